//
// Generated by NVIDIA NVVM Compiler
//
// Compiler Build ID: CL-36424714
// Cuda compilation tools, release 13.0, V13.0.88
// Based on NVVM 20.0.0
//

.version 9.0
.target sm_100
.address_size 64

	// .globl	_Z12_spmm_conv_0PKfPfiiPKiS3_S3_S0_

.visible .entry _Z12_spmm_conv_0PKfPfiiPKiS3_S3_S0_(
	.param .u64 .ptr .align 1 _Z12_spmm_conv_0PKfPfiiPKiS3_S3_S0__param_0,
	.param .u64 .ptr .align 1 _Z12_spmm_conv_0PKfPfiiPKiS3_S3_S0__param_1,
	.param .u32 _Z12_spmm_conv_0PKfPfiiPKiS3_S3_S0__param_2,
	.param .u32 _Z12_spmm_conv_0PKfPfiiPKiS3_S3_S0__param_3,
	.param .u64 .ptr .align 1 _Z12_spmm_conv_0PKfPfiiPKiS3_S3_S0__param_4,
	.param .u64 .ptr .align 1 _Z12_spmm_conv_0PKfPfiiPKiS3_S3_S0__param_5,
	.param .u64 .ptr .align 1 _Z12_spmm_conv_0PKfPfiiPKiS3_S3_S0__param_6,
	.param .u64 .ptr .align 1 _Z12_spmm_conv_0PKfPfiiPKiS3_S3_S0__param_7
)
{
	.reg .pred 	%p<570>;
	.reg .b32 	%r<1100>;
	.reg .b32 	%f<2430>;
	.reg .b64 	%rd<262>;

	ld.param.u32 	%r222, [_Z12_spmm_conv_0PKfPfiiPKiS3_S3_S0__param_2];
	ld.param.u64 	%rd8, [_Z12_spmm_conv_0PKfPfiiPKiS3_S3_S0__param_4];
	cvta.to.global.u64 	%rd9, %rd8;
	mov.u32 	%r225, %tid.y;
	shl.b32 	%r226, %r225, 5;
	mov.u32 	%r227, %ctaid.x;
	shl.b32 	%r228, %r227, 7;
	add.s32 	%r229, %r226, %r228;
	mov.u32 	%r1, %tid.x;
	cvt.s64.s32 	%rd10, %r222;
	shr.s32 	%r230, %r229, 31;
	shr.u32 	%r231, %r230, 26;
	add.s32 	%r232, %r229, %r231;
	and.b32  	%r233, %r232, -64;
	sub.s32 	%r2, %r229, %r233;
	cvt.s64.s32 	%rd11, %r2;
	add.s64 	%rd12, %rd10, %rd11;
	shl.b64 	%rd13, %rd12, 2;
	add.s64 	%rd14, %rd9, %rd13;
	ld.global.nc.u32 	%r3, [%rd14];
	ld.global.nc.u32 	%r4, [%rd14+4];
	sub.s32 	%r5, %r4, %r3;
	mul.hi.s32 	%r234, %r229, 128207979;
	shr.u32 	%r235, %r234, 31;
	shr.s32 	%r236, %r234, 7;
	add.s32 	%r6, %r236, %r235;
	shr.s32 	%r237, %r232, 6;
	mul.hi.s32 	%r238, %r237, 128207979;
	shr.u32 	%r239, %r238, 31;
	shr.s32 	%r240, %r238, 1;
	add.s32 	%r241, %r240, %r239;
	mul.lo.s32 	%r242, %r241, 67;
	sub.s32 	%r7, %r237, %r242;
	and.b32  	%r243, %r5, -2;
	add.s32 	%r8, %r243, %r3;
	setp.lt.s32 	%p1, %r5, 8;
	mov.b32 	%r997, 0;
	mov.f32 	%f2110, 0f00000000;
	mov.f32 	%f2111, %f2110;
	mov.f32 	%f2112, %f2110;
	mov.f32 	%f2113, %f2110;
	mov.f32 	%f2114, %f2110;
	mov.f32 	%f2115, %f2110;
	mov.f32 	%f2116, %f2110;
	mov.f32 	%f2117, %f2110;
	mov.f32 	%f2118, %f2110;
	mov.f32 	%f2119, %f2110;
	mov.f32 	%f2120, %f2110;
	mov.f32 	%f2121, %f2110;
	mov.f32 	%f2122, %f2110;
	mov.f32 	%f2123, %f2110;
	mov.f32 	%f2124, %f2110;
	mov.f32 	%f2125, %f2110;
	mov.f32 	%f2126, %f2110;
	mov.f32 	%f2127, %f2110;
	mov.f32 	%f2128, %f2110;
	mov.f32 	%f2129, %f2110;
	mov.f32 	%f2130, %f2110;
	mov.f32 	%f2131, %f2110;
	mov.f32 	%f2132, %f2110;
	mov.f32 	%f2133, %f2110;
	mov.f32 	%f2134, %f2110;
	mov.f32 	%f2135, %f2110;
	mov.f32 	%f2136, %f2110;
	mov.f32 	%f2137, %f2110;
	mov.f32 	%f2138, %f2110;
	mov.f32 	%f2139, %f2110;
	mov.f32 	%f2140, %f2110;
	mov.f32 	%f2141, %f2110;
	mov.f32 	%f2142, %f2110;
	mov.f32 	%f2143, %f2110;
	mov.f32 	%f2144, %f2110;
	mov.f32 	%f2145, %f2110;
	mov.f32 	%f2146, %f2110;
	mov.f32 	%f2147, %f2110;
	mov.f32 	%f2148, %f2110;
	mov.f32 	%f2149, %f2110;
	mov.f32 	%f2150, %f2110;
	mov.f32 	%f2151, %f2110;
	mov.f32 	%f2152, %f2110;
	mov.f32 	%f2153, %f2110;
	mov.f32 	%f2154, %f2110;
	mov.f32 	%f2155, %f2110;
	mov.f32 	%f2156, %f2110;
	mov.f32 	%f2157, %f2110;
	mov.f32 	%f2158, %f2110;
	mov.f32 	%f2159, %f2110;
	mov.f32 	%f2160, %f2110;
	mov.f32 	%f2161, %f2110;
	mov.f32 	%f2162, %f2110;
	mov.f32 	%f2163, %f2110;
	mov.f32 	%f2164, %f2110;
	mov.f32 	%f2165, %f2110;
	mov.f32 	%f2166, %f2110;
	mov.f32 	%f2167, %f2110;
	mov.f32 	%f2168, %f2110;
	mov.f32 	%f2169, %f2110;
	mov.f32 	%f2170, %f2110;
	mov.f32 	%f2171, %f2110;
	mov.f32 	%f2172, %f2110;
	mov.f32 	%f2173, %f2110;
	@%p1 bra 	$L__BB0_6;
	mov.b32 	%r997, 0;
	mov.f32 	%f2110, 0f00000000;
	mov.u32 	%r995, %r3;
$L__BB0_2:
	sub.s32 	%r246, %r995, %r3;
	and.b32  	%r247, %r246, 31;
	setp.ne.s32 	%p2, %r247, 0;
	@%p2 bra 	$L__BB0_5;
	sub.s32 	%r248, %r4, %r995;
	setp.ge.u32 	%p3, %r1, %r248;
	mov.u32 	%r997, %r995;
	@%p3 bra 	$L__BB0_5;
	ld.param.u64 	%rd260, [_Z12_spmm_conv_0PKfPfiiPKiS3_S3_S0__param_7];
	ld.param.u64 	%rd258, [_Z12_spmm_conv_0PKfPfiiPKiS3_S3_S0__param_6];
	add.s32 	%r249, %r995, %r1;
	cvta.to.global.u64 	%rd15, %rd258;
	mul.wide.u32 	%rd16, %r249, 4;
	add.s64 	%rd17, %rd15, %rd16;
	ld.global.nc.u32 	%r250, [%rd17];
	shl.b32 	%r251, %r7, 14;
	mov.u32 	%r252, %ctaid.y;
	shl.b32 	%r253, %r252, 6;
	add.s32 	%r254, %r253, %r1;
	mad.lo.s32 	%r255, %r6, 1064960, %r254;
	add.s32 	%r256, %r255, %r251;
	shr.s32 	%r257, %r250, 31;
	shr.u32 	%r258, %r257, 24;
	add.s32 	%r259, %r250, %r258;
	shr.u32 	%r260, %r259, 8;
	mad.lo.s32 	%r261, %r260, 1064960, %r256;
	and.b32  	%r262, %r259, 67108608;
	sub.s32 	%r263, %r250, %r262;
	shl.b32 	%r264, %r263, 6;
	add.s32 	%r996, %r261, %r264;
	cvta.to.global.u64 	%rd18, %rd260;
	add.s64 	%rd19, %rd18, %rd16;
	ld.global.nc.u32 	%r994, [%rd19];
	add.s32 	%r265, %r5, %r249;
	mul.wide.u32 	%rd20, %r265, 4;
	add.s64 	%rd21, %rd18, %rd20;
	ld.global.nc.u32 	%r993, [%rd21];
	add.s32 	%r266, %r265, %r5;
	mul.wide.u32 	%rd22, %r266, 4;
	add.s64 	%rd23, %rd18, %rd22;
	ld.global.nc.u32 	%r992, [%rd23];
	add.s32 	%r267, %r266, %r5;
	mul.wide.u32 	%rd24, %r267, 4;
	add.s64 	%rd25, %rd18, %rd24;
	ld.global.nc.u32 	%r991, [%rd25];
	add.s32 	%r268, %r267, %r5;
	mul.wide.u32 	%rd26, %r268, 4;
	add.s64 	%rd27, %rd18, %rd26;
	ld.global.nc.u32 	%r990, [%rd27];
	add.s32 	%r269, %r268, %r5;
	mul.wide.u32 	%rd28, %r269, 4;
	add.s64 	%rd29, %rd18, %rd28;
	ld.global.nc.u32 	%r989, [%rd29];
	add.s32 	%r270, %r269, %r5;
	mul.wide.u32 	%rd30, %r270, 4;
	add.s64 	%rd31, %rd18, %rd30;
	ld.global.nc.u32 	%r988, [%rd31];
	add.s32 	%r271, %r270, %r5;
	mul.wide.u32 	%rd32, %r271, 4;
	add.s64 	%rd33, %rd18, %rd32;
	ld.global.nc.u32 	%r987, [%rd33];
	add.s32 	%r272, %r271, %r5;
	mul.wide.u32 	%rd34, %r272, 4;
	add.s64 	%rd35, %rd18, %rd34;
	ld.global.nc.u32 	%r986, [%rd35];
	add.s32 	%r273, %r272, %r5;
	mul.wide.u32 	%rd36, %r273, 4;
	add.s64 	%rd37, %rd18, %rd36;
	ld.global.nc.u32 	%r985, [%rd37];
	add.s32 	%r274, %r273, %r5;
	mul.wide.u32 	%rd38, %r274, 4;
	add.s64 	%rd39, %rd18, %rd38;
	ld.global.nc.u32 	%r984, [%rd39];
	add.s32 	%r275, %r274, %r5;
	mul.wide.u32 	%rd40, %r275, 4;
	add.s64 	%rd41, %rd18, %rd40;
	ld.global.nc.u32 	%r983, [%rd41];
	add.s32 	%r276, %r275, %r5;
	mul.wide.u32 	%rd42, %r276, 4;
	add.s64 	%rd43, %rd18, %rd42;
	ld.global.nc.u32 	%r982, [%rd43];
	add.s32 	%r277, %r276, %r5;
	mul.wide.u32 	%rd44, %r277, 4;
	add.s64 	%rd45, %rd18, %rd44;
	ld.global.nc.u32 	%r981, [%rd45];
	add.s32 	%r278, %r277, %r5;
	mul.wide.u32 	%rd46, %r278, 4;
	add.s64 	%rd47, %rd18, %rd46;
	ld.global.nc.u32 	%r980, [%rd47];
	add.s32 	%r279, %r278, %r5;
	mul.wide.u32 	%rd48, %r279, 4;
	add.s64 	%rd49, %rd18, %rd48;
	ld.global.nc.u32 	%r979, [%rd49];
	add.s32 	%r280, %r279, %r5;
	mul.wide.u32 	%rd50, %r280, 4;
	add.s64 	%rd51, %rd18, %rd50;
	ld.global.nc.u32 	%r978, [%rd51];
	add.s32 	%r281, %r280, %r5;
	mul.wide.u32 	%rd52, %r281, 4;
	add.s64 	%rd53, %rd18, %rd52;
	ld.global.nc.u32 	%r977, [%rd53];
	add.s32 	%r282, %r281, %r5;
	mul.wide.u32 	%rd54, %r282, 4;
	add.s64 	%rd55, %rd18, %rd54;
	ld.global.nc.u32 	%r976, [%rd55];
	add.s32 	%r283, %r282, %r5;
	mul.wide.u32 	%rd56, %r283, 4;
	add.s64 	%rd57, %rd18, %rd56;
	ld.global.nc.u32 	%r975, [%rd57];
	add.s32 	%r284, %r283, %r5;
	mul.wide.u32 	%rd58, %r284, 4;
	add.s64 	%rd59, %rd18, %rd58;
	ld.global.nc.u32 	%r974, [%rd59];
	add.s32 	%r285, %r284, %r5;
	mul.wide.u32 	%rd60, %r285, 4;
	add.s64 	%rd61, %rd18, %rd60;
	ld.global.nc.u32 	%r973, [%rd61];
	add.s32 	%r286, %r285, %r5;
	mul.wide.u32 	%rd62, %r286, 4;
	add.s64 	%rd63, %rd18, %rd62;
	ld.global.nc.u32 	%r972, [%rd63];
	add.s32 	%r287, %r286, %r5;
	mul.wide.u32 	%rd64, %r287, 4;
	add.s64 	%rd65, %rd18, %rd64;
	ld.global.nc.u32 	%r971, [%rd65];
	add.s32 	%r288, %r287, %r5;
	mul.wide.u32 	%rd66, %r288, 4;
	add.s64 	%rd67, %rd18, %rd66;
	ld.global.nc.u32 	%r970, [%rd67];
	add.s32 	%r289, %r288, %r5;
	mul.wide.u32 	%rd68, %r289, 4;
	add.s64 	%rd69, %rd18, %rd68;
	ld.global.nc.u32 	%r969, [%rd69];
	add.s32 	%r290, %r289, %r5;
	mul.wide.u32 	%rd70, %r290, 4;
	add.s64 	%rd71, %rd18, %rd70;
	ld.global.nc.u32 	%r968, [%rd71];
	add.s32 	%r291, %r290, %r5;
	mul.wide.u32 	%rd72, %r291, 4;
	add.s64 	%rd73, %rd18, %rd72;
	ld.global.nc.u32 	%r967, [%rd73];
	add.s32 	%r292, %r291, %r5;
	mul.wide.u32 	%rd74, %r292, 4;
	add.s64 	%rd75, %rd18, %rd74;
	ld.global.nc.u32 	%r966, [%rd75];
	add.s32 	%r293, %r292, %r5;
	mul.wide.u32 	%rd76, %r293, 4;
	add.s64 	%rd77, %rd18, %rd76;
	ld.global.nc.u32 	%r965, [%rd77];
	add.s32 	%r294, %r293, %r5;
	mul.wide.u32 	%rd78, %r294, 4;
	add.s64 	%rd79, %rd18, %rd78;
	ld.global.nc.u32 	%r964, [%rd79];
	add.s32 	%r295, %r294, %r5;
	mul.wide.u32 	%rd80, %r295, 4;
	add.s64 	%rd81, %rd18, %rd80;
	ld.global.nc.u32 	%r963, [%rd81];
$L__BB0_5:
	ld.param.u64 	%rd252, [_Z12_spmm_conv_0PKfPfiiPKiS3_S3_S0__param_0];
	sub.s32 	%r296, %r995, %r997;
	shfl.sync.idx.b32	%r297|%p4, %r996, %r296, 31, -1;
	add.s32 	%r298, %r296, 1;
	shfl.sync.idx.b32	%r299|%p5, %r996, %r298, 31, -1;
	add.s32 	%r300, %r296, 2;
	shfl.sync.idx.b32	%r301|%p6, %r996, %r300, 31, -1;
	add.s32 	%r302, %r296, 3;
	shfl.sync.idx.b32	%r303|%p7, %r996, %r302, 31, -1;
	add.s32 	%r304, %r296, 4;
	shfl.sync.idx.b32	%r305|%p8, %r996, %r304, 31, -1;
	add.s32 	%r306, %r296, 5;
	shfl.sync.idx.b32	%r307|%p9, %r996, %r306, 31, -1;
	add.s32 	%r308, %r296, 6;
	shfl.sync.idx.b32	%r309|%p10, %r996, %r308, 31, -1;
	add.s32 	%r310, %r296, 7;
	shfl.sync.idx.b32	%r311|%p11, %r996, %r310, 31, -1;
	cvta.to.global.u64 	%rd82, %rd252;
	mul.wide.s32 	%rd83, %r297, 4;
	add.s64 	%rd84, %rd82, %rd83;
	shfl.sync.idx.b32	%r312|%p12, %r994, %r296, 31, -1;
	mov.b32 	%f802, %r312;
	ld.global.nc.f32 	%f803, [%rd84];
	fma.rn.f32 	%f804, %f803, %f802, %f2173;
	ld.global.nc.f32 	%f805, [%rd84+128];
	fma.rn.f32 	%f806, %f805, %f802, %f2172;
	shfl.sync.idx.b32	%r313|%p13, %r993, %r296, 31, -1;
	mov.b32 	%f807, %r313;
	fma.rn.f32 	%f808, %f803, %f807, %f2171;
	fma.rn.f32 	%f809, %f805, %f807, %f2170;
	shfl.sync.idx.b32	%r314|%p14, %r992, %r296, 31, -1;
	mov.b32 	%f810, %r314;
	fma.rn.f32 	%f811, %f803, %f810, %f2169;
	fma.rn.f32 	%f812, %f805, %f810, %f2168;
	shfl.sync.idx.b32	%r315|%p15, %r991, %r296, 31, -1;
	mov.b32 	%f813, %r315;
	fma.rn.f32 	%f814, %f803, %f813, %f2167;
	fma.rn.f32 	%f815, %f805, %f813, %f2166;
	shfl.sync.idx.b32	%r316|%p16, %r990, %r296, 31, -1;
	mov.b32 	%f816, %r316;
	fma.rn.f32 	%f817, %f803, %f816, %f2165;
	fma.rn.f32 	%f818, %f805, %f816, %f2164;
	shfl.sync.idx.b32	%r317|%p17, %r989, %r296, 31, -1;
	mov.b32 	%f819, %r317;
	fma.rn.f32 	%f820, %f803, %f819, %f2163;
	fma.rn.f32 	%f821, %f805, %f819, %f2162;
	shfl.sync.idx.b32	%r318|%p18, %r988, %r296, 31, -1;
	mov.b32 	%f822, %r318;
	fma.rn.f32 	%f823, %f803, %f822, %f2161;
	fma.rn.f32 	%f824, %f805, %f822, %f2160;
	shfl.sync.idx.b32	%r319|%p19, %r987, %r296, 31, -1;
	mov.b32 	%f825, %r319;
	fma.rn.f32 	%f826, %f803, %f825, %f2159;
	fma.rn.f32 	%f827, %f805, %f825, %f2158;
	shfl.sync.idx.b32	%r320|%p20, %r986, %r296, 31, -1;
	mov.b32 	%f828, %r320;
	fma.rn.f32 	%f829, %f803, %f828, %f2157;
	fma.rn.f32 	%f830, %f805, %f828, %f2156;
	shfl.sync.idx.b32	%r321|%p21, %r985, %r296, 31, -1;
	mov.b32 	%f831, %r321;
	fma.rn.f32 	%f832, %f803, %f831, %f2155;
	fma.rn.f32 	%f833, %f805, %f831, %f2154;
	shfl.sync.idx.b32	%r322|%p22, %r984, %r296, 31, -1;
	mov.b32 	%f834, %r322;
	fma.rn.f32 	%f835, %f803, %f834, %f2153;
	fma.rn.f32 	%f836, %f805, %f834, %f2152;
	shfl.sync.idx.b32	%r323|%p23, %r983, %r296, 31, -1;
	mov.b32 	%f837, %r323;
	fma.rn.f32 	%f838, %f803, %f837, %f2151;
	fma.rn.f32 	%f839, %f805, %f837, %f2150;
	shfl.sync.idx.b32	%r324|%p24, %r982, %r296, 31, -1;
	mov.b32 	%f840, %r324;
	fma.rn.f32 	%f841, %f803, %f840, %f2149;
	fma.rn.f32 	%f842, %f805, %f840, %f2148;
	shfl.sync.idx.b32	%r325|%p25, %r981, %r296, 31, -1;
	mov.b32 	%f843, %r325;
	fma.rn.f32 	%f844, %f803, %f843, %f2147;
	fma.rn.f32 	%f845, %f805, %f843, %f2146;
	shfl.sync.idx.b32	%r326|%p26, %r980, %r296, 31, -1;
	mov.b32 	%f846, %r326;
	fma.rn.f32 	%f847, %f803, %f846, %f2145;
	fma.rn.f32 	%f848, %f805, %f846, %f2144;
	shfl.sync.idx.b32	%r327|%p27, %r979, %r296, 31, -1;
	mov.b32 	%f849, %r327;
	fma.rn.f32 	%f850, %f803, %f849, %f2143;
	fma.rn.f32 	%f851, %f805, %f849, %f2142;
	shfl.sync.idx.b32	%r328|%p28, %r978, %r296, 31, -1;
	mov.b32 	%f852, %r328;
	fma.rn.f32 	%f853, %f803, %f852, %f2141;
	fma.rn.f32 	%f854, %f805, %f852, %f2140;
	shfl.sync.idx.b32	%r329|%p29, %r977, %r296, 31, -1;
	mov.b32 	%f855, %r329;
	fma.rn.f32 	%f856, %f803, %f855, %f2139;
	fma.rn.f32 	%f857, %f805, %f855, %f2138;
	shfl.sync.idx.b32	%r330|%p30, %r976, %r296, 31, -1;
	mov.b32 	%f858, %r330;
	fma.rn.f32 	%f859, %f803, %f858, %f2137;
	fma.rn.f32 	%f860, %f805, %f858, %f2136;
	shfl.sync.idx.b32	%r331|%p31, %r975, %r296, 31, -1;
	mov.b32 	%f861, %r331;
	fma.rn.f32 	%f862, %f803, %f861, %f2135;
	fma.rn.f32 	%f863, %f805, %f861, %f2134;
	shfl.sync.idx.b32	%r332|%p32, %r974, %r296, 31, -1;
	mov.b32 	%f864, %r332;
	fma.rn.f32 	%f865, %f803, %f864, %f2133;
	fma.rn.f32 	%f866, %f805, %f864, %f2132;
	shfl.sync.idx.b32	%r333|%p33, %r973, %r296, 31, -1;
	mov.b32 	%f867, %r333;
	fma.rn.f32 	%f868, %f803, %f867, %f2131;
	fma.rn.f32 	%f869, %f805, %f867, %f2130;
	shfl.sync.idx.b32	%r334|%p34, %r972, %r296, 31, -1;
	mov.b32 	%f870, %r334;
	fma.rn.f32 	%f871, %f803, %f870, %f2129;
	fma.rn.f32 	%f872, %f805, %f870, %f2128;
	shfl.sync.idx.b32	%r335|%p35, %r971, %r296, 31, -1;
	mov.b32 	%f873, %r335;
	fma.rn.f32 	%f874, %f803, %f873, %f2127;
	fma.rn.f32 	%f875, %f805, %f873, %f2126;
	shfl.sync.idx.b32	%r336|%p36, %r970, %r296, 31, -1;
	mov.b32 	%f876, %r336;
	fma.rn.f32 	%f877, %f803, %f876, %f2125;
	fma.rn.f32 	%f878, %f805, %f876, %f2124;
	shfl.sync.idx.b32	%r337|%p37, %r969, %r296, 31, -1;
	mov.b32 	%f879, %r337;
	fma.rn.f32 	%f880, %f803, %f879, %f2123;
	fma.rn.f32 	%f881, %f805, %f879, %f2122;
	shfl.sync.idx.b32	%r338|%p38, %r968, %r296, 31, -1;
	mov.b32 	%f882, %r338;
	fma.rn.f32 	%f883, %f803, %f882, %f2121;
	fma.rn.f32 	%f884, %f805, %f882, %f2120;
	shfl.sync.idx.b32	%r339|%p39, %r967, %r296, 31, -1;
	mov.b32 	%f885, %r339;
	fma.rn.f32 	%f886, %f803, %f885, %f2119;
	fma.rn.f32 	%f887, %f805, %f885, %f2118;
	shfl.sync.idx.b32	%r340|%p40, %r966, %r296, 31, -1;
	mov.b32 	%f888, %r340;
	fma.rn.f32 	%f889, %f803, %f888, %f2117;
	fma.rn.f32 	%f890, %f805, %f888, %f2116;
	shfl.sync.idx.b32	%r341|%p41, %r965, %r296, 31, -1;
	mov.b32 	%f891, %r341;
	fma.rn.f32 	%f892, %f803, %f891, %f2115;
	fma.rn.f32 	%f893, %f805, %f891, %f2114;
	shfl.sync.idx.b32	%r342|%p42, %r964, %r296, 31, -1;
	mov.b32 	%f894, %r342;
	fma.rn.f32 	%f895, %f803, %f894, %f2113;
	fma.rn.f32 	%f896, %f805, %f894, %f2112;
	shfl.sync.idx.b32	%r343|%p43, %r963, %r296, 31, -1;
	mov.b32 	%f897, %r343;
	fma.rn.f32 	%f898, %f803, %f897, %f2111;
	fma.rn.f32 	%f899, %f805, %f897, %f2110;
	mul.wide.s32 	%rd85, %r299, 4;
	add.s64 	%rd86, %rd82, %rd85;
	shfl.sync.idx.b32	%r344|%p44, %r994, %r298, 31, -1;
	mov.b32 	%f900, %r344;
	ld.global.nc.f32 	%f901, [%rd86];
	fma.rn.f32 	%f902, %f901, %f900, %f804;
	ld.global.nc.f32 	%f903, [%rd86+128];
	fma.rn.f32 	%f904, %f903, %f900, %f806;
	shfl.sync.idx.b32	%r345|%p45, %r993, %r298, 31, -1;
	mov.b32 	%f905, %r345;
	fma.rn.f32 	%f906, %f901, %f905, %f808;
	fma.rn.f32 	%f907, %f903, %f905, %f809;
	shfl.sync.idx.b32	%r346|%p46, %r992, %r298, 31, -1;
	mov.b32 	%f908, %r346;
	fma.rn.f32 	%f909, %f901, %f908, %f811;
	fma.rn.f32 	%f910, %f903, %f908, %f812;
	shfl.sync.idx.b32	%r347|%p47, %r991, %r298, 31, -1;
	mov.b32 	%f911, %r347;
	fma.rn.f32 	%f912, %f901, %f911, %f814;
	fma.rn.f32 	%f913, %f903, %f911, %f815;
	shfl.sync.idx.b32	%r348|%p48, %r990, %r298, 31, -1;
	mov.b32 	%f914, %r348;
	fma.rn.f32 	%f915, %f901, %f914, %f817;
	fma.rn.f32 	%f916, %f903, %f914, %f818;
	shfl.sync.idx.b32	%r349|%p49, %r989, %r298, 31, -1;
	mov.b32 	%f917, %r349;
	fma.rn.f32 	%f918, %f901, %f917, %f820;
	fma.rn.f32 	%f919, %f903, %f917, %f821;
	shfl.sync.idx.b32	%r350|%p50, %r988, %r298, 31, -1;
	mov.b32 	%f920, %r350;
	fma.rn.f32 	%f921, %f901, %f920, %f823;
	fma.rn.f32 	%f922, %f903, %f920, %f824;
	shfl.sync.idx.b32	%r351|%p51, %r987, %r298, 31, -1;
	mov.b32 	%f923, %r351;
	fma.rn.f32 	%f924, %f901, %f923, %f826;
	fma.rn.f32 	%f925, %f903, %f923, %f827;
	shfl.sync.idx.b32	%r352|%p52, %r986, %r298, 31, -1;
	mov.b32 	%f926, %r352;
	fma.rn.f32 	%f927, %f901, %f926, %f829;
	fma.rn.f32 	%f928, %f903, %f926, %f830;
	shfl.sync.idx.b32	%r353|%p53, %r985, %r298, 31, -1;
	mov.b32 	%f929, %r353;
	fma.rn.f32 	%f930, %f901, %f929, %f832;
	fma.rn.f32 	%f931, %f903, %f929, %f833;
	shfl.sync.idx.b32	%r354|%p54, %r984, %r298, 31, -1;
	mov.b32 	%f932, %r354;
	fma.rn.f32 	%f933, %f901, %f932, %f835;
	fma.rn.f32 	%f934, %f903, %f932, %f836;
	shfl.sync.idx.b32	%r355|%p55, %r983, %r298, 31, -1;
	mov.b32 	%f935, %r355;
	fma.rn.f32 	%f936, %f901, %f935, %f838;
	fma.rn.f32 	%f937, %f903, %f935, %f839;
	shfl.sync.idx.b32	%r356|%p56, %r982, %r298, 31, -1;
	mov.b32 	%f938, %r356;
	fma.rn.f32 	%f939, %f901, %f938, %f841;
	fma.rn.f32 	%f940, %f903, %f938, %f842;
	shfl.sync.idx.b32	%r357|%p57, %r981, %r298, 31, -1;
	mov.b32 	%f941, %r357;
	fma.rn.f32 	%f942, %f901, %f941, %f844;
	fma.rn.f32 	%f943, %f903, %f941, %f845;
	shfl.sync.idx.b32	%r358|%p58, %r980, %r298, 31, -1;
	mov.b32 	%f944, %r358;
	fma.rn.f32 	%f945, %f901, %f944, %f847;
	fma.rn.f32 	%f946, %f903, %f944, %f848;
	shfl.sync.idx.b32	%r359|%p59, %r979, %r298, 31, -1;
	mov.b32 	%f947, %r359;
	fma.rn.f32 	%f948, %f901, %f947, %f850;
	fma.rn.f32 	%f949, %f903, %f947, %f851;
	shfl.sync.idx.b32	%r360|%p60, %r978, %r298, 31, -1;
	mov.b32 	%f950, %r360;
	fma.rn.f32 	%f951, %f901, %f950, %f853;
	fma.rn.f32 	%f952, %f903, %f950, %f854;
	shfl.sync.idx.b32	%r361|%p61, %r977, %r298, 31, -1;
	mov.b32 	%f953, %r361;
	fma.rn.f32 	%f954, %f901, %f953, %f856;
	fma.rn.f32 	%f955, %f903, %f953, %f857;
	shfl.sync.idx.b32	%r362|%p62, %r976, %r298, 31, -1;
	mov.b32 	%f956, %r362;
	fma.rn.f32 	%f957, %f901, %f956, %f859;
	fma.rn.f32 	%f958, %f903, %f956, %f860;
	shfl.sync.idx.b32	%r363|%p63, %r975, %r298, 31, -1;
	mov.b32 	%f959, %r363;
	fma.rn.f32 	%f960, %f901, %f959, %f862;
	fma.rn.f32 	%f961, %f903, %f959, %f863;
	shfl.sync.idx.b32	%r364|%p64, %r974, %r298, 31, -1;
	mov.b32 	%f962, %r364;
	fma.rn.f32 	%f963, %f901, %f962, %f865;
	fma.rn.f32 	%f964, %f903, %f962, %f866;
	shfl.sync.idx.b32	%r365|%p65, %r973, %r298, 31, -1;
	mov.b32 	%f965, %r365;
	fma.rn.f32 	%f966, %f901, %f965, %f868;
	fma.rn.f32 	%f967, %f903, %f965, %f869;
	shfl.sync.idx.b32	%r366|%p66, %r972, %r298, 31, -1;
	mov.b32 	%f968, %r366;
	fma.rn.f32 	%f969, %f901, %f968, %f871;
	fma.rn.f32 	%f970, %f903, %f968, %f872;
	shfl.sync.idx.b32	%r367|%p67, %r971, %r298, 31, -1;
	mov.b32 	%f971, %r367;
	fma.rn.f32 	%f972, %f901, %f971, %f874;
	fma.rn.f32 	%f973, %f903, %f971, %f875;
	shfl.sync.idx.b32	%r368|%p68, %r970, %r298, 31, -1;
	mov.b32 	%f974, %r368;
	fma.rn.f32 	%f975, %f901, %f974, %f877;
	fma.rn.f32 	%f976, %f903, %f974, %f878;
	shfl.sync.idx.b32	%r369|%p69, %r969, %r298, 31, -1;
	mov.b32 	%f977, %r369;
	fma.rn.f32 	%f978, %f901, %f977, %f880;
	fma.rn.f32 	%f979, %f903, %f977, %f881;
	shfl.sync.idx.b32	%r370|%p70, %r968, %r298, 31, -1;
	mov.b32 	%f980, %r370;
	fma.rn.f32 	%f981, %f901, %f980, %f883;
	fma.rn.f32 	%f982, %f903, %f980, %f884;
	shfl.sync.idx.b32	%r371|%p71, %r967, %r298, 31, -1;
	mov.b32 	%f983, %r371;
	fma.rn.f32 	%f984, %f901, %f983, %f886;
	fma.rn.f32 	%f985, %f903, %f983, %f887;
	shfl.sync.idx.b32	%r372|%p72, %r966, %r298, 31, -1;
	mov.b32 	%f986, %r372;
	fma.rn.f32 	%f987, %f901, %f986, %f889;
	fma.rn.f32 	%f988, %f903, %f986, %f890;
	shfl.sync.idx.b32	%r373|%p73, %r965, %r298, 31, -1;
	mov.b32 	%f989, %r373;
	fma.rn.f32 	%f990, %f901, %f989, %f892;
	fma.rn.f32 	%f991, %f903, %f989, %f893;
	shfl.sync.idx.b32	%r374|%p74, %r964, %r298, 31, -1;
	mov.b32 	%f992, %r374;
	fma.rn.f32 	%f993, %f901, %f992, %f895;
	fma.rn.f32 	%f994, %f903, %f992, %f896;
	shfl.sync.idx.b32	%r375|%p75, %r963, %r298, 31, -1;
	mov.b32 	%f995, %r375;
	fma.rn.f32 	%f996, %f901, %f995, %f898;
	fma.rn.f32 	%f997, %f903, %f995, %f899;
	mul.wide.s32 	%rd87, %r301, 4;
	add.s64 	%rd88, %rd82, %rd87;
	shfl.sync.idx.b32	%r376|%p76, %r994, %r300, 31, -1;
	mov.b32 	%f998, %r376;
	ld.global.nc.f32 	%f999, [%rd88];
	fma.rn.f32 	%f1000, %f999, %f998, %f902;
	ld.global.nc.f32 	%f1001, [%rd88+128];
	fma.rn.f32 	%f1002, %f1001, %f998, %f904;
	shfl.sync.idx.b32	%r377|%p77, %r993, %r300, 31, -1;
	mov.b32 	%f1003, %r377;
	fma.rn.f32 	%f1004, %f999, %f1003, %f906;
	fma.rn.f32 	%f1005, %f1001, %f1003, %f907;
	shfl.sync.idx.b32	%r378|%p78, %r992, %r300, 31, -1;
	mov.b32 	%f1006, %r378;
	fma.rn.f32 	%f1007, %f999, %f1006, %f909;
	fma.rn.f32 	%f1008, %f1001, %f1006, %f910;
	shfl.sync.idx.b32	%r379|%p79, %r991, %r300, 31, -1;
	mov.b32 	%f1009, %r379;
	fma.rn.f32 	%f1010, %f999, %f1009, %f912;
	fma.rn.f32 	%f1011, %f1001, %f1009, %f913;
	shfl.sync.idx.b32	%r380|%p80, %r990, %r300, 31, -1;
	mov.b32 	%f1012, %r380;
	fma.rn.f32 	%f1013, %f999, %f1012, %f915;
	fma.rn.f32 	%f1014, %f1001, %f1012, %f916;
	shfl.sync.idx.b32	%r381|%p81, %r989, %r300, 31, -1;
	mov.b32 	%f1015, %r381;
	fma.rn.f32 	%f1016, %f999, %f1015, %f918;
	fma.rn.f32 	%f1017, %f1001, %f1015, %f919;
	shfl.sync.idx.b32	%r382|%p82, %r988, %r300, 31, -1;
	mov.b32 	%f1018, %r382;
	fma.rn.f32 	%f1019, %f999, %f1018, %f921;
	fma.rn.f32 	%f1020, %f1001, %f1018, %f922;
	shfl.sync.idx.b32	%r383|%p83, %r987, %r300, 31, -1;
	mov.b32 	%f1021, %r383;
	fma.rn.f32 	%f1022, %f999, %f1021, %f924;
	fma.rn.f32 	%f1023, %f1001, %f1021, %f925;
	shfl.sync.idx.b32	%r384|%p84, %r986, %r300, 31, -1;
	mov.b32 	%f1024, %r384;
	fma.rn.f32 	%f1025, %f999, %f1024, %f927;
	fma.rn.f32 	%f1026, %f1001, %f1024, %f928;
	shfl.sync.idx.b32	%r385|%p85, %r985, %r300, 31, -1;
	mov.b32 	%f1027, %r385;
	fma.rn.f32 	%f1028, %f999, %f1027, %f930;
	fma.rn.f32 	%f1029, %f1001, %f1027, %f931;
	shfl.sync.idx.b32	%r386|%p86, %r984, %r300, 31, -1;
	mov.b32 	%f1030, %r386;
	fma.rn.f32 	%f1031, %f999, %f1030, %f933;
	fma.rn.f32 	%f1032, %f1001, %f1030, %f934;
	shfl.sync.idx.b32	%r387|%p87, %r983, %r300, 31, -1;
	mov.b32 	%f1033, %r387;
	fma.rn.f32 	%f1034, %f999, %f1033, %f936;
	fma.rn.f32 	%f1035, %f1001, %f1033, %f937;
	shfl.sync.idx.b32	%r388|%p88, %r982, %r300, 31, -1;
	mov.b32 	%f1036, %r388;
	fma.rn.f32 	%f1037, %f999, %f1036, %f939;
	fma.rn.f32 	%f1038, %f1001, %f1036, %f940;
	shfl.sync.idx.b32	%r389|%p89, %r981, %r300, 31, -1;
	mov.b32 	%f1039, %r389;
	fma.rn.f32 	%f1040, %f999, %f1039, %f942;
	fma.rn.f32 	%f1041, %f1001, %f1039, %f943;
	shfl.sync.idx.b32	%r390|%p90, %r980, %r300, 31, -1;
	mov.b32 	%f1042, %r390;
	fma.rn.f32 	%f1043, %f999, %f1042, %f945;
	fma.rn.f32 	%f1044, %f1001, %f1042, %f946;
	shfl.sync.idx.b32	%r391|%p91, %r979, %r300, 31, -1;
	mov.b32 	%f1045, %r391;
	fma.rn.f32 	%f1046, %f999, %f1045, %f948;
	fma.rn.f32 	%f1047, %f1001, %f1045, %f949;
	shfl.sync.idx.b32	%r392|%p92, %r978, %r300, 31, -1;
	mov.b32 	%f1048, %r392;
	fma.rn.f32 	%f1049, %f999, %f1048, %f951;
	fma.rn.f32 	%f1050, %f1001, %f1048, %f952;
	shfl.sync.idx.b32	%r393|%p93, %r977, %r300, 31, -1;
	mov.b32 	%f1051, %r393;
	fma.rn.f32 	%f1052, %f999, %f1051, %f954;
	fma.rn.f32 	%f1053, %f1001, %f1051, %f955;
	shfl.sync.idx.b32	%r394|%p94, %r976, %r300, 31, -1;
	mov.b32 	%f1054, %r394;
	fma.rn.f32 	%f1055, %f999, %f1054, %f957;
	fma.rn.f32 	%f1056, %f1001, %f1054, %f958;
	shfl.sync.idx.b32	%r395|%p95, %r975, %r300, 31, -1;
	mov.b32 	%f1057, %r395;
	fma.rn.f32 	%f1058, %f999, %f1057, %f960;
	fma.rn.f32 	%f1059, %f1001, %f1057, %f961;
	shfl.sync.idx.b32	%r396|%p96, %r974, %r300, 31, -1;
	mov.b32 	%f1060, %r396;
	fma.rn.f32 	%f1061, %f999, %f1060, %f963;
	fma.rn.f32 	%f1062, %f1001, %f1060, %f964;
	shfl.sync.idx.b32	%r397|%p97, %r973, %r300, 31, -1;
	mov.b32 	%f1063, %r397;
	fma.rn.f32 	%f1064, %f999, %f1063, %f966;
	fma.rn.f32 	%f1065, %f1001, %f1063, %f967;
	shfl.sync.idx.b32	%r398|%p98, %r972, %r300, 31, -1;
	mov.b32 	%f1066, %r398;
	fma.rn.f32 	%f1067, %f999, %f1066, %f969;
	fma.rn.f32 	%f1068, %f1001, %f1066, %f970;
	shfl.sync.idx.b32	%r399|%p99, %r971, %r300, 31, -1;
	mov.b32 	%f1069, %r399;
	fma.rn.f32 	%f1070, %f999, %f1069, %f972;
	fma.rn.f32 	%f1071, %f1001, %f1069, %f973;
	shfl.sync.idx.b32	%r400|%p100, %r970, %r300, 31, -1;
	mov.b32 	%f1072, %r400;
	fma.rn.f32 	%f1073, %f999, %f1072, %f975;
	fma.rn.f32 	%f1074, %f1001, %f1072, %f976;
	shfl.sync.idx.b32	%r401|%p101, %r969, %r300, 31, -1;
	mov.b32 	%f1075, %r401;
	fma.rn.f32 	%f1076, %f999, %f1075, %f978;
	fma.rn.f32 	%f1077, %f1001, %f1075, %f979;
	shfl.sync.idx.b32	%r402|%p102, %r968, %r300, 31, -1;
	mov.b32 	%f1078, %r402;
	fma.rn.f32 	%f1079, %f999, %f1078, %f981;
	fma.rn.f32 	%f1080, %f1001, %f1078, %f982;
	shfl.sync.idx.b32	%r403|%p103, %r967, %r300, 31, -1;
	mov.b32 	%f1081, %r403;
	fma.rn.f32 	%f1082, %f999, %f1081, %f984;
	fma.rn.f32 	%f1083, %f1001, %f1081, %f985;
	shfl.sync.idx.b32	%r404|%p104, %r966, %r300, 31, -1;
	mov.b32 	%f1084, %r404;
	fma.rn.f32 	%f1085, %f999, %f1084, %f987;
	fma.rn.f32 	%f1086, %f1001, %f1084, %f988;
	shfl.sync.idx.b32	%r405|%p105, %r965, %r300, 31, -1;
	mov.b32 	%f1087, %r405;
	fma.rn.f32 	%f1088, %f999, %f1087, %f990;
	fma.rn.f32 	%f1089, %f1001, %f1087, %f991;
	shfl.sync.idx.b32	%r406|%p106, %r964, %r300, 31, -1;
	mov.b32 	%f1090, %r406;
	fma.rn.f32 	%f1091, %f999, %f1090, %f993;
	fma.rn.f32 	%f1092, %f1001, %f1090, %f994;
	shfl.sync.idx.b32	%r407|%p107, %r963, %r300, 31, -1;
	mov.b32 	%f1093, %r407;
	fma.rn.f32 	%f1094, %f999, %f1093, %f996;
	fma.rn.f32 	%f1095, %f1001, %f1093, %f997;
	mul.wide.s32 	%rd89, %r303, 4;
	add.s64 	%rd90, %rd82, %rd89;
	shfl.sync.idx.b32	%r408|%p108, %r994, %r302, 31, -1;
	mov.b32 	%f1096, %r408;
	ld.global.nc.f32 	%f1097, [%rd90];
	fma.rn.f32 	%f1098, %f1097, %f1096, %f1000;
	ld.global.nc.f32 	%f1099, [%rd90+128];
	fma.rn.f32 	%f1100, %f1099, %f1096, %f1002;
	shfl.sync.idx.b32	%r409|%p109, %r993, %r302, 31, -1;
	mov.b32 	%f1101, %r409;
	fma.rn.f32 	%f1102, %f1097, %f1101, %f1004;
	fma.rn.f32 	%f1103, %f1099, %f1101, %f1005;
	shfl.sync.idx.b32	%r410|%p110, %r992, %r302, 31, -1;
	mov.b32 	%f1104, %r410;
	fma.rn.f32 	%f1105, %f1097, %f1104, %f1007;
	fma.rn.f32 	%f1106, %f1099, %f1104, %f1008;
	shfl.sync.idx.b32	%r411|%p111, %r991, %r302, 31, -1;
	mov.b32 	%f1107, %r411;
	fma.rn.f32 	%f1108, %f1097, %f1107, %f1010;
	fma.rn.f32 	%f1109, %f1099, %f1107, %f1011;
	shfl.sync.idx.b32	%r412|%p112, %r990, %r302, 31, -1;
	mov.b32 	%f1110, %r412;
	fma.rn.f32 	%f1111, %f1097, %f1110, %f1013;
	fma.rn.f32 	%f1112, %f1099, %f1110, %f1014;
	shfl.sync.idx.b32	%r413|%p113, %r989, %r302, 31, -1;
	mov.b32 	%f1113, %r413;
	fma.rn.f32 	%f1114, %f1097, %f1113, %f1016;
	fma.rn.f32 	%f1115, %f1099, %f1113, %f1017;
	shfl.sync.idx.b32	%r414|%p114, %r988, %r302, 31, -1;
	mov.b32 	%f1116, %r414;
	fma.rn.f32 	%f1117, %f1097, %f1116, %f1019;
	fma.rn.f32 	%f1118, %f1099, %f1116, %f1020;
	shfl.sync.idx.b32	%r415|%p115, %r987, %r302, 31, -1;
	mov.b32 	%f1119, %r415;
	fma.rn.f32 	%f1120, %f1097, %f1119, %f1022;
	fma.rn.f32 	%f1121, %f1099, %f1119, %f1023;
	shfl.sync.idx.b32	%r416|%p116, %r986, %r302, 31, -1;
	mov.b32 	%f1122, %r416;
	fma.rn.f32 	%f1123, %f1097, %f1122, %f1025;
	fma.rn.f32 	%f1124, %f1099, %f1122, %f1026;
	shfl.sync.idx.b32	%r417|%p117, %r985, %r302, 31, -1;
	mov.b32 	%f1125, %r417;
	fma.rn.f32 	%f1126, %f1097, %f1125, %f1028;
	fma.rn.f32 	%f1127, %f1099, %f1125, %f1029;
	shfl.sync.idx.b32	%r418|%p118, %r984, %r302, 31, -1;
	mov.b32 	%f1128, %r418;
	fma.rn.f32 	%f1129, %f1097, %f1128, %f1031;
	fma.rn.f32 	%f1130, %f1099, %f1128, %f1032;
	shfl.sync.idx.b32	%r419|%p119, %r983, %r302, 31, -1;
	mov.b32 	%f1131, %r419;
	fma.rn.f32 	%f1132, %f1097, %f1131, %f1034;
	fma.rn.f32 	%f1133, %f1099, %f1131, %f1035;
	shfl.sync.idx.b32	%r420|%p120, %r982, %r302, 31, -1;
	mov.b32 	%f1134, %r420;
	fma.rn.f32 	%f1135, %f1097, %f1134, %f1037;
	fma.rn.f32 	%f1136, %f1099, %f1134, %f1038;
	shfl.sync.idx.b32	%r421|%p121, %r981, %r302, 31, -1;
	mov.b32 	%f1137, %r421;
	fma.rn.f32 	%f1138, %f1097, %f1137, %f1040;
	fma.rn.f32 	%f1139, %f1099, %f1137, %f1041;
	shfl.sync.idx.b32	%r422|%p122, %r980, %r302, 31, -1;
	mov.b32 	%f1140, %r422;
	fma.rn.f32 	%f1141, %f1097, %f1140, %f1043;
	fma.rn.f32 	%f1142, %f1099, %f1140, %f1044;
	shfl.sync.idx.b32	%r423|%p123, %r979, %r302, 31, -1;
	mov.b32 	%f1143, %r423;
	fma.rn.f32 	%f1144, %f1097, %f1143, %f1046;
	fma.rn.f32 	%f1145, %f1099, %f1143, %f1047;
	shfl.sync.idx.b32	%r424|%p124, %r978, %r302, 31, -1;
	mov.b32 	%f1146, %r424;
	fma.rn.f32 	%f1147, %f1097, %f1146, %f1049;
	fma.rn.f32 	%f1148, %f1099, %f1146, %f1050;
	shfl.sync.idx.b32	%r425|%p125, %r977, %r302, 31, -1;
	mov.b32 	%f1149, %r425;
	fma.rn.f32 	%f1150, %f1097, %f1149, %f1052;
	fma.rn.f32 	%f1151, %f1099, %f1149, %f1053;
	shfl.sync.idx.b32	%r426|%p126, %r976, %r302, 31, -1;
	mov.b32 	%f1152, %r426;
	fma.rn.f32 	%f1153, %f1097, %f1152, %f1055;
	fma.rn.f32 	%f1154, %f1099, %f1152, %f1056;
	shfl.sync.idx.b32	%r427|%p127, %r975, %r302, 31, -1;
	mov.b32 	%f1155, %r427;
	fma.rn.f32 	%f1156, %f1097, %f1155, %f1058;
	fma.rn.f32 	%f1157, %f1099, %f1155, %f1059;
	shfl.sync.idx.b32	%r428|%p128, %r974, %r302, 31, -1;
	mov.b32 	%f1158, %r428;
	fma.rn.f32 	%f1159, %f1097, %f1158, %f1061;
	fma.rn.f32 	%f1160, %f1099, %f1158, %f1062;
	shfl.sync.idx.b32	%r429|%p129, %r973, %r302, 31, -1;
	mov.b32 	%f1161, %r429;
	fma.rn.f32 	%f1162, %f1097, %f1161, %f1064;
	fma.rn.f32 	%f1163, %f1099, %f1161, %f1065;
	shfl.sync.idx.b32	%r430|%p130, %r972, %r302, 31, -1;
	mov.b32 	%f1164, %r430;
	fma.rn.f32 	%f1165, %f1097, %f1164, %f1067;
	fma.rn.f32 	%f1166, %f1099, %f1164, %f1068;
	shfl.sync.idx.b32	%r431|%p131, %r971, %r302, 31, -1;
	mov.b32 	%f1167, %r431;
	fma.rn.f32 	%f1168, %f1097, %f1167, %f1070;
	fma.rn.f32 	%f1169, %f1099, %f1167, %f1071;
	shfl.sync.idx.b32	%r432|%p132, %r970, %r302, 31, -1;
	mov.b32 	%f1170, %r432;
	fma.rn.f32 	%f1171, %f1097, %f1170, %f1073;
	fma.rn.f32 	%f1172, %f1099, %f1170, %f1074;
	shfl.sync.idx.b32	%r433|%p133, %r969, %r302, 31, -1;
	mov.b32 	%f1173, %r433;
	fma.rn.f32 	%f1174, %f1097, %f1173, %f1076;
	fma.rn.f32 	%f1175, %f1099, %f1173, %f1077;
	shfl.sync.idx.b32	%r434|%p134, %r968, %r302, 31, -1;
	mov.b32 	%f1176, %r434;
	fma.rn.f32 	%f1177, %f1097, %f1176, %f1079;
	fma.rn.f32 	%f1178, %f1099, %f1176, %f1080;
	shfl.sync.idx.b32	%r435|%p135, %r967, %r302, 31, -1;
	mov.b32 	%f1179, %r435;
	fma.rn.f32 	%f1180, %f1097, %f1179, %f1082;
	fma.rn.f32 	%f1181, %f1099, %f1179, %f1083;
	shfl.sync.idx.b32	%r436|%p136, %r966, %r302, 31, -1;
	mov.b32 	%f1182, %r436;
	fma.rn.f32 	%f1183, %f1097, %f1182, %f1085;
	fma.rn.f32 	%f1184, %f1099, %f1182, %f1086;
	shfl.sync.idx.b32	%r437|%p137, %r965, %r302, 31, -1;
	mov.b32 	%f1185, %r437;
	fma.rn.f32 	%f1186, %f1097, %f1185, %f1088;
	fma.rn.f32 	%f1187, %f1099, %f1185, %f1089;
	shfl.sync.idx.b32	%r438|%p138, %r964, %r302, 31, -1;
	mov.b32 	%f1188, %r438;
	fma.rn.f32 	%f1189, %f1097, %f1188, %f1091;
	fma.rn.f32 	%f1190, %f1099, %f1188, %f1092;
	shfl.sync.idx.b32	%r439|%p139, %r963, %r302, 31, -1;
	mov.b32 	%f1191, %r439;
	fma.rn.f32 	%f1192, %f1097, %f1191, %f1094;
	fma.rn.f32 	%f1193, %f1099, %f1191, %f1095;
	mul.wide.s32 	%rd91, %r305, 4;
	add.s64 	%rd92, %rd82, %rd91;
	shfl.sync.idx.b32	%r440|%p140, %r994, %r304, 31, -1;
	mov.b32 	%f1194, %r440;
	ld.global.nc.f32 	%f1195, [%rd92];
	fma.rn.f32 	%f1196, %f1195, %f1194, %f1098;
	ld.global.nc.f32 	%f1197, [%rd92+128];
	fma.rn.f32 	%f1198, %f1197, %f1194, %f1100;
	shfl.sync.idx.b32	%r441|%p141, %r993, %r304, 31, -1;
	mov.b32 	%f1199, %r441;
	fma.rn.f32 	%f1200, %f1195, %f1199, %f1102;
	fma.rn.f32 	%f1201, %f1197, %f1199, %f1103;
	shfl.sync.idx.b32	%r442|%p142, %r992, %r304, 31, -1;
	mov.b32 	%f1202, %r442;
	fma.rn.f32 	%f1203, %f1195, %f1202, %f1105;
	fma.rn.f32 	%f1204, %f1197, %f1202, %f1106;
	shfl.sync.idx.b32	%r443|%p143, %r991, %r304, 31, -1;
	mov.b32 	%f1205, %r443;
	fma.rn.f32 	%f1206, %f1195, %f1205, %f1108;
	fma.rn.f32 	%f1207, %f1197, %f1205, %f1109;
	shfl.sync.idx.b32	%r444|%p144, %r990, %r304, 31, -1;
	mov.b32 	%f1208, %r444;
	fma.rn.f32 	%f1209, %f1195, %f1208, %f1111;
	fma.rn.f32 	%f1210, %f1197, %f1208, %f1112;
	shfl.sync.idx.b32	%r445|%p145, %r989, %r304, 31, -1;
	mov.b32 	%f1211, %r445;
	fma.rn.f32 	%f1212, %f1195, %f1211, %f1114;
	fma.rn.f32 	%f1213, %f1197, %f1211, %f1115;
	shfl.sync.idx.b32	%r446|%p146, %r988, %r304, 31, -1;
	mov.b32 	%f1214, %r446;
	fma.rn.f32 	%f1215, %f1195, %f1214, %f1117;
	fma.rn.f32 	%f1216, %f1197, %f1214, %f1118;
	shfl.sync.idx.b32	%r447|%p147, %r987, %r304, 31, -1;
	mov.b32 	%f1217, %r447;
	fma.rn.f32 	%f1218, %f1195, %f1217, %f1120;
	fma.rn.f32 	%f1219, %f1197, %f1217, %f1121;
	shfl.sync.idx.b32	%r448|%p148, %r986, %r304, 31, -1;
	mov.b32 	%f1220, %r448;
	fma.rn.f32 	%f1221, %f1195, %f1220, %f1123;
	fma.rn.f32 	%f1222, %f1197, %f1220, %f1124;
	shfl.sync.idx.b32	%r449|%p149, %r985, %r304, 31, -1;
	mov.b32 	%f1223, %r449;
	fma.rn.f32 	%f1224, %f1195, %f1223, %f1126;
	fma.rn.f32 	%f1225, %f1197, %f1223, %f1127;
	shfl.sync.idx.b32	%r450|%p150, %r984, %r304, 31, -1;
	mov.b32 	%f1226, %r450;
	fma.rn.f32 	%f1227, %f1195, %f1226, %f1129;
	fma.rn.f32 	%f1228, %f1197, %f1226, %f1130;
	shfl.sync.idx.b32	%r451|%p151, %r983, %r304, 31, -1;
	mov.b32 	%f1229, %r451;
	fma.rn.f32 	%f1230, %f1195, %f1229, %f1132;
	fma.rn.f32 	%f1231, %f1197, %f1229, %f1133;
	shfl.sync.idx.b32	%r452|%p152, %r982, %r304, 31, -1;
	mov.b32 	%f1232, %r452;
	fma.rn.f32 	%f1233, %f1195, %f1232, %f1135;
	fma.rn.f32 	%f1234, %f1197, %f1232, %f1136;
	shfl.sync.idx.b32	%r453|%p153, %r981, %r304, 31, -1;
	mov.b32 	%f1235, %r453;
	fma.rn.f32 	%f1236, %f1195, %f1235, %f1138;
	fma.rn.f32 	%f1237, %f1197, %f1235, %f1139;
	shfl.sync.idx.b32	%r454|%p154, %r980, %r304, 31, -1;
	mov.b32 	%f1238, %r454;
	fma.rn.f32 	%f1239, %f1195, %f1238, %f1141;
	fma.rn.f32 	%f1240, %f1197, %f1238, %f1142;
	shfl.sync.idx.b32	%r455|%p155, %r979, %r304, 31, -1;
	mov.b32 	%f1241, %r455;
	fma.rn.f32 	%f1242, %f1195, %f1241, %f1144;
	fma.rn.f32 	%f1243, %f1197, %f1241, %f1145;
	shfl.sync.idx.b32	%r456|%p156, %r978, %r304, 31, -1;
	mov.b32 	%f1244, %r456;
	fma.rn.f32 	%f1245, %f1195, %f1244, %f1147;
	fma.rn.f32 	%f1246, %f1197, %f1244, %f1148;
	shfl.sync.idx.b32	%r457|%p157, %r977, %r304, 31, -1;
	mov.b32 	%f1247, %r457;
	fma.rn.f32 	%f1248, %f1195, %f1247, %f1150;
	fma.rn.f32 	%f1249, %f1197, %f1247, %f1151;
	shfl.sync.idx.b32	%r458|%p158, %r976, %r304, 31, -1;
	mov.b32 	%f1250, %r458;
	fma.rn.f32 	%f1251, %f1195, %f1250, %f1153;
	fma.rn.f32 	%f1252, %f1197, %f1250, %f1154;
	shfl.sync.idx.b32	%r459|%p159, %r975, %r304, 31, -1;
	mov.b32 	%f1253, %r459;
	fma.rn.f32 	%f1254, %f1195, %f1253, %f1156;
	fma.rn.f32 	%f1255, %f1197, %f1253, %f1157;
	shfl.sync.idx.b32	%r460|%p160, %r974, %r304, 31, -1;
	mov.b32 	%f1256, %r460;
	fma.rn.f32 	%f1257, %f1195, %f1256, %f1159;
	fma.rn.f32 	%f1258, %f1197, %f1256, %f1160;
	shfl.sync.idx.b32	%r461|%p161, %r973, %r304, 31, -1;
	mov.b32 	%f1259, %r461;
	fma.rn.f32 	%f1260, %f1195, %f1259, %f1162;
	fma.rn.f32 	%f1261, %f1197, %f1259, %f1163;
	shfl.sync.idx.b32	%r462|%p162, %r972, %r304, 31, -1;
	mov.b32 	%f1262, %r462;
	fma.rn.f32 	%f1263, %f1195, %f1262, %f1165;
	fma.rn.f32 	%f1264, %f1197, %f1262, %f1166;
	shfl.sync.idx.b32	%r463|%p163, %r971, %r304, 31, -1;
	mov.b32 	%f1265, %r463;
	fma.rn.f32 	%f1266, %f1195, %f1265, %f1168;
	fma.rn.f32 	%f1267, %f1197, %f1265, %f1169;
	shfl.sync.idx.b32	%r464|%p164, %r970, %r304, 31, -1;
	mov.b32 	%f1268, %r464;
	fma.rn.f32 	%f1269, %f1195, %f1268, %f1171;
	fma.rn.f32 	%f1270, %f1197, %f1268, %f1172;
	shfl.sync.idx.b32	%r465|%p165, %r969, %r304, 31, -1;
	mov.b32 	%f1271, %r465;
	fma.rn.f32 	%f1272, %f1195, %f1271, %f1174;
	fma.rn.f32 	%f1273, %f1197, %f1271, %f1175;
	shfl.sync.idx.b32	%r466|%p166, %r968, %r304, 31, -1;
	mov.b32 	%f1274, %r466;
	fma.rn.f32 	%f1275, %f1195, %f1274, %f1177;
	fma.rn.f32 	%f1276, %f1197, %f1274, %f1178;
	shfl.sync.idx.b32	%r467|%p167, %r967, %r304, 31, -1;
	mov.b32 	%f1277, %r467;
	fma.rn.f32 	%f1278, %f1195, %f1277, %f1180;
	fma.rn.f32 	%f1279, %f1197, %f1277, %f1181;
	shfl.sync.idx.b32	%r468|%p168, %r966, %r304, 31, -1;
	mov.b32 	%f1280, %r468;
	fma.rn.f32 	%f1281, %f1195, %f1280, %f1183;
	fma.rn.f32 	%f1282, %f1197, %f1280, %f1184;
	shfl.sync.idx.b32	%r469|%p169, %r965, %r304, 31, -1;
	mov.b32 	%f1283, %r469;
	fma.rn.f32 	%f1284, %f1195, %f1283, %f1186;
	fma.rn.f32 	%f1285, %f1197, %f1283, %f1187;
	shfl.sync.idx.b32	%r470|%p170, %r964, %r304, 31, -1;
	mov.b32 	%f1286, %r470;
	fma.rn.f32 	%f1287, %f1195, %f1286, %f1189;
	fma.rn.f32 	%f1288, %f1197, %f1286, %f1190;
	shfl.sync.idx.b32	%r471|%p171, %r963, %r304, 31, -1;
	mov.b32 	%f1289, %r471;
	fma.rn.f32 	%f1290, %f1195, %f1289, %f1192;
	fma.rn.f32 	%f1291, %f1197, %f1289, %f1193;
	mul.wide.s32 	%rd93, %r307, 4;
	add.s64 	%rd94, %rd82, %rd93;
	shfl.sync.idx.b32	%r472|%p172, %r994, %r306, 31, -1;
	mov.b32 	%f1292, %r472;
	ld.global.nc.f32 	%f1293, [%rd94];
	fma.rn.f32 	%f1294, %f1293, %f1292, %f1196;
	ld.global.nc.f32 	%f1295, [%rd94+128];
	fma.rn.f32 	%f1296, %f1295, %f1292, %f1198;
	shfl.sync.idx.b32	%r473|%p173, %r993, %r306, 31, -1;
	mov.b32 	%f1297, %r473;
	fma.rn.f32 	%f1298, %f1293, %f1297, %f1200;
	fma.rn.f32 	%f1299, %f1295, %f1297, %f1201;
	shfl.sync.idx.b32	%r474|%p174, %r992, %r306, 31, -1;
	mov.b32 	%f1300, %r474;
	fma.rn.f32 	%f1301, %f1293, %f1300, %f1203;
	fma.rn.f32 	%f1302, %f1295, %f1300, %f1204;
	shfl.sync.idx.b32	%r475|%p175, %r991, %r306, 31, -1;
	mov.b32 	%f1303, %r475;
	fma.rn.f32 	%f1304, %f1293, %f1303, %f1206;
	fma.rn.f32 	%f1305, %f1295, %f1303, %f1207;
	shfl.sync.idx.b32	%r476|%p176, %r990, %r306, 31, -1;
	mov.b32 	%f1306, %r476;
	fma.rn.f32 	%f1307, %f1293, %f1306, %f1209;
	fma.rn.f32 	%f1308, %f1295, %f1306, %f1210;
	shfl.sync.idx.b32	%r477|%p177, %r989, %r306, 31, -1;
	mov.b32 	%f1309, %r477;
	fma.rn.f32 	%f1310, %f1293, %f1309, %f1212;
	fma.rn.f32 	%f1311, %f1295, %f1309, %f1213;
	shfl.sync.idx.b32	%r478|%p178, %r988, %r306, 31, -1;
	mov.b32 	%f1312, %r478;
	fma.rn.f32 	%f1313, %f1293, %f1312, %f1215;
	fma.rn.f32 	%f1314, %f1295, %f1312, %f1216;
	shfl.sync.idx.b32	%r479|%p179, %r987, %r306, 31, -1;
	mov.b32 	%f1315, %r479;
	fma.rn.f32 	%f1316, %f1293, %f1315, %f1218;
	fma.rn.f32 	%f1317, %f1295, %f1315, %f1219;
	shfl.sync.idx.b32	%r480|%p180, %r986, %r306, 31, -1;
	mov.b32 	%f1318, %r480;
	fma.rn.f32 	%f1319, %f1293, %f1318, %f1221;
	fma.rn.f32 	%f1320, %f1295, %f1318, %f1222;
	shfl.sync.idx.b32	%r481|%p181, %r985, %r306, 31, -1;
	mov.b32 	%f1321, %r481;
	fma.rn.f32 	%f1322, %f1293, %f1321, %f1224;
	fma.rn.f32 	%f1323, %f1295, %f1321, %f1225;
	shfl.sync.idx.b32	%r482|%p182, %r984, %r306, 31, -1;
	mov.b32 	%f1324, %r482;
	fma.rn.f32 	%f1325, %f1293, %f1324, %f1227;
	fma.rn.f32 	%f1326, %f1295, %f1324, %f1228;
	shfl.sync.idx.b32	%r483|%p183, %r983, %r306, 31, -1;
	mov.b32 	%f1327, %r483;
	fma.rn.f32 	%f1328, %f1293, %f1327, %f1230;
	fma.rn.f32 	%f1329, %f1295, %f1327, %f1231;
	shfl.sync.idx.b32	%r484|%p184, %r982, %r306, 31, -1;
	mov.b32 	%f1330, %r484;
	fma.rn.f32 	%f1331, %f1293, %f1330, %f1233;
	fma.rn.f32 	%f1332, %f1295, %f1330, %f1234;
	shfl.sync.idx.b32	%r485|%p185, %r981, %r306, 31, -1;
	mov.b32 	%f1333, %r485;
	fma.rn.f32 	%f1334, %f1293, %f1333, %f1236;
	fma.rn.f32 	%f1335, %f1295, %f1333, %f1237;
	shfl.sync.idx.b32	%r486|%p186, %r980, %r306, 31, -1;
	mov.b32 	%f1336, %r486;
	fma.rn.f32 	%f1337, %f1293, %f1336, %f1239;
	fma.rn.f32 	%f1338, %f1295, %f1336, %f1240;
	shfl.sync.idx.b32	%r487|%p187, %r979, %r306, 31, -1;
	mov.b32 	%f1339, %r487;
	fma.rn.f32 	%f1340, %f1293, %f1339, %f1242;
	fma.rn.f32 	%f1341, %f1295, %f1339, %f1243;
	shfl.sync.idx.b32	%r488|%p188, %r978, %r306, 31, -1;
	mov.b32 	%f1342, %r488;
	fma.rn.f32 	%f1343, %f1293, %f1342, %f1245;
	fma.rn.f32 	%f1344, %f1295, %f1342, %f1246;
	shfl.sync.idx.b32	%r489|%p189, %r977, %r306, 31, -1;
	mov.b32 	%f1345, %r489;
	fma.rn.f32 	%f1346, %f1293, %f1345, %f1248;
	fma.rn.f32 	%f1347, %f1295, %f1345, %f1249;
	shfl.sync.idx.b32	%r490|%p190, %r976, %r306, 31, -1;
	mov.b32 	%f1348, %r490;
	fma.rn.f32 	%f1349, %f1293, %f1348, %f1251;
	fma.rn.f32 	%f1350, %f1295, %f1348, %f1252;
	shfl.sync.idx.b32	%r491|%p191, %r975, %r306, 31, -1;
	mov.b32 	%f1351, %r491;
	fma.rn.f32 	%f1352, %f1293, %f1351, %f1254;
	fma.rn.f32 	%f1353, %f1295, %f1351, %f1255;
	shfl.sync.idx.b32	%r492|%p192, %r974, %r306, 31, -1;
	mov.b32 	%f1354, %r492;
	fma.rn.f32 	%f1355, %f1293, %f1354, %f1257;
	fma.rn.f32 	%f1356, %f1295, %f1354, %f1258;
	shfl.sync.idx.b32	%r493|%p193, %r973, %r306, 31, -1;
	mov.b32 	%f1357, %r493;
	fma.rn.f32 	%f1358, %f1293, %f1357, %f1260;
	fma.rn.f32 	%f1359, %f1295, %f1357, %f1261;
	shfl.sync.idx.b32	%r494|%p194, %r972, %r306, 31, -1;
	mov.b32 	%f1360, %r494;
	fma.rn.f32 	%f1361, %f1293, %f1360, %f1263;
	fma.rn.f32 	%f1362, %f1295, %f1360, %f1264;
	shfl.sync.idx.b32	%r495|%p195, %r971, %r306, 31, -1;
	mov.b32 	%f1363, %r495;
	fma.rn.f32 	%f1364, %f1293, %f1363, %f1266;
	fma.rn.f32 	%f1365, %f1295, %f1363, %f1267;
	shfl.sync.idx.b32	%r496|%p196, %r970, %r306, 31, -1;
	mov.b32 	%f1366, %r496;
	fma.rn.f32 	%f1367, %f1293, %f1366, %f1269;
	fma.rn.f32 	%f1368, %f1295, %f1366, %f1270;
	shfl.sync.idx.b32	%r497|%p197, %r969, %r306, 31, -1;
	mov.b32 	%f1369, %r497;
	fma.rn.f32 	%f1370, %f1293, %f1369, %f1272;
	fma.rn.f32 	%f1371, %f1295, %f1369, %f1273;
	shfl.sync.idx.b32	%r498|%p198, %r968, %r306, 31, -1;
	mov.b32 	%f1372, %r498;
	fma.rn.f32 	%f1373, %f1293, %f1372, %f1275;
	fma.rn.f32 	%f1374, %f1295, %f1372, %f1276;
	shfl.sync.idx.b32	%r499|%p199, %r967, %r306, 31, -1;
	mov.b32 	%f1375, %r499;
	fma.rn.f32 	%f1376, %f1293, %f1375, %f1278;
	fma.rn.f32 	%f1377, %f1295, %f1375, %f1279;
	shfl.sync.idx.b32	%r500|%p200, %r966, %r306, 31, -1;
	mov.b32 	%f1378, %r500;
	fma.rn.f32 	%f1379, %f1293, %f1378, %f1281;
	fma.rn.f32 	%f1380, %f1295, %f1378, %f1282;
	shfl.sync.idx.b32	%r501|%p201, %r965, %r306, 31, -1;
	mov.b32 	%f1381, %r501;
	fma.rn.f32 	%f1382, %f1293, %f1381, %f1284;
	fma.rn.f32 	%f1383, %f1295, %f1381, %f1285;
	shfl.sync.idx.b32	%r502|%p202, %r964, %r306, 31, -1;
	mov.b32 	%f1384, %r502;
	fma.rn.f32 	%f1385, %f1293, %f1384, %f1287;
	fma.rn.f32 	%f1386, %f1295, %f1384, %f1288;
	shfl.sync.idx.b32	%r503|%p203, %r963, %r306, 31, -1;
	mov.b32 	%f1387, %r503;
	fma.rn.f32 	%f1388, %f1293, %f1387, %f1290;
	fma.rn.f32 	%f1389, %f1295, %f1387, %f1291;
	mul.wide.s32 	%rd95, %r309, 4;
	add.s64 	%rd96, %rd82, %rd95;
	shfl.sync.idx.b32	%r504|%p204, %r994, %r308, 31, -1;
	mov.b32 	%f1390, %r504;
	ld.global.nc.f32 	%f1391, [%rd96];
	fma.rn.f32 	%f1392, %f1391, %f1390, %f1294;
	ld.global.nc.f32 	%f1393, [%rd96+128];
	fma.rn.f32 	%f1394, %f1393, %f1390, %f1296;
	shfl.sync.idx.b32	%r505|%p205, %r993, %r308, 31, -1;
	mov.b32 	%f1395, %r505;
	fma.rn.f32 	%f1396, %f1391, %f1395, %f1298;
	fma.rn.f32 	%f1397, %f1393, %f1395, %f1299;
	shfl.sync.idx.b32	%r506|%p206, %r992, %r308, 31, -1;
	mov.b32 	%f1398, %r506;
	fma.rn.f32 	%f1399, %f1391, %f1398, %f1301;
	fma.rn.f32 	%f1400, %f1393, %f1398, %f1302;
	shfl.sync.idx.b32	%r507|%p207, %r991, %r308, 31, -1;
	mov.b32 	%f1401, %r507;
	fma.rn.f32 	%f1402, %f1391, %f1401, %f1304;
	fma.rn.f32 	%f1403, %f1393, %f1401, %f1305;
	shfl.sync.idx.b32	%r508|%p208, %r990, %r308, 31, -1;
	mov.b32 	%f1404, %r508;
	fma.rn.f32 	%f1405, %f1391, %f1404, %f1307;
	fma.rn.f32 	%f1406, %f1393, %f1404, %f1308;
	shfl.sync.idx.b32	%r509|%p209, %r989, %r308, 31, -1;
	mov.b32 	%f1407, %r509;
	fma.rn.f32 	%f1408, %f1391, %f1407, %f1310;
	fma.rn.f32 	%f1409, %f1393, %f1407, %f1311;
	shfl.sync.idx.b32	%r510|%p210, %r988, %r308, 31, -1;
	mov.b32 	%f1410, %r510;
	fma.rn.f32 	%f1411, %f1391, %f1410, %f1313;
	fma.rn.f32 	%f1412, %f1393, %f1410, %f1314;
	shfl.sync.idx.b32	%r511|%p211, %r987, %r308, 31, -1;
	mov.b32 	%f1413, %r511;
	fma.rn.f32 	%f1414, %f1391, %f1413, %f1316;
	fma.rn.f32 	%f1415, %f1393, %f1413, %f1317;
	shfl.sync.idx.b32	%r512|%p212, %r986, %r308, 31, -1;
	mov.b32 	%f1416, %r512;
	fma.rn.f32 	%f1417, %f1391, %f1416, %f1319;
	fma.rn.f32 	%f1418, %f1393, %f1416, %f1320;
	shfl.sync.idx.b32	%r513|%p213, %r985, %r308, 31, -1;
	mov.b32 	%f1419, %r513;
	fma.rn.f32 	%f1420, %f1391, %f1419, %f1322;
	fma.rn.f32 	%f1421, %f1393, %f1419, %f1323;
	shfl.sync.idx.b32	%r514|%p214, %r984, %r308, 31, -1;
	mov.b32 	%f1422, %r514;
	fma.rn.f32 	%f1423, %f1391, %f1422, %f1325;
	fma.rn.f32 	%f1424, %f1393, %f1422, %f1326;
	shfl.sync.idx.b32	%r515|%p215, %r983, %r308, 31, -1;
	mov.b32 	%f1425, %r515;
	fma.rn.f32 	%f1426, %f1391, %f1425, %f1328;
	fma.rn.f32 	%f1427, %f1393, %f1425, %f1329;
	shfl.sync.idx.b32	%r516|%p216, %r982, %r308, 31, -1;
	mov.b32 	%f1428, %r516;
	fma.rn.f32 	%f1429, %f1391, %f1428, %f1331;
	fma.rn.f32 	%f1430, %f1393, %f1428, %f1332;
	shfl.sync.idx.b32	%r517|%p217, %r981, %r308, 31, -1;
	mov.b32 	%f1431, %r517;
	fma.rn.f32 	%f1432, %f1391, %f1431, %f1334;
	fma.rn.f32 	%f1433, %f1393, %f1431, %f1335;
	shfl.sync.idx.b32	%r518|%p218, %r980, %r308, 31, -1;
	mov.b32 	%f1434, %r518;
	fma.rn.f32 	%f1435, %f1391, %f1434, %f1337;
	fma.rn.f32 	%f1436, %f1393, %f1434, %f1338;
	shfl.sync.idx.b32	%r519|%p219, %r979, %r308, 31, -1;
	mov.b32 	%f1437, %r519;
	fma.rn.f32 	%f1438, %f1391, %f1437, %f1340;
	fma.rn.f32 	%f1439, %f1393, %f1437, %f1341;
	shfl.sync.idx.b32	%r520|%p220, %r978, %r308, 31, -1;
	mov.b32 	%f1440, %r520;
	fma.rn.f32 	%f1441, %f1391, %f1440, %f1343;
	fma.rn.f32 	%f1442, %f1393, %f1440, %f1344;
	shfl.sync.idx.b32	%r521|%p221, %r977, %r308, 31, -1;
	mov.b32 	%f1443, %r521;
	fma.rn.f32 	%f1444, %f1391, %f1443, %f1346;
	fma.rn.f32 	%f1445, %f1393, %f1443, %f1347;
	shfl.sync.idx.b32	%r522|%p222, %r976, %r308, 31, -1;
	mov.b32 	%f1446, %r522;
	fma.rn.f32 	%f1447, %f1391, %f1446, %f1349;
	fma.rn.f32 	%f1448, %f1393, %f1446, %f1350;
	shfl.sync.idx.b32	%r523|%p223, %r975, %r308, 31, -1;
	mov.b32 	%f1449, %r523;
	fma.rn.f32 	%f1450, %f1391, %f1449, %f1352;
	fma.rn.f32 	%f1451, %f1393, %f1449, %f1353;
	shfl.sync.idx.b32	%r524|%p224, %r974, %r308, 31, -1;
	mov.b32 	%f1452, %r524;
	fma.rn.f32 	%f1453, %f1391, %f1452, %f1355;
	fma.rn.f32 	%f1454, %f1393, %f1452, %f1356;
	shfl.sync.idx.b32	%r525|%p225, %r973, %r308, 31, -1;
	mov.b32 	%f1455, %r525;
	fma.rn.f32 	%f1456, %f1391, %f1455, %f1358;
	fma.rn.f32 	%f1457, %f1393, %f1455, %f1359;
	shfl.sync.idx.b32	%r526|%p226, %r972, %r308, 31, -1;
	mov.b32 	%f1458, %r526;
	fma.rn.f32 	%f1459, %f1391, %f1458, %f1361;
	fma.rn.f32 	%f1460, %f1393, %f1458, %f1362;
	shfl.sync.idx.b32	%r527|%p227, %r971, %r308, 31, -1;
	mov.b32 	%f1461, %r527;
	fma.rn.f32 	%f1462, %f1391, %f1461, %f1364;
	fma.rn.f32 	%f1463, %f1393, %f1461, %f1365;
	shfl.sync.idx.b32	%r528|%p228, %r970, %r308, 31, -1;
	mov.b32 	%f1464, %r528;
	fma.rn.f32 	%f1465, %f1391, %f1464, %f1367;
	fma.rn.f32 	%f1466, %f1393, %f1464, %f1368;
	shfl.sync.idx.b32	%r529|%p229, %r969, %r308, 31, -1;
	mov.b32 	%f1467, %r529;
	fma.rn.f32 	%f1468, %f1391, %f1467, %f1370;
	fma.rn.f32 	%f1469, %f1393, %f1467, %f1371;
	shfl.sync.idx.b32	%r530|%p230, %r968, %r308, 31, -1;
	mov.b32 	%f1470, %r530;
	fma.rn.f32 	%f1471, %f1391, %f1470, %f1373;
	fma.rn.f32 	%f1472, %f1393, %f1470, %f1374;
	shfl.sync.idx.b32	%r531|%p231, %r967, %r308, 31, -1;
	mov.b32 	%f1473, %r531;
	fma.rn.f32 	%f1474, %f1391, %f1473, %f1376;
	fma.rn.f32 	%f1475, %f1393, %f1473, %f1377;
	shfl.sync.idx.b32	%r532|%p232, %r966, %r308, 31, -1;
	mov.b32 	%f1476, %r532;
	fma.rn.f32 	%f1477, %f1391, %f1476, %f1379;
	fma.rn.f32 	%f1478, %f1393, %f1476, %f1380;
	shfl.sync.idx.b32	%r533|%p233, %r965, %r308, 31, -1;
	mov.b32 	%f1479, %r533;
	fma.rn.f32 	%f1480, %f1391, %f1479, %f1382;
	fma.rn.f32 	%f1481, %f1393, %f1479, %f1383;
	shfl.sync.idx.b32	%r534|%p234, %r964, %r308, 31, -1;
	mov.b32 	%f1482, %r534;
	fma.rn.f32 	%f1483, %f1391, %f1482, %f1385;
	fma.rn.f32 	%f1484, %f1393, %f1482, %f1386;
	shfl.sync.idx.b32	%r535|%p235, %r963, %r308, 31, -1;
	mov.b32 	%f1485, %r535;
	fma.rn.f32 	%f1486, %f1391, %f1485, %f1388;
	fma.rn.f32 	%f1487, %f1393, %f1485, %f1389;
	mul.wide.s32 	%rd97, %r311, 4;
	add.s64 	%rd98, %rd82, %rd97;
	shfl.sync.idx.b32	%r536|%p236, %r994, %r310, 31, -1;
	mov.b32 	%f1488, %r536;
	ld.global.nc.f32 	%f1489, [%rd98];
	fma.rn.f32 	%f2173, %f1489, %f1488, %f1392;
	ld.global.nc.f32 	%f1490, [%rd98+128];
	fma.rn.f32 	%f2172, %f1490, %f1488, %f1394;
	shfl.sync.idx.b32	%r537|%p237, %r993, %r310, 31, -1;
	mov.b32 	%f1491, %r537;
	fma.rn.f32 	%f2171, %f1489, %f1491, %f1396;
	fma.rn.f32 	%f2170, %f1490, %f1491, %f1397;
	shfl.sync.idx.b32	%r538|%p238, %r992, %r310, 31, -1;
	mov.b32 	%f1492, %r538;
	fma.rn.f32 	%f2169, %f1489, %f1492, %f1399;
	fma.rn.f32 	%f2168, %f1490, %f1492, %f1400;
	shfl.sync.idx.b32	%r539|%p239, %r991, %r310, 31, -1;
	mov.b32 	%f1493, %r539;
	fma.rn.f32 	%f2167, %f1489, %f1493, %f1402;
	fma.rn.f32 	%f2166, %f1490, %f1493, %f1403;
	shfl.sync.idx.b32	%r540|%p240, %r990, %r310, 31, -1;
	mov.b32 	%f1494, %r540;
	fma.rn.f32 	%f2165, %f1489, %f1494, %f1405;
	fma.rn.f32 	%f2164, %f1490, %f1494, %f1406;
	shfl.sync.idx.b32	%r541|%p241, %r989, %r310, 31, -1;
	mov.b32 	%f1495, %r541;
	fma.rn.f32 	%f2163, %f1489, %f1495, %f1408;
	fma.rn.f32 	%f2162, %f1490, %f1495, %f1409;
	shfl.sync.idx.b32	%r542|%p242, %r988, %r310, 31, -1;
	mov.b32 	%f1496, %r542;
	fma.rn.f32 	%f2161, %f1489, %f1496, %f1411;
	fma.rn.f32 	%f2160, %f1490, %f1496, %f1412;
	shfl.sync.idx.b32	%r543|%p243, %r987, %r310, 31, -1;
	mov.b32 	%f1497, %r543;
	fma.rn.f32 	%f2159, %f1489, %f1497, %f1414;
	fma.rn.f32 	%f2158, %f1490, %f1497, %f1415;
	shfl.sync.idx.b32	%r544|%p244, %r986, %r310, 31, -1;
	mov.b32 	%f1498, %r544;
	fma.rn.f32 	%f2157, %f1489, %f1498, %f1417;
	fma.rn.f32 	%f2156, %f1490, %f1498, %f1418;
	shfl.sync.idx.b32	%r545|%p245, %r985, %r310, 31, -1;
	mov.b32 	%f1499, %r545;
	fma.rn.f32 	%f2155, %f1489, %f1499, %f1420;
	fma.rn.f32 	%f2154, %f1490, %f1499, %f1421;
	shfl.sync.idx.b32	%r546|%p246, %r984, %r310, 31, -1;
	mov.b32 	%f1500, %r546;
	fma.rn.f32 	%f2153, %f1489, %f1500, %f1423;
	fma.rn.f32 	%f2152, %f1490, %f1500, %f1424;
	shfl.sync.idx.b32	%r547|%p247, %r983, %r310, 31, -1;
	mov.b32 	%f1501, %r547;
	fma.rn.f32 	%f2151, %f1489, %f1501, %f1426;
	fma.rn.f32 	%f2150, %f1490, %f1501, %f1427;
	shfl.sync.idx.b32	%r548|%p248, %r982, %r310, 31, -1;
	mov.b32 	%f1502, %r548;
	fma.rn.f32 	%f2149, %f1489, %f1502, %f1429;
	fma.rn.f32 	%f2148, %f1490, %f1502, %f1430;
	shfl.sync.idx.b32	%r549|%p249, %r981, %r310, 31, -1;
	mov.b32 	%f1503, %r549;
	fma.rn.f32 	%f2147, %f1489, %f1503, %f1432;
	fma.rn.f32 	%f2146, %f1490, %f1503, %f1433;
	shfl.sync.idx.b32	%r550|%p250, %r980, %r310, 31, -1;
	mov.b32 	%f1504, %r550;
	fma.rn.f32 	%f2145, %f1489, %f1504, %f1435;
	fma.rn.f32 	%f2144, %f1490, %f1504, %f1436;
	shfl.sync.idx.b32	%r551|%p251, %r979, %r310, 31, -1;
	mov.b32 	%f1505, %r551;
	fma.rn.f32 	%f2143, %f1489, %f1505, %f1438;
	fma.rn.f32 	%f2142, %f1490, %f1505, %f1439;
	shfl.sync.idx.b32	%r552|%p252, %r978, %r310, 31, -1;
	mov.b32 	%f1506, %r552;
	fma.rn.f32 	%f2141, %f1489, %f1506, %f1441;
	fma.rn.f32 	%f2140, %f1490, %f1506, %f1442;
	shfl.sync.idx.b32	%r553|%p253, %r977, %r310, 31, -1;
	mov.b32 	%f1507, %r553;
	fma.rn.f32 	%f2139, %f1489, %f1507, %f1444;
	fma.rn.f32 	%f2138, %f1490, %f1507, %f1445;
	shfl.sync.idx.b32	%r554|%p254, %r976, %r310, 31, -1;
	mov.b32 	%f1508, %r554;
	fma.rn.f32 	%f2137, %f1489, %f1508, %f1447;
	fma.rn.f32 	%f2136, %f1490, %f1508, %f1448;
	shfl.sync.idx.b32	%r555|%p255, %r975, %r310, 31, -1;
	mov.b32 	%f1509, %r555;
	fma.rn.f32 	%f2135, %f1489, %f1509, %f1450;
	fma.rn.f32 	%f2134, %f1490, %f1509, %f1451;
	shfl.sync.idx.b32	%r556|%p256, %r974, %r310, 31, -1;
	mov.b32 	%f1510, %r556;
	fma.rn.f32 	%f2133, %f1489, %f1510, %f1453;
	fma.rn.f32 	%f2132, %f1490, %f1510, %f1454;
	shfl.sync.idx.b32	%r557|%p257, %r973, %r310, 31, -1;
	mov.b32 	%f1511, %r557;
	fma.rn.f32 	%f2131, %f1489, %f1511, %f1456;
	fma.rn.f32 	%f2130, %f1490, %f1511, %f1457;
	shfl.sync.idx.b32	%r558|%p258, %r972, %r310, 31, -1;
	mov.b32 	%f1512, %r558;
	fma.rn.f32 	%f2129, %f1489, %f1512, %f1459;
	fma.rn.f32 	%f2128, %f1490, %f1512, %f1460;
	shfl.sync.idx.b32	%r559|%p259, %r971, %r310, 31, -1;
	mov.b32 	%f1513, %r559;
	fma.rn.f32 	%f2127, %f1489, %f1513, %f1462;
	fma.rn.f32 	%f2126, %f1490, %f1513, %f1463;
	shfl.sync.idx.b32	%r560|%p260, %r970, %r310, 31, -1;
	mov.b32 	%f1514, %r560;
	fma.rn.f32 	%f2125, %f1489, %f1514, %f1465;
	fma.rn.f32 	%f2124, %f1490, %f1514, %f1466;
	shfl.sync.idx.b32	%r561|%p261, %r969, %r310, 31, -1;
	mov.b32 	%f1515, %r561;
	fma.rn.f32 	%f2123, %f1489, %f1515, %f1468;
	fma.rn.f32 	%f2122, %f1490, %f1515, %f1469;
	shfl.sync.idx.b32	%r562|%p262, %r968, %r310, 31, -1;
	mov.b32 	%f1516, %r562;
	fma.rn.f32 	%f2121, %f1489, %f1516, %f1471;
	fma.rn.f32 	%f2120, %f1490, %f1516, %f1472;
	shfl.sync.idx.b32	%r563|%p263, %r967, %r310, 31, -1;
	mov.b32 	%f1517, %r563;
	fma.rn.f32 	%f2119, %f1489, %f1517, %f1474;
	fma.rn.f32 	%f2118, %f1490, %f1517, %f1475;
	shfl.sync.idx.b32	%r564|%p264, %r966, %r310, 31, -1;
	mov.b32 	%f1518, %r564;
	fma.rn.f32 	%f2117, %f1489, %f1518, %f1477;
	fma.rn.f32 	%f2116, %f1490, %f1518, %f1478;
	shfl.sync.idx.b32	%r565|%p265, %r965, %r310, 31, -1;
	mov.b32 	%f1519, %r565;
	fma.rn.f32 	%f2115, %f1489, %f1519, %f1480;
	fma.rn.f32 	%f2114, %f1490, %f1519, %f1481;
	shfl.sync.idx.b32	%r566|%p266, %r964, %r310, 31, -1;
	mov.b32 	%f1520, %r566;
	fma.rn.f32 	%f2113, %f1489, %f1520, %f1483;
	fma.rn.f32 	%f2112, %f1490, %f1520, %f1484;
	shfl.sync.idx.b32	%r567|%p267, %r963, %r310, 31, -1;
	mov.b32 	%f1521, %r567;
	fma.rn.f32 	%f2111, %f1489, %f1521, %f1486;
	fma.rn.f32 	%f2110, %f1490, %f1521, %f1487;
	add.s32 	%r995, %r995, 8;
	and.b32  	%r568, %r5, -8;
	add.s32 	%r569, %r568, %r3;
	setp.lt.s32 	%p268, %r995, %r569;
	@%p268 bra 	$L__BB0_2;
$L__BB0_6:
	and.b32  	%r146, %r5, -8;
	add.s32 	%r570, %r146, %r3;
	setp.le.s32 	%p269, %r4, %r570;
	and.b32  	%r571, %r5, 24;
	setp.ne.s32 	%p270, %r571, 0;
	or.pred  	%p271, %p270, %p269;
	@%p271 bra 	$L__BB0_9;
	add.s32 	%r997, %r146, %r3;
	sub.s32 	%r572, %r4, %r997;
	setp.ge.u32 	%p272, %r1, %r572;
	@%p272 bra 	$L__BB0_9;
	ld.param.u64 	%rd261, [_Z12_spmm_conv_0PKfPfiiPKiS3_S3_S0__param_7];
	ld.param.u64 	%rd259, [_Z12_spmm_conv_0PKfPfiiPKiS3_S3_S0__param_6];
	add.s32 	%r573, %r997, %r1;
	cvta.to.global.u64 	%rd99, %rd259;
	mul.wide.u32 	%rd100, %r573, 4;
	add.s64 	%rd101, %rd99, %rd100;
	ld.global.nc.u32 	%r574, [%rd101];
	shl.b32 	%r575, %r7, 14;
	mov.u32 	%r576, %ctaid.y;
	shl.b32 	%r577, %r576, 6;
	add.s32 	%r578, %r577, %r1;
	mad.lo.s32 	%r579, %r6, 1064960, %r578;
	add.s32 	%r580, %r579, %r575;
	shr.s32 	%r581, %r574, 31;
	shr.u32 	%r582, %r581, 24;
	add.s32 	%r583, %r574, %r582;
	shr.u32 	%r584, %r583, 8;
	mad.lo.s32 	%r585, %r584, 1064960, %r580;
	and.b32  	%r586, %r583, 67108608;
	sub.s32 	%r587, %r574, %r586;
	shl.b32 	%r588, %r587, 6;
	add.s32 	%r996, %r585, %r588;
	cvta.to.global.u64 	%rd102, %rd261;
	add.s64 	%rd103, %rd102, %rd100;
	ld.global.nc.u32 	%r994, [%rd103];
	add.s32 	%r589, %r5, %r573;
	mul.wide.u32 	%rd104, %r589, 4;
	add.s64 	%rd105, %rd102, %rd104;
	ld.global.nc.u32 	%r993, [%rd105];
	add.s32 	%r590, %r589, %r5;
	mul.wide.u32 	%rd106, %r590, 4;
	add.s64 	%rd107, %rd102, %rd106;
	ld.global.nc.u32 	%r992, [%rd107];
	add.s32 	%r591, %r590, %r5;
	mul.wide.u32 	%rd108, %r591, 4;
	add.s64 	%rd109, %rd102, %rd108;
	ld.global.nc.u32 	%r991, [%rd109];
	add.s32 	%r592, %r591, %r5;
	mul.wide.u32 	%rd110, %r592, 4;
	add.s64 	%rd111, %rd102, %rd110;
	ld.global.nc.u32 	%r990, [%rd111];
	add.s32 	%r593, %r592, %r5;
	mul.wide.u32 	%rd112, %r593, 4;
	add.s64 	%rd113, %rd102, %rd112;
	ld.global.nc.u32 	%r989, [%rd113];
	add.s32 	%r594, %r593, %r5;
	mul.wide.u32 	%rd114, %r594, 4;
	add.s64 	%rd115, %rd102, %rd114;
	ld.global.nc.u32 	%r988, [%rd115];
	add.s32 	%r595, %r594, %r5;
	mul.wide.u32 	%rd116, %r595, 4;
	add.s64 	%rd117, %rd102, %rd116;
	ld.global.nc.u32 	%r987, [%rd117];
	add.s32 	%r596, %r595, %r5;
	mul.wide.u32 	%rd118, %r596, 4;
	add.s64 	%rd119, %rd102, %rd118;
	ld.global.nc.u32 	%r986, [%rd119];
	add.s32 	%r597, %r596, %r5;
	mul.wide.u32 	%rd120, %r597, 4;
	add.s64 	%rd121, %rd102, %rd120;
	ld.global.nc.u32 	%r985, [%rd121];
	add.s32 	%r598, %r597, %r5;
	mul.wide.u32 	%rd122, %r598, 4;
	add.s64 	%rd123, %rd102, %rd122;
	ld.global.nc.u32 	%r984, [%rd123];
	add.s32 	%r599, %r598, %r5;
	mul.wide.u32 	%rd124, %r599, 4;
	add.s64 	%rd125, %rd102, %rd124;
	ld.global.nc.u32 	%r983, [%rd125];
	add.s32 	%r600, %r599, %r5;
	mul.wide.u32 	%rd126, %r600, 4;
	add.s64 	%rd127, %rd102, %rd126;
	ld.global.nc.u32 	%r982, [%rd127];
	add.s32 	%r601, %r600, %r5;
	mul.wide.u32 	%rd128, %r601, 4;
	add.s64 	%rd129, %rd102, %rd128;
	ld.global.nc.u32 	%r981, [%rd129];
	add.s32 	%r602, %r601, %r5;
	mul.wide.u32 	%rd130, %r602, 4;
	add.s64 	%rd131, %rd102, %rd130;
	ld.global.nc.u32 	%r980, [%rd131];
	add.s32 	%r603, %r602, %r5;
	mul.wide.u32 	%rd132, %r603, 4;
	add.s64 	%rd133, %rd102, %rd132;
	ld.global.nc.u32 	%r979, [%rd133];
	add.s32 	%r604, %r603, %r5;
	mul.wide.u32 	%rd134, %r604, 4;
	add.s64 	%rd135, %rd102, %rd134;
	ld.global.nc.u32 	%r978, [%rd135];
	add.s32 	%r605, %r604, %r5;
	mul.wide.u32 	%rd136, %r605, 4;
	add.s64 	%rd137, %rd102, %rd136;
	ld.global.nc.u32 	%r977, [%rd137];
	add.s32 	%r606, %r605, %r5;
	mul.wide.u32 	%rd138, %r606, 4;
	add.s64 	%rd139, %rd102, %rd138;
	ld.global.nc.u32 	%r976, [%rd139];
	add.s32 	%r607, %r606, %r5;
	mul.wide.u32 	%rd140, %r607, 4;
	add.s64 	%rd141, %rd102, %rd140;
	ld.global.nc.u32 	%r975, [%rd141];
	add.s32 	%r608, %r607, %r5;
	mul.wide.u32 	%rd142, %r608, 4;
	add.s64 	%rd143, %rd102, %rd142;
	ld.global.nc.u32 	%r974, [%rd143];
	add.s32 	%r609, %r608, %r5;
	mul.wide.u32 	%rd144, %r609, 4;
	add.s64 	%rd145, %rd102, %rd144;
	ld.global.nc.u32 	%r973, [%rd145];
	add.s32 	%r610, %r609, %r5;
	mul.wide.u32 	%rd146, %r610, 4;
	add.s64 	%rd147, %rd102, %rd146;
	ld.global.nc.u32 	%r972, [%rd147];
	add.s32 	%r611, %r610, %r5;
	mul.wide.u32 	%rd148, %r611, 4;
	add.s64 	%rd149, %rd102, %rd148;
	ld.global.nc.u32 	%r971, [%rd149];
	add.s32 	%r612, %r611, %r5;
	mul.wide.u32 	%rd150, %r612, 4;
	add.s64 	%rd151, %rd102, %rd150;
	ld.global.nc.u32 	%r970, [%rd151];
	add.s32 	%r613, %r612, %r5;
	mul.wide.u32 	%rd152, %r613, 4;
	add.s64 	%rd153, %rd102, %rd152;
	ld.global.nc.u32 	%r969, [%rd153];
	add.s32 	%r614, %r613, %r5;
	mul.wide.u32 	%rd154, %r614, 4;
	add.s64 	%rd155, %rd102, %rd154;
	ld.global.nc.u32 	%r968, [%rd155];
	add.s32 	%r615, %r614, %r5;
	mul.wide.u32 	%rd156, %r615, 4;
	add.s64 	%rd157, %rd102, %rd156;
	ld.global.nc.u32 	%r967, [%rd157];
	add.s32 	%r616, %r615, %r5;
	mul.wide.u32 	%rd158, %r616, 4;
	add.s64 	%rd159, %rd102, %rd158;
	ld.global.nc.u32 	%r966, [%rd159];
	add.s32 	%r617, %r616, %r5;
	mul.wide.u32 	%rd160, %r617, 4;
	add.s64 	%rd161, %rd102, %rd160;
	ld.global.nc.u32 	%r965, [%rd161];
	add.s32 	%r618, %r617, %r5;
	mul.wide.u32 	%rd162, %r618, 4;
	add.s64 	%rd163, %rd102, %rd162;
	ld.global.nc.u32 	%r964, [%rd163];
	add.s32 	%r619, %r618, %r5;
	mul.wide.u32 	%rd164, %r619, 4;
	add.s64 	%rd165, %rd102, %rd164;
	ld.global.nc.u32 	%r963, [%rd165];
$L__BB0_9:
	and.b32  	%r620, %r5, -4;
	setp.ge.s32 	%p273, %r146, %r620;
	@%p273 bra 	$L__BB0_138;
	ld.param.u64 	%rd253, [_Z12_spmm_conv_0PKfPfiiPKiS3_S3_S0__param_0];
	and.b32  	%r621, %r5, -8;
	add.s32 	%r622, %r621, %r3;
	sub.s32 	%r215, %r622, %r997;
	shfl.sync.idx.b32	%r623|%p274, %r996, %r215, 31, -1;
	add.s32 	%r216, %r215, 1;
	shfl.sync.idx.b32	%r217|%p275, %r996, %r216, 31, -1;
	add.s32 	%r218, %r215, 2;
	shfl.sync.idx.b32	%r219|%p276, %r996, %r218, 31, -1;
	add.s32 	%r220, %r215, 3;
	shfl.sync.idx.b32	%r221|%p277, %r996, %r220, 31, -1;
	cvta.to.global.u64 	%rd166, %rd253;
	mul.wide.s32 	%rd167, %r623, 4;
	add.s64 	%rd1, %rd166, %rd167;
	shfl.sync.idx.b32	%r624|%p278, %r994, %r215, 31, -1;
	mov.b32 	%f193, %r624;
	setp.leu.f32 	%p279, %f193, 0f00000000;
	@%p279 bra 	$L__BB0_12;
	ld.global.nc.f32 	%f1523, [%rd1];
	fma.rn.f32 	%f2174, %f1523, %f193, %f2173;
	ld.global.nc.f32 	%f1524, [%rd1+128];
	mul.f32 	%f2175, %f1524, %f193;
	bra.uni 	$L__BB0_13;
$L__BB0_12:
	add.f32 	%f2174, %f2173, 0f00000000;
	mov.f32 	%f2175, 0f00000000;
$L__BB0_13:
	add.f32 	%f199, %f2175, %f2172;
	shfl.sync.idx.b32	%r625|%p280, %r993, %r215, 31, -1;
	mov.b32 	%f200, %r625;
	setp.leu.f32 	%p281, %f200, 0f00000000;
	mov.f32 	%f2176, 0f00000000;
	@%p281 bra 	$L__BB0_15;
	ld.global.nc.f32 	%f1526, [%rd1];
	mul.f32 	%f2176, %f1526, %f200;
$L__BB0_15:
	add.f32 	%f203, %f2176, %f2171;
	mov.f32 	%f2177, 0f00000000;
	@%p281 bra 	$L__BB0_17;
	ld.global.nc.f32 	%f1528, [%rd1+128];
	mul.f32 	%f2177, %f1528, %f200;
$L__BB0_17:
	add.f32 	%f206, %f2177, %f2170;
	shfl.sync.idx.b32	%r626|%p283, %r992, %r215, 31, -1;
	mov.b32 	%f207, %r626;
	setp.leu.f32 	%p284, %f207, 0f00000000;
	mov.f32 	%f2178, 0f00000000;
	@%p284 bra 	$L__BB0_19;
	ld.global.nc.f32 	%f1530, [%rd1];
	mul.f32 	%f2178, %f1530, %f207;
$L__BB0_19:
	add.f32 	%f210, %f2178, %f2169;
	mov.f32 	%f2179, 0f00000000;
	@%p284 bra 	$L__BB0_21;
	ld.global.nc.f32 	%f1532, [%rd1+128];
	mul.f32 	%f2179, %f1532, %f207;
$L__BB0_21:
	add.f32 	%f213, %f2179, %f2168;
	shfl.sync.idx.b32	%r627|%p286, %r991, %r215, 31, -1;
	mov.b32 	%f214, %r627;
	setp.leu.f32 	%p287, %f214, 0f00000000;
	mov.f32 	%f2180, 0f00000000;
	@%p287 bra 	$L__BB0_23;
	ld.global.nc.f32 	%f1534, [%rd1];
	mul.f32 	%f2180, %f1534, %f214;
$L__BB0_23:
	add.f32 	%f217, %f2180, %f2167;
	mov.f32 	%f2181, 0f00000000;
	@%p287 bra 	$L__BB0_25;
	ld.global.nc.f32 	%f1536, [%rd1+128];
	mul.f32 	%f2181, %f1536, %f214;
$L__BB0_25:
	add.f32 	%f220, %f2181, %f2166;
	shfl.sync.idx.b32	%r628|%p289, %r990, %r215, 31, -1;
	mov.b32 	%f221, %r628;
	setp.leu.f32 	%p290, %f221, 0f00000000;
	mov.f32 	%f2182, 0f00000000;
	@%p290 bra 	$L__BB0_27;
	ld.global.nc.f32 	%f1538, [%rd1];
	mul.f32 	%f2182, %f1538, %f221;
$L__BB0_27:
	add.f32 	%f224, %f2182, %f2165;
	mov.f32 	%f2183, 0f00000000;
	@%p290 bra 	$L__BB0_29;
	ld.global.nc.f32 	%f1540, [%rd1+128];
	mul.f32 	%f2183, %f1540, %f221;
$L__BB0_29:
	add.f32 	%f227, %f2183, %f2164;
	shfl.sync.idx.b32	%r629|%p292, %r989, %r215, 31, -1;
	mov.b32 	%f228, %r629;
	setp.leu.f32 	%p293, %f228, 0f00000000;
	mov.f32 	%f2184, 0f00000000;
	@%p293 bra 	$L__BB0_31;
	ld.global.nc.f32 	%f1542, [%rd1];
	mul.f32 	%f2184, %f1542, %f228;
$L__BB0_31:
	add.f32 	%f231, %f2184, %f2163;
	mov.f32 	%f2185, 0f00000000;
	@%p293 bra 	$L__BB0_33;
	ld.global.nc.f32 	%f1544, [%rd1+128];
	mul.f32 	%f2185, %f1544, %f228;
$L__BB0_33:
	add.f32 	%f234, %f2185, %f2162;
	shfl.sync.idx.b32	%r630|%p295, %r988, %r215, 31, -1;
	mov.b32 	%f235, %r630;
	setp.leu.f32 	%p296, %f235, 0f00000000;
	mov.f32 	%f2186, 0f00000000;
	@%p296 bra 	$L__BB0_35;
	ld.global.nc.f32 	%f1546, [%rd1];
	mul.f32 	%f2186, %f1546, %f235;
$L__BB0_35:
	add.f32 	%f238, %f2186, %f2161;
	mov.f32 	%f2187, 0f00000000;
	@%p296 bra 	$L__BB0_37;
	ld.global.nc.f32 	%f1548, [%rd1+128];
	mul.f32 	%f2187, %f1548, %f235;
$L__BB0_37:
	add.f32 	%f241, %f2187, %f2160;
	shfl.sync.idx.b32	%r631|%p298, %r987, %r215, 31, -1;
	mov.b32 	%f242, %r631;
	setp.leu.f32 	%p299, %f242, 0f00000000;
	mov.f32 	%f2188, 0f00000000;
	@%p299 bra 	$L__BB0_39;
	ld.global.nc.f32 	%f1550, [%rd1];
	mul.f32 	%f2188, %f1550, %f242;
$L__BB0_39:
	add.f32 	%f245, %f2188, %f2159;
	mov.f32 	%f2189, 0f00000000;
	@%p299 bra 	$L__BB0_41;
	ld.global.nc.f32 	%f1552, [%rd1+128];
	mul.f32 	%f2189, %f1552, %f242;
$L__BB0_41:
	add.f32 	%f248, %f2189, %f2158;
	shfl.sync.idx.b32	%r632|%p301, %r986, %r215, 31, -1;
	mov.b32 	%f249, %r632;
	setp.leu.f32 	%p302, %f249, 0f00000000;
	mov.f32 	%f2190, 0f00000000;
	@%p302 bra 	$L__BB0_43;
	ld.global.nc.f32 	%f1554, [%rd1];
	mul.f32 	%f2190, %f1554, %f249;
$L__BB0_43:
	add.f32 	%f252, %f2190, %f2157;
	mov.f32 	%f2191, 0f00000000;
	@%p302 bra 	$L__BB0_45;
	ld.global.nc.f32 	%f1556, [%rd1+128];
	mul.f32 	%f2191, %f1556, %f249;
$L__BB0_45:
	add.f32 	%f255, %f2191, %f2156;
	shfl.sync.idx.b32	%r633|%p304, %r985, %r215, 31, -1;
	mov.b32 	%f256, %r633;
	setp.leu.f32 	%p305, %f256, 0f00000000;
	mov.f32 	%f2192, 0f00000000;
	@%p305 bra 	$L__BB0_47;
	ld.global.nc.f32 	%f1558, [%rd1];
	mul.f32 	%f2192, %f1558, %f256;
$L__BB0_47:
	add.f32 	%f259, %f2192, %f2155;
	mov.f32 	%f2193, 0f00000000;
	@%p305 bra 	$L__BB0_49;
	ld.global.nc.f32 	%f1560, [%rd1+128];
	mul.f32 	%f2193, %f1560, %f256;
$L__BB0_49:
	add.f32 	%f262, %f2193, %f2154;
	shfl.sync.idx.b32	%r634|%p307, %r984, %r215, 31, -1;
	mov.b32 	%f263, %r634;
	setp.leu.f32 	%p308, %f263, 0f00000000;
	mov.f32 	%f2194, 0f00000000;
	@%p308 bra 	$L__BB0_51;
	ld.global.nc.f32 	%f1562, [%rd1];
	mul.f32 	%f2194, %f1562, %f263;
$L__BB0_51:
	add.f32 	%f266, %f2194, %f2153;
	mov.f32 	%f2195, 0f00000000;
	@%p308 bra 	$L__BB0_53;
	ld.global.nc.f32 	%f1564, [%rd1+128];
	mul.f32 	%f2195, %f1564, %f263;
$L__BB0_53:
	add.f32 	%f269, %f2195, %f2152;
	shfl.sync.idx.b32	%r635|%p310, %r983, %r215, 31, -1;
	mov.b32 	%f270, %r635;
	setp.leu.f32 	%p311, %f270, 0f00000000;
	mov.f32 	%f2196, 0f00000000;
	@%p311 bra 	$L__BB0_55;
	ld.global.nc.f32 	%f1566, [%rd1];
	mul.f32 	%f2196, %f1566, %f270;
$L__BB0_55:
	add.f32 	%f273, %f2196, %f2151;
	mov.f32 	%f2197, 0f00000000;
	@%p311 bra 	$L__BB0_57;
	ld.global.nc.f32 	%f1568, [%rd1+128];
	mul.f32 	%f2197, %f1568, %f270;
$L__BB0_57:
	add.f32 	%f276, %f2197, %f2150;
	shfl.sync.idx.b32	%r636|%p313, %r982, %r215, 31, -1;
	mov.b32 	%f277, %r636;
	setp.leu.f32 	%p314, %f277, 0f00000000;
	mov.f32 	%f2198, 0f00000000;
	@%p314 bra 	$L__BB0_59;
	ld.global.nc.f32 	%f1570, [%rd1];
	mul.f32 	%f2198, %f1570, %f277;
$L__BB0_59:
	add.f32 	%f280, %f2198, %f2149;
	mov.f32 	%f2199, 0f00000000;
	@%p314 bra 	$L__BB0_61;
	ld.global.nc.f32 	%f1572, [%rd1+128];
	mul.f32 	%f2199, %f1572, %f277;
$L__BB0_61:
	add.f32 	%f283, %f2199, %f2148;
	shfl.sync.idx.b32	%r637|%p316, %r981, %r215, 31, -1;
	mov.b32 	%f284, %r637;
	setp.leu.f32 	%p317, %f284, 0f00000000;
	mov.f32 	%f2200, 0f00000000;
	@%p317 bra 	$L__BB0_63;
	ld.global.nc.f32 	%f1574, [%rd1];
	mul.f32 	%f2200, %f1574, %f284;
$L__BB0_63:
	add.f32 	%f287, %f2200, %f2147;
	mov.f32 	%f2201, 0f00000000;
	@%p317 bra 	$L__BB0_65;
	ld.global.nc.f32 	%f1576, [%rd1+128];
	mul.f32 	%f2201, %f1576, %f284;
$L__BB0_65:
	add.f32 	%f290, %f2201, %f2146;
	shfl.sync.idx.b32	%r638|%p319, %r980, %r215, 31, -1;
	mov.b32 	%f291, %r638;
	setp.leu.f32 	%p320, %f291, 0f00000000;
	mov.f32 	%f2202, 0f00000000;
	@%p320 bra 	$L__BB0_67;
	ld.global.nc.f32 	%f1578, [%rd1];
	mul.f32 	%f2202, %f1578, %f291;
$L__BB0_67:
	add.f32 	%f294, %f2202, %f2145;
	mov.f32 	%f2203, 0f00000000;
	@%p320 bra 	$L__BB0_69;
	ld.global.nc.f32 	%f1580, [%rd1+128];
	mul.f32 	%f2203, %f1580, %f291;
$L__BB0_69:
	add.f32 	%f297, %f2203, %f2144;
	shfl.sync.idx.b32	%r639|%p322, %r979, %r215, 31, -1;
	mov.b32 	%f298, %r639;
	setp.leu.f32 	%p323, %f298, 0f00000000;
	mov.f32 	%f2204, 0f00000000;
	@%p323 bra 	$L__BB0_71;
	ld.global.nc.f32 	%f1582, [%rd1];
	mul.f32 	%f2204, %f1582, %f298;
$L__BB0_71:
	add.f32 	%f301, %f2204, %f2143;
	mov.f32 	%f2205, 0f00000000;
	@%p323 bra 	$L__BB0_73;
	ld.global.nc.f32 	%f1584, [%rd1+128];
	mul.f32 	%f2205, %f1584, %f298;
$L__BB0_73:
	add.f32 	%f304, %f2205, %f2142;
	shfl.sync.idx.b32	%r640|%p325, %r978, %r215, 31, -1;
	mov.b32 	%f305, %r640;
	setp.leu.f32 	%p326, %f305, 0f00000000;
	mov.f32 	%f2206, 0f00000000;
	@%p326 bra 	$L__BB0_75;
	ld.global.nc.f32 	%f1586, [%rd1];
	mul.f32 	%f2206, %f1586, %f305;
$L__BB0_75:
	add.f32 	%f308, %f2206, %f2141;
	mov.f32 	%f2207, 0f00000000;
	@%p326 bra 	$L__BB0_77;
	ld.global.nc.f32 	%f1588, [%rd1+128];
	mul.f32 	%f2207, %f1588, %f305;
$L__BB0_77:
	add.f32 	%f311, %f2207, %f2140;
	shfl.sync.idx.b32	%r641|%p328, %r977, %r215, 31, -1;
	mov.b32 	%f312, %r641;
	setp.leu.f32 	%p329, %f312, 0f00000000;
	mov.f32 	%f2208, 0f00000000;
	@%p329 bra 	$L__BB0_79;
	ld.global.nc.f32 	%f1590, [%rd1];
	mul.f32 	%f2208, %f1590, %f312;
$L__BB0_79:
	add.f32 	%f315, %f2208, %f2139;
	mov.f32 	%f2209, 0f00000000;
	@%p329 bra 	$L__BB0_81;
	ld.global.nc.f32 	%f1592, [%rd1+128];
	mul.f32 	%f2209, %f1592, %f312;
$L__BB0_81:
	add.f32 	%f318, %f2209, %f2138;
	shfl.sync.idx.b32	%r642|%p331, %r976, %r215, 31, -1;
	mov.b32 	%f319, %r642;
	setp.leu.f32 	%p332, %f319, 0f00000000;
	mov.f32 	%f2210, 0f00000000;
	@%p332 bra 	$L__BB0_83;
	ld.global.nc.f32 	%f1594, [%rd1];
	mul.f32 	%f2210, %f1594, %f319;
$L__BB0_83:
	add.f32 	%f322, %f2210, %f2137;
	mov.f32 	%f2211, 0f00000000;
	@%p332 bra 	$L__BB0_85;
	ld.global.nc.f32 	%f1596, [%rd1+128];
	mul.f32 	%f2211, %f1596, %f319;
$L__BB0_85:
	add.f32 	%f325, %f2211, %f2136;
	shfl.sync.idx.b32	%r643|%p334, %r975, %r215, 31, -1;
	mov.b32 	%f326, %r643;
	setp.leu.f32 	%p335, %f326, 0f00000000;
	mov.f32 	%f2212, 0f00000000;
	@%p335 bra 	$L__BB0_87;
	ld.global.nc.f32 	%f1598, [%rd1];
	mul.f32 	%f2212, %f1598, %f326;
$L__BB0_87:
	add.f32 	%f329, %f2212, %f2135;
	mov.f32 	%f2213, 0f00000000;
	@%p335 bra 	$L__BB0_89;
	ld.global.nc.f32 	%f1600, [%rd1+128];
	mul.f32 	%f2213, %f1600, %f326;
$L__BB0_89:
	add.f32 	%f332, %f2213, %f2134;
	shfl.sync.idx.b32	%r644|%p337, %r974, %r215, 31, -1;
	mov.b32 	%f333, %r644;
	setp.leu.f32 	%p338, %f333, 0f00000000;
	mov.f32 	%f2214, 0f00000000;
	@%p338 bra 	$L__BB0_91;
	ld.global.nc.f32 	%f1602, [%rd1];
	mul.f32 	%f2214, %f1602, %f333;
$L__BB0_91:
	add.f32 	%f336, %f2214, %f2133;
	mov.f32 	%f2215, 0f00000000;
	@%p338 bra 	$L__BB0_93;
	ld.global.nc.f32 	%f1604, [%rd1+128];
	mul.f32 	%f2215, %f1604, %f333;
$L__BB0_93:
	add.f32 	%f339, %f2215, %f2132;
	shfl.sync.idx.b32	%r645|%p340, %r973, %r215, 31, -1;
	mov.b32 	%f340, %r645;
	setp.leu.f32 	%p341, %f340, 0f00000000;
	mov.f32 	%f2216, 0f00000000;
	@%p341 bra 	$L__BB0_95;
	ld.global.nc.f32 	%f1606, [%rd1];
	mul.f32 	%f2216, %f1606, %f340;
$L__BB0_95:
	add.f32 	%f343, %f2216, %f2131;
	mov.f32 	%f2217, 0f00000000;
	@%p341 bra 	$L__BB0_97;
	ld.global.nc.f32 	%f1608, [%rd1+128];
	mul.f32 	%f2217, %f1608, %f340;
$L__BB0_97:
	add.f32 	%f346, %f2217, %f2130;
	shfl.sync.idx.b32	%r646|%p343, %r972, %r215, 31, -1;
	mov.b32 	%f347, %r646;
	setp.leu.f32 	%p344, %f347, 0f00000000;
	mov.f32 	%f2218, 0f00000000;
	@%p344 bra 	$L__BB0_99;
	ld.global.nc.f32 	%f1610, [%rd1];
	mul.f32 	%f2218, %f1610, %f347;
$L__BB0_99:
	add.f32 	%f350, %f2218, %f2129;
	mov.f32 	%f2219, 0f00000000;
	@%p344 bra 	$L__BB0_101;
	ld.global.nc.f32 	%f1612, [%rd1+128];
	mul.f32 	%f2219, %f1612, %f347;
$L__BB0_101:
	add.f32 	%f353, %f2219, %f2128;
	shfl.sync.idx.b32	%r647|%p346, %r971, %r215, 31, -1;
	mov.b32 	%f354, %r647;
	setp.leu.f32 	%p347, %f354, 0f00000000;
	mov.f32 	%f2220, 0f00000000;
	@%p347 bra 	$L__BB0_103;
	ld.global.nc.f32 	%f1614, [%rd1];
	mul.f32 	%f2220, %f1614, %f354;
$L__BB0_103:
	add.f32 	%f357, %f2220, %f2127;
	mov.f32 	%f2221, 0f00000000;
	@%p347 bra 	$L__BB0_105;
	ld.global.nc.f32 	%f1616, [%rd1+128];
	mul.f32 	%f2221, %f1616, %f354;
$L__BB0_105:
	add.f32 	%f360, %f2221, %f2126;
	shfl.sync.idx.b32	%r648|%p349, %r970, %r215, 31, -1;
	mov.b32 	%f361, %r648;
	setp.leu.f32 	%p350, %f361, 0f00000000;
	mov.f32 	%f2222, 0f00000000;
	@%p350 bra 	$L__BB0_107;
	ld.global.nc.f32 	%f1618, [%rd1];
	mul.f32 	%f2222, %f1618, %f361;
$L__BB0_107:
	add.f32 	%f364, %f2222, %f2125;
	mov.f32 	%f2223, 0f00000000;
	@%p350 bra 	$L__BB0_109;
	ld.global.nc.f32 	%f1620, [%rd1+128];
	mul.f32 	%f2223, %f1620, %f361;
$L__BB0_109:
	add.f32 	%f367, %f2223, %f2124;
	shfl.sync.idx.b32	%r649|%p352, %r969, %r215, 31, -1;
	mov.b32 	%f368, %r649;
	setp.leu.f32 	%p353, %f368, 0f00000000;
	mov.f32 	%f2224, 0f00000000;
	@%p353 bra 	$L__BB0_111;
	ld.global.nc.f32 	%f1622, [%rd1];
	mul.f32 	%f2224, %f1622, %f368;
$L__BB0_111:
	add.f32 	%f371, %f2224, %f2123;
	mov.f32 	%f2225, 0f00000000;
	@%p353 bra 	$L__BB0_113;
	ld.global.nc.f32 	%f1624, [%rd1+128];
	mul.f32 	%f2225, %f1624, %f368;
$L__BB0_113:
	add.f32 	%f374, %f2225, %f2122;
	shfl.sync.idx.b32	%r650|%p355, %r968, %r215, 31, -1;
	mov.b32 	%f375, %r650;
	setp.leu.f32 	%p356, %f375, 0f00000000;
	mov.f32 	%f2226, 0f00000000;
	@%p356 bra 	$L__BB0_115;
	ld.global.nc.f32 	%f1626, [%rd1];
	mul.f32 	%f2226, %f1626, %f375;
$L__BB0_115:
	add.f32 	%f378, %f2226, %f2121;
	mov.f32 	%f2227, 0f00000000;
	@%p356 bra 	$L__BB0_117;
	ld.global.nc.f32 	%f1628, [%rd1+128];
	mul.f32 	%f2227, %f1628, %f375;
$L__BB0_117:
	add.f32 	%f381, %f2227, %f2120;
	shfl.sync.idx.b32	%r651|%p358, %r967, %r215, 31, -1;
	mov.b32 	%f382, %r651;
	setp.leu.f32 	%p359, %f382, 0f00000000;
	mov.f32 	%f2228, 0f00000000;
	@%p359 bra 	$L__BB0_119;
	ld.global.nc.f32 	%f1630, [%rd1];
	mul.f32 	%f2228, %f1630, %f382;
$L__BB0_119:
	add.f32 	%f385, %f2228, %f2119;
	mov.f32 	%f2229, 0f00000000;
	@%p359 bra 	$L__BB0_121;
	ld.global.nc.f32 	%f1632, [%rd1+128];
	mul.f32 	%f2229, %f1632, %f382;
$L__BB0_121:
	add.f32 	%f388, %f2229, %f2118;
	shfl.sync.idx.b32	%r652|%p361, %r966, %r215, 31, -1;
	mov.b32 	%f389, %r652;
	setp.leu.f32 	%p362, %f389, 0f00000000;
	mov.f32 	%f2230, 0f00000000;
	@%p362 bra 	$L__BB0_123;
	ld.global.nc.f32 	%f1634, [%rd1];
	mul.f32 	%f2230, %f1634, %f389;
$L__BB0_123:
	add.f32 	%f392, %f2230, %f2117;
	mov.f32 	%f2231, 0f00000000;
	@%p362 bra 	$L__BB0_125;
	ld.global.nc.f32 	%f1636, [%rd1+128];
	mul.f32 	%f2231, %f1636, %f389;
$L__BB0_125:
	add.f32 	%f395, %f2231, %f2116;
	shfl.sync.idx.b32	%r653|%p364, %r965, %r215, 31, -1;
	mov.b32 	%f396, %r653;
	setp.leu.f32 	%p365, %f396, 0f00000000;
	mov.f32 	%f2232, 0f00000000;
	@%p365 bra 	$L__BB0_127;
	ld.global.nc.f32 	%f1638, [%rd1];
	mul.f32 	%f2232, %f1638, %f396;
$L__BB0_127:
	add.f32 	%f399, %f2232, %f2115;
	mov.f32 	%f2233, 0f00000000;
	@%p365 bra 	$L__BB0_129;
	ld.global.nc.f32 	%f1640, [%rd1+128];
	mul.f32 	%f2233, %f1640, %f396;
$L__BB0_129:
	add.f32 	%f402, %f2233, %f2114;
	shfl.sync.idx.b32	%r654|%p367, %r964, %r215, 31, -1;
	mov.b32 	%f403, %r654;
	setp.leu.f32 	%p368, %f403, 0f00000000;
	mov.f32 	%f2234, 0f00000000;
	@%p368 bra 	$L__BB0_131;
	ld.global.nc.f32 	%f1642, [%rd1];
	mul.f32 	%f2234, %f1642, %f403;
$L__BB0_131:
	add.f32 	%f406, %f2234, %f2113;
	mov.f32 	%f2235, 0f00000000;
	@%p368 bra 	$L__BB0_133;
	ld.global.nc.f32 	%f1644, [%rd1+128];
	mul.f32 	%f2235, %f1644, %f403;
$L__BB0_133:
	add.f32 	%f409, %f2235, %f2112;
	shfl.sync.idx.b32	%r655|%p370, %r963, %r215, 31, -1;
	mov.b32 	%f410, %r655;
	setp.leu.f32 	%p371, %f410, 0f00000000;
	mov.f32 	%f2236, 0f00000000;
	@%p371 bra 	$L__BB0_135;
	ld.global.nc.f32 	%f1646, [%rd1];
	mul.f32 	%f2236, %f1646, %f410;
$L__BB0_135:
	add.f32 	%f413, %f2236, %f2111;
	mov.f32 	%f2237, 0f00000000;
	@%p371 bra 	$L__BB0_137;
	ld.global.nc.f32 	%f1648, [%rd1+128];
	mul.f32 	%f2237, %f1648, %f410;
$L__BB0_137:
	ld.param.u64 	%rd254, [_Z12_spmm_conv_0PKfPfiiPKiS3_S3_S0__param_0];
	add.f32 	%f1649, %f2237, %f2110;
	cvta.to.global.u64 	%rd168, %rd254;
	mul.wide.s32 	%rd169, %r217, 4;
	add.s64 	%rd170, %rd168, %rd169;
	shfl.sync.idx.b32	%r656|%p373, %r994, %r216, 31, -1;
	mov.b32 	%f1650, %r656;
	ld.global.nc.f32 	%f1651, [%rd170];
	fma.rn.f32 	%f1652, %f1651, %f1650, %f2174;
	ld.global.nc.f32 	%f1653, [%rd170+128];
	fma.rn.f32 	%f1654, %f1653, %f1650, %f199;
	shfl.sync.idx.b32	%r657|%p374, %r993, %r216, 31, -1;
	mov.b32 	%f1655, %r657;
	fma.rn.f32 	%f1656, %f1651, %f1655, %f203;
	fma.rn.f32 	%f1657, %f1653, %f1655, %f206;
	shfl.sync.idx.b32	%r658|%p375, %r992, %r216, 31, -1;
	mov.b32 	%f1658, %r658;
	fma.rn.f32 	%f1659, %f1651, %f1658, %f210;
	fma.rn.f32 	%f1660, %f1653, %f1658, %f213;
	shfl.sync.idx.b32	%r659|%p376, %r991, %r216, 31, -1;
	mov.b32 	%f1661, %r659;
	fma.rn.f32 	%f1662, %f1651, %f1661, %f217;
	fma.rn.f32 	%f1663, %f1653, %f1661, %f220;
	shfl.sync.idx.b32	%r660|%p377, %r990, %r216, 31, -1;
	mov.b32 	%f1664, %r660;
	fma.rn.f32 	%f1665, %f1651, %f1664, %f224;
	fma.rn.f32 	%f1666, %f1653, %f1664, %f227;
	shfl.sync.idx.b32	%r661|%p378, %r989, %r216, 31, -1;
	mov.b32 	%f1667, %r661;
	fma.rn.f32 	%f1668, %f1651, %f1667, %f231;
	fma.rn.f32 	%f1669, %f1653, %f1667, %f234;
	shfl.sync.idx.b32	%r662|%p379, %r988, %r216, 31, -1;
	mov.b32 	%f1670, %r662;
	fma.rn.f32 	%f1671, %f1651, %f1670, %f238;
	fma.rn.f32 	%f1672, %f1653, %f1670, %f241;
	shfl.sync.idx.b32	%r663|%p380, %r987, %r216, 31, -1;
	mov.b32 	%f1673, %r663;
	fma.rn.f32 	%f1674, %f1651, %f1673, %f245;
	fma.rn.f32 	%f1675, %f1653, %f1673, %f248;
	shfl.sync.idx.b32	%r664|%p381, %r986, %r216, 31, -1;
	mov.b32 	%f1676, %r664;
	fma.rn.f32 	%f1677, %f1651, %f1676, %f252;
	fma.rn.f32 	%f1678, %f1653, %f1676, %f255;
	shfl.sync.idx.b32	%r665|%p382, %r985, %r216, 31, -1;
	mov.b32 	%f1679, %r665;
	fma.rn.f32 	%f1680, %f1651, %f1679, %f259;
	fma.rn.f32 	%f1681, %f1653, %f1679, %f262;
	shfl.sync.idx.b32	%r666|%p383, %r984, %r216, 31, -1;
	mov.b32 	%f1682, %r666;
	fma.rn.f32 	%f1683, %f1651, %f1682, %f266;
	fma.rn.f32 	%f1684, %f1653, %f1682, %f269;
	shfl.sync.idx.b32	%r667|%p384, %r983, %r216, 31, -1;
	mov.b32 	%f1685, %r667;
	fma.rn.f32 	%f1686, %f1651, %f1685, %f273;
	fma.rn.f32 	%f1687, %f1653, %f1685, %f276;
	shfl.sync.idx.b32	%r668|%p385, %r982, %r216, 31, -1;
	mov.b32 	%f1688, %r668;
	fma.rn.f32 	%f1689, %f1651, %f1688, %f280;
	fma.rn.f32 	%f1690, %f1653, %f1688, %f283;
	shfl.sync.idx.b32	%r669|%p386, %r981, %r216, 31, -1;
	mov.b32 	%f1691, %r669;
	fma.rn.f32 	%f1692, %f1651, %f1691, %f287;
	fma.rn.f32 	%f1693, %f1653, %f1691, %f290;
	shfl.sync.idx.b32	%r670|%p387, %r980, %r216, 31, -1;
	mov.b32 	%f1694, %r670;
	fma.rn.f32 	%f1695, %f1651, %f1694, %f294;
	fma.rn.f32 	%f1696, %f1653, %f1694, %f297;
	shfl.sync.idx.b32	%r671|%p388, %r979, %r216, 31, -1;
	mov.b32 	%f1697, %r671;
	fma.rn.f32 	%f1698, %f1651, %f1697, %f301;
	fma.rn.f32 	%f1699, %f1653, %f1697, %f304;
	shfl.sync.idx.b32	%r672|%p389, %r978, %r216, 31, -1;
	mov.b32 	%f1700, %r672;
	fma.rn.f32 	%f1701, %f1651, %f1700, %f308;
	fma.rn.f32 	%f1702, %f1653, %f1700, %f311;
	shfl.sync.idx.b32	%r673|%p390, %r977, %r216, 31, -1;
	mov.b32 	%f1703, %r673;
	fma.rn.f32 	%f1704, %f1651, %f1703, %f315;
	fma.rn.f32 	%f1705, %f1653, %f1703, %f318;
	shfl.sync.idx.b32	%r674|%p391, %r976, %r216, 31, -1;
	mov.b32 	%f1706, %r674;
	fma.rn.f32 	%f1707, %f1651, %f1706, %f322;
	fma.rn.f32 	%f1708, %f1653, %f1706, %f325;
	shfl.sync.idx.b32	%r675|%p392, %r975, %r216, 31, -1;
	mov.b32 	%f1709, %r675;
	fma.rn.f32 	%f1710, %f1651, %f1709, %f329;
	fma.rn.f32 	%f1711, %f1653, %f1709, %f332;
	shfl.sync.idx.b32	%r676|%p393, %r974, %r216, 31, -1;
	mov.b32 	%f1712, %r676;
	fma.rn.f32 	%f1713, %f1651, %f1712, %f336;
	fma.rn.f32 	%f1714, %f1653, %f1712, %f339;
	shfl.sync.idx.b32	%r677|%p394, %r973, %r216, 31, -1;
	mov.b32 	%f1715, %r677;
	fma.rn.f32 	%f1716, %f1651, %f1715, %f343;
	fma.rn.f32 	%f1717, %f1653, %f1715, %f346;
	shfl.sync.idx.b32	%r678|%p395, %r972, %r216, 31, -1;
	mov.b32 	%f1718, %r678;
	fma.rn.f32 	%f1719, %f1651, %f1718, %f350;
	fma.rn.f32 	%f1720, %f1653, %f1718, %f353;
	shfl.sync.idx.b32	%r679|%p396, %r971, %r216, 31, -1;
	mov.b32 	%f1721, %r679;
	fma.rn.f32 	%f1722, %f1651, %f1721, %f357;
	fma.rn.f32 	%f1723, %f1653, %f1721, %f360;
	shfl.sync.idx.b32	%r680|%p397, %r970, %r216, 31, -1;
	mov.b32 	%f1724, %r680;
	fma.rn.f32 	%f1725, %f1651, %f1724, %f364;
	fma.rn.f32 	%f1726, %f1653, %f1724, %f367;
	shfl.sync.idx.b32	%r681|%p398, %r969, %r216, 31, -1;
	mov.b32 	%f1727, %r681;
	fma.rn.f32 	%f1728, %f1651, %f1727, %f371;
	fma.rn.f32 	%f1729, %f1653, %f1727, %f374;
	shfl.sync.idx.b32	%r682|%p399, %r968, %r216, 31, -1;
	mov.b32 	%f1730, %r682;
	fma.rn.f32 	%f1731, %f1651, %f1730, %f378;
	fma.rn.f32 	%f1732, %f1653, %f1730, %f381;
	shfl.sync.idx.b32	%r683|%p400, %r967, %r216, 31, -1;
	mov.b32 	%f1733, %r683;
	fma.rn.f32 	%f1734, %f1651, %f1733, %f385;
	fma.rn.f32 	%f1735, %f1653, %f1733, %f388;
	shfl.sync.idx.b32	%r684|%p401, %r966, %r216, 31, -1;
	mov.b32 	%f1736, %r684;
	fma.rn.f32 	%f1737, %f1651, %f1736, %f392;
	fma.rn.f32 	%f1738, %f1653, %f1736, %f395;
	shfl.sync.idx.b32	%r685|%p402, %r965, %r216, 31, -1;
	mov.b32 	%f1739, %r685;
	fma.rn.f32 	%f1740, %f1651, %f1739, %f399;
	fma.rn.f32 	%f1741, %f1653, %f1739, %f402;
	shfl.sync.idx.b32	%r686|%p403, %r964, %r216, 31, -1;
	mov.b32 	%f1742, %r686;
	fma.rn.f32 	%f1743, %f1651, %f1742, %f406;
	fma.rn.f32 	%f1744, %f1653, %f1742, %f409;
	shfl.sync.idx.b32	%r687|%p404, %r963, %r216, 31, -1;
	mov.b32 	%f1745, %r687;
	fma.rn.f32 	%f1746, %f1651, %f1745, %f413;
	fma.rn.f32 	%f1747, %f1653, %f1745, %f1649;
	mul.wide.s32 	%rd171, %r219, 4;
	add.s64 	%rd172, %rd168, %rd171;
	shfl.sync.idx.b32	%r688|%p405, %r994, %r218, 31, -1;
	mov.b32 	%f1748, %r688;
	ld.global.nc.f32 	%f1749, [%rd172];
	fma.rn.f32 	%f1750, %f1749, %f1748, %f1652;
	ld.global.nc.f32 	%f1751, [%rd172+128];
	fma.rn.f32 	%f1752, %f1751, %f1748, %f1654;
	shfl.sync.idx.b32	%r689|%p406, %r993, %r218, 31, -1;
	mov.b32 	%f1753, %r689;
	fma.rn.f32 	%f1754, %f1749, %f1753, %f1656;
	fma.rn.f32 	%f1755, %f1751, %f1753, %f1657;
	shfl.sync.idx.b32	%r690|%p407, %r992, %r218, 31, -1;
	mov.b32 	%f1756, %r690;
	fma.rn.f32 	%f1757, %f1749, %f1756, %f1659;
	fma.rn.f32 	%f1758, %f1751, %f1756, %f1660;
	shfl.sync.idx.b32	%r691|%p408, %r991, %r218, 31, -1;
	mov.b32 	%f1759, %r691;
	fma.rn.f32 	%f1760, %f1749, %f1759, %f1662;
	fma.rn.f32 	%f1761, %f1751, %f1759, %f1663;
	shfl.sync.idx.b32	%r692|%p409, %r990, %r218, 31, -1;
	mov.b32 	%f1762, %r692;
	fma.rn.f32 	%f1763, %f1749, %f1762, %f1665;
	fma.rn.f32 	%f1764, %f1751, %f1762, %f1666;
	shfl.sync.idx.b32	%r693|%p410, %r989, %r218, 31, -1;
	mov.b32 	%f1765, %r693;
	fma.rn.f32 	%f1766, %f1749, %f1765, %f1668;
	fma.rn.f32 	%f1767, %f1751, %f1765, %f1669;
	shfl.sync.idx.b32	%r694|%p411, %r988, %r218, 31, -1;
	mov.b32 	%f1768, %r694;
	fma.rn.f32 	%f1769, %f1749, %f1768, %f1671;
	fma.rn.f32 	%f1770, %f1751, %f1768, %f1672;
	shfl.sync.idx.b32	%r695|%p412, %r987, %r218, 31, -1;
	mov.b32 	%f1771, %r695;
	fma.rn.f32 	%f1772, %f1749, %f1771, %f1674;
	fma.rn.f32 	%f1773, %f1751, %f1771, %f1675;
	shfl.sync.idx.b32	%r696|%p413, %r986, %r218, 31, -1;
	mov.b32 	%f1774, %r696;
	fma.rn.f32 	%f1775, %f1749, %f1774, %f1677;
	fma.rn.f32 	%f1776, %f1751, %f1774, %f1678;
	shfl.sync.idx.b32	%r697|%p414, %r985, %r218, 31, -1;
	mov.b32 	%f1777, %r697;
	fma.rn.f32 	%f1778, %f1749, %f1777, %f1680;
	fma.rn.f32 	%f1779, %f1751, %f1777, %f1681;
	shfl.sync.idx.b32	%r698|%p415, %r984, %r218, 31, -1;
	mov.b32 	%f1780, %r698;
	fma.rn.f32 	%f1781, %f1749, %f1780, %f1683;
	fma.rn.f32 	%f1782, %f1751, %f1780, %f1684;
	shfl.sync.idx.b32	%r699|%p416, %r983, %r218, 31, -1;
	mov.b32 	%f1783, %r699;
	fma.rn.f32 	%f1784, %f1749, %f1783, %f1686;
	fma.rn.f32 	%f1785, %f1751, %f1783, %f1687;
	shfl.sync.idx.b32	%r700|%p417, %r982, %r218, 31, -1;
	mov.b32 	%f1786, %r700;
	fma.rn.f32 	%f1787, %f1749, %f1786, %f1689;
	fma.rn.f32 	%f1788, %f1751, %f1786, %f1690;
	shfl.sync.idx.b32	%r701|%p418, %r981, %r218, 31, -1;
	mov.b32 	%f1789, %r701;
	fma.rn.f32 	%f1790, %f1749, %f1789, %f1692;
	fma.rn.f32 	%f1791, %f1751, %f1789, %f1693;
	shfl.sync.idx.b32	%r702|%p419, %r980, %r218, 31, -1;
	mov.b32 	%f1792, %r702;
	fma.rn.f32 	%f1793, %f1749, %f1792, %f1695;
	fma.rn.f32 	%f1794, %f1751, %f1792, %f1696;
	shfl.sync.idx.b32	%r703|%p420, %r979, %r218, 31, -1;
	mov.b32 	%f1795, %r703;
	fma.rn.f32 	%f1796, %f1749, %f1795, %f1698;
	fma.rn.f32 	%f1797, %f1751, %f1795, %f1699;
	shfl.sync.idx.b32	%r704|%p421, %r978, %r218, 31, -1;
	mov.b32 	%f1798, %r704;
	fma.rn.f32 	%f1799, %f1749, %f1798, %f1701;
	fma.rn.f32 	%f1800, %f1751, %f1798, %f1702;
	shfl.sync.idx.b32	%r705|%p422, %r977, %r218, 31, -1;
	mov.b32 	%f1801, %r705;
	fma.rn.f32 	%f1802, %f1749, %f1801, %f1704;
	fma.rn.f32 	%f1803, %f1751, %f1801, %f1705;
	shfl.sync.idx.b32	%r706|%p423, %r976, %r218, 31, -1;
	mov.b32 	%f1804, %r706;
	fma.rn.f32 	%f1805, %f1749, %f1804, %f1707;
	fma.rn.f32 	%f1806, %f1751, %f1804, %f1708;
	shfl.sync.idx.b32	%r707|%p424, %r975, %r218, 31, -1;
	mov.b32 	%f1807, %r707;
	fma.rn.f32 	%f1808, %f1749, %f1807, %f1710;
	fma.rn.f32 	%f1809, %f1751, %f1807, %f1711;
	shfl.sync.idx.b32	%r708|%p425, %r974, %r218, 31, -1;
	mov.b32 	%f1810, %r708;
	fma.rn.f32 	%f1811, %f1749, %f1810, %f1713;
	fma.rn.f32 	%f1812, %f1751, %f1810, %f1714;
	shfl.sync.idx.b32	%r709|%p426, %r973, %r218, 31, -1;
	mov.b32 	%f1813, %r709;
	fma.rn.f32 	%f1814, %f1749, %f1813, %f1716;
	fma.rn.f32 	%f1815, %f1751, %f1813, %f1717;
	shfl.sync.idx.b32	%r710|%p427, %r972, %r218, 31, -1;
	mov.b32 	%f1816, %r710;
	fma.rn.f32 	%f1817, %f1749, %f1816, %f1719;
	fma.rn.f32 	%f1818, %f1751, %f1816, %f1720;
	shfl.sync.idx.b32	%r711|%p428, %r971, %r218, 31, -1;
	mov.b32 	%f1819, %r711;
	fma.rn.f32 	%f1820, %f1749, %f1819, %f1722;
	fma.rn.f32 	%f1821, %f1751, %f1819, %f1723;
	shfl.sync.idx.b32	%r712|%p429, %r970, %r218, 31, -1;
	mov.b32 	%f1822, %r712;
	fma.rn.f32 	%f1823, %f1749, %f1822, %f1725;
	fma.rn.f32 	%f1824, %f1751, %f1822, %f1726;
	shfl.sync.idx.b32	%r713|%p430, %r969, %r218, 31, -1;
	mov.b32 	%f1825, %r713;
	fma.rn.f32 	%f1826, %f1749, %f1825, %f1728;
	fma.rn.f32 	%f1827, %f1751, %f1825, %f1729;
	shfl.sync.idx.b32	%r714|%p431, %r968, %r218, 31, -1;
	mov.b32 	%f1828, %r714;
	fma.rn.f32 	%f1829, %f1749, %f1828, %f1731;
	fma.rn.f32 	%f1830, %f1751, %f1828, %f1732;
	shfl.sync.idx.b32	%r715|%p432, %r967, %r218, 31, -1;
	mov.b32 	%f1831, %r715;
	fma.rn.f32 	%f1832, %f1749, %f1831, %f1734;
	fma.rn.f32 	%f1833, %f1751, %f1831, %f1735;
	shfl.sync.idx.b32	%r716|%p433, %r966, %r218, 31, -1;
	mov.b32 	%f1834, %r716;
	fma.rn.f32 	%f1835, %f1749, %f1834, %f1737;
	fma.rn.f32 	%f1836, %f1751, %f1834, %f1738;
	shfl.sync.idx.b32	%r717|%p434, %r965, %r218, 31, -1;
	mov.b32 	%f1837, %r717;
	fma.rn.f32 	%f1838, %f1749, %f1837, %f1740;
	fma.rn.f32 	%f1839, %f1751, %f1837, %f1741;
	shfl.sync.idx.b32	%r718|%p435, %r964, %r218, 31, -1;
	mov.b32 	%f1840, %r718;
	fma.rn.f32 	%f1841, %f1749, %f1840, %f1743;
	fma.rn.f32 	%f1842, %f1751, %f1840, %f1744;
	shfl.sync.idx.b32	%r719|%p436, %r963, %r218, 31, -1;
	mov.b32 	%f1843, %r719;
	fma.rn.f32 	%f1844, %f1749, %f1843, %f1746;
	fma.rn.f32 	%f1845, %f1751, %f1843, %f1747;
	mul.wide.s32 	%rd173, %r221, 4;
	add.s64 	%rd174, %rd168, %rd173;
	shfl.sync.idx.b32	%r720|%p437, %r994, %r220, 31, -1;
	mov.b32 	%f1846, %r720;
	ld.global.nc.f32 	%f1847, [%rd174];
	fma.rn.f32 	%f2173, %f1847, %f1846, %f1750;
	ld.global.nc.f32 	%f1848, [%rd174+128];
	fma.rn.f32 	%f2172, %f1848, %f1846, %f1752;
	shfl.sync.idx.b32	%r721|%p438, %r993, %r220, 31, -1;
	mov.b32 	%f1849, %r721;
	fma.rn.f32 	%f2171, %f1847, %f1849, %f1754;
	fma.rn.f32 	%f2170, %f1848, %f1849, %f1755;
	shfl.sync.idx.b32	%r722|%p439, %r992, %r220, 31, -1;
	mov.b32 	%f1850, %r722;
	fma.rn.f32 	%f2169, %f1847, %f1850, %f1757;
	fma.rn.f32 	%f2168, %f1848, %f1850, %f1758;
	shfl.sync.idx.b32	%r723|%p440, %r991, %r220, 31, -1;
	mov.b32 	%f1851, %r723;
	fma.rn.f32 	%f2167, %f1847, %f1851, %f1760;
	fma.rn.f32 	%f2166, %f1848, %f1851, %f1761;
	shfl.sync.idx.b32	%r724|%p441, %r990, %r220, 31, -1;
	mov.b32 	%f1852, %r724;
	fma.rn.f32 	%f2165, %f1847, %f1852, %f1763;
	fma.rn.f32 	%f2164, %f1848, %f1852, %f1764;
	shfl.sync.idx.b32	%r725|%p442, %r989, %r220, 31, -1;
	mov.b32 	%f1853, %r725;
	fma.rn.f32 	%f2163, %f1847, %f1853, %f1766;
	fma.rn.f32 	%f2162, %f1848, %f1853, %f1767;
	shfl.sync.idx.b32	%r726|%p443, %r988, %r220, 31, -1;
	mov.b32 	%f1854, %r726;
	fma.rn.f32 	%f2161, %f1847, %f1854, %f1769;
	fma.rn.f32 	%f2160, %f1848, %f1854, %f1770;
	shfl.sync.idx.b32	%r727|%p444, %r987, %r220, 31, -1;
	mov.b32 	%f1855, %r727;
	fma.rn.f32 	%f2159, %f1847, %f1855, %f1772;
	fma.rn.f32 	%f2158, %f1848, %f1855, %f1773;
	shfl.sync.idx.b32	%r728|%p445, %r986, %r220, 31, -1;
	mov.b32 	%f1856, %r728;
	fma.rn.f32 	%f2157, %f1847, %f1856, %f1775;
	fma.rn.f32 	%f2156, %f1848, %f1856, %f1776;
	shfl.sync.idx.b32	%r729|%p446, %r985, %r220, 31, -1;
	mov.b32 	%f1857, %r729;
	fma.rn.f32 	%f2155, %f1847, %f1857, %f1778;
	fma.rn.f32 	%f2154, %f1848, %f1857, %f1779;
	shfl.sync.idx.b32	%r730|%p447, %r984, %r220, 31, -1;
	mov.b32 	%f1858, %r730;
	fma.rn.f32 	%f2153, %f1847, %f1858, %f1781;
	fma.rn.f32 	%f2152, %f1848, %f1858, %f1782;
	shfl.sync.idx.b32	%r731|%p448, %r983, %r220, 31, -1;
	mov.b32 	%f1859, %r731;
	fma.rn.f32 	%f2151, %f1847, %f1859, %f1784;
	fma.rn.f32 	%f2150, %f1848, %f1859, %f1785;
	shfl.sync.idx.b32	%r732|%p449, %r982, %r220, 31, -1;
	mov.b32 	%f1860, %r732;
	fma.rn.f32 	%f2149, %f1847, %f1860, %f1787;
	fma.rn.f32 	%f2148, %f1848, %f1860, %f1788;
	shfl.sync.idx.b32	%r733|%p450, %r981, %r220, 31, -1;
	mov.b32 	%f1861, %r733;
	fma.rn.f32 	%f2147, %f1847, %f1861, %f1790;
	fma.rn.f32 	%f2146, %f1848, %f1861, %f1791;
	shfl.sync.idx.b32	%r734|%p451, %r980, %r220, 31, -1;
	mov.b32 	%f1862, %r734;
	fma.rn.f32 	%f2145, %f1847, %f1862, %f1793;
	fma.rn.f32 	%f2144, %f1848, %f1862, %f1794;
	shfl.sync.idx.b32	%r735|%p452, %r979, %r220, 31, -1;
	mov.b32 	%f1863, %r735;
	fma.rn.f32 	%f2143, %f1847, %f1863, %f1796;
	fma.rn.f32 	%f2142, %f1848, %f1863, %f1797;
	shfl.sync.idx.b32	%r736|%p453, %r978, %r220, 31, -1;
	mov.b32 	%f1864, %r736;
	fma.rn.f32 	%f2141, %f1847, %f1864, %f1799;
	fma.rn.f32 	%f2140, %f1848, %f1864, %f1800;
	shfl.sync.idx.b32	%r737|%p454, %r977, %r220, 31, -1;
	mov.b32 	%f1865, %r737;
	fma.rn.f32 	%f2139, %f1847, %f1865, %f1802;
	fma.rn.f32 	%f2138, %f1848, %f1865, %f1803;
	shfl.sync.idx.b32	%r738|%p455, %r976, %r220, 31, -1;
	mov.b32 	%f1866, %r738;
	fma.rn.f32 	%f2137, %f1847, %f1866, %f1805;
	fma.rn.f32 	%f2136, %f1848, %f1866, %f1806;
	shfl.sync.idx.b32	%r739|%p456, %r975, %r220, 31, -1;
	mov.b32 	%f1867, %r739;
	fma.rn.f32 	%f2135, %f1847, %f1867, %f1808;
	fma.rn.f32 	%f2134, %f1848, %f1867, %f1809;
	shfl.sync.idx.b32	%r740|%p457, %r974, %r220, 31, -1;
	mov.b32 	%f1868, %r740;
	fma.rn.f32 	%f2133, %f1847, %f1868, %f1811;
	fma.rn.f32 	%f2132, %f1848, %f1868, %f1812;
	shfl.sync.idx.b32	%r741|%p458, %r973, %r220, 31, -1;
	mov.b32 	%f1869, %r741;
	fma.rn.f32 	%f2131, %f1847, %f1869, %f1814;
	fma.rn.f32 	%f2130, %f1848, %f1869, %f1815;
	shfl.sync.idx.b32	%r742|%p459, %r972, %r220, 31, -1;
	mov.b32 	%f1870, %r742;
	fma.rn.f32 	%f2129, %f1847, %f1870, %f1817;
	fma.rn.f32 	%f2128, %f1848, %f1870, %f1818;
	shfl.sync.idx.b32	%r743|%p460, %r971, %r220, 31, -1;
	mov.b32 	%f1871, %r743;
	fma.rn.f32 	%f2127, %f1847, %f1871, %f1820;
	fma.rn.f32 	%f2126, %f1848, %f1871, %f1821;
	shfl.sync.idx.b32	%r744|%p461, %r970, %r220, 31, -1;
	mov.b32 	%f1872, %r744;
	fma.rn.f32 	%f2125, %f1847, %f1872, %f1823;
	fma.rn.f32 	%f2124, %f1848, %f1872, %f1824;
	shfl.sync.idx.b32	%r745|%p462, %r969, %r220, 31, -1;
	mov.b32 	%f1873, %r745;
	fma.rn.f32 	%f2123, %f1847, %f1873, %f1826;
	fma.rn.f32 	%f2122, %f1848, %f1873, %f1827;
	shfl.sync.idx.b32	%r746|%p463, %r968, %r220, 31, -1;
	mov.b32 	%f1874, %r746;
	fma.rn.f32 	%f2121, %f1847, %f1874, %f1829;
	fma.rn.f32 	%f2120, %f1848, %f1874, %f1830;
	shfl.sync.idx.b32	%r747|%p464, %r967, %r220, 31, -1;
	mov.b32 	%f1875, %r747;
	fma.rn.f32 	%f2119, %f1847, %f1875, %f1832;
	fma.rn.f32 	%f2118, %f1848, %f1875, %f1833;
	shfl.sync.idx.b32	%r748|%p465, %r966, %r220, 31, -1;
	mov.b32 	%f1876, %r748;
	fma.rn.f32 	%f2117, %f1847, %f1876, %f1835;
	fma.rn.f32 	%f2116, %f1848, %f1876, %f1836;
	shfl.sync.idx.b32	%r749|%p466, %r965, %r220, 31, -1;
	mov.b32 	%f1877, %r749;
	fma.rn.f32 	%f2115, %f1847, %f1877, %f1838;
	fma.rn.f32 	%f2114, %f1848, %f1877, %f1839;
	shfl.sync.idx.b32	%r750|%p467, %r964, %r220, 31, -1;
	mov.b32 	%f1878, %r750;
	fma.rn.f32 	%f2113, %f1847, %f1878, %f1841;
	fma.rn.f32 	%f2112, %f1848, %f1878, %f1842;
	shfl.sync.idx.b32	%r751|%p468, %r963, %r220, 31, -1;
	mov.b32 	%f1879, %r751;
	fma.rn.f32 	%f2111, %f1847, %f1879, %f1844;
	fma.rn.f32 	%f2110, %f1848, %f1879, %f1845;
$L__BB0_138:
	ld.param.u64 	%rd255, [_Z12_spmm_conv_0PKfPfiiPKiS3_S3_S0__param_0];
	cvta.to.global.u64 	%rd2, %rd255;
	and.b32  	%r752, %r5, -4;
	and.b32  	%r753, %r5, -2;
	setp.ge.s32 	%p469, %r752, %r753;
	@%p469 bra 	$L__BB0_140;
	and.b32  	%r754, %r5, -4;
	add.s32 	%r755, %r754, %r3;
	sub.s32 	%r756, %r755, %r997;
	shfl.sync.idx.b32	%r757|%p470, %r996, %r756, 31, -1;
	add.s32 	%r758, %r756, 1;
	shfl.sync.idx.b32	%r759|%p471, %r996, %r758, 31, -1;
	mul.wide.s32 	%rd175, %r757, 4;
	add.s64 	%rd176, %rd2, %rd175;
	shfl.sync.idx.b32	%r760|%p472, %r994, %r756, 31, -1;
	mov.b32 	%f1880, %r760;
	ld.global.nc.f32 	%f1881, [%rd176];
	fma.rn.f32 	%f1882, %f1881, %f1880, %f2173;
	ld.global.nc.f32 	%f1883, [%rd176+128];
	fma.rn.f32 	%f1884, %f1883, %f1880, %f2172;
	shfl.sync.idx.b32	%r761|%p473, %r993, %r756, 31, -1;
	mov.b32 	%f1885, %r761;
	fma.rn.f32 	%f1886, %f1881, %f1885, %f2171;
	fma.rn.f32 	%f1887, %f1883, %f1885, %f2170;
	shfl.sync.idx.b32	%r762|%p474, %r992, %r756, 31, -1;
	mov.b32 	%f1888, %r762;
	fma.rn.f32 	%f1889, %f1881, %f1888, %f2169;
	fma.rn.f32 	%f1890, %f1883, %f1888, %f2168;
	shfl.sync.idx.b32	%r763|%p475, %r991, %r756, 31, -1;
	mov.b32 	%f1891, %r763;
	fma.rn.f32 	%f1892, %f1881, %f1891, %f2167;
	fma.rn.f32 	%f1893, %f1883, %f1891, %f2166;
	shfl.sync.idx.b32	%r764|%p476, %r990, %r756, 31, -1;
	mov.b32 	%f1894, %r764;
	fma.rn.f32 	%f1895, %f1881, %f1894, %f2165;
	fma.rn.f32 	%f1896, %f1883, %f1894, %f2164;
	shfl.sync.idx.b32	%r765|%p477, %r989, %r756, 31, -1;
	mov.b32 	%f1897, %r765;
	fma.rn.f32 	%f1898, %f1881, %f1897, %f2163;
	fma.rn.f32 	%f1899, %f1883, %f1897, %f2162;
	shfl.sync.idx.b32	%r766|%p478, %r988, %r756, 31, -1;
	mov.b32 	%f1900, %r766;
	fma.rn.f32 	%f1901, %f1881, %f1900, %f2161;
	fma.rn.f32 	%f1902, %f1883, %f1900, %f2160;
	shfl.sync.idx.b32	%r767|%p479, %r987, %r756, 31, -1;
	mov.b32 	%f1903, %r767;
	fma.rn.f32 	%f1904, %f1881, %f1903, %f2159;
	fma.rn.f32 	%f1905, %f1883, %f1903, %f2158;
	shfl.sync.idx.b32	%r768|%p480, %r986, %r756, 31, -1;
	mov.b32 	%f1906, %r768;
	fma.rn.f32 	%f1907, %f1881, %f1906, %f2157;
	fma.rn.f32 	%f1908, %f1883, %f1906, %f2156;
	shfl.sync.idx.b32	%r769|%p481, %r985, %r756, 31, -1;
	mov.b32 	%f1909, %r769;
	fma.rn.f32 	%f1910, %f1881, %f1909, %f2155;
	fma.rn.f32 	%f1911, %f1883, %f1909, %f2154;
	shfl.sync.idx.b32	%r770|%p482, %r984, %r756, 31, -1;
	mov.b32 	%f1912, %r770;
	fma.rn.f32 	%f1913, %f1881, %f1912, %f2153;
	fma.rn.f32 	%f1914, %f1883, %f1912, %f2152;
	shfl.sync.idx.b32	%r771|%p483, %r983, %r756, 31, -1;
	mov.b32 	%f1915, %r771;
	fma.rn.f32 	%f1916, %f1881, %f1915, %f2151;
	fma.rn.f32 	%f1917, %f1883, %f1915, %f2150;
	shfl.sync.idx.b32	%r772|%p484, %r982, %r756, 31, -1;
	mov.b32 	%f1918, %r772;
	fma.rn.f32 	%f1919, %f1881, %f1918, %f2149;
	fma.rn.f32 	%f1920, %f1883, %f1918, %f2148;
	shfl.sync.idx.b32	%r773|%p485, %r981, %r756, 31, -1;
	mov.b32 	%f1921, %r773;
	fma.rn.f32 	%f1922, %f1881, %f1921, %f2147;
	fma.rn.f32 	%f1923, %f1883, %f1921, %f2146;
	shfl.sync.idx.b32	%r774|%p486, %r980, %r756, 31, -1;
	mov.b32 	%f1924, %r774;
	fma.rn.f32 	%f1925, %f1881, %f1924, %f2145;
	fma.rn.f32 	%f1926, %f1883, %f1924, %f2144;
	shfl.sync.idx.b32	%r775|%p487, %r979, %r756, 31, -1;
	mov.b32 	%f1927, %r775;
	fma.rn.f32 	%f1928, %f1881, %f1927, %f2143;
	fma.rn.f32 	%f1929, %f1883, %f1927, %f2142;
	shfl.sync.idx.b32	%r776|%p488, %r978, %r756, 31, -1;
	mov.b32 	%f1930, %r776;
	fma.rn.f32 	%f1931, %f1881, %f1930, %f2141;
	fma.rn.f32 	%f1932, %f1883, %f1930, %f2140;
	shfl.sync.idx.b32	%r777|%p489, %r977, %r756, 31, -1;
	mov.b32 	%f1933, %r777;
	fma.rn.f32 	%f1934, %f1881, %f1933, %f2139;
	fma.rn.f32 	%f1935, %f1883, %f1933, %f2138;
	shfl.sync.idx.b32	%r778|%p490, %r976, %r756, 31, -1;
	mov.b32 	%f1936, %r778;
	fma.rn.f32 	%f1937, %f1881, %f1936, %f2137;
	fma.rn.f32 	%f1938, %f1883, %f1936, %f2136;
	shfl.sync.idx.b32	%r779|%p491, %r975, %r756, 31, -1;
	mov.b32 	%f1939, %r779;
	fma.rn.f32 	%f1940, %f1881, %f1939, %f2135;
	fma.rn.f32 	%f1941, %f1883, %f1939, %f2134;
	shfl.sync.idx.b32	%r780|%p492, %r974, %r756, 31, -1;
	mov.b32 	%f1942, %r780;
	fma.rn.f32 	%f1943, %f1881, %f1942, %f2133;
	fma.rn.f32 	%f1944, %f1883, %f1942, %f2132;
	shfl.sync.idx.b32	%r781|%p493, %r973, %r756, 31, -1;
	mov.b32 	%f1945, %r781;
	fma.rn.f32 	%f1946, %f1881, %f1945, %f2131;
	fma.rn.f32 	%f1947, %f1883, %f1945, %f2130;
	shfl.sync.idx.b32	%r782|%p494, %r972, %r756, 31, -1;
	mov.b32 	%f1948, %r782;
	fma.rn.f32 	%f1949, %f1881, %f1948, %f2129;
	fma.rn.f32 	%f1950, %f1883, %f1948, %f2128;
	shfl.sync.idx.b32	%r783|%p495, %r971, %r756, 31, -1;
	mov.b32 	%f1951, %r783;
	fma.rn.f32 	%f1952, %f1881, %f1951, %f2127;
	fma.rn.f32 	%f1953, %f1883, %f1951, %f2126;
	shfl.sync.idx.b32	%r784|%p496, %r970, %r756, 31, -1;
	mov.b32 	%f1954, %r784;
	fma.rn.f32 	%f1955, %f1881, %f1954, %f2125;
	fma.rn.f32 	%f1956, %f1883, %f1954, %f2124;
	shfl.sync.idx.b32	%r785|%p497, %r969, %r756, 31, -1;
	mov.b32 	%f1957, %r785;
	fma.rn.f32 	%f1958, %f1881, %f1957, %f2123;
	fma.rn.f32 	%f1959, %f1883, %f1957, %f2122;
	shfl.sync.idx.b32	%r786|%p498, %r968, %r756, 31, -1;
	mov.b32 	%f1960, %r786;
	fma.rn.f32 	%f1961, %f1881, %f1960, %f2121;
	fma.rn.f32 	%f1962, %f1883, %f1960, %f2120;
	shfl.sync.idx.b32	%r787|%p499, %r967, %r756, 31, -1;
	mov.b32 	%f1963, %r787;
	fma.rn.f32 	%f1964, %f1881, %f1963, %f2119;
	fma.rn.f32 	%f1965, %f1883, %f1963, %f2118;
	shfl.sync.idx.b32	%r788|%p500, %r966, %r756, 31, -1;
	mov.b32 	%f1966, %r788;
	fma.rn.f32 	%f1967, %f1881, %f1966, %f2117;
	fma.rn.f32 	%f1968, %f1883, %f1966, %f2116;
	shfl.sync.idx.b32	%r789|%p501, %r965, %r756, 31, -1;
	mov.b32 	%f1969, %r789;
	fma.rn.f32 	%f1970, %f1881, %f1969, %f2115;
	fma.rn.f32 	%f1971, %f1883, %f1969, %f2114;
	shfl.sync.idx.b32	%r790|%p502, %r964, %r756, 31, -1;
	mov.b32 	%f1972, %r790;
	fma.rn.f32 	%f1973, %f1881, %f1972, %f2113;
	fma.rn.f32 	%f1974, %f1883, %f1972, %f2112;
	shfl.sync.idx.b32	%r791|%p503, %r963, %r756, 31, -1;
	mov.b32 	%f1975, %r791;
	fma.rn.f32 	%f1976, %f1881, %f1975, %f2111;
	fma.rn.f32 	%f1977, %f1883, %f1975, %f2110;
	mul.wide.s32 	%rd177, %r759, 4;
	add.s64 	%rd178, %rd2, %rd177;
	shfl.sync.idx.b32	%r792|%p504, %r994, %r758, 31, -1;
	mov.b32 	%f1978, %r792;
	ld.global.nc.f32 	%f1979, [%rd178];
	fma.rn.f32 	%f2173, %f1979, %f1978, %f1882;
	ld.global.nc.f32 	%f1980, [%rd178+128];
	fma.rn.f32 	%f2172, %f1980, %f1978, %f1884;
	shfl.sync.idx.b32	%r793|%p505, %r993, %r758, 31, -1;
	mov.b32 	%f1981, %r793;
	fma.rn.f32 	%f2171, %f1979, %f1981, %f1886;
	fma.rn.f32 	%f2170, %f1980, %f1981, %f1887;
	shfl.sync.idx.b32	%r794|%p506, %r992, %r758, 31, -1;
	mov.b32 	%f1982, %r794;
	fma.rn.f32 	%f2169, %f1979, %f1982, %f1889;
	fma.rn.f32 	%f2168, %f1980, %f1982, %f1890;
	shfl.sync.idx.b32	%r795|%p507, %r991, %r758, 31, -1;
	mov.b32 	%f1983, %r795;
	fma.rn.f32 	%f2167, %f1979, %f1983, %f1892;
	fma.rn.f32 	%f2166, %f1980, %f1983, %f1893;
	shfl.sync.idx.b32	%r796|%p508, %r990, %r758, 31, -1;
	mov.b32 	%f1984, %r796;
	fma.rn.f32 	%f2165, %f1979, %f1984, %f1895;
	fma.rn.f32 	%f2164, %f1980, %f1984, %f1896;
	shfl.sync.idx.b32	%r797|%p509, %r989, %r758, 31, -1;
	mov.b32 	%f1985, %r797;
	fma.rn.f32 	%f2163, %f1979, %f1985, %f1898;
	fma.rn.f32 	%f2162, %f1980, %f1985, %f1899;
	shfl.sync.idx.b32	%r798|%p510, %r988, %r758, 31, -1;
	mov.b32 	%f1986, %r798;
	fma.rn.f32 	%f2161, %f1979, %f1986, %f1901;
	fma.rn.f32 	%f2160, %f1980, %f1986, %f1902;
	shfl.sync.idx.b32	%r799|%p511, %r987, %r758, 31, -1;
	mov.b32 	%f1987, %r799;
	fma.rn.f32 	%f2159, %f1979, %f1987, %f1904;
	fma.rn.f32 	%f2158, %f1980, %f1987, %f1905;
	shfl.sync.idx.b32	%r800|%p512, %r986, %r758, 31, -1;
	mov.b32 	%f1988, %r800;
	fma.rn.f32 	%f2157, %f1979, %f1988, %f1907;
	fma.rn.f32 	%f2156, %f1980, %f1988, %f1908;
	shfl.sync.idx.b32	%r801|%p513, %r985, %r758, 31, -1;
	mov.b32 	%f1989, %r801;
	fma.rn.f32 	%f2155, %f1979, %f1989, %f1910;
	fma.rn.f32 	%f2154, %f1980, %f1989, %f1911;
	shfl.sync.idx.b32	%r802|%p514, %r984, %r758, 31, -1;
	mov.b32 	%f1990, %r802;
	fma.rn.f32 	%f2153, %f1979, %f1990, %f1913;
	fma.rn.f32 	%f2152, %f1980, %f1990, %f1914;
	shfl.sync.idx.b32	%r803|%p515, %r983, %r758, 31, -1;
	mov.b32 	%f1991, %r803;
	fma.rn.f32 	%f2151, %f1979, %f1991, %f1916;
	fma.rn.f32 	%f2150, %f1980, %f1991, %f1917;
	shfl.sync.idx.b32	%r804|%p516, %r982, %r758, 31, -1;
	mov.b32 	%f1992, %r804;
	fma.rn.f32 	%f2149, %f1979, %f1992, %f1919;
	fma.rn.f32 	%f2148, %f1980, %f1992, %f1920;
	shfl.sync.idx.b32	%r805|%p517, %r981, %r758, 31, -1;
	mov.b32 	%f1993, %r805;
	fma.rn.f32 	%f2147, %f1979, %f1993, %f1922;
	fma.rn.f32 	%f2146, %f1980, %f1993, %f1923;
	shfl.sync.idx.b32	%r806|%p518, %r980, %r758, 31, -1;
	mov.b32 	%f1994, %r806;
	fma.rn.f32 	%f2145, %f1979, %f1994, %f1925;
	fma.rn.f32 	%f2144, %f1980, %f1994, %f1926;
	shfl.sync.idx.b32	%r807|%p519, %r979, %r758, 31, -1;
	mov.b32 	%f1995, %r807;
	fma.rn.f32 	%f2143, %f1979, %f1995, %f1928;
	fma.rn.f32 	%f2142, %f1980, %f1995, %f1929;
	shfl.sync.idx.b32	%r808|%p520, %r978, %r758, 31, -1;
	mov.b32 	%f1996, %r808;
	fma.rn.f32 	%f2141, %f1979, %f1996, %f1931;
	fma.rn.f32 	%f2140, %f1980, %f1996, %f1932;
	shfl.sync.idx.b32	%r809|%p521, %r977, %r758, 31, -1;
	mov.b32 	%f1997, %r809;
	fma.rn.f32 	%f2139, %f1979, %f1997, %f1934;
	fma.rn.f32 	%f2138, %f1980, %f1997, %f1935;
	shfl.sync.idx.b32	%r810|%p522, %r976, %r758, 31, -1;
	mov.b32 	%f1998, %r810;
	fma.rn.f32 	%f2137, %f1979, %f1998, %f1937;
	fma.rn.f32 	%f2136, %f1980, %f1998, %f1938;
	shfl.sync.idx.b32	%r811|%p523, %r975, %r758, 31, -1;
	mov.b32 	%f1999, %r811;
	fma.rn.f32 	%f2135, %f1979, %f1999, %f1940;
	fma.rn.f32 	%f2134, %f1980, %f1999, %f1941;
	shfl.sync.idx.b32	%r812|%p524, %r974, %r758, 31, -1;
	mov.b32 	%f2000, %r812;
	fma.rn.f32 	%f2133, %f1979, %f2000, %f1943;
	fma.rn.f32 	%f2132, %f1980, %f2000, %f1944;
	shfl.sync.idx.b32	%r813|%p525, %r973, %r758, 31, -1;
	mov.b32 	%f2001, %r813;
	fma.rn.f32 	%f2131, %f1979, %f2001, %f1946;
	fma.rn.f32 	%f2130, %f1980, %f2001, %f1947;
	shfl.sync.idx.b32	%r814|%p526, %r972, %r758, 31, -1;
	mov.b32 	%f2002, %r814;
	fma.rn.f32 	%f2129, %f1979, %f2002, %f1949;
	fma.rn.f32 	%f2128, %f1980, %f2002, %f1950;
	shfl.sync.idx.b32	%r815|%p527, %r971, %r758, 31, -1;
	mov.b32 	%f2003, %r815;
	fma.rn.f32 	%f2127, %f1979, %f2003, %f1952;
	fma.rn.f32 	%f2126, %f1980, %f2003, %f1953;
	shfl.sync.idx.b32	%r816|%p528, %r970, %r758, 31, -1;
	mov.b32 	%f2004, %r816;
	fma.rn.f32 	%f2125, %f1979, %f2004, %f1955;
	fma.rn.f32 	%f2124, %f1980, %f2004, %f1956;
	shfl.sync.idx.b32	%r817|%p529, %r969, %r758, 31, -1;
	mov.b32 	%f2005, %r817;
	fma.rn.f32 	%f2123, %f1979, %f2005, %f1958;
	fma.rn.f32 	%f2122, %f1980, %f2005, %f1959;
	shfl.sync.idx.b32	%r818|%p530, %r968, %r758, 31, -1;
	mov.b32 	%f2006, %r818;
	fma.rn.f32 	%f2121, %f1979, %f2006, %f1961;
	fma.rn.f32 	%f2120, %f1980, %f2006, %f1962;
	shfl.sync.idx.b32	%r819|%p531, %r967, %r758, 31, -1;
	mov.b32 	%f2007, %r819;
	fma.rn.f32 	%f2119, %f1979, %f2007, %f1964;
	fma.rn.f32 	%f2118, %f1980, %f2007, %f1965;
	shfl.sync.idx.b32	%r820|%p532, %r966, %r758, 31, -1;
	mov.b32 	%f2008, %r820;
	fma.rn.f32 	%f2117, %f1979, %f2008, %f1967;
	fma.rn.f32 	%f2116, %f1980, %f2008, %f1968;
	shfl.sync.idx.b32	%r821|%p533, %r965, %r758, 31, -1;
	mov.b32 	%f2009, %r821;
	fma.rn.f32 	%f2115, %f1979, %f2009, %f1970;
	fma.rn.f32 	%f2114, %f1980, %f2009, %f1971;
	shfl.sync.idx.b32	%r822|%p534, %r964, %r758, 31, -1;
	mov.b32 	%f2010, %r822;
	fma.rn.f32 	%f2113, %f1979, %f2010, %f1973;
	fma.rn.f32 	%f2112, %f1980, %f2010, %f1974;
	shfl.sync.idx.b32	%r823|%p535, %r963, %r758, 31, -1;
	mov.b32 	%f2011, %r823;
	fma.rn.f32 	%f2111, %f1979, %f2011, %f1976;
	fma.rn.f32 	%f2110, %f1980, %f2011, %f1977;
$L__BB0_140:
	setp.ge.s32 	%p536, %r8, %r5;
	@%p536 bra 	$L__BB0_142;
	sub.s32 	%r824, %r8, %r997;
	shfl.sync.idx.b32	%r825|%p537, %r996, %r824, 31, -1;
	mul.wide.s32 	%rd179, %r825, 4;
	add.s64 	%rd180, %rd2, %rd179;
	shfl.sync.idx.b32	%r826|%p538, %r994, %r824, 31, -1;
	mov.b32 	%f2012, %r826;
	ld.global.nc.f32 	%f2013, [%rd180];
	fma.rn.f32 	%f2173, %f2013, %f2012, %f2173;
	ld.global.nc.f32 	%f2014, [%rd180+128];
	fma.rn.f32 	%f2172, %f2014, %f2012, %f2172;
	shfl.sync.idx.b32	%r827|%p539, %r993, %r824, 31, -1;
	mov.b32 	%f2015, %r827;
	fma.rn.f32 	%f2171, %f2013, %f2015, %f2171;
	fma.rn.f32 	%f2170, %f2014, %f2015, %f2170;
	shfl.sync.idx.b32	%r828|%p540, %r992, %r824, 31, -1;
	mov.b32 	%f2016, %r828;
	fma.rn.f32 	%f2169, %f2013, %f2016, %f2169;
	fma.rn.f32 	%f2168, %f2014, %f2016, %f2168;
	shfl.sync.idx.b32	%r829|%p541, %r991, %r824, 31, -1;
	mov.b32 	%f2017, %r829;
	fma.rn.f32 	%f2167, %f2013, %f2017, %f2167;
	fma.rn.f32 	%f2166, %f2014, %f2017, %f2166;
	shfl.sync.idx.b32	%r830|%p542, %r990, %r824, 31, -1;
	mov.b32 	%f2018, %r830;
	fma.rn.f32 	%f2165, %f2013, %f2018, %f2165;
	fma.rn.f32 	%f2164, %f2014, %f2018, %f2164;
	shfl.sync.idx.b32	%r831|%p543, %r989, %r824, 31, -1;
	mov.b32 	%f2019, %r831;
	fma.rn.f32 	%f2163, %f2013, %f2019, %f2163;
	fma.rn.f32 	%f2162, %f2014, %f2019, %f2162;
	shfl.sync.idx.b32	%r832|%p544, %r988, %r824, 31, -1;
	mov.b32 	%f2020, %r832;
	fma.rn.f32 	%f2161, %f2013, %f2020, %f2161;
	fma.rn.f32 	%f2160, %f2014, %f2020, %f2160;
	shfl.sync.idx.b32	%r833|%p545, %r987, %r824, 31, -1;
	mov.b32 	%f2021, %r833;
	fma.rn.f32 	%f2159, %f2013, %f2021, %f2159;
	fma.rn.f32 	%f2158, %f2014, %f2021, %f2158;
	shfl.sync.idx.b32	%r834|%p546, %r986, %r824, 31, -1;
	mov.b32 	%f2022, %r834;
	fma.rn.f32 	%f2157, %f2013, %f2022, %f2157;
	fma.rn.f32 	%f2156, %f2014, %f2022, %f2156;
	shfl.sync.idx.b32	%r835|%p547, %r985, %r824, 31, -1;
	mov.b32 	%f2023, %r835;
	fma.rn.f32 	%f2155, %f2013, %f2023, %f2155;
	fma.rn.f32 	%f2154, %f2014, %f2023, %f2154;
	shfl.sync.idx.b32	%r836|%p548, %r984, %r824, 31, -1;
	mov.b32 	%f2024, %r836;
	fma.rn.f32 	%f2153, %f2013, %f2024, %f2153;
	fma.rn.f32 	%f2152, %f2014, %f2024, %f2152;
	shfl.sync.idx.b32	%r837|%p549, %r983, %r824, 31, -1;
	mov.b32 	%f2025, %r837;
	fma.rn.f32 	%f2151, %f2013, %f2025, %f2151;
	fma.rn.f32 	%f2150, %f2014, %f2025, %f2150;
	shfl.sync.idx.b32	%r838|%p550, %r982, %r824, 31, -1;
	mov.b32 	%f2026, %r838;
	fma.rn.f32 	%f2149, %f2013, %f2026, %f2149;
	fma.rn.f32 	%f2148, %f2014, %f2026, %f2148;
	shfl.sync.idx.b32	%r839|%p551, %r981, %r824, 31, -1;
	mov.b32 	%f2027, %r839;
	fma.rn.f32 	%f2147, %f2013, %f2027, %f2147;
	fma.rn.f32 	%f2146, %f2014, %f2027, %f2146;
	shfl.sync.idx.b32	%r840|%p552, %r980, %r824, 31, -1;
	mov.b32 	%f2028, %r840;
	fma.rn.f32 	%f2145, %f2013, %f2028, %f2145;
	fma.rn.f32 	%f2144, %f2014, %f2028, %f2144;
	shfl.sync.idx.b32	%r841|%p553, %r979, %r824, 31, -1;
	mov.b32 	%f2029, %r841;
	fma.rn.f32 	%f2143, %f2013, %f2029, %f2143;
	fma.rn.f32 	%f2142, %f2014, %f2029, %f2142;
	shfl.sync.idx.b32	%r842|%p554, %r978, %r824, 31, -1;
	mov.b32 	%f2030, %r842;
	fma.rn.f32 	%f2141, %f2013, %f2030, %f2141;
	fma.rn.f32 	%f2140, %f2014, %f2030, %f2140;
	shfl.sync.idx.b32	%r843|%p555, %r977, %r824, 31, -1;
	mov.b32 	%f2031, %r843;
	fma.rn.f32 	%f2139, %f2013, %f2031, %f2139;
	fma.rn.f32 	%f2138, %f2014, %f2031, %f2138;
	shfl.sync.idx.b32	%r844|%p556, %r976, %r824, 31, -1;
	mov.b32 	%f2032, %r844;
	fma.rn.f32 	%f2137, %f2013, %f2032, %f2137;
	fma.rn.f32 	%f2136, %f2014, %f2032, %f2136;
	shfl.sync.idx.b32	%r845|%p557, %r975, %r824, 31, -1;
	mov.b32 	%f2033, %r845;
	fma.rn.f32 	%f2135, %f2013, %f2033, %f2135;
	fma.rn.f32 	%f2134, %f2014, %f2033, %f2134;
	shfl.sync.idx.b32	%r846|%p558, %r974, %r824, 31, -1;
	mov.b32 	%f2034, %r846;
	fma.rn.f32 	%f2133, %f2013, %f2034, %f2133;
	fma.rn.f32 	%f2132, %f2014, %f2034, %f2132;
	shfl.sync.idx.b32	%r847|%p559, %r973, %r824, 31, -1;
	mov.b32 	%f2035, %r847;
	fma.rn.f32 	%f2131, %f2013, %f2035, %f2131;
	fma.rn.f32 	%f2130, %f2014, %f2035, %f2130;
	shfl.sync.idx.b32	%r848|%p560, %r972, %r824, 31, -1;
	mov.b32 	%f2036, %r848;
	fma.rn.f32 	%f2129, %f2013, %f2036, %f2129;
	fma.rn.f32 	%f2128, %f2014, %f2036, %f2128;
	shfl.sync.idx.b32	%r849|%p561, %r971, %r824, 31, -1;
	mov.b32 	%f2037, %r849;
	fma.rn.f32 	%f2127, %f2013, %f2037, %f2127;
	fma.rn.f32 	%f2126, %f2014, %f2037, %f2126;
	shfl.sync.idx.b32	%r850|%p562, %r970, %r824, 31, -1;
	mov.b32 	%f2038, %r850;
	fma.rn.f32 	%f2125, %f2013, %f2038, %f2125;
	fma.rn.f32 	%f2124, %f2014, %f2038, %f2124;
	shfl.sync.idx.b32	%r851|%p563, %r969, %r824, 31, -1;
	mov.b32 	%f2039, %r851;
	fma.rn.f32 	%f2123, %f2013, %f2039, %f2123;
	fma.rn.f32 	%f2122, %f2014, %f2039, %f2122;
	shfl.sync.idx.b32	%r852|%p564, %r968, %r824, 31, -1;
	mov.b32 	%f2040, %r852;
	fma.rn.f32 	%f2121, %f2013, %f2040, %f2121;
	fma.rn.f32 	%f2120, %f2014, %f2040, %f2120;
	shfl.sync.idx.b32	%r853|%p565, %r967, %r824, 31, -1;
	mov.b32 	%f2041, %r853;
	fma.rn.f32 	%f2119, %f2013, %f2041, %f2119;
	fma.rn.f32 	%f2118, %f2014, %f2041, %f2118;
	shfl.sync.idx.b32	%r854|%p566, %r966, %r824, 31, -1;
	mov.b32 	%f2042, %r854;
	fma.rn.f32 	%f2117, %f2013, %f2042, %f2117;
	fma.rn.f32 	%f2116, %f2014, %f2042, %f2116;
	shfl.sync.idx.b32	%r855|%p567, %r965, %r824, 31, -1;
	mov.b32 	%f2043, %r855;
	fma.rn.f32 	%f2115, %f2013, %f2043, %f2115;
	fma.rn.f32 	%f2114, %f2014, %f2043, %f2114;
	shfl.sync.idx.b32	%r856|%p568, %r964, %r824, 31, -1;
	mov.b32 	%f2044, %r856;
	fma.rn.f32 	%f2113, %f2013, %f2044, %f2113;
	fma.rn.f32 	%f2112, %f2014, %f2044, %f2112;
	shfl.sync.idx.b32	%r857|%p569, %r963, %r824, 31, -1;
	mov.b32 	%f2045, %r857;
	fma.rn.f32 	%f2111, %f2013, %f2045, %f2111;
	fma.rn.f32 	%f2110, %f2014, %f2045, %f2110;
$L__BB0_142:
	ld.param.u64 	%rd257, [_Z12_spmm_conv_0PKfPfiiPKiS3_S3_S0__param_5];
	ld.param.u32 	%r962, [_Z12_spmm_conv_0PKfPfiiPKiS3_S3_S0__param_2];
	ld.param.u64 	%rd256, [_Z12_spmm_conv_0PKfPfiiPKiS3_S3_S0__param_1];
	cvta.to.global.u64 	%rd181, %rd256;
	shl.b32 	%r858, %r7, 15;
	mov.u32 	%r859, %ctaid.y;
	shl.b32 	%r860, %r859, 6;
	mov.u32 	%r861, %tid.x;
	add.s32 	%r862, %r860, %r861;
	mad.lo.s32 	%r863, %r6, 1064960, %r862;
	mad.lo.s32 	%r864, %r6, 1130496, %r863;
	add.s32 	%r865, %r864, %r858;
	cvta.to.global.u64 	%rd182, %rd257;
	cvt.s64.s32 	%rd183, %r962;
	cvt.s64.s32 	%rd184, %r2;
	add.s64 	%rd185, %rd183, %rd184;
	shl.b64 	%rd186, %rd185, 2;
	add.s64 	%rd187, %rd182, %rd186;
	ld.global.nc.u32 	%r866, [%rd187];
	shl.b32 	%r867, %r866, 6;
	add.s32 	%r868, %r867, %r865;
	mul.wide.s32 	%rd188, %r868, 4;
	add.s64 	%rd189, %rd181, %rd188;
	st.global.f32 	[%rd189], %f2173;
	st.global.f32 	[%rd189+128], %f2172;
	ld.global.nc.u32 	%r869, [%rd187+4];
	shl.b32 	%r870, %r869, 6;
	add.s32 	%r871, %r870, %r865;
	mul.wide.s32 	%rd190, %r871, 4;
	add.s64 	%rd191, %rd181, %rd190;
	st.global.f32 	[%rd191], %f2171;
	st.global.f32 	[%rd191+128], %f2170;
	ld.global.nc.u32 	%r872, [%rd187+8];
	shl.b32 	%r873, %r872, 6;
	add.s32 	%r874, %r873, %r865;
	mul.wide.s32 	%rd192, %r874, 4;
	add.s64 	%rd193, %rd181, %rd192;
	st.global.f32 	[%rd193], %f2169;
	st.global.f32 	[%rd193+128], %f2168;
	ld.global.nc.u32 	%r875, [%rd187+12];
	shl.b32 	%r876, %r875, 6;
	add.s32 	%r877, %r876, %r865;
	mul.wide.s32 	%rd194, %r877, 4;
	add.s64 	%rd195, %rd181, %rd194;
	st.global.f32 	[%rd195], %f2167;
	st.global.f32 	[%rd195+128], %f2166;
	ld.global.nc.u32 	%r878, [%rd187+16];
	shl.b32 	%r879, %r878, 6;
	add.s32 	%r880, %r879, %r865;
	mul.wide.s32 	%rd196, %r880, 4;
	add.s64 	%rd197, %rd181, %rd196;
	st.global.f32 	[%rd197], %f2165;
	st.global.f32 	[%rd197+128], %f2164;
	ld.global.nc.u32 	%r881, [%rd187+20];
	shl.b32 	%r882, %r881, 6;
	add.s32 	%r883, %r882, %r865;
	mul.wide.s32 	%rd198, %r883, 4;
	add.s64 	%rd199, %rd181, %rd198;
	st.global.f32 	[%rd199], %f2163;
	st.global.f32 	[%rd199+128], %f2162;
	ld.global.nc.u32 	%r884, [%rd187+24];
	shl.b32 	%r885, %r884, 6;
	add.s32 	%r886, %r885, %r865;
	mul.wide.s32 	%rd200, %r886, 4;
	add.s64 	%rd201, %rd181, %rd200;
	st.global.f32 	[%rd201], %f2161;
	st.global.f32 	[%rd201+128], %f2160;
	ld.global.nc.u32 	%r887, [%rd187+28];
	shl.b32 	%r888, %r887, 6;
	add.s32 	%r889, %r888, %r865;
	mul.wide.s32 	%rd202, %r889, 4;
	add.s64 	%rd203, %rd181, %rd202;
	st.global.f32 	[%rd203], %f2159;
	st.global.f32 	[%rd203+128], %f2158;
	ld.global.nc.u32 	%r890, [%rd187+32];
	shl.b32 	%r891, %r890, 6;
	add.s32 	%r892, %r891, %r865;
	mul.wide.s32 	%rd204, %r892, 4;
	add.s64 	%rd205, %rd181, %rd204;
	st.global.f32 	[%rd205], %f2157;
	st.global.f32 	[%rd205+128], %f2156;
	ld.global.nc.u32 	%r893, [%rd187+36];
	shl.b32 	%r894, %r893, 6;
	add.s32 	%r895, %r894, %r865;
	mul.wide.s32 	%rd206, %r895, 4;
	add.s64 	%rd207, %rd181, %rd206;
	st.global.f32 	[%rd207], %f2155;
	st.global.f32 	[%rd207+128], %f2154;
	ld.global.nc.u32 	%r896, [%rd187+40];
	shl.b32 	%r897, %r896, 6;
	add.s32 	%r898, %r897, %r865;
	mul.wide.s32 	%rd208, %r898, 4;
	add.s64 	%rd209, %rd181, %rd208;
	st.global.f32 	[%rd209], %f2153;
	st.global.f32 	[%rd209+128], %f2152;
	ld.global.nc.u32 	%r899, [%rd187+44];
	shl.b32 	%r900, %r899, 6;
	add.s32 	%r901, %r900, %r865;
	mul.wide.s32 	%rd210, %r901, 4;
	add.s64 	%rd211, %rd181, %rd210;
	st.global.f32 	[%rd211], %f2151;
	st.global.f32 	[%rd211+128], %f2150;
	ld.global.nc.u32 	%r902, [%rd187+48];
	shl.b32 	%r903, %r902, 6;
	add.s32 	%r904, %r903, %r865;
	mul.wide.s32 	%rd212, %r904, 4;
	add.s64 	%rd213, %rd181, %rd212;
	st.global.f32 	[%rd213], %f2149;
	st.global.f32 	[%rd213+128], %f2148;
	ld.global.nc.u32 	%r905, [%rd187+52];
	shl.b32 	%r906, %r905, 6;
	add.s32 	%r907, %r906, %r865;
	mul.wide.s32 	%rd214, %r907, 4;
	add.s64 	%rd215, %rd181, %rd214;
	st.global.f32 	[%rd215], %f2147;
	st.global.f32 	[%rd215+128], %f2146;
	ld.global.nc.u32 	%r908, [%rd187+56];
	shl.b32 	%r909, %r908, 6;
	add.s32 	%r910, %r909, %r865;
	mul.wide.s32 	%rd216, %r910, 4;
	add.s64 	%rd217, %rd181, %rd216;
	st.global.f32 	[%rd217], %f2145;
	st.global.f32 	[%rd217+128], %f2144;
	ld.global.nc.u32 	%r911, [%rd187+60];
	shl.b32 	%r912, %r911, 6;
	add.s32 	%r913, %r912, %r865;
	mul.wide.s32 	%rd218, %r913, 4;
	add.s64 	%rd219, %rd181, %rd218;
	st.global.f32 	[%rd219], %f2143;
	st.global.f32 	[%rd219+128], %f2142;
	ld.global.nc.u32 	%r914, [%rd187+64];
	shl.b32 	%r915, %r914, 6;
	add.s32 	%r916, %r915, %r865;
	mul.wide.s32 	%rd220, %r916, 4;
	add.s64 	%rd221, %rd181, %rd220;
	st.global.f32 	[%rd221], %f2141;
	st.global.f32 	[%rd221+128], %f2140;
	ld.global.nc.u32 	%r917, [%rd187+68];
	shl.b32 	%r918, %r917, 6;
	add.s32 	%r919, %r918, %r865;
	mul.wide.s32 	%rd222, %r919, 4;
	add.s64 	%rd223, %rd181, %rd222;
	st.global.f32 	[%rd223], %f2139;
	st.global.f32 	[%rd223+128], %f2138;
	ld.global.nc.u32 	%r920, [%rd187+72];
	shl.b32 	%r921, %r920, 6;
	add.s32 	%r922, %r921, %r865;
	mul.wide.s32 	%rd224, %r922, 4;
	add.s64 	%rd225, %rd181, %rd224;
	st.global.f32 	[%rd225], %f2137;
	st.global.f32 	[%rd225+128], %f2136;
	ld.global.nc.u32 	%r923, [%rd187+76];
	shl.b32 	%r924, %r923, 6;
	add.s32 	%r925, %r924, %r865;
	mul.wide.s32 	%rd226, %r925, 4;
	add.s64 	%rd227, %rd181, %rd226;
	st.global.f32 	[%rd227], %f2135;
	st.global.f32 	[%rd227+128], %f2134;
	ld.global.nc.u32 	%r926, [%rd187+80];
	shl.b32 	%r927, %r926, 6;
	add.s32 	%r928, %r927, %r865;
	mul.wide.s32 	%rd228, %r928, 4;
	add.s64 	%rd229, %rd181, %rd228;
	st.global.f32 	[%rd229], %f2133;
	st.global.f32 	[%rd229+128], %f2132;
	ld.global.nc.u32 	%r929, [%rd187+84];
	shl.b32 	%r930, %r929, 6;
	add.s32 	%r931, %r930, %r865;
	mul.wide.s32 	%rd230, %r931, 4;
	add.s64 	%rd231, %rd181, %rd230;
	st.global.f32 	[%rd231], %f2131;
	st.global.f32 	[%rd231+128], %f2130;
	ld.global.nc.u32 	%r932, [%rd187+88];
	shl.b32 	%r933, %r932, 6;
	add.s32 	%r934, %r933, %r865;
	mul.wide.s32 	%rd232, %r934, 4;
	add.s64 	%rd233, %rd181, %rd232;
	st.global.f32 	[%rd233], %f2129;
	st.global.f32 	[%rd233+128], %f2128;
	ld.global.nc.u32 	%r935, [%rd187+92];
	shl.b32 	%r936, %r935, 6;
	add.s32 	%r937, %r936, %r865;
	mul.wide.s32 	%rd234, %r937, 4;
	add.s64 	%rd235, %rd181, %rd234;
	st.global.f32 	[%rd235], %f2127;
	st.global.f32 	[%rd235+128], %f2126;
	ld.global.nc.u32 	%r938, [%rd187+96];
	shl.b32 	%r939, %r938, 6;
	add.s32 	%r940, %r939, %r865;
	mul.wide.s32 	%rd236, %r940, 4;
	add.s64 	%rd237, %rd181, %rd236;
	st.global.f32 	[%rd237], %f2125;
	st.global.f32 	[%rd237+128], %f2124;
	ld.global.nc.u32 	%r941, [%rd187+100];
	shl.b32 	%r942, %r941, 6;
	add.s32 	%r943, %r942, %r865;
	mul.wide.s32 	%rd238, %r943, 4;
	add.s64 	%rd239, %rd181, %rd238;
	st.global.f32 	[%rd239], %f2123;
	st.global.f32 	[%rd239+128], %f2122;
	ld.global.nc.u32 	%r944, [%rd187+104];
	shl.b32 	%r945, %r944, 6;
	add.s32 	%r946, %r945, %r865;
	mul.wide.s32 	%rd240, %r946, 4;
	add.s64 	%rd241, %rd181, %rd240;
	st.global.f32 	[%rd241], %f2121;
	st.global.f32 	[%rd241+128], %f2120;
	ld.global.nc.u32 	%r947, [%rd187+108];
	shl.b32 	%r948, %r947, 6;
	add.s32 	%r949, %r948, %r865;
	mul.wide.s32 	%rd242, %r949, 4;
	add.s64 	%rd243, %rd181, %rd242;
	st.global.f32 	[%rd243], %f2119;
	st.global.f32 	[%rd243+128], %f2118;
	ld.global.nc.u32 	%r950, [%rd187+112];
	shl.b32 	%r951, %r950, 6;
	add.s32 	%r952, %r951, %r865;
	mul.wide.s32 	%rd244, %r952, 4;
	add.s64 	%rd245, %rd181, %rd244;
	st.global.f32 	[%rd245], %f2117;
	st.global.f32 	[%rd245+128], %f2116;
	ld.global.nc.u32 	%r953, [%rd187+116];
	shl.b32 	%r954, %r953, 6;
	add.s32 	%r955, %r954, %r865;
	mul.wide.s32 	%rd246, %r955, 4;
	add.s64 	%rd247, %rd181, %rd246;
	st.global.f32 	[%rd247], %f2115;
	st.global.f32 	[%rd247+128], %f2114;
	ld.global.nc.u32 	%r956, [%rd187+120];
	shl.b32 	%r957, %r956, 6;
	add.s32 	%r958, %r957, %r865;
	mul.wide.s32 	%rd248, %r958, 4;
	add.s64 	%rd249, %rd181, %rd248;
	st.global.f32 	[%rd249], %f2113;
	st.global.f32 	[%rd249+128], %f2112;
	ld.global.nc.u32 	%r959, [%rd187+124];
	shl.b32 	%r960, %r959, 6;
	add.s32 	%r961, %r960, %r865;
	mul.wide.s32 	%rd250, %r961, 4;
	add.s64 	%rd251, %rd181, %rd250;
	st.global.f32 	[%rd251], %f2111;
	st.global.f32 	[%rd251+128], %f2110;
	ret;

}
	// .globl	_Z12_spmm_conv_2PKfPfiiPKiS3_S3_S0_
.visible .entry _Z12_spmm_conv_2PKfPfiiPKiS3_S3_S0_(
	.param .u64 .ptr .align 1 _Z12_spmm_conv_2PKfPfiiPKiS3_S3_S0__param_0,
	.param .u64 .ptr .align 1 _Z12_spmm_conv_2PKfPfiiPKiS3_S3_S0__param_1,
	.param .u32 _Z12_spmm_conv_2PKfPfiiPKiS3_S3_S0__param_2,
	.param .u32 _Z12_spmm_conv_2PKfPfiiPKiS3_S3_S0__param_3,
	.param .u64 .ptr .align 1 _Z12_spmm_conv_2PKfPfiiPKiS3_S3_S0__param_4,
	.param .u64 .ptr .align 1 _Z12_spmm_conv_2PKfPfiiPKiS3_S3_S0__param_5,
	.param .u64 .ptr .align 1 _Z12_spmm_conv_2PKfPfiiPKiS3_S3_S0__param_6,
	.param .u64 .ptr .align 1 _Z12_spmm_conv_2PKfPfiiPKiS3_S3_S0__param_7
)
{
	.reg .pred 	%p<570>;
	.reg .b32 	%r<1100>;
	.reg .b32 	%f<2430>;
	.reg .b64 	%rd<262>;

	ld.param.u32 	%r222, [_Z12_spmm_conv_2PKfPfiiPKiS3_S3_S0__param_2];
	ld.param.u64 	%rd8, [_Z12_spmm_conv_2PKfPfiiPKiS3_S3_S0__param_4];
	cvta.to.global.u64 	%rd9, %rd8;
	mov.u32 	%r225, %tid.y;
	shl.b32 	%r226, %r225, 5;
	mov.u32 	%r227, %ctaid.x;
	shl.b32 	%r228, %r227, 7;
	add.s32 	%r229, %r226, %r228;
	mov.u32 	%r1, %tid.x;
	cvt.s64.s32 	%rd10, %r222;
	shr.s32 	%r230, %r229, 31;
	shr.u32 	%r231, %r230, 26;
	add.s32 	%r232, %r229, %r231;
	and.b32  	%r233, %r232, -64;
	sub.s32 	%r2, %r229, %r233;
	cvt.s64.s32 	%rd11, %r2;
	add.s64 	%rd12, %rd10, %rd11;
	shl.b64 	%rd13, %rd12, 2;
	add.s64 	%rd14, %rd9, %rd13;
	ld.global.nc.u32 	%r3, [%rd14];
	ld.global.nc.u32 	%r4, [%rd14+4];
	sub.s32 	%r5, %r4, %r3;
	mul.hi.s32 	%r234, %r229, 128207979;
	shr.u32 	%r235, %r234, 31;
	shr.s32 	%r236, %r234, 7;
	add.s32 	%r6, %r236, %r235;
	shr.s32 	%r237, %r232, 6;
	mul.hi.s32 	%r238, %r237, 128207979;
	shr.u32 	%r239, %r238, 31;
	shr.s32 	%r240, %r238, 1;
	add.s32 	%r241, %r240, %r239;
	mul.lo.s32 	%r242, %r241, 67;
	sub.s32 	%r7, %r237, %r242;
	and.b32  	%r243, %r5, -2;
	add.s32 	%r8, %r243, %r3;
	setp.lt.s32 	%p1, %r5, 8;
	mov.b32 	%r997, 0;
	mov.f32 	%f2110, 0f00000000;
	mov.f32 	%f2111, %f2110;
	mov.f32 	%f2112, %f2110;
	mov.f32 	%f2113, %f2110;
	mov.f32 	%f2114, %f2110;
	mov.f32 	%f2115, %f2110;
	mov.f32 	%f2116, %f2110;
	mov.f32 	%f2117, %f2110;
	mov.f32 	%f2118, %f2110;
	mov.f32 	%f2119, %f2110;
	mov.f32 	%f2120, %f2110;
	mov.f32 	%f2121, %f2110;
	mov.f32 	%f2122, %f2110;
	mov.f32 	%f2123, %f2110;
	mov.f32 	%f2124, %f2110;
	mov.f32 	%f2125, %f2110;
	mov.f32 	%f2126, %f2110;
	mov.f32 	%f2127, %f2110;
	mov.f32 	%f2128, %f2110;
	mov.f32 	%f2129, %f2110;
	mov.f32 	%f2130, %f2110;
	mov.f32 	%f2131, %f2110;
	mov.f32 	%f2132, %f2110;
	mov.f32 	%f2133, %f2110;
	mov.f32 	%f2134, %f2110;
	mov.f32 	%f2135, %f2110;
	mov.f32 	%f2136, %f2110;
	mov.f32 	%f2137, %f2110;
	mov.f32 	%f2138, %f2110;
	mov.f32 	%f2139, %f2110;
	mov.f32 	%f2140, %f2110;
	mov.f32 	%f2141, %f2110;
	mov.f32 	%f2142, %f2110;
	mov.f32 	%f2143, %f2110;
	mov.f32 	%f2144, %f2110;
	mov.f32 	%f2145, %f2110;
	mov.f32 	%f2146, %f2110;
	mov.f32 	%f2147, %f2110;
	mov.f32 	%f2148, %f2110;
	mov.f32 	%f2149, %f2110;
	mov.f32 	%f2150, %f2110;
	mov.f32 	%f2151, %f2110;
	mov.f32 	%f2152, %f2110;
	mov.f32 	%f2153, %f2110;
	mov.f32 	%f2154, %f2110;
	mov.f32 	%f2155, %f2110;
	mov.f32 	%f2156, %f2110;
	mov.f32 	%f2157, %f2110;
	mov.f32 	%f2158, %f2110;
	mov.f32 	%f2159, %f2110;
	mov.f32 	%f2160, %f2110;
	mov.f32 	%f2161, %f2110;
	mov.f32 	%f2162, %f2110;
	mov.f32 	%f2163, %f2110;
	mov.f32 	%f2164, %f2110;
	mov.f32 	%f2165, %f2110;
	mov.f32 	%f2166, %f2110;
	mov.f32 	%f2167, %f2110;
	mov.f32 	%f2168, %f2110;
	mov.f32 	%f2169, %f2110;
	mov.f32 	%f2170, %f2110;
	mov.f32 	%f2171, %f2110;
	mov.f32 	%f2172, %f2110;
	mov.f32 	%f2173, %f2110;
	@%p1 bra 	$L__BB1_6;
	mov.b32 	%r997, 0;
	mov.f32 	%f2110, 0f00000000;
	mov.u32 	%r995, %r3;
$L__BB1_2:
	sub.s32 	%r246, %r995, %r3;
	and.b32  	%r247, %r246, 31;
	setp.ne.s32 	%p2, %r247, 0;
	@%p2 bra 	$L__BB1_5;
	sub.s32 	%r248, %r4, %r995;
	setp.ge.u32 	%p3, %r1, %r248;
	mov.u32 	%r997, %r995;
	@%p3 bra 	$L__BB1_5;
	ld.param.u64 	%rd260, [_Z12_spmm_conv_2PKfPfiiPKiS3_S3_S0__param_7];
	ld.param.u64 	%rd258, [_Z12_spmm_conv_2PKfPfiiPKiS3_S3_S0__param_6];
	add.s32 	%r249, %r995, %r1;
	cvta.to.global.u64 	%rd15, %rd258;
	mul.wide.u32 	%rd16, %r249, 4;
	add.s64 	%rd17, %rd15, %rd16;
	ld.global.nc.u32 	%r250, [%rd17];
	shl.b32 	%r251, %r7, 14;
	mov.u32 	%r252, %ctaid.y;
	shl.b32 	%r253, %r252, 6;
	add.s32 	%r254, %r253, %r1;
	mad.lo.s32 	%r255, %r6, 1064960, %r254;
	add.s32 	%r256, %r255, %r251;
	shr.s32 	%r257, %r250, 31;
	shr.u32 	%r258, %r257, 24;
	add.s32 	%r259, %r250, %r258;
	shr.u32 	%r260, %r259, 8;
	mad.lo.s32 	%r261, %r260, 1064960, %r256;
	and.b32  	%r262, %r259, 67108608;
	sub.s32 	%r263, %r250, %r262;
	shl.b32 	%r264, %r263, 6;
	add.s32 	%r996, %r261, %r264;
	cvta.to.global.u64 	%rd18, %rd260;
	add.s64 	%rd19, %rd18, %rd16;
	ld.global.nc.u32 	%r994, [%rd19];
	add.s32 	%r265, %r5, %r249;
	mul.wide.u32 	%rd20, %r265, 4;
	add.s64 	%rd21, %rd18, %rd20;
	ld.global.nc.u32 	%r993, [%rd21];
	add.s32 	%r266, %r265, %r5;
	mul.wide.u32 	%rd22, %r266, 4;
	add.s64 	%rd23, %rd18, %rd22;
	ld.global.nc.u32 	%r992, [%rd23];
	add.s32 	%r267, %r266, %r5;
	mul.wide.u32 	%rd24, %r267, 4;
	add.s64 	%rd25, %rd18, %rd24;
	ld.global.nc.u32 	%r991, [%rd25];
	add.s32 	%r268, %r267, %r5;
	mul.wide.u32 	%rd26, %r268, 4;
	add.s64 	%rd27, %rd18, %rd26;
	ld.global.nc.u32 	%r990, [%rd27];
	add.s32 	%r269, %r268, %r5;
	mul.wide.u32 	%rd28, %r269, 4;
	add.s64 	%rd29, %rd18, %rd28;
	ld.global.nc.u32 	%r989, [%rd29];
	add.s32 	%r270, %r269, %r5;
	mul.wide.u32 	%rd30, %r270, 4;
	add.s64 	%rd31, %rd18, %rd30;
	ld.global.nc.u32 	%r988, [%rd31];
	add.s32 	%r271, %r270, %r5;
	mul.wide.u32 	%rd32, %r271, 4;
	add.s64 	%rd33, %rd18, %rd32;
	ld.global.nc.u32 	%r987, [%rd33];
	add.s32 	%r272, %r271, %r5;
	mul.wide.u32 	%rd34, %r272, 4;
	add.s64 	%rd35, %rd18, %rd34;
	ld.global.nc.u32 	%r986, [%rd35];
	add.s32 	%r273, %r272, %r5;
	mul.wide.u32 	%rd36, %r273, 4;
	add.s64 	%rd37, %rd18, %rd36;
	ld.global.nc.u32 	%r985, [%rd37];
	add.s32 	%r274, %r273, %r5;
	mul.wide.u32 	%rd38, %r274, 4;
	add.s64 	%rd39, %rd18, %rd38;
	ld.global.nc.u32 	%r984, [%rd39];
	add.s32 	%r275, %r274, %r5;
	mul.wide.u32 	%rd40, %r275, 4;
	add.s64 	%rd41, %rd18, %rd40;
	ld.global.nc.u32 	%r983, [%rd41];
	add.s32 	%r276, %r275, %r5;
	mul.wide.u32 	%rd42, %r276, 4;
	add.s64 	%rd43, %rd18, %rd42;
	ld.global.nc.u32 	%r982, [%rd43];
	add.s32 	%r277, %r276, %r5;
	mul.wide.u32 	%rd44, %r277, 4;
	add.s64 	%rd45, %rd18, %rd44;
	ld.global.nc.u32 	%r981, [%rd45];
	add.s32 	%r278, %r277, %r5;
	mul.wide.u32 	%rd46, %r278, 4;
	add.s64 	%rd47, %rd18, %rd46;
	ld.global.nc.u32 	%r980, [%rd47];
	add.s32 	%r279, %r278, %r5;
	mul.wide.u32 	%rd48, %r279, 4;
	add.s64 	%rd49, %rd18, %rd48;
	ld.global.nc.u32 	%r979, [%rd49];
	add.s32 	%r280, %r279, %r5;
	mul.wide.u32 	%rd50, %r280, 4;
	add.s64 	%rd51, %rd18, %rd50;
	ld.global.nc.u32 	%r978, [%rd51];
	add.s32 	%r281, %r280, %r5;
	mul.wide.u32 	%rd52, %r281, 4;
	add.s64 	%rd53, %rd18, %rd52;
	ld.global.nc.u32 	%r977, [%rd53];
	add.s32 	%r282, %r281, %r5;
	mul.wide.u32 	%rd54, %r282, 4;
	add.s64 	%rd55, %rd18, %rd54;
	ld.global.nc.u32 	%r976, [%rd55];
	add.s32 	%r283, %r282, %r5;
	mul.wide.u32 	%rd56, %r283, 4;
	add.s64 	%rd57, %rd18, %rd56;
	ld.global.nc.u32 	%r975, [%rd57];
	add.s32 	%r284, %r283, %r5;
	mul.wide.u32 	%rd58, %r284, 4;
	add.s64 	%rd59, %rd18, %rd58;
	ld.global.nc.u32 	%r974, [%rd59];
	add.s32 	%r285, %r284, %r5;
	mul.wide.u32 	%rd60, %r285, 4;
	add.s64 	%rd61, %rd18, %rd60;
	ld.global.nc.u32 	%r973, [%rd61];
	add.s32 	%r286, %r285, %r5;
	mul.wide.u32 	%rd62, %r286, 4;
	add.s64 	%rd63, %rd18, %rd62;
	ld.global.nc.u32 	%r972, [%rd63];
	add.s32 	%r287, %r286, %r5;
	mul.wide.u32 	%rd64, %r287, 4;
	add.s64 	%rd65, %rd18, %rd64;
	ld.global.nc.u32 	%r971, [%rd65];
	add.s32 	%r288, %r287, %r5;
	mul.wide.u32 	%rd66, %r288, 4;
	add.s64 	%rd67, %rd18, %rd66;
	ld.global.nc.u32 	%r970, [%rd67];
	add.s32 	%r289, %r288, %r5;
	mul.wide.u32 	%rd68, %r289, 4;
	add.s64 	%rd69, %rd18, %rd68;
	ld.global.nc.u32 	%r969, [%rd69];
	add.s32 	%r290, %r289, %r5;
	mul.wide.u32 	%rd70, %r290, 4;
	add.s64 	%rd71, %rd18, %rd70;
	ld.global.nc.u32 	%r968, [%rd71];
	add.s32 	%r291, %r290, %r5;
	mul.wide.u32 	%rd72, %r291, 4;
	add.s64 	%rd73, %rd18, %rd72;
	ld.global.nc.u32 	%r967, [%rd73];
	add.s32 	%r292, %r291, %r5;
	mul.wide.u32 	%rd74, %r292, 4;
	add.s64 	%rd75, %rd18, %rd74;
	ld.global.nc.u32 	%r966, [%rd75];
	add.s32 	%r293, %r292, %r5;
	mul.wide.u32 	%rd76, %r293, 4;
	add.s64 	%rd77, %rd18, %rd76;
	ld.global.nc.u32 	%r965, [%rd77];
	add.s32 	%r294, %r293, %r5;
	mul.wide.u32 	%rd78, %r294, 4;
	add.s64 	%rd79, %rd18, %rd78;
	ld.global.nc.u32 	%r964, [%rd79];
	add.s32 	%r295, %r294, %r5;
	mul.wide.u32 	%rd80, %r295, 4;
	add.s64 	%rd81, %rd18, %rd80;
	ld.global.nc.u32 	%r963, [%rd81];
$L__BB1_5:
	ld.param.u64 	%rd252, [_Z12_spmm_conv_2PKfPfiiPKiS3_S3_S0__param_0];
	sub.s32 	%r296, %r995, %r997;
	shfl.sync.idx.b32	%r297|%p4, %r996, %r296, 31, -1;
	add.s32 	%r298, %r296, 1;
	shfl.sync.idx.b32	%r299|%p5, %r996, %r298, 31, -1;
	add.s32 	%r300, %r296, 2;
	shfl.sync.idx.b32	%r301|%p6, %r996, %r300, 31, -1;
	add.s32 	%r302, %r296, 3;
	shfl.sync.idx.b32	%r303|%p7, %r996, %r302, 31, -1;
	add.s32 	%r304, %r296, 4;
	shfl.sync.idx.b32	%r305|%p8, %r996, %r304, 31, -1;
	add.s32 	%r306, %r296, 5;
	shfl.sync.idx.b32	%r307|%p9, %r996, %r306, 31, -1;
	add.s32 	%r308, %r296, 6;
	shfl.sync.idx.b32	%r309|%p10, %r996, %r308, 31, -1;
	add.s32 	%r310, %r296, 7;
	shfl.sync.idx.b32	%r311|%p11, %r996, %r310, 31, -1;
	cvta.to.global.u64 	%rd82, %rd252;
	mul.wide.s32 	%rd83, %r297, 4;
	add.s64 	%rd84, %rd82, %rd83;
	shfl.sync.idx.b32	%r312|%p12, %r994, %r296, 31, -1;
	mov.b32 	%f802, %r312;
	ld.global.nc.f32 	%f803, [%rd84];
	fma.rn.f32 	%f804, %f803, %f802, %f2173;
	ld.global.nc.f32 	%f805, [%rd84+128];
	fma.rn.f32 	%f806, %f805, %f802, %f2172;
	shfl.sync.idx.b32	%r313|%p13, %r993, %r296, 31, -1;
	mov.b32 	%f807, %r313;
	fma.rn.f32 	%f808, %f803, %f807, %f2171;
	fma.rn.f32 	%f809, %f805, %f807, %f2170;
	shfl.sync.idx.b32	%r314|%p14, %r992, %r296, 31, -1;
	mov.b32 	%f810, %r314;
	fma.rn.f32 	%f811, %f803, %f810, %f2169;
	fma.rn.f32 	%f812, %f805, %f810, %f2168;
	shfl.sync.idx.b32	%r315|%p15, %r991, %r296, 31, -1;
	mov.b32 	%f813, %r315;
	fma.rn.f32 	%f814, %f803, %f813, %f2167;
	fma.rn.f32 	%f815, %f805, %f813, %f2166;
	shfl.sync.idx.b32	%r316|%p16, %r990, %r296, 31, -1;
	mov.b32 	%f816, %r316;
	fma.rn.f32 	%f817, %f803, %f816, %f2165;
	fma.rn.f32 	%f818, %f805, %f816, %f2164;
	shfl.sync.idx.b32	%r317|%p17, %r989, %r296, 31, -1;
	mov.b32 	%f819, %r317;
	fma.rn.f32 	%f820, %f803, %f819, %f2163;
	fma.rn.f32 	%f821, %f805, %f819, %f2162;
	shfl.sync.idx.b32	%r318|%p18, %r988, %r296, 31, -1;
	mov.b32 	%f822, %r318;
	fma.rn.f32 	%f823, %f803, %f822, %f2161;
	fma.rn.f32 	%f824, %f805, %f822, %f2160;
	shfl.sync.idx.b32	%r319|%p19, %r987, %r296, 31, -1;
	mov.b32 	%f825, %r319;
	fma.rn.f32 	%f826, %f803, %f825, %f2159;
	fma.rn.f32 	%f827, %f805, %f825, %f2158;
	shfl.sync.idx.b32	%r320|%p20, %r986, %r296, 31, -1;
	mov.b32 	%f828, %r320;
	fma.rn.f32 	%f829, %f803, %f828, %f2157;
	fma.rn.f32 	%f830, %f805, %f828, %f2156;
	shfl.sync.idx.b32	%r321|%p21, %r985, %r296, 31, -1;
	mov.b32 	%f831, %r321;
	fma.rn.f32 	%f832, %f803, %f831, %f2155;
	fma.rn.f32 	%f833, %f805, %f831, %f2154;
	shfl.sync.idx.b32	%r322|%p22, %r984, %r296, 31, -1;
	mov.b32 	%f834, %r322;
	fma.rn.f32 	%f835, %f803, %f834, %f2153;
	fma.rn.f32 	%f836, %f805, %f834, %f2152;
	shfl.sync.idx.b32	%r323|%p23, %r983, %r296, 31, -1;
	mov.b32 	%f837, %r323;
	fma.rn.f32 	%f838, %f803, %f837, %f2151;
	fma.rn.f32 	%f839, %f805, %f837, %f2150;
	shfl.sync.idx.b32	%r324|%p24, %r982, %r296, 31, -1;
	mov.b32 	%f840, %r324;
	fma.rn.f32 	%f841, %f803, %f840, %f2149;
	fma.rn.f32 	%f842, %f805, %f840, %f2148;
	shfl.sync.idx.b32	%r325|%p25, %r981, %r296, 31, -1;
	mov.b32 	%f843, %r325;
	fma.rn.f32 	%f844, %f803, %f843, %f2147;
	fma.rn.f32 	%f845, %f805, %f843, %f2146;
	shfl.sync.idx.b32	%r326|%p26, %r980, %r296, 31, -1;
	mov.b32 	%f846, %r326;
	fma.rn.f32 	%f847, %f803, %f846, %f2145;
	fma.rn.f32 	%f848, %f805, %f846, %f2144;
	shfl.sync.idx.b32	%r327|%p27, %r979, %r296, 31, -1;
	mov.b32 	%f849, %r327;
	fma.rn.f32 	%f850, %f803, %f849, %f2143;
	fma.rn.f32 	%f851, %f805, %f849, %f2142;
	shfl.sync.idx.b32	%r328|%p28, %r978, %r296, 31, -1;
	mov.b32 	%f852, %r328;
	fma.rn.f32 	%f853, %f803, %f852, %f2141;
	fma.rn.f32 	%f854, %f805, %f852, %f2140;
	shfl.sync.idx.b32	%r329|%p29, %r977, %r296, 31, -1;
	mov.b32 	%f855, %r329;
	fma.rn.f32 	%f856, %f803, %f855, %f2139;
	fma.rn.f32 	%f857, %f805, %f855, %f2138;
	shfl.sync.idx.b32	%r330|%p30, %r976, %r296, 31, -1;
	mov.b32 	%f858, %r330;
	fma.rn.f32 	%f859, %f803, %f858, %f2137;
	fma.rn.f32 	%f860, %f805, %f858, %f2136;
	shfl.sync.idx.b32	%r331|%p31, %r975, %r296, 31, -1;
	mov.b32 	%f861, %r331;
	fma.rn.f32 	%f862, %f803, %f861, %f2135;
	fma.rn.f32 	%f863, %f805, %f861, %f2134;
	shfl.sync.idx.b32	%r332|%p32, %r974, %r296, 31, -1;
	mov.b32 	%f864, %r332;
	fma.rn.f32 	%f865, %f803, %f864, %f2133;
	fma.rn.f32 	%f866, %f805, %f864, %f2132;
	shfl.sync.idx.b32	%r333|%p33, %r973, %r296, 31, -1;
	mov.b32 	%f867, %r333;
	fma.rn.f32 	%f868, %f803, %f867, %f2131;
	fma.rn.f32 	%f869, %f805, %f867, %f2130;
	shfl.sync.idx.b32	%r334|%p34, %r972, %r296, 31, -1;
	mov.b32 	%f870, %r334;
	fma.rn.f32 	%f871, %f803, %f870, %f2129;
	fma.rn.f32 	%f872, %f805, %f870, %f2128;
	shfl.sync.idx.b32	%r335|%p35, %r971, %r296, 31, -1;
	mov.b32 	%f873, %r335;
	fma.rn.f32 	%f874, %f803, %f873, %f2127;
	fma.rn.f32 	%f875, %f805, %f873, %f2126;
	shfl.sync.idx.b32	%r336|%p36, %r970, %r296, 31, -1;
	mov.b32 	%f876, %r336;
	fma.rn.f32 	%f877, %f803, %f876, %f2125;
	fma.rn.f32 	%f878, %f805, %f876, %f2124;
	shfl.sync.idx.b32	%r337|%p37, %r969, %r296, 31, -1;
	mov.b32 	%f879, %r337;
	fma.rn.f32 	%f880, %f803, %f879, %f2123;
	fma.rn.f32 	%f881, %f805, %f879, %f2122;
	shfl.sync.idx.b32	%r338|%p38, %r968, %r296, 31, -1;
	mov.b32 	%f882, %r338;
	fma.rn.f32 	%f883, %f803, %f882, %f2121;
	fma.rn.f32 	%f884, %f805, %f882, %f2120;
	shfl.sync.idx.b32	%r339|%p39, %r967, %r296, 31, -1;
	mov.b32 	%f885, %r339;
	fma.rn.f32 	%f886, %f803, %f885, %f2119;
	fma.rn.f32 	%f887, %f805, %f885, %f2118;
	shfl.sync.idx.b32	%r340|%p40, %r966, %r296, 31, -1;
	mov.b32 	%f888, %r340;
	fma.rn.f32 	%f889, %f803, %f888, %f2117;
	fma.rn.f32 	%f890, %f805, %f888, %f2116;
	shfl.sync.idx.b32	%r341|%p41, %r965, %r296, 31, -1;
	mov.b32 	%f891, %r341;
	fma.rn.f32 	%f892, %f803, %f891, %f2115;
	fma.rn.f32 	%f893, %f805, %f891, %f2114;
	shfl.sync.idx.b32	%r342|%p42, %r964, %r296, 31, -1;
	mov.b32 	%f894, %r342;
	fma.rn.f32 	%f895, %f803, %f894, %f2113;
	fma.rn.f32 	%f896, %f805, %f894, %f2112;
	shfl.sync.idx.b32	%r343|%p43, %r963, %r296, 31, -1;
	mov.b32 	%f897, %r343;
	fma.rn.f32 	%f898, %f803, %f897, %f2111;
	fma.rn.f32 	%f899, %f805, %f897, %f2110;
	mul.wide.s32 	%rd85, %r299, 4;
	add.s64 	%rd86, %rd82, %rd85;
	shfl.sync.idx.b32	%r344|%p44, %r994, %r298, 31, -1;
	mov.b32 	%f900, %r344;
	ld.global.nc.f32 	%f901, [%rd86];
	fma.rn.f32 	%f902, %f901, %f900, %f804;
	ld.global.nc.f32 	%f903, [%rd86+128];
	fma.rn.f32 	%f904, %f903, %f900, %f806;
	shfl.sync.idx.b32	%r345|%p45, %r993, %r298, 31, -1;
	mov.b32 	%f905, %r345;
	fma.rn.f32 	%f906, %f901, %f905, %f808;
	fma.rn.f32 	%f907, %f903, %f905, %f809;
	shfl.sync.idx.b32	%r346|%p46, %r992, %r298, 31, -1;
	mov.b32 	%f908, %r346;
	fma.rn.f32 	%f909, %f901, %f908, %f811;
	fma.rn.f32 	%f910, %f903, %f908, %f812;
	shfl.sync.idx.b32	%r347|%p47, %r991, %r298, 31, -1;
	mov.b32 	%f911, %r347;
	fma.rn.f32 	%f912, %f901, %f911, %f814;
	fma.rn.f32 	%f913, %f903, %f911, %f815;
	shfl.sync.idx.b32	%r348|%p48, %r990, %r298, 31, -1;
	mov.b32 	%f914, %r348;
	fma.rn.f32 	%f915, %f901, %f914, %f817;
	fma.rn.f32 	%f916, %f903, %f914, %f818;
	shfl.sync.idx.b32	%r349|%p49, %r989, %r298, 31, -1;
	mov.b32 	%f917, %r349;
	fma.rn.f32 	%f918, %f901, %f917, %f820;
	fma.rn.f32 	%f919, %f903, %f917, %f821;
	shfl.sync.idx.b32	%r350|%p50, %r988, %r298, 31, -1;
	mov.b32 	%f920, %r350;
	fma.rn.f32 	%f921, %f901, %f920, %f823;
	fma.rn.f32 	%f922, %f903, %f920, %f824;
	shfl.sync.idx.b32	%r351|%p51, %r987, %r298, 31, -1;
	mov.b32 	%f923, %r351;
	fma.rn.f32 	%f924, %f901, %f923, %f826;
	fma.rn.f32 	%f925, %f903, %f923, %f827;
	shfl.sync.idx.b32	%r352|%p52, %r986, %r298, 31, -1;
	mov.b32 	%f926, %r352;
	fma.rn.f32 	%f927, %f901, %f926, %f829;
	fma.rn.f32 	%f928, %f903, %f926, %f830;
	shfl.sync.idx.b32	%r353|%p53, %r985, %r298, 31, -1;
	mov.b32 	%f929, %r353;
	fma.rn.f32 	%f930, %f901, %f929, %f832;
	fma.rn.f32 	%f931, %f903, %f929, %f833;
	shfl.sync.idx.b32	%r354|%p54, %r984, %r298, 31, -1;
	mov.b32 	%f932, %r354;
	fma.rn.f32 	%f933, %f901, %f932, %f835;
	fma.rn.f32 	%f934, %f903, %f932, %f836;
	shfl.sync.idx.b32	%r355|%p55, %r983, %r298, 31, -1;
	mov.b32 	%f935, %r355;
	fma.rn.f32 	%f936, %f901, %f935, %f838;
	fma.rn.f32 	%f937, %f903, %f935, %f839;
	shfl.sync.idx.b32	%r356|%p56, %r982, %r298, 31, -1;
	mov.b32 	%f938, %r356;
	fma.rn.f32 	%f939, %f901, %f938, %f841;
	fma.rn.f32 	%f940, %f903, %f938, %f842;
	shfl.sync.idx.b32	%r357|%p57, %r981, %r298, 31, -1;
	mov.b32 	%f941, %r357;
	fma.rn.f32 	%f942, %f901, %f941, %f844;
	fma.rn.f32 	%f943, %f903, %f941, %f845;
	shfl.sync.idx.b32	%r358|%p58, %r980, %r298, 31, -1;
	mov.b32 	%f944, %r358;
	fma.rn.f32 	%f945, %f901, %f944, %f847;
	fma.rn.f32 	%f946, %f903, %f944, %f848;
	shfl.sync.idx.b32	%r359|%p59, %r979, %r298, 31, -1;
	mov.b32 	%f947, %r359;
	fma.rn.f32 	%f948, %f901, %f947, %f850;
	fma.rn.f32 	%f949, %f903, %f947, %f851;
	shfl.sync.idx.b32	%r360|%p60, %r978, %r298, 31, -1;
	mov.b32 	%f950, %r360;
	fma.rn.f32 	%f951, %f901, %f950, %f853;
	fma.rn.f32 	%f952, %f903, %f950, %f854;
	shfl.sync.idx.b32	%r361|%p61, %r977, %r298, 31, -1;
	mov.b32 	%f953, %r361;
	fma.rn.f32 	%f954, %f901, %f953, %f856;
	fma.rn.f32 	%f955, %f903, %f953, %f857;
	shfl.sync.idx.b32	%r362|%p62, %r976, %r298, 31, -1;
	mov.b32 	%f956, %r362;
	fma.rn.f32 	%f957, %f901, %f956, %f859;
	fma.rn.f32 	%f958, %f903, %f956, %f860;
	shfl.sync.idx.b32	%r363|%p63, %r975, %r298, 31, -1;
	mov.b32 	%f959, %r363;
	fma.rn.f32 	%f960, %f901, %f959, %f862;
	fma.rn.f32 	%f961, %f903, %f959, %f863;
	shfl.sync.idx.b32	%r364|%p64, %r974, %r298, 31, -1;
	mov.b32 	%f962, %r364;
	fma.rn.f32 	%f963, %f901, %f962, %f865;
	fma.rn.f32 	%f964, %f903, %f962, %f866;
	shfl.sync.idx.b32	%r365|%p65, %r973, %r298, 31, -1;
	mov.b32 	%f965, %r365;
	fma.rn.f32 	%f966, %f901, %f965, %f868;
	fma.rn.f32 	%f967, %f903, %f965, %f869;
	shfl.sync.idx.b32	%r366|%p66, %r972, %r298, 31, -1;
	mov.b32 	%f968, %r366;
	fma.rn.f32 	%f969, %f901, %f968, %f871;
	fma.rn.f32 	%f970, %f903, %f968, %f872;
	shfl.sync.idx.b32	%r367|%p67, %r971, %r298, 31, -1;
	mov.b32 	%f971, %r367;
	fma.rn.f32 	%f972, %f901, %f971, %f874;
	fma.rn.f32 	%f973, %f903, %f971, %f875;
	shfl.sync.idx.b32	%r368|%p68, %r970, %r298, 31, -1;
	mov.b32 	%f974, %r368;
	fma.rn.f32 	%f975, %f901, %f974, %f877;
	fma.rn.f32 	%f976, %f903, %f974, %f878;
	shfl.sync.idx.b32	%r369|%p69, %r969, %r298, 31, -1;
	mov.b32 	%f977, %r369;
	fma.rn.f32 	%f978, %f901, %f977, %f880;
	fma.rn.f32 	%f979, %f903, %f977, %f881;
	shfl.sync.idx.b32	%r370|%p70, %r968, %r298, 31, -1;
	mov.b32 	%f980, %r370;
	fma.rn.f32 	%f981, %f901, %f980, %f883;
	fma.rn.f32 	%f982, %f903, %f980, %f884;
	shfl.sync.idx.b32	%r371|%p71, %r967, %r298, 31, -1;
	mov.b32 	%f983, %r371;
	fma.rn.f32 	%f984, %f901, %f983, %f886;
	fma.rn.f32 	%f985, %f903, %f983, %f887;
	shfl.sync.idx.b32	%r372|%p72, %r966, %r298, 31, -1;
	mov.b32 	%f986, %r372;
	fma.rn.f32 	%f987, %f901, %f986, %f889;
	fma.rn.f32 	%f988, %f903, %f986, %f890;
	shfl.sync.idx.b32	%r373|%p73, %r965, %r298, 31, -1;
	mov.b32 	%f989, %r373;
	fma.rn.f32 	%f990, %f901, %f989, %f892;
	fma.rn.f32 	%f991, %f903, %f989, %f893;
	shfl.sync.idx.b32	%r374|%p74, %r964, %r298, 31, -1;
	mov.b32 	%f992, %r374;
	fma.rn.f32 	%f993, %f901, %f992, %f895;
	fma.rn.f32 	%f994, %f903, %f992, %f896;
	shfl.sync.idx.b32	%r375|%p75, %r963, %r298, 31, -1;
	mov.b32 	%f995, %r375;
	fma.rn.f32 	%f996, %f901, %f995, %f898;
	fma.rn.f32 	%f997, %f903, %f995, %f899;
	mul.wide.s32 	%rd87, %r301, 4;
	add.s64 	%rd88, %rd82, %rd87;
	shfl.sync.idx.b32	%r376|%p76, %r994, %r300, 31, -1;
	mov.b32 	%f998, %r376;
	ld.global.nc.f32 	%f999, [%rd88];
	fma.rn.f32 	%f1000, %f999, %f998, %f902;
	ld.global.nc.f32 	%f1001, [%rd88+128];
	fma.rn.f32 	%f1002, %f1001, %f998, %f904;
	shfl.sync.idx.b32	%r377|%p77, %r993, %r300, 31, -1;
	mov.b32 	%f1003, %r377;
	fma.rn.f32 	%f1004, %f999, %f1003, %f906;
	fma.rn.f32 	%f1005, %f1001, %f1003, %f907;
	shfl.sync.idx.b32	%r378|%p78, %r992, %r300, 31, -1;
	mov.b32 	%f1006, %r378;
	fma.rn.f32 	%f1007, %f999, %f1006, %f909;
	fma.rn.f32 	%f1008, %f1001, %f1006, %f910;
	shfl.sync.idx.b32	%r379|%p79, %r991, %r300, 31, -1;
	mov.b32 	%f1009, %r379;
	fma.rn.f32 	%f1010, %f999, %f1009, %f912;
	fma.rn.f32 	%f1011, %f1001, %f1009, %f913;
	shfl.sync.idx.b32	%r380|%p80, %r990, %r300, 31, -1;
	mov.b32 	%f1012, %r380;
	fma.rn.f32 	%f1013, %f999, %f1012, %f915;
	fma.rn.f32 	%f1014, %f1001, %f1012, %f916;
	shfl.sync.idx.b32	%r381|%p81, %r989, %r300, 31, -1;
	mov.b32 	%f1015, %r381;
	fma.rn.f32 	%f1016, %f999, %f1015, %f918;
	fma.rn.f32 	%f1017, %f1001, %f1015, %f919;
	shfl.sync.idx.b32	%r382|%p82, %r988, %r300, 31, -1;
	mov.b32 	%f1018, %r382;
	fma.rn.f32 	%f1019, %f999, %f1018, %f921;
	fma.rn.f32 	%f1020, %f1001, %f1018, %f922;
	shfl.sync.idx.b32	%r383|%p83, %r987, %r300, 31, -1;
	mov.b32 	%f1021, %r383;
	fma.rn.f32 	%f1022, %f999, %f1021, %f924;
	fma.rn.f32 	%f1023, %f1001, %f1021, %f925;
	shfl.sync.idx.b32	%r384|%p84, %r986, %r300, 31, -1;
	mov.b32 	%f1024, %r384;
	fma.rn.f32 	%f1025, %f999, %f1024, %f927;
	fma.rn.f32 	%f1026, %f1001, %f1024, %f928;
	shfl.sync.idx.b32	%r385|%p85, %r985, %r300, 31, -1;
	mov.b32 	%f1027, %r385;
	fma.rn.f32 	%f1028, %f999, %f1027, %f930;
	fma.rn.f32 	%f1029, %f1001, %f1027, %f931;
	shfl.sync.idx.b32	%r386|%p86, %r984, %r300, 31, -1;
	mov.b32 	%f1030, %r386;
	fma.rn.f32 	%f1031, %f999, %f1030, %f933;
	fma.rn.f32 	%f1032, %f1001, %f1030, %f934;
	shfl.sync.idx.b32	%r387|%p87, %r983, %r300, 31, -1;
	mov.b32 	%f1033, %r387;
	fma.rn.f32 	%f1034, %f999, %f1033, %f936;
	fma.rn.f32 	%f1035, %f1001, %f1033, %f937;
	shfl.sync.idx.b32	%r388|%p88, %r982, %r300, 31, -1;
	mov.b32 	%f1036, %r388;
	fma.rn.f32 	%f1037, %f999, %f1036, %f939;
	fma.rn.f32 	%f1038, %f1001, %f1036, %f940;
	shfl.sync.idx.b32	%r389|%p89, %r981, %r300, 31, -1;
	mov.b32 	%f1039, %r389;
	fma.rn.f32 	%f1040, %f999, %f1039, %f942;
	fma.rn.f32 	%f1041, %f1001, %f1039, %f943;
	shfl.sync.idx.b32	%r390|%p90, %r980, %r300, 31, -1;
	mov.b32 	%f1042, %r390;
	fma.rn.f32 	%f1043, %f999, %f1042, %f945;
	fma.rn.f32 	%f1044, %f1001, %f1042, %f946;
	shfl.sync.idx.b32	%r391|%p91, %r979, %r300, 31, -1;
	mov.b32 	%f1045, %r391;
	fma.rn.f32 	%f1046, %f999, %f1045, %f948;
	fma.rn.f32 	%f1047, %f1001, %f1045, %f949;
	shfl.sync.idx.b32	%r392|%p92, %r978, %r300, 31, -1;
	mov.b32 	%f1048, %r392;
	fma.rn.f32 	%f1049, %f999, %f1048, %f951;
	fma.rn.f32 	%f1050, %f1001, %f1048, %f952;
	shfl.sync.idx.b32	%r393|%p93, %r977, %r300, 31, -1;
	mov.b32 	%f1051, %r393;
	fma.rn.f32 	%f1052, %f999, %f1051, %f954;
	fma.rn.f32 	%f1053, %f1001, %f1051, %f955;
	shfl.sync.idx.b32	%r394|%p94, %r976, %r300, 31, -1;
	mov.b32 	%f1054, %r394;
	fma.rn.f32 	%f1055, %f999, %f1054, %f957;
	fma.rn.f32 	%f1056, %f1001, %f1054, %f958;
	shfl.sync.idx.b32	%r395|%p95, %r975, %r300, 31, -1;
	mov.b32 	%f1057, %r395;
	fma.rn.f32 	%f1058, %f999, %f1057, %f960;
	fma.rn.f32 	%f1059, %f1001, %f1057, %f961;
	shfl.sync.idx.b32	%r396|%p96, %r974, %r300, 31, -1;
	mov.b32 	%f1060, %r396;
	fma.rn.f32 	%f1061, %f999, %f1060, %f963;
	fma.rn.f32 	%f1062, %f1001, %f1060, %f964;
	shfl.sync.idx.b32	%r397|%p97, %r973, %r300, 31, -1;
	mov.b32 	%f1063, %r397;
	fma.rn.f32 	%f1064, %f999, %f1063, %f966;
	fma.rn.f32 	%f1065, %f1001, %f1063, %f967;
	shfl.sync.idx.b32	%r398|%p98, %r972, %r300, 31, -1;
	mov.b32 	%f1066, %r398;
	fma.rn.f32 	%f1067, %f999, %f1066, %f969;
	fma.rn.f32 	%f1068, %f1001, %f1066, %f970;
	shfl.sync.idx.b32	%r399|%p99, %r971, %r300, 31, -1;
	mov.b32 	%f1069, %r399;
	fma.rn.f32 	%f1070, %f999, %f1069, %f972;
	fma.rn.f32 	%f1071, %f1001, %f1069, %f973;
	shfl.sync.idx.b32	%r400|%p100, %r970, %r300, 31, -1;
	mov.b32 	%f1072, %r400;
	fma.rn.f32 	%f1073, %f999, %f1072, %f975;
	fma.rn.f32 	%f1074, %f1001, %f1072, %f976;
	shfl.sync.idx.b32	%r401|%p101, %r969, %r300, 31, -1;
	mov.b32 	%f1075, %r401;
	fma.rn.f32 	%f1076, %f999, %f1075, %f978;
	fma.rn.f32 	%f1077, %f1001, %f1075, %f979;
	shfl.sync.idx.b32	%r402|%p102, %r968, %r300, 31, -1;
	mov.b32 	%f1078, %r402;
	fma.rn.f32 	%f1079, %f999, %f1078, %f981;
	fma.rn.f32 	%f1080, %f1001, %f1078, %f982;
	shfl.sync.idx.b32	%r403|%p103, %r967, %r300, 31, -1;
	mov.b32 	%f1081, %r403;
	fma.rn.f32 	%f1082, %f999, %f1081, %f984;
	fma.rn.f32 	%f1083, %f1001, %f1081, %f985;
	shfl.sync.idx.b32	%r404|%p104, %r966, %r300, 31, -1;
	mov.b32 	%f1084, %r404;
	fma.rn.f32 	%f1085, %f999, %f1084, %f987;
	fma.rn.f32 	%f1086, %f1001, %f1084, %f988;
	shfl.sync.idx.b32	%r405|%p105, %r965, %r300, 31, -1;
	mov.b32 	%f1087, %r405;
	fma.rn.f32 	%f1088, %f999, %f1087, %f990;
	fma.rn.f32 	%f1089, %f1001, %f1087, %f991;
	shfl.sync.idx.b32	%r406|%p106, %r964, %r300, 31, -1;
	mov.b32 	%f1090, %r406;
	fma.rn.f32 	%f1091, %f999, %f1090, %f993;
	fma.rn.f32 	%f1092, %f1001, %f1090, %f994;
	shfl.sync.idx.b32	%r407|%p107, %r963, %r300, 31, -1;
	mov.b32 	%f1093, %r407;
	fma.rn.f32 	%f1094, %f999, %f1093, %f996;
	fma.rn.f32 	%f1095, %f1001, %f1093, %f997;
	mul.wide.s32 	%rd89, %r303, 4;
	add.s64 	%rd90, %rd82, %rd89;
	shfl.sync.idx.b32	%r408|%p108, %r994, %r302, 31, -1;
	mov.b32 	%f1096, %r408;
	ld.global.nc.f32 	%f1097, [%rd90];
	fma.rn.f32 	%f1098, %f1097, %f1096, %f1000;
	ld.global.nc.f32 	%f1099, [%rd90+128];
	fma.rn.f32 	%f1100, %f1099, %f1096, %f1002;
	shfl.sync.idx.b32	%r409|%p109, %r993, %r302, 31, -1;
	mov.b32 	%f1101, %r409;
	fma.rn.f32 	%f1102, %f1097, %f1101, %f1004;
	fma.rn.f32 	%f1103, %f1099, %f1101, %f1005;
	shfl.sync.idx.b32	%r410|%p110, %r992, %r302, 31, -1;
	mov.b32 	%f1104, %r410;
	fma.rn.f32 	%f1105, %f1097, %f1104, %f1007;
	fma.rn.f32 	%f1106, %f1099, %f1104, %f1008;
	shfl.sync.idx.b32	%r411|%p111, %r991, %r302, 31, -1;
	mov.b32 	%f1107, %r411;
	fma.rn.f32 	%f1108, %f1097, %f1107, %f1010;
	fma.rn.f32 	%f1109, %f1099, %f1107, %f1011;
	shfl.sync.idx.b32	%r412|%p112, %r990, %r302, 31, -1;
	mov.b32 	%f1110, %r412;
	fma.rn.f32 	%f1111, %f1097, %f1110, %f1013;
	fma.rn.f32 	%f1112, %f1099, %f1110, %f1014;
	shfl.sync.idx.b32	%r413|%p113, %r989, %r302, 31, -1;
	mov.b32 	%f1113, %r413;
	fma.rn.f32 	%f1114, %f1097, %f1113, %f1016;
	fma.rn.f32 	%f1115, %f1099, %f1113, %f1017;
	shfl.sync.idx.b32	%r414|%p114, %r988, %r302, 31, -1;
	mov.b32 	%f1116, %r414;
	fma.rn.f32 	%f1117, %f1097, %f1116, %f1019;
	fma.rn.f32 	%f1118, %f1099, %f1116, %f1020;
	shfl.sync.idx.b32	%r415|%p115, %r987, %r302, 31, -1;
	mov.b32 	%f1119, %r415;
	fma.rn.f32 	%f1120, %f1097, %f1119, %f1022;
	fma.rn.f32 	%f1121, %f1099, %f1119, %f1023;
	shfl.sync.idx.b32	%r416|%p116, %r986, %r302, 31, -1;
	mov.b32 	%f1122, %r416;
	fma.rn.f32 	%f1123, %f1097, %f1122, %f1025;
	fma.rn.f32 	%f1124, %f1099, %f1122, %f1026;
	shfl.sync.idx.b32	%r417|%p117, %r985, %r302, 31, -1;
	mov.b32 	%f1125, %r417;
	fma.rn.f32 	%f1126, %f1097, %f1125, %f1028;
	fma.rn.f32 	%f1127, %f1099, %f1125, %f1029;
	shfl.sync.idx.b32	%r418|%p118, %r984, %r302, 31, -1;
	mov.b32 	%f1128, %r418;
	fma.rn.f32 	%f1129, %f1097, %f1128, %f1031;
	fma.rn.f32 	%f1130, %f1099, %f1128, %f1032;
	shfl.sync.idx.b32	%r419|%p119, %r983, %r302, 31, -1;
	mov.b32 	%f1131, %r419;
	fma.rn.f32 	%f1132, %f1097, %f1131, %f1034;
	fma.rn.f32 	%f1133, %f1099, %f1131, %f1035;
	shfl.sync.idx.b32	%r420|%p120, %r982, %r302, 31, -1;
	mov.b32 	%f1134, %r420;
	fma.rn.f32 	%f1135, %f1097, %f1134, %f1037;
	fma.rn.f32 	%f1136, %f1099, %f1134, %f1038;
	shfl.sync.idx.b32	%r421|%p121, %r981, %r302, 31, -1;
	mov.b32 	%f1137, %r421;
	fma.rn.f32 	%f1138, %f1097, %f1137, %f1040;
	fma.rn.f32 	%f1139, %f1099, %f1137, %f1041;
	shfl.sync.idx.b32	%r422|%p122, %r980, %r302, 31, -1;
	mov.b32 	%f1140, %r422;
	fma.rn.f32 	%f1141, %f1097, %f1140, %f1043;
	fma.rn.f32 	%f1142, %f1099, %f1140, %f1044;
	shfl.sync.idx.b32	%r423|%p123, %r979, %r302, 31, -1;
	mov.b32 	%f1143, %r423;
	fma.rn.f32 	%f1144, %f1097, %f1143, %f1046;
	fma.rn.f32 	%f1145, %f1099, %f1143, %f1047;
	shfl.sync.idx.b32	%r424|%p124, %r978, %r302, 31, -1;
	mov.b32 	%f1146, %r424;
	fma.rn.f32 	%f1147, %f1097, %f1146, %f1049;
	fma.rn.f32 	%f1148, %f1099, %f1146, %f1050;
	shfl.sync.idx.b32	%r425|%p125, %r977, %r302, 31, -1;
	mov.b32 	%f1149, %r425;
	fma.rn.f32 	%f1150, %f1097, %f1149, %f1052;
	fma.rn.f32 	%f1151, %f1099, %f1149, %f1053;
	shfl.sync.idx.b32	%r426|%p126, %r976, %r302, 31, -1;
	mov.b32 	%f1152, %r426;
	fma.rn.f32 	%f1153, %f1097, %f1152, %f1055;
	fma.rn.f32 	%f1154, %f1099, %f1152, %f1056;
	shfl.sync.idx.b32	%r427|%p127, %r975, %r302, 31, -1;
	mov.b32 	%f1155, %r427;
	fma.rn.f32 	%f1156, %f1097, %f1155, %f1058;
	fma.rn.f32 	%f1157, %f1099, %f1155, %f1059;
	shfl.sync.idx.b32	%r428|%p128, %r974, %r302, 31, -1;
	mov.b32 	%f1158, %r428;
	fma.rn.f32 	%f1159, %f1097, %f1158, %f1061;
	fma.rn.f32 	%f1160, %f1099, %f1158, %f1062;
	shfl.sync.idx.b32	%r429|%p129, %r973, %r302, 31, -1;
	mov.b32 	%f1161, %r429;
	fma.rn.f32 	%f1162, %f1097, %f1161, %f1064;
	fma.rn.f32 	%f1163, %f1099, %f1161, %f1065;
	shfl.sync.idx.b32	%r430|%p130, %r972, %r302, 31, -1;
	mov.b32 	%f1164, %r430;
	fma.rn.f32 	%f1165, %f1097, %f1164, %f1067;
	fma.rn.f32 	%f1166, %f1099, %f1164, %f1068;
	shfl.sync.idx.b32	%r431|%p131, %r971, %r302, 31, -1;
	mov.b32 	%f1167, %r431;
	fma.rn.f32 	%f1168, %f1097, %f1167, %f1070;
	fma.rn.f32 	%f1169, %f1099, %f1167, %f1071;
	shfl.sync.idx.b32	%r432|%p132, %r970, %r302, 31, -1;
	mov.b32 	%f1170, %r432;
	fma.rn.f32 	%f1171, %f1097, %f1170, %f1073;
	fma.rn.f32 	%f1172, %f1099, %f1170, %f1074;
	shfl.sync.idx.b32	%r433|%p133, %r969, %r302, 31, -1;
	mov.b32 	%f1173, %r433;
	fma.rn.f32 	%f1174, %f1097, %f1173, %f1076;
	fma.rn.f32 	%f1175, %f1099, %f1173, %f1077;
	shfl.sync.idx.b32	%r434|%p134, %r968, %r302, 31, -1;
	mov.b32 	%f1176, %r434;
	fma.rn.f32 	%f1177, %f1097, %f1176, %f1079;
	fma.rn.f32 	%f1178, %f1099, %f1176, %f1080;
	shfl.sync.idx.b32	%r435|%p135, %r967, %r302, 31, -1;
	mov.b32 	%f1179, %r435;
	fma.rn.f32 	%f1180, %f1097, %f1179, %f1082;
	fma.rn.f32 	%f1181, %f1099, %f1179, %f1083;
	shfl.sync.idx.b32	%r436|%p136, %r966, %r302, 31, -1;
	mov.b32 	%f1182, %r436;
	fma.rn.f32 	%f1183, %f1097, %f1182, %f1085;
	fma.rn.f32 	%f1184, %f1099, %f1182, %f1086;
	shfl.sync.idx.b32	%r437|%p137, %r965, %r302, 31, -1;
	mov.b32 	%f1185, %r437;
	fma.rn.f32 	%f1186, %f1097, %f1185, %f1088;
	fma.rn.f32 	%f1187, %f1099, %f1185, %f1089;
	shfl.sync.idx.b32	%r438|%p138, %r964, %r302, 31, -1;
	mov.b32 	%f1188, %r438;
	fma.rn.f32 	%f1189, %f1097, %f1188, %f1091;
	fma.rn.f32 	%f1190, %f1099, %f1188, %f1092;
	shfl.sync.idx.b32	%r439|%p139, %r963, %r302, 31, -1;
	mov.b32 	%f1191, %r439;
	fma.rn.f32 	%f1192, %f1097, %f1191, %f1094;
	fma.rn.f32 	%f1193, %f1099, %f1191, %f1095;
	mul.wide.s32 	%rd91, %r305, 4;
	add.s64 	%rd92, %rd82, %rd91;
	shfl.sync.idx.b32	%r440|%p140, %r994, %r304, 31, -1;
	mov.b32 	%f1194, %r440;
	ld.global.nc.f32 	%f1195, [%rd92];
	fma.rn.f32 	%f1196, %f1195, %f1194, %f1098;
	ld.global.nc.f32 	%f1197, [%rd92+128];
	fma.rn.f32 	%f1198, %f1197, %f1194, %f1100;
	shfl.sync.idx.b32	%r441|%p141, %r993, %r304, 31, -1;
	mov.b32 	%f1199, %r441;
	fma.rn.f32 	%f1200, %f1195, %f1199, %f1102;
	fma.rn.f32 	%f1201, %f1197, %f1199, %f1103;
	shfl.sync.idx.b32	%r442|%p142, %r992, %r304, 31, -1;
	mov.b32 	%f1202, %r442;
	fma.rn.f32 	%f1203, %f1195, %f1202, %f1105;
	fma.rn.f32 	%f1204, %f1197, %f1202, %f1106;
	shfl.sync.idx.b32	%r443|%p143, %r991, %r304, 31, -1;
	mov.b32 	%f1205, %r443;
	fma.rn.f32 	%f1206, %f1195, %f1205, %f1108;
	fma.rn.f32 	%f1207, %f1197, %f1205, %f1109;
	shfl.sync.idx.b32	%r444|%p144, %r990, %r304, 31, -1;
	mov.b32 	%f1208, %r444;
	fma.rn.f32 	%f1209, %f1195, %f1208, %f1111;
	fma.rn.f32 	%f1210, %f1197, %f1208, %f1112;
	shfl.sync.idx.b32	%r445|%p145, %r989, %r304, 31, -1;
	mov.b32 	%f1211, %r445;
	fma.rn.f32 	%f1212, %f1195, %f1211, %f1114;
	fma.rn.f32 	%f1213, %f1197, %f1211, %f1115;
	shfl.sync.idx.b32	%r446|%p146, %r988, %r304, 31, -1;
	mov.b32 	%f1214, %r446;
	fma.rn.f32 	%f1215, %f1195, %f1214, %f1117;
	fma.rn.f32 	%f1216, %f1197, %f1214, %f1118;
	shfl.sync.idx.b32	%r447|%p147, %r987, %r304, 31, -1;
	mov.b32 	%f1217, %r447;
	fma.rn.f32 	%f1218, %f1195, %f1217, %f1120;
	fma.rn.f32 	%f1219, %f1197, %f1217, %f1121;
	shfl.sync.idx.b32	%r448|%p148, %r986, %r304, 31, -1;
	mov.b32 	%f1220, %r448;
	fma.rn.f32 	%f1221, %f1195, %f1220, %f1123;
	fma.rn.f32 	%f1222, %f1197, %f1220, %f1124;
	shfl.sync.idx.b32	%r449|%p149, %r985, %r304, 31, -1;
	mov.b32 	%f1223, %r449;
	fma.rn.f32 	%f1224, %f1195, %f1223, %f1126;
	fma.rn.f32 	%f1225, %f1197, %f1223, %f1127;
	shfl.sync.idx.b32	%r450|%p150, %r984, %r304, 31, -1;
	mov.b32 	%f1226, %r450;
	fma.rn.f32 	%f1227, %f1195, %f1226, %f1129;
	fma.rn.f32 	%f1228, %f1197, %f1226, %f1130;
	shfl.sync.idx.b32	%r451|%p151, %r983, %r304, 31, -1;
	mov.b32 	%f1229, %r451;
	fma.rn.f32 	%f1230, %f1195, %f1229, %f1132;
	fma.rn.f32 	%f1231, %f1197, %f1229, %f1133;
	shfl.sync.idx.b32	%r452|%p152, %r982, %r304, 31, -1;
	mov.b32 	%f1232, %r452;
	fma.rn.f32 	%f1233, %f1195, %f1232, %f1135;
	fma.rn.f32 	%f1234, %f1197, %f1232, %f1136;
	shfl.sync.idx.b32	%r453|%p153, %r981, %r304, 31, -1;
	mov.b32 	%f1235, %r453;
	fma.rn.f32 	%f1236, %f1195, %f1235, %f1138;
	fma.rn.f32 	%f1237, %f1197, %f1235, %f1139;
	shfl.sync.idx.b32	%r454|%p154, %r980, %r304, 31, -1;
	mov.b32 	%f1238, %r454;
	fma.rn.f32 	%f1239, %f1195, %f1238, %f1141;
	fma.rn.f32 	%f1240, %f1197, %f1238, %f1142;
	shfl.sync.idx.b32	%r455|%p155, %r979, %r304, 31, -1;
	mov.b32 	%f1241, %r455;
	fma.rn.f32 	%f1242, %f1195, %f1241, %f1144;
	fma.rn.f32 	%f1243, %f1197, %f1241, %f1145;
	shfl.sync.idx.b32	%r456|%p156, %r978, %r304, 31, -1;
	mov.b32 	%f1244, %r456;
	fma.rn.f32 	%f1245, %f1195, %f1244, %f1147;
	fma.rn.f32 	%f1246, %f1197, %f1244, %f1148;
	shfl.sync.idx.b32	%r457|%p157, %r977, %r304, 31, -1;
	mov.b32 	%f1247, %r457;
	fma.rn.f32 	%f1248, %f1195, %f1247, %f1150;
	fma.rn.f32 	%f1249, %f1197, %f1247, %f1151;
	shfl.sync.idx.b32	%r458|%p158, %r976, %r304, 31, -1;
	mov.b32 	%f1250, %r458;
	fma.rn.f32 	%f1251, %f1195, %f1250, %f1153;
	fma.rn.f32 	%f1252, %f1197, %f1250, %f1154;
	shfl.sync.idx.b32	%r459|%p159, %r975, %r304, 31, -1;
	mov.b32 	%f1253, %r459;
	fma.rn.f32 	%f1254, %f1195, %f1253, %f1156;
	fma.rn.f32 	%f1255, %f1197, %f1253, %f1157;
	shfl.sync.idx.b32	%r460|%p160, %r974, %r304, 31, -1;
	mov.b32 	%f1256, %r460;
	fma.rn.f32 	%f1257, %f1195, %f1256, %f1159;
	fma.rn.f32 	%f1258, %f1197, %f1256, %f1160;
	shfl.sync.idx.b32	%r461|%p161, %r973, %r304, 31, -1;
	mov.b32 	%f1259, %r461;
	fma.rn.f32 	%f1260, %f1195, %f1259, %f1162;
	fma.rn.f32 	%f1261, %f1197, %f1259, %f1163;
	shfl.sync.idx.b32	%r462|%p162, %r972, %r304, 31, -1;
	mov.b32 	%f1262, %r462;
	fma.rn.f32 	%f1263, %f1195, %f1262, %f1165;
	fma.rn.f32 	%f1264, %f1197, %f1262, %f1166;
	shfl.sync.idx.b32	%r463|%p163, %r971, %r304, 31, -1;
	mov.b32 	%f1265, %r463;
	fma.rn.f32 	%f1266, %f1195, %f1265, %f1168;
	fma.rn.f32 	%f1267, %f1197, %f1265, %f1169;
	shfl.sync.idx.b32	%r464|%p164, %r970, %r304, 31, -1;
	mov.b32 	%f1268, %r464;
	fma.rn.f32 	%f1269, %f1195, %f1268, %f1171;
	fma.rn.f32 	%f1270, %f1197, %f1268, %f1172;
	shfl.sync.idx.b32	%r465|%p165, %r969, %r304, 31, -1;
	mov.b32 	%f1271, %r465;
	fma.rn.f32 	%f1272, %f1195, %f1271, %f1174;
	fma.rn.f32 	%f1273, %f1197, %f1271, %f1175;
	shfl.sync.idx.b32	%r466|%p166, %r968, %r304, 31, -1;
	mov.b32 	%f1274, %r466;
	fma.rn.f32 	%f1275, %f1195, %f1274, %f1177;
	fma.rn.f32 	%f1276, %f1197, %f1274, %f1178;
	shfl.sync.idx.b32	%r467|%p167, %r967, %r304, 31, -1;
	mov.b32 	%f1277, %r467;
	fma.rn.f32 	%f1278, %f1195, %f1277, %f1180;
	fma.rn.f32 	%f1279, %f1197, %f1277, %f1181;
	shfl.sync.idx.b32	%r468|%p168, %r966, %r304, 31, -1;
	mov.b32 	%f1280, %r468;
	fma.rn.f32 	%f1281, %f1195, %f1280, %f1183;
	fma.rn.f32 	%f1282, %f1197, %f1280, %f1184;
	shfl.sync.idx.b32	%r469|%p169, %r965, %r304, 31, -1;
	mov.b32 	%f1283, %r469;
	fma.rn.f32 	%f1284, %f1195, %f1283, %f1186;
	fma.rn.f32 	%f1285, %f1197, %f1283, %f1187;
	shfl.sync.idx.b32	%r470|%p170, %r964, %r304, 31, -1;
	mov.b32 	%f1286, %r470;
	fma.rn.f32 	%f1287, %f1195, %f1286, %f1189;
	fma.rn.f32 	%f1288, %f1197, %f1286, %f1190;
	shfl.sync.idx.b32	%r471|%p171, %r963, %r304, 31, -1;
	mov.b32 	%f1289, %r471;
	fma.rn.f32 	%f1290, %f1195, %f1289, %f1192;
	fma.rn.f32 	%f1291, %f1197, %f1289, %f1193;
	mul.wide.s32 	%rd93, %r307, 4;
	add.s64 	%rd94, %rd82, %rd93;
	shfl.sync.idx.b32	%r472|%p172, %r994, %r306, 31, -1;
	mov.b32 	%f1292, %r472;
	ld.global.nc.f32 	%f1293, [%rd94];
	fma.rn.f32 	%f1294, %f1293, %f1292, %f1196;
	ld.global.nc.f32 	%f1295, [%rd94+128];
	fma.rn.f32 	%f1296, %f1295, %f1292, %f1198;
	shfl.sync.idx.b32	%r473|%p173, %r993, %r306, 31, -1;
	mov.b32 	%f1297, %r473;
	fma.rn.f32 	%f1298, %f1293, %f1297, %f1200;
	fma.rn.f32 	%f1299, %f1295, %f1297, %f1201;
	shfl.sync.idx.b32	%r474|%p174, %r992, %r306, 31, -1;
	mov.b32 	%f1300, %r474;
	fma.rn.f32 	%f1301, %f1293, %f1300, %f1203;
	fma.rn.f32 	%f1302, %f1295, %f1300, %f1204;
	shfl.sync.idx.b32	%r475|%p175, %r991, %r306, 31, -1;
	mov.b32 	%f1303, %r475;
	fma.rn.f32 	%f1304, %f1293, %f1303, %f1206;
	fma.rn.f32 	%f1305, %f1295, %f1303, %f1207;
	shfl.sync.idx.b32	%r476|%p176, %r990, %r306, 31, -1;
	mov.b32 	%f1306, %r476;
	fma.rn.f32 	%f1307, %f1293, %f1306, %f1209;
	fma.rn.f32 	%f1308, %f1295, %f1306, %f1210;
	shfl.sync.idx.b32	%r477|%p177, %r989, %r306, 31, -1;
	mov.b32 	%f1309, %r477;
	fma.rn.f32 	%f1310, %f1293, %f1309, %f1212;
	fma.rn.f32 	%f1311, %f1295, %f1309, %f1213;
	shfl.sync.idx.b32	%r478|%p178, %r988, %r306, 31, -1;
	mov.b32 	%f1312, %r478;
	fma.rn.f32 	%f1313, %f1293, %f1312, %f1215;
	fma.rn.f32 	%f1314, %f1295, %f1312, %f1216;
	shfl.sync.idx.b32	%r479|%p179, %r987, %r306, 31, -1;
	mov.b32 	%f1315, %r479;
	fma.rn.f32 	%f1316, %f1293, %f1315, %f1218;
	fma.rn.f32 	%f1317, %f1295, %f1315, %f1219;
	shfl.sync.idx.b32	%r480|%p180, %r986, %r306, 31, -1;
	mov.b32 	%f1318, %r480;
	fma.rn.f32 	%f1319, %f1293, %f1318, %f1221;
	fma.rn.f32 	%f1320, %f1295, %f1318, %f1222;
	shfl.sync.idx.b32	%r481|%p181, %r985, %r306, 31, -1;
	mov.b32 	%f1321, %r481;
	fma.rn.f32 	%f1322, %f1293, %f1321, %f1224;
	fma.rn.f32 	%f1323, %f1295, %f1321, %f1225;
	shfl.sync.idx.b32	%r482|%p182, %r984, %r306, 31, -1;
	mov.b32 	%f1324, %r482;
	fma.rn.f32 	%f1325, %f1293, %f1324, %f1227;
	fma.rn.f32 	%f1326, %f1295, %f1324, %f1228;
	shfl.sync.idx.b32	%r483|%p183, %r983, %r306, 31, -1;
	mov.b32 	%f1327, %r483;
	fma.rn.f32 	%f1328, %f1293, %f1327, %f1230;
	fma.rn.f32 	%f1329, %f1295, %f1327, %f1231;
	shfl.sync.idx.b32	%r484|%p184, %r982, %r306, 31, -1;
	mov.b32 	%f1330, %r484;
	fma.rn.f32 	%f1331, %f1293, %f1330, %f1233;
	fma.rn.f32 	%f1332, %f1295, %f1330, %f1234;
	shfl.sync.idx.b32	%r485|%p185, %r981, %r306, 31, -1;
	mov.b32 	%f1333, %r485;
	fma.rn.f32 	%f1334, %f1293, %f1333, %f1236;
	fma.rn.f32 	%f1335, %f1295, %f1333, %f1237;
	shfl.sync.idx.b32	%r486|%p186, %r980, %r306, 31, -1;
	mov.b32 	%f1336, %r486;
	fma.rn.f32 	%f1337, %f1293, %f1336, %f1239;
	fma.rn.f32 	%f1338, %f1295, %f1336, %f1240;
	shfl.sync.idx.b32	%r487|%p187, %r979, %r306, 31, -1;
	mov.b32 	%f1339, %r487;
	fma.rn.f32 	%f1340, %f1293, %f1339, %f1242;
	fma.rn.f32 	%f1341, %f1295, %f1339, %f1243;
	shfl.sync.idx.b32	%r488|%p188, %r978, %r306, 31, -1;
	mov.b32 	%f1342, %r488;
	fma.rn.f32 	%f1343, %f1293, %f1342, %f1245;
	fma.rn.f32 	%f1344, %f1295, %f1342, %f1246;
	shfl.sync.idx.b32	%r489|%p189, %r977, %r306, 31, -1;
	mov.b32 	%f1345, %r489;
	fma.rn.f32 	%f1346, %f1293, %f1345, %f1248;
	fma.rn.f32 	%f1347, %f1295, %f1345, %f1249;
	shfl.sync.idx.b32	%r490|%p190, %r976, %r306, 31, -1;
	mov.b32 	%f1348, %r490;
	fma.rn.f32 	%f1349, %f1293, %f1348, %f1251;
	fma.rn.f32 	%f1350, %f1295, %f1348, %f1252;
	shfl.sync.idx.b32	%r491|%p191, %r975, %r306, 31, -1;
	mov.b32 	%f1351, %r491;
	fma.rn.f32 	%f1352, %f1293, %f1351, %f1254;
	fma.rn.f32 	%f1353, %f1295, %f1351, %f1255;
	shfl.sync.idx.b32	%r492|%p192, %r974, %r306, 31, -1;
	mov.b32 	%f1354, %r492;
	fma.rn.f32 	%f1355, %f1293, %f1354, %f1257;
	fma.rn.f32 	%f1356, %f1295, %f1354, %f1258;
	shfl.sync.idx.b32	%r493|%p193, %r973, %r306, 31, -1;
	mov.b32 	%f1357, %r493;
	fma.rn.f32 	%f1358, %f1293, %f1357, %f1260;
	fma.rn.f32 	%f1359, %f1295, %f1357, %f1261;
	shfl.sync.idx.b32	%r494|%p194, %r972, %r306, 31, -1;
	mov.b32 	%f1360, %r494;
	fma.rn.f32 	%f1361, %f1293, %f1360, %f1263;
	fma.rn.f32 	%f1362, %f1295, %f1360, %f1264;
	shfl.sync.idx.b32	%r495|%p195, %r971, %r306, 31, -1;
	mov.b32 	%f1363, %r495;
	fma.rn.f32 	%f1364, %f1293, %f1363, %f1266;
	fma.rn.f32 	%f1365, %f1295, %f1363, %f1267;
	shfl.sync.idx.b32	%r496|%p196, %r970, %r306, 31, -1;
	mov.b32 	%f1366, %r496;
	fma.rn.f32 	%f1367, %f1293, %f1366, %f1269;
	fma.rn.f32 	%f1368, %f1295, %f1366, %f1270;
	shfl.sync.idx.b32	%r497|%p197, %r969, %r306, 31, -1;
	mov.b32 	%f1369, %r497;
	fma.rn.f32 	%f1370, %f1293, %f1369, %f1272;
	fma.rn.f32 	%f1371, %f1295, %f1369, %f1273;
	shfl.sync.idx.b32	%r498|%p198, %r968, %r306, 31, -1;
	mov.b32 	%f1372, %r498;
	fma.rn.f32 	%f1373, %f1293, %f1372, %f1275;
	fma.rn.f32 	%f1374, %f1295, %f1372, %f1276;
	shfl.sync.idx.b32	%r499|%p199, %r967, %r306, 31, -1;
	mov.b32 	%f1375, %r499;
	fma.rn.f32 	%f1376, %f1293, %f1375, %f1278;
	fma.rn.f32 	%f1377, %f1295, %f1375, %f1279;
	shfl.sync.idx.b32	%r500|%p200, %r966, %r306, 31, -1;
	mov.b32 	%f1378, %r500;
	fma.rn.f32 	%f1379, %f1293, %f1378, %f1281;
	fma.rn.f32 	%f1380, %f1295, %f1378, %f1282;
	shfl.sync.idx.b32	%r501|%p201, %r965, %r306, 31, -1;
	mov.b32 	%f1381, %r501;
	fma.rn.f32 	%f1382, %f1293, %f1381, %f1284;
	fma.rn.f32 	%f1383, %f1295, %f1381, %f1285;
	shfl.sync.idx.b32	%r502|%p202, %r964, %r306, 31, -1;
	mov.b32 	%f1384, %r502;
	fma.rn.f32 	%f1385, %f1293, %f1384, %f1287;
	fma.rn.f32 	%f1386, %f1295, %f1384, %f1288;
	shfl.sync.idx.b32	%r503|%p203, %r963, %r306, 31, -1;
	mov.b32 	%f1387, %r503;
	fma.rn.f32 	%f1388, %f1293, %f1387, %f1290;
	fma.rn.f32 	%f1389, %f1295, %f1387, %f1291;
	mul.wide.s32 	%rd95, %r309, 4;
	add.s64 	%rd96, %rd82, %rd95;
	shfl.sync.idx.b32	%r504|%p204, %r994, %r308, 31, -1;
	mov.b32 	%f1390, %r504;
	ld.global.nc.f32 	%f1391, [%rd96];
	fma.rn.f32 	%f1392, %f1391, %f1390, %f1294;
	ld.global.nc.f32 	%f1393, [%rd96+128];
	fma.rn.f32 	%f1394, %f1393, %f1390, %f1296;
	shfl.sync.idx.b32	%r505|%p205, %r993, %r308, 31, -1;
	mov.b32 	%f1395, %r505;
	fma.rn.f32 	%f1396, %f1391, %f1395, %f1298;
	fma.rn.f32 	%f1397, %f1393, %f1395, %f1299;
	shfl.sync.idx.b32	%r506|%p206, %r992, %r308, 31, -1;
	mov.b32 	%f1398, %r506;
	fma.rn.f32 	%f1399, %f1391, %f1398, %f1301;
	fma.rn.f32 	%f1400, %f1393, %f1398, %f1302;
	shfl.sync.idx.b32	%r507|%p207, %r991, %r308, 31, -1;
	mov.b32 	%f1401, %r507;
	fma.rn.f32 	%f1402, %f1391, %f1401, %f1304;
	fma.rn.f32 	%f1403, %f1393, %f1401, %f1305;
	shfl.sync.idx.b32	%r508|%p208, %r990, %r308, 31, -1;
	mov.b32 	%f1404, %r508;
	fma.rn.f32 	%f1405, %f1391, %f1404, %f1307;
	fma.rn.f32 	%f1406, %f1393, %f1404, %f1308;
	shfl.sync.idx.b32	%r509|%p209, %r989, %r308, 31, -1;
	mov.b32 	%f1407, %r509;
	fma.rn.f32 	%f1408, %f1391, %f1407, %f1310;
	fma.rn.f32 	%f1409, %f1393, %f1407, %f1311;
	shfl.sync.idx.b32	%r510|%p210, %r988, %r308, 31, -1;
	mov.b32 	%f1410, %r510;
	fma.rn.f32 	%f1411, %f1391, %f1410, %f1313;
	fma.rn.f32 	%f1412, %f1393, %f1410, %f1314;
	shfl.sync.idx.b32	%r511|%p211, %r987, %r308, 31, -1;
	mov.b32 	%f1413, %r511;
	fma.rn.f32 	%f1414, %f1391, %f1413, %f1316;
	fma.rn.f32 	%f1415, %f1393, %f1413, %f1317;
	shfl.sync.idx.b32	%r512|%p212, %r986, %r308, 31, -1;
	mov.b32 	%f1416, %r512;
	fma.rn.f32 	%f1417, %f1391, %f1416, %f1319;
	fma.rn.f32 	%f1418, %f1393, %f1416, %f1320;
	shfl.sync.idx.b32	%r513|%p213, %r985, %r308, 31, -1;
	mov.b32 	%f1419, %r513;
	fma.rn.f32 	%f1420, %f1391, %f1419, %f1322;
	fma.rn.f32 	%f1421, %f1393, %f1419, %f1323;
	shfl.sync.idx.b32	%r514|%p214, %r984, %r308, 31, -1;
	mov.b32 	%f1422, %r514;
	fma.rn.f32 	%f1423, %f1391, %f1422, %f1325;
	fma.rn.f32 	%f1424, %f1393, %f1422, %f1326;
	shfl.sync.idx.b32	%r515|%p215, %r983, %r308, 31, -1;
	mov.b32 	%f1425, %r515;
	fma.rn.f32 	%f1426, %f1391, %f1425, %f1328;
	fma.rn.f32 	%f1427, %f1393, %f1425, %f1329;
	shfl.sync.idx.b32	%r516|%p216, %r982, %r308, 31, -1;
	mov.b32 	%f1428, %r516;
	fma.rn.f32 	%f1429, %f1391, %f1428, %f1331;
	fma.rn.f32 	%f1430, %f1393, %f1428, %f1332;
	shfl.sync.idx.b32	%r517|%p217, %r981, %r308, 31, -1;
	mov.b32 	%f1431, %r517;
	fma.rn.f32 	%f1432, %f1391, %f1431, %f1334;
	fma.rn.f32 	%f1433, %f1393, %f1431, %f1335;
	shfl.sync.idx.b32	%r518|%p218, %r980, %r308, 31, -1;
	mov.b32 	%f1434, %r518;
	fma.rn.f32 	%f1435, %f1391, %f1434, %f1337;
	fma.rn.f32 	%f1436, %f1393, %f1434, %f1338;
	shfl.sync.idx.b32	%r519|%p219, %r979, %r308, 31, -1;
	mov.b32 	%f1437, %r519;
	fma.rn.f32 	%f1438, %f1391, %f1437, %f1340;
	fma.rn.f32 	%f1439, %f1393, %f1437, %f1341;
	shfl.sync.idx.b32	%r520|%p220, %r978, %r308, 31, -1;
	mov.b32 	%f1440, %r520;
	fma.rn.f32 	%f1441, %f1391, %f1440, %f1343;
	fma.rn.f32 	%f1442, %f1393, %f1440, %f1344;
	shfl.sync.idx.b32	%r521|%p221, %r977, %r308, 31, -1;
	mov.b32 	%f1443, %r521;
	fma.rn.f32 	%f1444, %f1391, %f1443, %f1346;
	fma.rn.f32 	%f1445, %f1393, %f1443, %f1347;
	shfl.sync.idx.b32	%r522|%p222, %r976, %r308, 31, -1;
	mov.b32 	%f1446, %r522;
	fma.rn.f32 	%f1447, %f1391, %f1446, %f1349;
	fma.rn.f32 	%f1448, %f1393, %f1446, %f1350;
	shfl.sync.idx.b32	%r523|%p223, %r975, %r308, 31, -1;
	mov.b32 	%f1449, %r523;
	fma.rn.f32 	%f1450, %f1391, %f1449, %f1352;
	fma.rn.f32 	%f1451, %f1393, %f1449, %f1353;
	shfl.sync.idx.b32	%r524|%p224, %r974, %r308, 31, -1;
	mov.b32 	%f1452, %r524;
	fma.rn.f32 	%f1453, %f1391, %f1452, %f1355;
	fma.rn.f32 	%f1454, %f1393, %f1452, %f1356;
	shfl.sync.idx.b32	%r525|%p225, %r973, %r308, 31, -1;
	mov.b32 	%f1455, %r525;
	fma.rn.f32 	%f1456, %f1391, %f1455, %f1358;
	fma.rn.f32 	%f1457, %f1393, %f1455, %f1359;
	shfl.sync.idx.b32	%r526|%p226, %r972, %r308, 31, -1;
	mov.b32 	%f1458, %r526;
	fma.rn.f32 	%f1459, %f1391, %f1458, %f1361;
	fma.rn.f32 	%f1460, %f1393, %f1458, %f1362;
	shfl.sync.idx.b32	%r527|%p227, %r971, %r308, 31, -1;
	mov.b32 	%f1461, %r527;
	fma.rn.f32 	%f1462, %f1391, %f1461, %f1364;
	fma.rn.f32 	%f1463, %f1393, %f1461, %f1365;
	shfl.sync.idx.b32	%r528|%p228, %r970, %r308, 31, -1;
	mov.b32 	%f1464, %r528;
	fma.rn.f32 	%f1465, %f1391, %f1464, %f1367;
	fma.rn.f32 	%f1466, %f1393, %f1464, %f1368;
	shfl.sync.idx.b32	%r529|%p229, %r969, %r308, 31, -1;
	mov.b32 	%f1467, %r529;
	fma.rn.f32 	%f1468, %f1391, %f1467, %f1370;
	fma.rn.f32 	%f1469, %f1393, %f1467, %f1371;
	shfl.sync.idx.b32	%r530|%p230, %r968, %r308, 31, -1;
	mov.b32 	%f1470, %r530;
	fma.rn.f32 	%f1471, %f1391, %f1470, %f1373;
	fma.rn.f32 	%f1472, %f1393, %f1470, %f1374;
	shfl.sync.idx.b32	%r531|%p231, %r967, %r308, 31, -1;
	mov.b32 	%f1473, %r531;
	fma.rn.f32 	%f1474, %f1391, %f1473, %f1376;
	fma.rn.f32 	%f1475, %f1393, %f1473, %f1377;
	shfl.sync.idx.b32	%r532|%p232, %r966, %r308, 31, -1;
	mov.b32 	%f1476, %r532;
	fma.rn.f32 	%f1477, %f1391, %f1476, %f1379;
	fma.rn.f32 	%f1478, %f1393, %f1476, %f1380;
	shfl.sync.idx.b32	%r533|%p233, %r965, %r308, 31, -1;
	mov.b32 	%f1479, %r533;
	fma.rn.f32 	%f1480, %f1391, %f1479, %f1382;
	fma.rn.f32 	%f1481, %f1393, %f1479, %f1383;
	shfl.sync.idx.b32	%r534|%p234, %r964, %r308, 31, -1;
	mov.b32 	%f1482, %r534;
	fma.rn.f32 	%f1483, %f1391, %f1482, %f1385;
	fma.rn.f32 	%f1484, %f1393, %f1482, %f1386;
	shfl.sync.idx.b32	%r535|%p235, %r963, %r308, 31, -1;
	mov.b32 	%f1485, %r535;
	fma.rn.f32 	%f1486, %f1391, %f1485, %f1388;
	fma.rn.f32 	%f1487, %f1393, %f1485, %f1389;
	mul.wide.s32 	%rd97, %r311, 4;
	add.s64 	%rd98, %rd82, %rd97;
	shfl.sync.idx.b32	%r536|%p236, %r994, %r310, 31, -1;
	mov.b32 	%f1488, %r536;
	ld.global.nc.f32 	%f1489, [%rd98];
	fma.rn.f32 	%f2173, %f1489, %f1488, %f1392;
	ld.global.nc.f32 	%f1490, [%rd98+128];
	fma.rn.f32 	%f2172, %f1490, %f1488, %f1394;
	shfl.sync.idx.b32	%r537|%p237, %r993, %r310, 31, -1;
	mov.b32 	%f1491, %r537;
	fma.rn.f32 	%f2171, %f1489, %f1491, %f1396;
	fma.rn.f32 	%f2170, %f1490, %f1491, %f1397;
	shfl.sync.idx.b32	%r538|%p238, %r992, %r310, 31, -1;
	mov.b32 	%f1492, %r538;
	fma.rn.f32 	%f2169, %f1489, %f1492, %f1399;
	fma.rn.f32 	%f2168, %f1490, %f1492, %f1400;
	shfl.sync.idx.b32	%r539|%p239, %r991, %r310, 31, -1;
	mov.b32 	%f1493, %r539;
	fma.rn.f32 	%f2167, %f1489, %f1493, %f1402;
	fma.rn.f32 	%f2166, %f1490, %f1493, %f1403;
	shfl.sync.idx.b32	%r540|%p240, %r990, %r310, 31, -1;
	mov.b32 	%f1494, %r540;
	fma.rn.f32 	%f2165, %f1489, %f1494, %f1405;
	fma.rn.f32 	%f2164, %f1490, %f1494, %f1406;
	shfl.sync.idx.b32	%r541|%p241, %r989, %r310, 31, -1;
	mov.b32 	%f1495, %r541;
	fma.rn.f32 	%f2163, %f1489, %f1495, %f1408;
	fma.rn.f32 	%f2162, %f1490, %f1495, %f1409;
	shfl.sync.idx.b32	%r542|%p242, %r988, %r310, 31, -1;
	mov.b32 	%f1496, %r542;
	fma.rn.f32 	%f2161, %f1489, %f1496, %f1411;
	fma.rn.f32 	%f2160, %f1490, %f1496, %f1412;
	shfl.sync.idx.b32	%r543|%p243, %r987, %r310, 31, -1;
	mov.b32 	%f1497, %r543;
	fma.rn.f32 	%f2159, %f1489, %f1497, %f1414;
	fma.rn.f32 	%f2158, %f1490, %f1497, %f1415;
	shfl.sync.idx.b32	%r544|%p244, %r986, %r310, 31, -1;
	mov.b32 	%f1498, %r544;
	fma.rn.f32 	%f2157, %f1489, %f1498, %f1417;
	fma.rn.f32 	%f2156, %f1490, %f1498, %f1418;
	shfl.sync.idx.b32	%r545|%p245, %r985, %r310, 31, -1;
	mov.b32 	%f1499, %r545;
	fma.rn.f32 	%f2155, %f1489, %f1499, %f1420;
	fma.rn.f32 	%f2154, %f1490, %f1499, %f1421;
	shfl.sync.idx.b32	%r546|%p246, %r984, %r310, 31, -1;
	mov.b32 	%f1500, %r546;
	fma.rn.f32 	%f2153, %f1489, %f1500, %f1423;
	fma.rn.f32 	%f2152, %f1490, %f1500, %f1424;
	shfl.sync.idx.b32	%r547|%p247, %r983, %r310, 31, -1;
	mov.b32 	%f1501, %r547;
	fma.rn.f32 	%f2151, %f1489, %f1501, %f1426;
	fma.rn.f32 	%f2150, %f1490, %f1501, %f1427;
	shfl.sync.idx.b32	%r548|%p248, %r982, %r310, 31, -1;
	mov.b32 	%f1502, %r548;
	fma.rn.f32 	%f2149, %f1489, %f1502, %f1429;
	fma.rn.f32 	%f2148, %f1490, %f1502, %f1430;
	shfl.sync.idx.b32	%r549|%p249, %r981, %r310, 31, -1;
	mov.b32 	%f1503, %r549;
	fma.rn.f32 	%f2147, %f1489, %f1503, %f1432;
	fma.rn.f32 	%f2146, %f1490, %f1503, %f1433;
	shfl.sync.idx.b32	%r550|%p250, %r980, %r310, 31, -1;
	mov.b32 	%f1504, %r550;
	fma.rn.f32 	%f2145, %f1489, %f1504, %f1435;
	fma.rn.f32 	%f2144, %f1490, %f1504, %f1436;
	shfl.sync.idx.b32	%r551|%p251, %r979, %r310, 31, -1;
	mov.b32 	%f1505, %r551;
	fma.rn.f32 	%f2143, %f1489, %f1505, %f1438;
	fma.rn.f32 	%f2142, %f1490, %f1505, %f1439;
	shfl.sync.idx.b32	%r552|%p252, %r978, %r310, 31, -1;
	mov.b32 	%f1506, %r552;
	fma.rn.f32 	%f2141, %f1489, %f1506, %f1441;
	fma.rn.f32 	%f2140, %f1490, %f1506, %f1442;
	shfl.sync.idx.b32	%r553|%p253, %r977, %r310, 31, -1;
	mov.b32 	%f1507, %r553;
	fma.rn.f32 	%f2139, %f1489, %f1507, %f1444;
	fma.rn.f32 	%f2138, %f1490, %f1507, %f1445;
	shfl.sync.idx.b32	%r554|%p254, %r976, %r310, 31, -1;
	mov.b32 	%f1508, %r554;
	fma.rn.f32 	%f2137, %f1489, %f1508, %f1447;
	fma.rn.f32 	%f2136, %f1490, %f1508, %f1448;
	shfl.sync.idx.b32	%r555|%p255, %r975, %r310, 31, -1;
	mov.b32 	%f1509, %r555;
	fma.rn.f32 	%f2135, %f1489, %f1509, %f1450;
	fma.rn.f32 	%f2134, %f1490, %f1509, %f1451;
	shfl.sync.idx.b32	%r556|%p256, %r974, %r310, 31, -1;
	mov.b32 	%f1510, %r556;
	fma.rn.f32 	%f2133, %f1489, %f1510, %f1453;
	fma.rn.f32 	%f2132, %f1490, %f1510, %f1454;
	shfl.sync.idx.b32	%r557|%p257, %r973, %r310, 31, -1;
	mov.b32 	%f1511, %r557;
	fma.rn.f32 	%f2131, %f1489, %f1511, %f1456;
	fma.rn.f32 	%f2130, %f1490, %f1511, %f1457;
	shfl.sync.idx.b32	%r558|%p258, %r972, %r310, 31, -1;
	mov.b32 	%f1512, %r558;
	fma.rn.f32 	%f2129, %f1489, %f1512, %f1459;
	fma.rn.f32 	%f2128, %f1490, %f1512, %f1460;
	shfl.sync.idx.b32	%r559|%p259, %r971, %r310, 31, -1;
	mov.b32 	%f1513, %r559;
	fma.rn.f32 	%f2127, %f1489, %f1513, %f1462;
	fma.rn.f32 	%f2126, %f1490, %f1513, %f1463;
	shfl.sync.idx.b32	%r560|%p260, %r970, %r310, 31, -1;
	mov.b32 	%f1514, %r560;
	fma.rn.f32 	%f2125, %f1489, %f1514, %f1465;
	fma.rn.f32 	%f2124, %f1490, %f1514, %f1466;
	shfl.sync.idx.b32	%r561|%p261, %r969, %r310, 31, -1;
	mov.b32 	%f1515, %r561;
	fma.rn.f32 	%f2123, %f1489, %f1515, %f1468;
	fma.rn.f32 	%f2122, %f1490, %f1515, %f1469;
	shfl.sync.idx.b32	%r562|%p262, %r968, %r310, 31, -1;
	mov.b32 	%f1516, %r562;
	fma.rn.f32 	%f2121, %f1489, %f1516, %f1471;
	fma.rn.f32 	%f2120, %f1490, %f1516, %f1472;
	shfl.sync.idx.b32	%r563|%p263, %r967, %r310, 31, -1;
	mov.b32 	%f1517, %r563;
	fma.rn.f32 	%f2119, %f1489, %f1517, %f1474;
	fma.rn.f32 	%f2118, %f1490, %f1517, %f1475;
	shfl.sync.idx.b32	%r564|%p264, %r966, %r310, 31, -1;
	mov.b32 	%f1518, %r564;
	fma.rn.f32 	%f2117, %f1489, %f1518, %f1477;
	fma.rn.f32 	%f2116, %f1490, %f1518, %f1478;
	shfl.sync.idx.b32	%r565|%p265, %r965, %r310, 31, -1;
	mov.b32 	%f1519, %r565;
	fma.rn.f32 	%f2115, %f1489, %f1519, %f1480;
	fma.rn.f32 	%f2114, %f1490, %f1519, %f1481;
	shfl.sync.idx.b32	%r566|%p266, %r964, %r310, 31, -1;
	mov.b32 	%f1520, %r566;
	fma.rn.f32 	%f2113, %f1489, %f1520, %f1483;
	fma.rn.f32 	%f2112, %f1490, %f1520, %f1484;
	shfl.sync.idx.b32	%r567|%p267, %r963, %r310, 31, -1;
	mov.b32 	%f1521, %r567;
	fma.rn.f32 	%f2111, %f1489, %f1521, %f1486;
	fma.rn.f32 	%f2110, %f1490, %f1521, %f1487;
	add.s32 	%r995, %r995, 8;
	and.b32  	%r568, %r5, -8;
	add.s32 	%r569, %r568, %r3;
	setp.lt.s32 	%p268, %r995, %r569;
	@%p268 bra 	$L__BB1_2;
$L__BB1_6:
	and.b32  	%r146, %r5, -8;
	add.s32 	%r570, %r146, %r3;
	setp.le.s32 	%p269, %r4, %r570;
	and.b32  	%r571, %r5, 24;
	setp.ne.s32 	%p270, %r571, 0;
	or.pred  	%p271, %p270, %p269;
	@%p271 bra 	$L__BB1_9;
	add.s32 	%r997, %r146, %r3;
	sub.s32 	%r572, %r4, %r997;
	setp.ge.u32 	%p272, %r1, %r572;
	@%p272 bra 	$L__BB1_9;
	ld.param.u64 	%rd261, [_Z12_spmm_conv_2PKfPfiiPKiS3_S3_S0__param_7];
	ld.param.u64 	%rd259, [_Z12_spmm_conv_2PKfPfiiPKiS3_S3_S0__param_6];
	add.s32 	%r573, %r997, %r1;
	cvta.to.global.u64 	%rd99, %rd259;
	mul.wide.u32 	%rd100, %r573, 4;
	add.s64 	%rd101, %rd99, %rd100;
	ld.global.nc.u32 	%r574, [%rd101];
	shl.b32 	%r575, %r7, 14;
	mov.u32 	%r576, %ctaid.y;
	shl.b32 	%r577, %r576, 6;
	add.s32 	%r578, %r577, %r1;
	mad.lo.s32 	%r579, %r6, 1064960, %r578;
	add.s32 	%r580, %r579, %r575;
	shr.s32 	%r581, %r574, 31;
	shr.u32 	%r582, %r581, 24;
	add.s32 	%r583, %r574, %r582;
	shr.u32 	%r584, %r583, 8;
	mad.lo.s32 	%r585, %r584, 1064960, %r580;
	and.b32  	%r586, %r583, 67108608;
	sub.s32 	%r587, %r574, %r586;
	shl.b32 	%r588, %r587, 6;
	add.s32 	%r996, %r585, %r588;
	cvta.to.global.u64 	%rd102, %rd261;
	add.s64 	%rd103, %rd102, %rd100;
	ld.global.nc.u32 	%r994, [%rd103];
	add.s32 	%r589, %r5, %r573;
	mul.wide.u32 	%rd104, %r589, 4;
	add.s64 	%rd105, %rd102, %rd104;
	ld.global.nc.u32 	%r993, [%rd105];
	add.s32 	%r590, %r589, %r5;
	mul.wide.u32 	%rd106, %r590, 4;
	add.s64 	%rd107, %rd102, %rd106;
	ld.global.nc.u32 	%r992, [%rd107];
	add.s32 	%r591, %r590, %r5;
	mul.wide.u32 	%rd108, %r591, 4;
	add.s64 	%rd109, %rd102, %rd108;
	ld.global.nc.u32 	%r991, [%rd109];
	add.s32 	%r592, %r591, %r5;
	mul.wide.u32 	%rd110, %r592, 4;
	add.s64 	%rd111, %rd102, %rd110;
	ld.global.nc.u32 	%r990, [%rd111];
	add.s32 	%r593, %r592, %r5;
	mul.wide.u32 	%rd112, %r593, 4;
	add.s64 	%rd113, %rd102, %rd112;
	ld.global.nc.u32 	%r989, [%rd113];
	add.s32 	%r594, %r593, %r5;
	mul.wide.u32 	%rd114, %r594, 4;
	add.s64 	%rd115, %rd102, %rd114;
	ld.global.nc.u32 	%r988, [%rd115];
	add.s32 	%r595, %r594, %r5;
	mul.wide.u32 	%rd116, %r595, 4;
	add.s64 	%rd117, %rd102, %rd116;
	ld.global.nc.u32 	%r987, [%rd117];
	add.s32 	%r596, %r595, %r5;
	mul.wide.u32 	%rd118, %r596, 4;
	add.s64 	%rd119, %rd102, %rd118;
	ld.global.nc.u32 	%r986, [%rd119];
	add.s32 	%r597, %r596, %r5;
	mul.wide.u32 	%rd120, %r597, 4;
	add.s64 	%rd121, %rd102, %rd120;
	ld.global.nc.u32 	%r985, [%rd121];
	add.s32 	%r598, %r597, %r5;
	mul.wide.u32 	%rd122, %r598, 4;
	add.s64 	%rd123, %rd102, %rd122;
	ld.global.nc.u32 	%r984, [%rd123];
	add.s32 	%r599, %r598, %r5;
	mul.wide.u32 	%rd124, %r599, 4;
	add.s64 	%rd125, %rd102, %rd124;
	ld.global.nc.u32 	%r983, [%rd125];
	add.s32 	%r600, %r599, %r5;
	mul.wide.u32 	%rd126, %r600, 4;
	add.s64 	%rd127, %rd102, %rd126;
	ld.global.nc.u32 	%r982, [%rd127];
	add.s32 	%r601, %r600, %r5;
	mul.wide.u32 	%rd128, %r601, 4;
	add.s64 	%rd129, %rd102, %rd128;
	ld.global.nc.u32 	%r981, [%rd129];
	add.s32 	%r602, %r601, %r5;
	mul.wide.u32 	%rd130, %r602, 4;
	add.s64 	%rd131, %rd102, %rd130;
	ld.global.nc.u32 	%r980, [%rd131];
	add.s32 	%r603, %r602, %r5;
	mul.wide.u32 	%rd132, %r603, 4;
	add.s64 	%rd133, %rd102, %rd132;
	ld.global.nc.u32 	%r979, [%rd133];
	add.s32 	%r604, %r603, %r5;
	mul.wide.u32 	%rd134, %r604, 4;
	add.s64 	%rd135, %rd102, %rd134;
	ld.global.nc.u32 	%r978, [%rd135];
	add.s32 	%r605, %r604, %r5;
	mul.wide.u32 	%rd136, %r605, 4;
	add.s64 	%rd137, %rd102, %rd136;
	ld.global.nc.u32 	%r977, [%rd137];
	add.s32 	%r606, %r605, %r5;
	mul.wide.u32 	%rd138, %r606, 4;
	add.s64 	%rd139, %rd102, %rd138;
	ld.global.nc.u32 	%r976, [%rd139];
	add.s32 	%r607, %r606, %r5;
	mul.wide.u32 	%rd140, %r607, 4;
	add.s64 	%rd141, %rd102, %rd140;
	ld.global.nc.u32 	%r975, [%rd141];
	add.s32 	%r608, %r607, %r5;
	mul.wide.u32 	%rd142, %r608, 4;
	add.s64 	%rd143, %rd102, %rd142;
	ld.global.nc.u32 	%r974, [%rd143];
	add.s32 	%r609, %r608, %r5;
	mul.wide.u32 	%rd144, %r609, 4;
	add.s64 	%rd145, %rd102, %rd144;
	ld.global.nc.u32 	%r973, [%rd145];
	add.s32 	%r610, %r609, %r5;
	mul.wide.u32 	%rd146, %r610, 4;
	add.s64 	%rd147, %rd102, %rd146;
	ld.global.nc.u32 	%r972, [%rd147];
	add.s32 	%r611, %r610, %r5;
	mul.wide.u32 	%rd148, %r611, 4;
	add.s64 	%rd149, %rd102, %rd148;
	ld.global.nc.u32 	%r971, [%rd149];
	add.s32 	%r612, %r611, %r5;
	mul.wide.u32 	%rd150, %r612, 4;
	add.s64 	%rd151, %rd102, %rd150;
	ld.global.nc.u32 	%r970, [%rd151];
	add.s32 	%r613, %r612, %r5;
	mul.wide.u32 	%rd152, %r613, 4;
	add.s64 	%rd153, %rd102, %rd152;
	ld.global.nc.u32 	%r969, [%rd153];
	add.s32 	%r614, %r613, %r5;
	mul.wide.u32 	%rd154, %r614, 4;
	add.s64 	%rd155, %rd102, %rd154;
	ld.global.nc.u32 	%r968, [%rd155];
	add.s32 	%r615, %r614, %r5;
	mul.wide.u32 	%rd156, %r615, 4;
	add.s64 	%rd157, %rd102, %rd156;
	ld.global.nc.u32 	%r967, [%rd157];
	add.s32 	%r616, %r615, %r5;
	mul.wide.u32 	%rd158, %r616, 4;
	add.s64 	%rd159, %rd102, %rd158;
	ld.global.nc.u32 	%r966, [%rd159];
	add.s32 	%r617, %r616, %r5;
	mul.wide.u32 	%rd160, %r617, 4;
	add.s64 	%rd161, %rd102, %rd160;
	ld.global.nc.u32 	%r965, [%rd161];
	add.s32 	%r618, %r617, %r5;
	mul.wide.u32 	%rd162, %r618, 4;
	add.s64 	%rd163, %rd102, %rd162;
	ld.global.nc.u32 	%r964, [%rd163];
	add.s32 	%r619, %r618, %r5;
	mul.wide.u32 	%rd164, %r619, 4;
	add.s64 	%rd165, %rd102, %rd164;
	ld.global.nc.u32 	%r963, [%rd165];
$L__BB1_9:
	and.b32  	%r620, %r5, -4;
	setp.ge.s32 	%p273, %r146, %r620;
	@%p273 bra 	$L__BB1_138;
	ld.param.u64 	%rd253, [_Z12_spmm_conv_2PKfPfiiPKiS3_S3_S0__param_0];
	and.b32  	%r621, %r5, -8;
	add.s32 	%r622, %r621, %r3;
	sub.s32 	%r215, %r622, %r997;
	shfl.sync.idx.b32	%r623|%p274, %r996, %r215, 31, -1;
	add.s32 	%r216, %r215, 1;
	shfl.sync.idx.b32	%r217|%p275, %r996, %r216, 31, -1;
	add.s32 	%r218, %r215, 2;
	shfl.sync.idx.b32	%r219|%p276, %r996, %r218, 31, -1;
	add.s32 	%r220, %r215, 3;
	shfl.sync.idx.b32	%r221|%p277, %r996, %r220, 31, -1;
	cvta.to.global.u64 	%rd166, %rd253;
	mul.wide.s32 	%rd167, %r623, 4;
	add.s64 	%rd1, %rd166, %rd167;
	shfl.sync.idx.b32	%r624|%p278, %r994, %r215, 31, -1;
	mov.b32 	%f193, %r624;
	setp.leu.f32 	%p279, %f193, 0f00000000;
	@%p279 bra 	$L__BB1_12;
	ld.global.nc.f32 	%f1523, [%rd1];
	fma.rn.f32 	%f2174, %f1523, %f193, %f2173;
	ld.global.nc.f32 	%f1524, [%rd1+128];
	mul.f32 	%f2175, %f1524, %f193;
	bra.uni 	$L__BB1_13;
$L__BB1_12:
	add.f32 	%f2174, %f2173, 0f00000000;
	mov.f32 	%f2175, 0f00000000;
$L__BB1_13:
	add.f32 	%f199, %f2175, %f2172;
	shfl.sync.idx.b32	%r625|%p280, %r993, %r215, 31, -1;
	mov.b32 	%f200, %r625;
	setp.leu.f32 	%p281, %f200, 0f00000000;
	mov.f32 	%f2176, 0f00000000;
	@%p281 bra 	$L__BB1_15;
	ld.global.nc.f32 	%f1526, [%rd1];
	mul.f32 	%f2176, %f1526, %f200;
$L__BB1_15:
	add.f32 	%f203, %f2176, %f2171;
	mov.f32 	%f2177, 0f00000000;
	@%p281 bra 	$L__BB1_17;
	ld.global.nc.f32 	%f1528, [%rd1+128];
	mul.f32 	%f2177, %f1528, %f200;
$L__BB1_17:
	add.f32 	%f206, %f2177, %f2170;
	shfl.sync.idx.b32	%r626|%p283, %r992, %r215, 31, -1;
	mov.b32 	%f207, %r626;
	setp.leu.f32 	%p284, %f207, 0f00000000;
	mov.f32 	%f2178, 0f00000000;
	@%p284 bra 	$L__BB1_19;
	ld.global.nc.f32 	%f1530, [%rd1];
	mul.f32 	%f2178, %f1530, %f207;
$L__BB1_19:
	add.f32 	%f210, %f2178, %f2169;
	mov.f32 	%f2179, 0f00000000;
	@%p284 bra 	$L__BB1_21;
	ld.global.nc.f32 	%f1532, [%rd1+128];
	mul.f32 	%f2179, %f1532, %f207;
$L__BB1_21:
	add.f32 	%f213, %f2179, %f2168;
	shfl.sync.idx.b32	%r627|%p286, %r991, %r215, 31, -1;
	mov.b32 	%f214, %r627;
	setp.leu.f32 	%p287, %f214, 0f00000000;
	mov.f32 	%f2180, 0f00000000;
	@%p287 bra 	$L__BB1_23;
	ld.global.nc.f32 	%f1534, [%rd1];
	mul.f32 	%f2180, %f1534, %f214;
$L__BB1_23:
	add.f32 	%f217, %f2180, %f2167;
	mov.f32 	%f2181, 0f00000000;
	@%p287 bra 	$L__BB1_25;
	ld.global.nc.f32 	%f1536, [%rd1+128];
	mul.f32 	%f2181, %f1536, %f214;
$L__BB1_25:
	add.f32 	%f220, %f2181, %f2166;
	shfl.sync.idx.b32	%r628|%p289, %r990, %r215, 31, -1;
	mov.b32 	%f221, %r628;
	setp.leu.f32 	%p290, %f221, 0f00000000;
	mov.f32 	%f2182, 0f00000000;
	@%p290 bra 	$L__BB1_27;
	ld.global.nc.f32 	%f1538, [%rd1];
	mul.f32 	%f2182, %f1538, %f221;
$L__BB1_27:
	add.f32 	%f224, %f2182, %f2165;
	mov.f32 	%f2183, 0f00000000;
	@%p290 bra 	$L__BB1_29;
	ld.global.nc.f32 	%f1540, [%rd1+128];
	mul.f32 	%f2183, %f1540, %f221;
$L__BB1_29:
	add.f32 	%f227, %f2183, %f2164;
	shfl.sync.idx.b32	%r629|%p292, %r989, %r215, 31, -1;
	mov.b32 	%f228, %r629;
	setp.leu.f32 	%p293, %f228, 0f00000000;
	mov.f32 	%f2184, 0f00000000;
	@%p293 bra 	$L__BB1_31;
	ld.global.nc.f32 	%f1542, [%rd1];
	mul.f32 	%f2184, %f1542, %f228;
$L__BB1_31:
	add.f32 	%f231, %f2184, %f2163;
	mov.f32 	%f2185, 0f00000000;
	@%p293 bra 	$L__BB1_33;
	ld.global.nc.f32 	%f1544, [%rd1+128];
	mul.f32 	%f2185, %f1544, %f228;
$L__BB1_33:
	add.f32 	%f234, %f2185, %f2162;
	shfl.sync.idx.b32	%r630|%p295, %r988, %r215, 31, -1;
	mov.b32 	%f235, %r630;
	setp.leu.f32 	%p296, %f235, 0f00000000;
	mov.f32 	%f2186, 0f00000000;
	@%p296 bra 	$L__BB1_35;
	ld.global.nc.f32 	%f1546, [%rd1];
	mul.f32 	%f2186, %f1546, %f235;
$L__BB1_35:
	add.f32 	%f238, %f2186, %f2161;
	mov.f32 	%f2187, 0f00000000;
	@%p296 bra 	$L__BB1_37;
	ld.global.nc.f32 	%f1548, [%rd1+128];
	mul.f32 	%f2187, %f1548, %f235;
$L__BB1_37:
	add.f32 	%f241, %f2187, %f2160;
	shfl.sync.idx.b32	%r631|%p298, %r987, %r215, 31, -1;
	mov.b32 	%f242, %r631;
	setp.leu.f32 	%p299, %f242, 0f00000000;
	mov.f32 	%f2188, 0f00000000;
	@%p299 bra 	$L__BB1_39;
	ld.global.nc.f32 	%f1550, [%rd1];
	mul.f32 	%f2188, %f1550, %f242;
$L__BB1_39:
	add.f32 	%f245, %f2188, %f2159;
	mov.f32 	%f2189, 0f00000000;
	@%p299 bra 	$L__BB1_41;
	ld.global.nc.f32 	%f1552, [%rd1+128];
	mul.f32 	%f2189, %f1552, %f242;
$L__BB1_41:
	add.f32 	%f248, %f2189, %f2158;
	shfl.sync.idx.b32	%r632|%p301, %r986, %r215, 31, -1;
	mov.b32 	%f249, %r632;
	setp.leu.f32 	%p302, %f249, 0f00000000;
	mov.f32 	%f2190, 0f00000000;
	@%p302 bra 	$L__BB1_43;
	ld.global.nc.f32 	%f1554, [%rd1];
	mul.f32 	%f2190, %f1554, %f249;
$L__BB1_43:
	add.f32 	%f252, %f2190, %f2157;
	mov.f32 	%f2191, 0f00000000;
	@%p302 bra 	$L__BB1_45;
	ld.global.nc.f32 	%f1556, [%rd1+128];
	mul.f32 	%f2191, %f1556, %f249;
$L__BB1_45:
	add.f32 	%f255, %f2191, %f2156;
	shfl.sync.idx.b32	%r633|%p304, %r985, %r215, 31, -1;
	mov.b32 	%f256, %r633;
	setp.leu.f32 	%p305, %f256, 0f00000000;
	mov.f32 	%f2192, 0f00000000;
	@%p305 bra 	$L__BB1_47;
	ld.global.nc.f32 	%f1558, [%rd1];
	mul.f32 	%f2192, %f1558, %f256;
$L__BB1_47:
	add.f32 	%f259, %f2192, %f2155;
	mov.f32 	%f2193, 0f00000000;
	@%p305 bra 	$L__BB1_49;
	ld.global.nc.f32 	%f1560, [%rd1+128];
	mul.f32 	%f2193, %f1560, %f256;
$L__BB1_49:
	add.f32 	%f262, %f2193, %f2154;
	shfl.sync.idx.b32	%r634|%p307, %r984, %r215, 31, -1;
	mov.b32 	%f263, %r634;
	setp.leu.f32 	%p308, %f263, 0f00000000;
	mov.f32 	%f2194, 0f00000000;
	@%p308 bra 	$L__BB1_51;
	ld.global.nc.f32 	%f1562, [%rd1];
	mul.f32 	%f2194, %f1562, %f263;
$L__BB1_51:
	add.f32 	%f266, %f2194, %f2153;
	mov.f32 	%f2195, 0f00000000;
	@%p308 bra 	$L__BB1_53;
	ld.global.nc.f32 	%f1564, [%rd1+128];
	mul.f32 	%f2195, %f1564, %f263;
$L__BB1_53:
	add.f32 	%f269, %f2195, %f2152;
	shfl.sync.idx.b32	%r635|%p310, %r983, %r215, 31, -1;
	mov.b32 	%f270, %r635;
	setp.leu.f32 	%p311, %f270, 0f00000000;
	mov.f32 	%f2196, 0f00000000;
	@%p311 bra 	$L__BB1_55;
	ld.global.nc.f32 	%f1566, [%rd1];
	mul.f32 	%f2196, %f1566, %f270;
$L__BB1_55:
	add.f32 	%f273, %f2196, %f2151;
	mov.f32 	%f2197, 0f00000000;
	@%p311 bra 	$L__BB1_57;
	ld.global.nc.f32 	%f1568, [%rd1+128];
	mul.f32 	%f2197, %f1568, %f270;
$L__BB1_57:
	add.f32 	%f276, %f2197, %f2150;
	shfl.sync.idx.b32	%r636|%p313, %r982, %r215, 31, -1;
	mov.b32 	%f277, %r636;
	setp.leu.f32 	%p314, %f277, 0f00000000;
	mov.f32 	%f2198, 0f00000000;
	@%p314 bra 	$L__BB1_59;
	ld.global.nc.f32 	%f1570, [%rd1];
	mul.f32 	%f2198, %f1570, %f277;
$L__BB1_59:
	add.f32 	%f280, %f2198, %f2149;
	mov.f32 	%f2199, 0f00000000;
	@%p314 bra 	$L__BB1_61;
	ld.global.nc.f32 	%f1572, [%rd1+128];
	mul.f32 	%f2199, %f1572, %f277;
$L__BB1_61:
	add.f32 	%f283, %f2199, %f2148;
	shfl.sync.idx.b32	%r637|%p316, %r981, %r215, 31, -1;
	mov.b32 	%f284, %r637;
	setp.leu.f32 	%p317, %f284, 0f00000000;
	mov.f32 	%f2200, 0f00000000;
	@%p317 bra 	$L__BB1_63;
	ld.global.nc.f32 	%f1574, [%rd1];
	mul.f32 	%f2200, %f1574, %f284;
$L__BB1_63:
	add.f32 	%f287, %f2200, %f2147;
	mov.f32 	%f2201, 0f00000000;
	@%p317 bra 	$L__BB1_65;
	ld.global.nc.f32 	%f1576, [%rd1+128];
	mul.f32 	%f2201, %f1576, %f284;
$L__BB1_65:
	add.f32 	%f290, %f2201, %f2146;
	shfl.sync.idx.b32	%r638|%p319, %r980, %r215, 31, -1;
	mov.b32 	%f291, %r638;
	setp.leu.f32 	%p320, %f291, 0f00000000;
	mov.f32 	%f2202, 0f00000000;
	@%p320 bra 	$L__BB1_67;
	ld.global.nc.f32 	%f1578, [%rd1];
	mul.f32 	%f2202, %f1578, %f291;
$L__BB1_67:
	add.f32 	%f294, %f2202, %f2145;
	mov.f32 	%f2203, 0f00000000;
	@%p320 bra 	$L__BB1_69;
	ld.global.nc.f32 	%f1580, [%rd1+128];
	mul.f32 	%f2203, %f1580, %f291;
$L__BB1_69:
	add.f32 	%f297, %f2203, %f2144;
	shfl.sync.idx.b32	%r639|%p322, %r979, %r215, 31, -1;
	mov.b32 	%f298, %r639;
	setp.leu.f32 	%p323, %f298, 0f00000000;
	mov.f32 	%f2204, 0f00000000;
	@%p323 bra 	$L__BB1_71;
	ld.global.nc.f32 	%f1582, [%rd1];
	mul.f32 	%f2204, %f1582, %f298;
$L__BB1_71:
	add.f32 	%f301, %f2204, %f2143;
	mov.f32 	%f2205, 0f00000000;
	@%p323 bra 	$L__BB1_73;
	ld.global.nc.f32 	%f1584, [%rd1+128];
	mul.f32 	%f2205, %f1584, %f298;
$L__BB1_73:
	add.f32 	%f304, %f2205, %f2142;
	shfl.sync.idx.b32	%r640|%p325, %r978, %r215, 31, -1;
	mov.b32 	%f305, %r640;
	setp.leu.f32 	%p326, %f305, 0f00000000;
	mov.f32 	%f2206, 0f00000000;
	@%p326 bra 	$L__BB1_75;
	ld.global.nc.f32 	%f1586, [%rd1];
	mul.f32 	%f2206, %f1586, %f305;
$L__BB1_75:
	add.f32 	%f308, %f2206, %f2141;
	mov.f32 	%f2207, 0f00000000;
	@%p326 bra 	$L__BB1_77;
	ld.global.nc.f32 	%f1588, [%rd1+128];
	mul.f32 	%f2207, %f1588, %f305;
$L__BB1_77:
	add.f32 	%f311, %f2207, %f2140;
	shfl.sync.idx.b32	%r641|%p328, %r977, %r215, 31, -1;
	mov.b32 	%f312, %r641;
	setp.leu.f32 	%p329, %f312, 0f00000000;
	mov.f32 	%f2208, 0f00000000;
	@%p329 bra 	$L__BB1_79;
	ld.global.nc.f32 	%f1590, [%rd1];
	mul.f32 	%f2208, %f1590, %f312;
$L__BB1_79:
	add.f32 	%f315, %f2208, %f2139;
	mov.f32 	%f2209, 0f00000000;
	@%p329 bra 	$L__BB1_81;
	ld.global.nc.f32 	%f1592, [%rd1+128];
	mul.f32 	%f2209, %f1592, %f312;
$L__BB1_81:
	add.f32 	%f318, %f2209, %f2138;
	shfl.sync.idx.b32	%r642|%p331, %r976, %r215, 31, -1;
	mov.b32 	%f319, %r642;
	setp.leu.f32 	%p332, %f319, 0f00000000;
	mov.f32 	%f2210, 0f00000000;
	@%p332 bra 	$L__BB1_83;
	ld.global.nc.f32 	%f1594, [%rd1];
	mul.f32 	%f2210, %f1594, %f319;
$L__BB1_83:
	add.f32 	%f322, %f2210, %f2137;
	mov.f32 	%f2211, 0f00000000;
	@%p332 bra 	$L__BB1_85;
	ld.global.nc.f32 	%f1596, [%rd1+128];
	mul.f32 	%f2211, %f1596, %f319;
$L__BB1_85:
	add.f32 	%f325, %f2211, %f2136;
	shfl.sync.idx.b32	%r643|%p334, %r975, %r215, 31, -1;
	mov.b32 	%f326, %r643;
	setp.leu.f32 	%p335, %f326, 0f00000000;
	mov.f32 	%f2212, 0f00000000;
	@%p335 bra 	$L__BB1_87;
	ld.global.nc.f32 	%f1598, [%rd1];
	mul.f32 	%f2212, %f1598, %f326;
$L__BB1_87:
	add.f32 	%f329, %f2212, %f2135;
	mov.f32 	%f2213, 0f00000000;
	@%p335 bra 	$L__BB1_89;
	ld.global.nc.f32 	%f1600, [%rd1+128];
	mul.f32 	%f2213, %f1600, %f326;
$L__BB1_89:
	add.f32 	%f332, %f2213, %f2134;
	shfl.sync.idx.b32	%r644|%p337, %r974, %r215, 31, -1;
	mov.b32 	%f333, %r644;
	setp.leu.f32 	%p338, %f333, 0f00000000;
	mov.f32 	%f2214, 0f00000000;
	@%p338 bra 	$L__BB1_91;
	ld.global.nc.f32 	%f1602, [%rd1];
	mul.f32 	%f2214, %f1602, %f333;
$L__BB1_91:
	add.f32 	%f336, %f2214, %f2133;
	mov.f32 	%f2215, 0f00000000;
	@%p338 bra 	$L__BB1_93;
	ld.global.nc.f32 	%f1604, [%rd1+128];
	mul.f32 	%f2215, %f1604, %f333;
$L__BB1_93:
	add.f32 	%f339, %f2215, %f2132;
	shfl.sync.idx.b32	%r645|%p340, %r973, %r215, 31, -1;
	mov.b32 	%f340, %r645;
	setp.leu.f32 	%p341, %f340, 0f00000000;
	mov.f32 	%f2216, 0f00000000;
	@%p341 bra 	$L__BB1_95;
	ld.global.nc.f32 	%f1606, [%rd1];
	mul.f32 	%f2216, %f1606, %f340;
$L__BB1_95:
	add.f32 	%f343, %f2216, %f2131;
	mov.f32 	%f2217, 0f00000000;
	@%p341 bra 	$L__BB1_97;
	ld.global.nc.f32 	%f1608, [%rd1+128];
	mul.f32 	%f2217, %f1608, %f340;
$L__BB1_97:
	add.f32 	%f346, %f2217, %f2130;
	shfl.sync.idx.b32	%r646|%p343, %r972, %r215, 31, -1;
	mov.b32 	%f347, %r646;
	setp.leu.f32 	%p344, %f347, 0f00000000;
	mov.f32 	%f2218, 0f00000000;
	@%p344 bra 	$L__BB1_99;
	ld.global.nc.f32 	%f1610, [%rd1];
	mul.f32 	%f2218, %f1610, %f347;
$L__BB1_99:
	add.f32 	%f350, %f2218, %f2129;
	mov.f32 	%f2219, 0f00000000;
	@%p344 bra 	$L__BB1_101;
	ld.global.nc.f32 	%f1612, [%rd1+128];
	mul.f32 	%f2219, %f1612, %f347;
$L__BB1_101:
	add.f32 	%f353, %f2219, %f2128;
	shfl.sync.idx.b32	%r647|%p346, %r971, %r215, 31, -1;
	mov.b32 	%f354, %r647;
	setp.leu.f32 	%p347, %f354, 0f00000000;
	mov.f32 	%f2220, 0f00000000;
	@%p347 bra 	$L__BB1_103;
	ld.global.nc.f32 	%f1614, [%rd1];
	mul.f32 	%f2220, %f1614, %f354;
$L__BB1_103:
	add.f32 	%f357, %f2220, %f2127;
	mov.f32 	%f2221, 0f00000000;
	@%p347 bra 	$L__BB1_105;
	ld.global.nc.f32 	%f1616, [%rd1+128];
	mul.f32 	%f2221, %f1616, %f354;
$L__BB1_105:
	add.f32 	%f360, %f2221, %f2126;
	shfl.sync.idx.b32	%r648|%p349, %r970, %r215, 31, -1;
	mov.b32 	%f361, %r648;
	setp.leu.f32 	%p350, %f361, 0f00000000;
	mov.f32 	%f2222, 0f00000000;
	@%p350 bra 	$L__BB1_107;
	ld.global.nc.f32 	%f1618, [%rd1];
	mul.f32 	%f2222, %f1618, %f361;
$L__BB1_107:
	add.f32 	%f364, %f2222, %f2125;
	mov.f32 	%f2223, 0f00000000;
	@%p350 bra 	$L__BB1_109;
	ld.global.nc.f32 	%f1620, [%rd1+128];
	mul.f32 	%f2223, %f1620, %f361;
$L__BB1_109:
	add.f32 	%f367, %f2223, %f2124;
	shfl.sync.idx.b32	%r649|%p352, %r969, %r215, 31, -1;
	mov.b32 	%f368, %r649;
	setp.leu.f32 	%p353, %f368, 0f00000000;
	mov.f32 	%f2224, 0f00000000;
	@%p353 bra 	$L__BB1_111;
	ld.global.nc.f32 	%f1622, [%rd1];
	mul.f32 	%f2224, %f1622, %f368;
$L__BB1_111:
	add.f32 	%f371, %f2224, %f2123;
	mov.f32 	%f2225, 0f00000000;
	@%p353 bra 	$L__BB1_113;
	ld.global.nc.f32 	%f1624, [%rd1+128];
	mul.f32 	%f2225, %f1624, %f368;
$L__BB1_113:
	add.f32 	%f374, %f2225, %f2122;
	shfl.sync.idx.b32	%r650|%p355, %r968, %r215, 31, -1;
	mov.b32 	%f375, %r650;
	setp.leu.f32 	%p356, %f375, 0f00000000;
	mov.f32 	%f2226, 0f00000000;
	@%p356 bra 	$L__BB1_115;
	ld.global.nc.f32 	%f1626, [%rd1];
	mul.f32 	%f2226, %f1626, %f375;
$L__BB1_115:
	add.f32 	%f378, %f2226, %f2121;
	mov.f32 	%f2227, 0f00000000;
	@%p356 bra 	$L__BB1_117;
	ld.global.nc.f32 	%f1628, [%rd1+128];
	mul.f32 	%f2227, %f1628, %f375;
$L__BB1_117:
	add.f32 	%f381, %f2227, %f2120;
	shfl.sync.idx.b32	%r651|%p358, %r967, %r215, 31, -1;
	mov.b32 	%f382, %r651;
	setp.leu.f32 	%p359, %f382, 0f00000000;
	mov.f32 	%f2228, 0f00000000;
	@%p359 bra 	$L__BB1_119;
	ld.global.nc.f32 	%f1630, [%rd1];
	mul.f32 	%f2228, %f1630, %f382;
$L__BB1_119:
	add.f32 	%f385, %f2228, %f2119;
	mov.f32 	%f2229, 0f00000000;
	@%p359 bra 	$L__BB1_121;
	ld.global.nc.f32 	%f1632, [%rd1+128];
	mul.f32 	%f2229, %f1632, %f382;
$L__BB1_121:
	add.f32 	%f388, %f2229, %f2118;
	shfl.sync.idx.b32	%r652|%p361, %r966, %r215, 31, -1;
	mov.b32 	%f389, %r652;
	setp.leu.f32 	%p362, %f389, 0f00000000;
	mov.f32 	%f2230, 0f00000000;
	@%p362 bra 	$L__BB1_123;
	ld.global.nc.f32 	%f1634, [%rd1];
	mul.f32 	%f2230, %f1634, %f389;
$L__BB1_123:
	add.f32 	%f392, %f2230, %f2117;
	mov.f32 	%f2231, 0f00000000;
	@%p362 bra 	$L__BB1_125;
	ld.global.nc.f32 	%f1636, [%rd1+128];
	mul.f32 	%f2231, %f1636, %f389;
$L__BB1_125:
	add.f32 	%f395, %f2231, %f2116;
	shfl.sync.idx.b32	%r653|%p364, %r965, %r215, 31, -1;
	mov.b32 	%f396, %r653;
	setp.leu.f32 	%p365, %f396, 0f00000000;
	mov.f32 	%f2232, 0f00000000;
	@%p365 bra 	$L__BB1_127;
	ld.global.nc.f32 	%f1638, [%rd1];
	mul.f32 	%f2232, %f1638, %f396;
$L__BB1_127:
	add.f32 	%f399, %f2232, %f2115;
	mov.f32 	%f2233, 0f00000000;
	@%p365 bra 	$L__BB1_129;
	ld.global.nc.f32 	%f1640, [%rd1+128];
	mul.f32 	%f2233, %f1640, %f396;
$L__BB1_129:
	add.f32 	%f402, %f2233, %f2114;
	shfl.sync.idx.b32	%r654|%p367, %r964, %r215, 31, -1;
	mov.b32 	%f403, %r654;
	setp.leu.f32 	%p368, %f403, 0f00000000;
	mov.f32 	%f2234, 0f00000000;
	@%p368 bra 	$L__BB1_131;
	ld.global.nc.f32 	%f1642, [%rd1];
	mul.f32 	%f2234, %f1642, %f403;
$L__BB1_131:
	add.f32 	%f406, %f2234, %f2113;
	mov.f32 	%f2235, 0f00000000;
	@%p368 bra 	$L__BB1_133;
	ld.global.nc.f32 	%f1644, [%rd1+128];
	mul.f32 	%f2235, %f1644, %f403;
$L__BB1_133:
	add.f32 	%f409, %f2235, %f2112;
	shfl.sync.idx.b32	%r655|%p370, %r963, %r215, 31, -1;
	mov.b32 	%f410, %r655;
	setp.leu.f32 	%p371, %f410, 0f00000000;
	mov.f32 	%f2236, 0f00000000;
	@%p371 bra 	$L__BB1_135;
	ld.global.nc.f32 	%f1646, [%rd1];
	mul.f32 	%f2236, %f1646, %f410;
$L__BB1_135:
	add.f32 	%f413, %f2236, %f2111;
	mov.f32 	%f2237, 0f00000000;
	@%p371 bra 	$L__BB1_137;
	ld.global.nc.f32 	%f1648, [%rd1+128];
	mul.f32 	%f2237, %f1648, %f410;
$L__BB1_137:
	ld.param.u64 	%rd254, [_Z12_spmm_conv_2PKfPfiiPKiS3_S3_S0__param_0];
	add.f32 	%f1649, %f2237, %f2110;
	cvta.to.global.u64 	%rd168, %rd254;
	mul.wide.s32 	%rd169, %r217, 4;
	add.s64 	%rd170, %rd168, %rd169;
	shfl.sync.idx.b32	%r656|%p373, %r994, %r216, 31, -1;
	mov.b32 	%f1650, %r656;
	ld.global.nc.f32 	%f1651, [%rd170];
	fma.rn.f32 	%f1652, %f1651, %f1650, %f2174;
	ld.global.nc.f32 	%f1653, [%rd170+128];
	fma.rn.f32 	%f1654, %f1653, %f1650, %f199;
	shfl.sync.idx.b32	%r657|%p374, %r993, %r216, 31, -1;
	mov.b32 	%f1655, %r657;
	fma.rn.f32 	%f1656, %f1651, %f1655, %f203;
	fma.rn.f32 	%f1657, %f1653, %f1655, %f206;
	shfl.sync.idx.b32	%r658|%p375, %r992, %r216, 31, -1;
	mov.b32 	%f1658, %r658;
	fma.rn.f32 	%f1659, %f1651, %f1658, %f210;
	fma.rn.f32 	%f1660, %f1653, %f1658, %f213;
	shfl.sync.idx.b32	%r659|%p376, %r991, %r216, 31, -1;
	mov.b32 	%f1661, %r659;
	fma.rn.f32 	%f1662, %f1651, %f1661, %f217;
	fma.rn.f32 	%f1663, %f1653, %f1661, %f220;
	shfl.sync.idx.b32	%r660|%p377, %r990, %r216, 31, -1;
	mov.b32 	%f1664, %r660;
	fma.rn.f32 	%f1665, %f1651, %f1664, %f224;
	fma.rn.f32 	%f1666, %f1653, %f1664, %f227;
	shfl.sync.idx.b32	%r661|%p378, %r989, %r216, 31, -1;
	mov.b32 	%f1667, %r661;
	fma.rn.f32 	%f1668, %f1651, %f1667, %f231;
	fma.rn.f32 	%f1669, %f1653, %f1667, %f234;
	shfl.sync.idx.b32	%r662|%p379, %r988, %r216, 31, -1;
	mov.b32 	%f1670, %r662;
	fma.rn.f32 	%f1671, %f1651, %f1670, %f238;
	fma.rn.f32 	%f1672, %f1653, %f1670, %f241;
	shfl.sync.idx.b32	%r663|%p380, %r987, %r216, 31, -1;
	mov.b32 	%f1673, %r663;
	fma.rn.f32 	%f1674, %f1651, %f1673, %f245;
	fma.rn.f32 	%f1675, %f1653, %f1673, %f248;
	shfl.sync.idx.b32	%r664|%p381, %r986, %r216, 31, -1;
	mov.b32 	%f1676, %r664;
	fma.rn.f32 	%f1677, %f1651, %f1676, %f252;
	fma.rn.f32 	%f1678, %f1653, %f1676, %f255;
	shfl.sync.idx.b32	%r665|%p382, %r985, %r216, 31, -1;
	mov.b32 	%f1679, %r665;
	fma.rn.f32 	%f1680, %f1651, %f1679, %f259;
	fma.rn.f32 	%f1681, %f1653, %f1679, %f262;
	shfl.sync.idx.b32	%r666|%p383, %r984, %r216, 31, -1;
	mov.b32 	%f1682, %r666;
	fma.rn.f32 	%f1683, %f1651, %f1682, %f266;
	fma.rn.f32 	%f1684, %f1653, %f1682, %f269;
	shfl.sync.idx.b32	%r667|%p384, %r983, %r216, 31, -1;
	mov.b32 	%f1685, %r667;
	fma.rn.f32 	%f1686, %f1651, %f1685, %f273;
	fma.rn.f32 	%f1687, %f1653, %f1685, %f276;
	shfl.sync.idx.b32	%r668|%p385, %r982, %r216, 31, -1;
	mov.b32 	%f1688, %r668;
	fma.rn.f32 	%f1689, %f1651, %f1688, %f280;
	fma.rn.f32 	%f1690, %f1653, %f1688, %f283;
	shfl.sync.idx.b32	%r669|%p386, %r981, %r216, 31, -1;
	mov.b32 	%f1691, %r669;
	fma.rn.f32 	%f1692, %f1651, %f1691, %f287;
	fma.rn.f32 	%f1693, %f1653, %f1691, %f290;
	shfl.sync.idx.b32	%r670|%p387, %r980, %r216, 31, -1;
	mov.b32 	%f1694, %r670;
	fma.rn.f32 	%f1695, %f1651, %f1694, %f294;
	fma.rn.f32 	%f1696, %f1653, %f1694, %f297;
	shfl.sync.idx.b32	%r671|%p388, %r979, %r216, 31, -1;
	mov.b32 	%f1697, %r671;
	fma.rn.f32 	%f1698, %f1651, %f1697, %f301;
	fma.rn.f32 	%f1699, %f1653, %f1697, %f304;
	shfl.sync.idx.b32	%r672|%p389, %r978, %r216, 31, -1;
	mov.b32 	%f1700, %r672;
	fma.rn.f32 	%f1701, %f1651, %f1700, %f308;
	fma.rn.f32 	%f1702, %f1653, %f1700, %f311;
	shfl.sync.idx.b32	%r673|%p390, %r977, %r216, 31, -1;
	mov.b32 	%f1703, %r673;
	fma.rn.f32 	%f1704, %f1651, %f1703, %f315;
	fma.rn.f32 	%f1705, %f1653, %f1703, %f318;
	shfl.sync.idx.b32	%r674|%p391, %r976, %r216, 31, -1;
	mov.b32 	%f1706, %r674;
	fma.rn.f32 	%f1707, %f1651, %f1706, %f322;
	fma.rn.f32 	%f1708, %f1653, %f1706, %f325;
	shfl.sync.idx.b32	%r675|%p392, %r975, %r216, 31, -1;
	mov.b32 	%f1709, %r675;
	fma.rn.f32 	%f1710, %f1651, %f1709, %f329;
	fma.rn.f32 	%f1711, %f1653, %f1709, %f332;
	shfl.sync.idx.b32	%r676|%p393, %r974, %r216, 31, -1;
	mov.b32 	%f1712, %r676;
	fma.rn.f32 	%f1713, %f1651, %f1712, %f336;
	fma.rn.f32 	%f1714, %f1653, %f1712, %f339;
	shfl.sync.idx.b32	%r677|%p394, %r973, %r216, 31, -1;
	mov.b32 	%f1715, %r677;
	fma.rn.f32 	%f1716, %f1651, %f1715, %f343;
	fma.rn.f32 	%f1717, %f1653, %f1715, %f346;
	shfl.sync.idx.b32	%r678|%p395, %r972, %r216, 31, -1;
	mov.b32 	%f1718, %r678;
	fma.rn.f32 	%f1719, %f1651, %f1718, %f350;
	fma.rn.f32 	%f1720, %f1653, %f1718, %f353;
	shfl.sync.idx.b32	%r679|%p396, %r971, %r216, 31, -1;
	mov.b32 	%f1721, %r679;
	fma.rn.f32 	%f1722, %f1651, %f1721, %f357;
	fma.rn.f32 	%f1723, %f1653, %f1721, %f360;
	shfl.sync.idx.b32	%r680|%p397, %r970, %r216, 31, -1;
	mov.b32 	%f1724, %r680;
	fma.rn.f32 	%f1725, %f1651, %f1724, %f364;
	fma.rn.f32 	%f1726, %f1653, %f1724, %f367;
	shfl.sync.idx.b32	%r681|%p398, %r969, %r216, 31, -1;
	mov.b32 	%f1727, %r681;
	fma.rn.f32 	%f1728, %f1651, %f1727, %f371;
	fma.rn.f32 	%f1729, %f1653, %f1727, %f374;
	shfl.sync.idx.b32	%r682|%p399, %r968, %r216, 31, -1;
	mov.b32 	%f1730, %r682;
	fma.rn.f32 	%f1731, %f1651, %f1730, %f378;
	fma.rn.f32 	%f1732, %f1653, %f1730, %f381;
	shfl.sync.idx.b32	%r683|%p400, %r967, %r216, 31, -1;
	mov.b32 	%f1733, %r683;
	fma.rn.f32 	%f1734, %f1651, %f1733, %f385;
	fma.rn.f32 	%f1735, %f1653, %f1733, %f388;
	shfl.sync.idx.b32	%r684|%p401, %r966, %r216, 31, -1;
	mov.b32 	%f1736, %r684;
	fma.rn.f32 	%f1737, %f1651, %f1736, %f392;
	fma.rn.f32 	%f1738, %f1653, %f1736, %f395;
	shfl.sync.idx.b32	%r685|%p402, %r965, %r216, 31, -1;
	mov.b32 	%f1739, %r685;
	fma.rn.f32 	%f1740, %f1651, %f1739, %f399;
	fma.rn.f32 	%f1741, %f1653, %f1739, %f402;
	shfl.sync.idx.b32	%r686|%p403, %r964, %r216, 31, -1;
	mov.b32 	%f1742, %r686;
	fma.rn.f32 	%f1743, %f1651, %f1742, %f406;
	fma.rn.f32 	%f1744, %f1653, %f1742, %f409;
	shfl.sync.idx.b32	%r687|%p404, %r963, %r216, 31, -1;
	mov.b32 	%f1745, %r687;
	fma.rn.f32 	%f1746, %f1651, %f1745, %f413;
	fma.rn.f32 	%f1747, %f1653, %f1745, %f1649;
	mul.wide.s32 	%rd171, %r219, 4;
	add.s64 	%rd172, %rd168, %rd171;
	shfl.sync.idx.b32	%r688|%p405, %r994, %r218, 31, -1;
	mov.b32 	%f1748, %r688;
	ld.global.nc.f32 	%f1749, [%rd172];
	fma.rn.f32 	%f1750, %f1749, %f1748, %f1652;
	ld.global.nc.f32 	%f1751, [%rd172+128];
	fma.rn.f32 	%f1752, %f1751, %f1748, %f1654;
	shfl.sync.idx.b32	%r689|%p406, %r993, %r218, 31, -1;
	mov.b32 	%f1753, %r689;
	fma.rn.f32 	%f1754, %f1749, %f1753, %f1656;
	fma.rn.f32 	%f1755, %f1751, %f1753, %f1657;
	shfl.sync.idx.b32	%r690|%p407, %r992, %r218, 31, -1;
	mov.b32 	%f1756, %r690;
	fma.rn.f32 	%f1757, %f1749, %f1756, %f1659;
	fma.rn.f32 	%f1758, %f1751, %f1756, %f1660;
	shfl.sync.idx.b32	%r691|%p408, %r991, %r218, 31, -1;
	mov.b32 	%f1759, %r691;
	fma.rn.f32 	%f1760, %f1749, %f1759, %f1662;
	fma.rn.f32 	%f1761, %f1751, %f1759, %f1663;
	shfl.sync.idx.b32	%r692|%p409, %r990, %r218, 31, -1;
	mov.b32 	%f1762, %r692;
	fma.rn.f32 	%f1763, %f1749, %f1762, %f1665;
	fma.rn.f32 	%f1764, %f1751, %f1762, %f1666;
	shfl.sync.idx.b32	%r693|%p410, %r989, %r218, 31, -1;
	mov.b32 	%f1765, %r693;
	fma.rn.f32 	%f1766, %f1749, %f1765, %f1668;
	fma.rn.f32 	%f1767, %f1751, %f1765, %f1669;
	shfl.sync.idx.b32	%r694|%p411, %r988, %r218, 31, -1;
	mov.b32 	%f1768, %r694;
	fma.rn.f32 	%f1769, %f1749, %f1768, %f1671;
	fma.rn.f32 	%f1770, %f1751, %f1768, %f1672;
	shfl.sync.idx.b32	%r695|%p412, %r987, %r218, 31, -1;
	mov.b32 	%f1771, %r695;
	fma.rn.f32 	%f1772, %f1749, %f1771, %f1674;
	fma.rn.f32 	%f1773, %f1751, %f1771, %f1675;
	shfl.sync.idx.b32	%r696|%p413, %r986, %r218, 31, -1;
	mov.b32 	%f1774, %r696;
	fma.rn.f32 	%f1775, %f1749, %f1774, %f1677;
	fma.rn.f32 	%f1776, %f1751, %f1774, %f1678;
	shfl.sync.idx.b32	%r697|%p414, %r985, %r218, 31, -1;
	mov.b32 	%f1777, %r697;
	fma.rn.f32 	%f1778, %f1749, %f1777, %f1680;
	fma.rn.f32 	%f1779, %f1751, %f1777, %f1681;
	shfl.sync.idx.b32	%r698|%p415, %r984, %r218, 31, -1;
	mov.b32 	%f1780, %r698;
	fma.rn.f32 	%f1781, %f1749, %f1780, %f1683;
	fma.rn.f32 	%f1782, %f1751, %f1780, %f1684;
	shfl.sync.idx.b32	%r699|%p416, %r983, %r218, 31, -1;
	mov.b32 	%f1783, %r699;
	fma.rn.f32 	%f1784, %f1749, %f1783, %f1686;
	fma.rn.f32 	%f1785, %f1751, %f1783, %f1687;
	shfl.sync.idx.b32	%r700|%p417, %r982, %r218, 31, -1;
	mov.b32 	%f1786, %r700;
	fma.rn.f32 	%f1787, %f1749, %f1786, %f1689;
	fma.rn.f32 	%f1788, %f1751, %f1786, %f1690;
	shfl.sync.idx.b32	%r701|%p418, %r981, %r218, 31, -1;
	mov.b32 	%f1789, %r701;
	fma.rn.f32 	%f1790, %f1749, %f1789, %f1692;
	fma.rn.f32 	%f1791, %f1751, %f1789, %f1693;
	shfl.sync.idx.b32	%r702|%p419, %r980, %r218, 31, -1;
	mov.b32 	%f1792, %r702;
	fma.rn.f32 	%f1793, %f1749, %f1792, %f1695;
	fma.rn.f32 	%f1794, %f1751, %f1792, %f1696;
	shfl.sync.idx.b32	%r703|%p420, %r979, %r218, 31, -1;
	mov.b32 	%f1795, %r703;
	fma.rn.f32 	%f1796, %f1749, %f1795, %f1698;
	fma.rn.f32 	%f1797, %f1751, %f1795, %f1699;
	shfl.sync.idx.b32	%r704|%p421, %r978, %r218, 31, -1;
	mov.b32 	%f1798, %r704;
	fma.rn.f32 	%f1799, %f1749, %f1798, %f1701;
	fma.rn.f32 	%f1800, %f1751, %f1798, %f1702;
	shfl.sync.idx.b32	%r705|%p422, %r977, %r218, 31, -1;
	mov.b32 	%f1801, %r705;
	fma.rn.f32 	%f1802, %f1749, %f1801, %f1704;
	fma.rn.f32 	%f1803, %f1751, %f1801, %f1705;
	shfl.sync.idx.b32	%r706|%p423, %r976, %r218, 31, -1;
	mov.b32 	%f1804, %r706;
	fma.rn.f32 	%f1805, %f1749, %f1804, %f1707;
	fma.rn.f32 	%f1806, %f1751, %f1804, %f1708;
	shfl.sync.idx.b32	%r707|%p424, %r975, %r218, 31, -1;
	mov.b32 	%f1807, %r707;
	fma.rn.f32 	%f1808, %f1749, %f1807, %f1710;
	fma.rn.f32 	%f1809, %f1751, %f1807, %f1711;
	shfl.sync.idx.b32	%r708|%p425, %r974, %r218, 31, -1;
	mov.b32 	%f1810, %r708;
	fma.rn.f32 	%f1811, %f1749, %f1810, %f1713;
	fma.rn.f32 	%f1812, %f1751, %f1810, %f1714;
	shfl.sync.idx.b32	%r709|%p426, %r973, %r218, 31, -1;
	mov.b32 	%f1813, %r709;
	fma.rn.f32 	%f1814, %f1749, %f1813, %f1716;
	fma.rn.f32 	%f1815, %f1751, %f1813, %f1717;
	shfl.sync.idx.b32	%r710|%p427, %r972, %r218, 31, -1;
	mov.b32 	%f1816, %r710;
	fma.rn.f32 	%f1817, %f1749, %f1816, %f1719;
	fma.rn.f32 	%f1818, %f1751, %f1816, %f1720;
	shfl.sync.idx.b32	%r711|%p428, %r971, %r218, 31, -1;
	mov.b32 	%f1819, %r711;
	fma.rn.f32 	%f1820, %f1749, %f1819, %f1722;
	fma.rn.f32 	%f1821, %f1751, %f1819, %f1723;
	shfl.sync.idx.b32	%r712|%p429, %r970, %r218, 31, -1;
	mov.b32 	%f1822, %r712;
	fma.rn.f32 	%f1823, %f1749, %f1822, %f1725;
	fma.rn.f32 	%f1824, %f1751, %f1822, %f1726;
	shfl.sync.idx.b32	%r713|%p430, %r969, %r218, 31, -1;
	mov.b32 	%f1825, %r713;
	fma.rn.f32 	%f1826, %f1749, %f1825, %f1728;
	fma.rn.f32 	%f1827, %f1751, %f1825, %f1729;
	shfl.sync.idx.b32	%r714|%p431, %r968, %r218, 31, -1;
	mov.b32 	%f1828, %r714;
	fma.rn.f32 	%f1829, %f1749, %f1828, %f1731;
	fma.rn.f32 	%f1830, %f1751, %f1828, %f1732;
	shfl.sync.idx.b32	%r715|%p432, %r967, %r218, 31, -1;
	mov.b32 	%f1831, %r715;
	fma.rn.f32 	%f1832, %f1749, %f1831, %f1734;
	fma.rn.f32 	%f1833, %f1751, %f1831, %f1735;
	shfl.sync.idx.b32	%r716|%p433, %r966, %r218, 31, -1;
	mov.b32 	%f1834, %r716;
	fma.rn.f32 	%f1835, %f1749, %f1834, %f1737;
	fma.rn.f32 	%f1836, %f1751, %f1834, %f1738;
	shfl.sync.idx.b32	%r717|%p434, %r965, %r218, 31, -1;
	mov.b32 	%f1837, %r717;
	fma.rn.f32 	%f1838, %f1749, %f1837, %f1740;
	fma.rn.f32 	%f1839, %f1751, %f1837, %f1741;
	shfl.sync.idx.b32	%r718|%p435, %r964, %r218, 31, -1;
	mov.b32 	%f1840, %r718;
	fma.rn.f32 	%f1841, %f1749, %f1840, %f1743;
	fma.rn.f32 	%f1842, %f1751, %f1840, %f1744;
	shfl.sync.idx.b32	%r719|%p436, %r963, %r218, 31, -1;
	mov.b32 	%f1843, %r719;
	fma.rn.f32 	%f1844, %f1749, %f1843, %f1746;
	fma.rn.f32 	%f1845, %f1751, %f1843, %f1747;
	mul.wide.s32 	%rd173, %r221, 4;
	add.s64 	%rd174, %rd168, %rd173;
	shfl.sync.idx.b32	%r720|%p437, %r994, %r220, 31, -1;
	mov.b32 	%f1846, %r720;
	ld.global.nc.f32 	%f1847, [%rd174];
	fma.rn.f32 	%f2173, %f1847, %f1846, %f1750;
	ld.global.nc.f32 	%f1848, [%rd174+128];
	fma.rn.f32 	%f2172, %f1848, %f1846, %f1752;
	shfl.sync.idx.b32	%r721|%p438, %r993, %r220, 31, -1;
	mov.b32 	%f1849, %r721;
	fma.rn.f32 	%f2171, %f1847, %f1849, %f1754;
	fma.rn.f32 	%f2170, %f1848, %f1849, %f1755;
	shfl.sync.idx.b32	%r722|%p439, %r992, %r220, 31, -1;
	mov.b32 	%f1850, %r722;
	fma.rn.f32 	%f2169, %f1847, %f1850, %f1757;
	fma.rn.f32 	%f2168, %f1848, %f1850, %f1758;
	shfl.sync.idx.b32	%r723|%p440, %r991, %r220, 31, -1;
	mov.b32 	%f1851, %r723;
	fma.rn.f32 	%f2167, %f1847, %f1851, %f1760;
	fma.rn.f32 	%f2166, %f1848, %f1851, %f1761;
	shfl.sync.idx.b32	%r724|%p441, %r990, %r220, 31, -1;
	mov.b32 	%f1852, %r724;
	fma.rn.f32 	%f2165, %f1847, %f1852, %f1763;
	fma.rn.f32 	%f2164, %f1848, %f1852, %f1764;
	shfl.sync.idx.b32	%r725|%p442, %r989, %r220, 31, -1;
	mov.b32 	%f1853, %r725;
	fma.rn.f32 	%f2163, %f1847, %f1853, %f1766;
	fma.rn.f32 	%f2162, %f1848, %f1853, %f1767;
	shfl.sync.idx.b32	%r726|%p443, %r988, %r220, 31, -1;
	mov.b32 	%f1854, %r726;
	fma.rn.f32 	%f2161, %f1847, %f1854, %f1769;
	fma.rn.f32 	%f2160, %f1848, %f1854, %f1770;
	shfl.sync.idx.b32	%r727|%p444, %r987, %r220, 31, -1;
	mov.b32 	%f1855, %r727;
	fma.rn.f32 	%f2159, %f1847, %f1855, %f1772;
	fma.rn.f32 	%f2158, %f1848, %f1855, %f1773;
	shfl.sync.idx.b32	%r728|%p445, %r986, %r220, 31, -1;
	mov.b32 	%f1856, %r728;
	fma.rn.f32 	%f2157, %f1847, %f1856, %f1775;
	fma.rn.f32 	%f2156, %f1848, %f1856, %f1776;
	shfl.sync.idx.b32	%r729|%p446, %r985, %r220, 31, -1;
	mov.b32 	%f1857, %r729;
	fma.rn.f32 	%f2155, %f1847, %f1857, %f1778;
	fma.rn.f32 	%f2154, %f1848, %f1857, %f1779;
	shfl.sync.idx.b32	%r730|%p447, %r984, %r220, 31, -1;
	mov.b32 	%f1858, %r730;
	fma.rn.f32 	%f2153, %f1847, %f1858, %f1781;
	fma.rn.f32 	%f2152, %f1848, %f1858, %f1782;
	shfl.sync.idx.b32	%r731|%p448, %r983, %r220, 31, -1;
	mov.b32 	%f1859, %r731;
	fma.rn.f32 	%f2151, %f1847, %f1859, %f1784;
	fma.rn.f32 	%f2150, %f1848, %f1859, %f1785;
	shfl.sync.idx.b32	%r732|%p449, %r982, %r220, 31, -1;
	mov.b32 	%f1860, %r732;
	fma.rn.f32 	%f2149, %f1847, %f1860, %f1787;
	fma.rn.f32 	%f2148, %f1848, %f1860, %f1788;
	shfl.sync.idx.b32	%r733|%p450, %r981, %r220, 31, -1;
	mov.b32 	%f1861, %r733;
	fma.rn.f32 	%f2147, %f1847, %f1861, %f1790;
	fma.rn.f32 	%f2146, %f1848, %f1861, %f1791;
	shfl.sync.idx.b32	%r734|%p451, %r980, %r220, 31, -1;
	mov.b32 	%f1862, %r734;
	fma.rn.f32 	%f2145, %f1847, %f1862, %f1793;
	fma.rn.f32 	%f2144, %f1848, %f1862, %f1794;
	shfl.sync.idx.b32	%r735|%p452, %r979, %r220, 31, -1;
	mov.b32 	%f1863, %r735;
	fma.rn.f32 	%f2143, %f1847, %f1863, %f1796;
	fma.rn.f32 	%f2142, %f1848, %f1863, %f1797;
	shfl.sync.idx.b32	%r736|%p453, %r978, %r220, 31, -1;
	mov.b32 	%f1864, %r736;
	fma.rn.f32 	%f2141, %f1847, %f1864, %f1799;
	fma.rn.f32 	%f2140, %f1848, %f1864, %f1800;
	shfl.sync.idx.b32	%r737|%p454, %r977, %r220, 31, -1;
	mov.b32 	%f1865, %r737;
	fma.rn.f32 	%f2139, %f1847, %f1865, %f1802;
	fma.rn.f32 	%f2138, %f1848, %f1865, %f1803;
	shfl.sync.idx.b32	%r738|%p455, %r976, %r220, 31, -1;
	mov.b32 	%f1866, %r738;
	fma.rn.f32 	%f2137, %f1847, %f1866, %f1805;
	fma.rn.f32 	%f2136, %f1848, %f1866, %f1806;
	shfl.sync.idx.b32	%r739|%p456, %r975, %r220, 31, -1;
	mov.b32 	%f1867, %r739;
	fma.rn.f32 	%f2135, %f1847, %f1867, %f1808;
	fma.rn.f32 	%f2134, %f1848, %f1867, %f1809;
	shfl.sync.idx.b32	%r740|%p457, %r974, %r220, 31, -1;
	mov.b32 	%f1868, %r740;
	fma.rn.f32 	%f2133, %f1847, %f1868, %f1811;
	fma.rn.f32 	%f2132, %f1848, %f1868, %f1812;
	shfl.sync.idx.b32	%r741|%p458, %r973, %r220, 31, -1;
	mov.b32 	%f1869, %r741;
	fma.rn.f32 	%f2131, %f1847, %f1869, %f1814;
	fma.rn.f32 	%f2130, %f1848, %f1869, %f1815;
	shfl.sync.idx.b32	%r742|%p459, %r972, %r220, 31, -1;
	mov.b32 	%f1870, %r742;
	fma.rn.f32 	%f2129, %f1847, %f1870, %f1817;
	fma.rn.f32 	%f2128, %f1848, %f1870, %f1818;
	shfl.sync.idx.b32	%r743|%p460, %r971, %r220, 31, -1;
	mov.b32 	%f1871, %r743;
	fma.rn.f32 	%f2127, %f1847, %f1871, %f1820;
	fma.rn.f32 	%f2126, %f1848, %f1871, %f1821;
	shfl.sync.idx.b32	%r744|%p461, %r970, %r220, 31, -1;
	mov.b32 	%f1872, %r744;
	fma.rn.f32 	%f2125, %f1847, %f1872, %f1823;
	fma.rn.f32 	%f2124, %f1848, %f1872, %f1824;
	shfl.sync.idx.b32	%r745|%p462, %r969, %r220, 31, -1;
	mov.b32 	%f1873, %r745;
	fma.rn.f32 	%f2123, %f1847, %f1873, %f1826;
	fma.rn.f32 	%f2122, %f1848, %f1873, %f1827;
	shfl.sync.idx.b32	%r746|%p463, %r968, %r220, 31, -1;
	mov.b32 	%f1874, %r746;
	fma.rn.f32 	%f2121, %f1847, %f1874, %f1829;
	fma.rn.f32 	%f2120, %f1848, %f1874, %f1830;
	shfl.sync.idx.b32	%r747|%p464, %r967, %r220, 31, -1;
	mov.b32 	%f1875, %r747;
	fma.rn.f32 	%f2119, %f1847, %f1875, %f1832;
	fma.rn.f32 	%f2118, %f1848, %f1875, %f1833;
	shfl.sync.idx.b32	%r748|%p465, %r966, %r220, 31, -1;
	mov.b32 	%f1876, %r748;
	fma.rn.f32 	%f2117, %f1847, %f1876, %f1835;
	fma.rn.f32 	%f2116, %f1848, %f1876, %f1836;
	shfl.sync.idx.b32	%r749|%p466, %r965, %r220, 31, -1;
	mov.b32 	%f1877, %r749;
	fma.rn.f32 	%f2115, %f1847, %f1877, %f1838;
	fma.rn.f32 	%f2114, %f1848, %f1877, %f1839;
	shfl.sync.idx.b32	%r750|%p467, %r964, %r220, 31, -1;
	mov.b32 	%f1878, %r750;
	fma.rn.f32 	%f2113, %f1847, %f1878, %f1841;
	fma.rn.f32 	%f2112, %f1848, %f1878, %f1842;
	shfl.sync.idx.b32	%r751|%p468, %r963, %r220, 31, -1;
	mov.b32 	%f1879, %r751;
	fma.rn.f32 	%f2111, %f1847, %f1879, %f1844;
	fma.rn.f32 	%f2110, %f1848, %f1879, %f1845;
$L__BB1_138:
	ld.param.u64 	%rd255, [_Z12_spmm_conv_2PKfPfiiPKiS3_S3_S0__param_0];
	cvta.to.global.u64 	%rd2, %rd255;
	and.b32  	%r752, %r5, -4;
	and.b32  	%r753, %r5, -2;
	setp.ge.s32 	%p469, %r752, %r753;
	@%p469 bra 	$L__BB1_140;
	and.b32  	%r754, %r5, -4;
	add.s32 	%r755, %r754, %r3;
	sub.s32 	%r756, %r755, %r997;
	shfl.sync.idx.b32	%r757|%p470, %r996, %r756, 31, -1;
	add.s32 	%r758, %r756, 1;
	shfl.sync.idx.b32	%r759|%p471, %r996, %r758, 31, -1;
	mul.wide.s32 	%rd175, %r757, 4;
	add.s64 	%rd176, %rd2, %rd175;
	shfl.sync.idx.b32	%r760|%p472, %r994, %r756, 31, -1;
	mov.b32 	%f1880, %r760;
	ld.global.nc.f32 	%f1881, [%rd176];
	fma.rn.f32 	%f1882, %f1881, %f1880, %f2173;
	ld.global.nc.f32 	%f1883, [%rd176+128];
	fma.rn.f32 	%f1884, %f1883, %f1880, %f2172;
	shfl.sync.idx.b32	%r761|%p473, %r993, %r756, 31, -1;
	mov.b32 	%f1885, %r761;
	fma.rn.f32 	%f1886, %f1881, %f1885, %f2171;
	fma.rn.f32 	%f1887, %f1883, %f1885, %f2170;
	shfl.sync.idx.b32	%r762|%p474, %r992, %r756, 31, -1;
	mov.b32 	%f1888, %r762;
	fma.rn.f32 	%f1889, %f1881, %f1888, %f2169;
	fma.rn.f32 	%f1890, %f1883, %f1888, %f2168;
	shfl.sync.idx.b32	%r763|%p475, %r991, %r756, 31, -1;
	mov.b32 	%f1891, %r763;
	fma.rn.f32 	%f1892, %f1881, %f1891, %f2167;
	fma.rn.f32 	%f1893, %f1883, %f1891, %f2166;
	shfl.sync.idx.b32	%r764|%p476, %r990, %r756, 31, -1;
	mov.b32 	%f1894, %r764;
	fma.rn.f32 	%f1895, %f1881, %f1894, %f2165;
	fma.rn.f32 	%f1896, %f1883, %f1894, %f2164;
	shfl.sync.idx.b32	%r765|%p477, %r989, %r756, 31, -1;
	mov.b32 	%f1897, %r765;
	fma.rn.f32 	%f1898, %f1881, %f1897, %f2163;
	fma.rn.f32 	%f1899, %f1883, %f1897, %f2162;
	shfl.sync.idx.b32	%r766|%p478, %r988, %r756, 31, -1;
	mov.b32 	%f1900, %r766;
	fma.rn.f32 	%f1901, %f1881, %f1900, %f2161;
	fma.rn.f32 	%f1902, %f1883, %f1900, %f2160;
	shfl.sync.idx.b32	%r767|%p479, %r987, %r756, 31, -1;
	mov.b32 	%f1903, %r767;
	fma.rn.f32 	%f1904, %f1881, %f1903, %f2159;
	fma.rn.f32 	%f1905, %f1883, %f1903, %f2158;
	shfl.sync.idx.b32	%r768|%p480, %r986, %r756, 31, -1;
	mov.b32 	%f1906, %r768;
	fma.rn.f32 	%f1907, %f1881, %f1906, %f2157;
	fma.rn.f32 	%f1908, %f1883, %f1906, %f2156;
	shfl.sync.idx.b32	%r769|%p481, %r985, %r756, 31, -1;
	mov.b32 	%f1909, %r769;
	fma.rn.f32 	%f1910, %f1881, %f1909, %f2155;
	fma.rn.f32 	%f1911, %f1883, %f1909, %f2154;
	shfl.sync.idx.b32	%r770|%p482, %r984, %r756, 31, -1;
	mov.b32 	%f1912, %r770;
	fma.rn.f32 	%f1913, %f1881, %f1912, %f2153;
	fma.rn.f32 	%f1914, %f1883, %f1912, %f2152;
	shfl.sync.idx.b32	%r771|%p483, %r983, %r756, 31, -1;
	mov.b32 	%f1915, %r771;
	fma.rn.f32 	%f1916, %f1881, %f1915, %f2151;
	fma.rn.f32 	%f1917, %f1883, %f1915, %f2150;
	shfl.sync.idx.b32	%r772|%p484, %r982, %r756, 31, -1;
	mov.b32 	%f1918, %r772;
	fma.rn.f32 	%f1919, %f1881, %f1918, %f2149;
	fma.rn.f32 	%f1920, %f1883, %f1918, %f2148;
	shfl.sync.idx.b32	%r773|%p485, %r981, %r756, 31, -1;
	mov.b32 	%f1921, %r773;
	fma.rn.f32 	%f1922, %f1881, %f1921, %f2147;
	fma.rn.f32 	%f1923, %f1883, %f1921, %f2146;
	shfl.sync.idx.b32	%r774|%p486, %r980, %r756, 31, -1;
	mov.b32 	%f1924, %r774;
	fma.rn.f32 	%f1925, %f1881, %f1924, %f2145;
	fma.rn.f32 	%f1926, %f1883, %f1924, %f2144;
	shfl.sync.idx.b32	%r775|%p487, %r979, %r756, 31, -1;
	mov.b32 	%f1927, %r775;
	fma.rn.f32 	%f1928, %f1881, %f1927, %f2143;
	fma.rn.f32 	%f1929, %f1883, %f1927, %f2142;
	shfl.sync.idx.b32	%r776|%p488, %r978, %r756, 31, -1;
	mov.b32 	%f1930, %r776;
	fma.rn.f32 	%f1931, %f1881, %f1930, %f2141;
	fma.rn.f32 	%f1932, %f1883, %f1930, %f2140;
	shfl.sync.idx.b32	%r777|%p489, %r977, %r756, 31, -1;
	mov.b32 	%f1933, %r777;
	fma.rn.f32 	%f1934, %f1881, %f1933, %f2139;
	fma.rn.f32 	%f1935, %f1883, %f1933, %f2138;
	shfl.sync.idx.b32	%r778|%p490, %r976, %r756, 31, -1;
	mov.b32 	%f1936, %r778;
	fma.rn.f32 	%f1937, %f1881, %f1936, %f2137;
	fma.rn.f32 	%f1938, %f1883, %f1936, %f2136;
	shfl.sync.idx.b32	%r779|%p491, %r975, %r756, 31, -1;
	mov.b32 	%f1939, %r779;
	fma.rn.f32 	%f1940, %f1881, %f1939, %f2135;
	fma.rn.f32 	%f1941, %f1883, %f1939, %f2134;
	shfl.sync.idx.b32	%r780|%p492, %r974, %r756, 31, -1;
	mov.b32 	%f1942, %r780;
	fma.rn.f32 	%f1943, %f1881, %f1942, %f2133;
	fma.rn.f32 	%f1944, %f1883, %f1942, %f2132;
	shfl.sync.idx.b32	%r781|%p493, %r973, %r756, 31, -1;
	mov.b32 	%f1945, %r781;
	fma.rn.f32 	%f1946, %f1881, %f1945, %f2131;
	fma.rn.f32 	%f1947, %f1883, %f1945, %f2130;
	shfl.sync.idx.b32	%r782|%p494, %r972, %r756, 31, -1;
	mov.b32 	%f1948, %r782;
	fma.rn.f32 	%f1949, %f1881, %f1948, %f2129;
	fma.rn.f32 	%f1950, %f1883, %f1948, %f2128;
	shfl.sync.idx.b32	%r783|%p495, %r971, %r756, 31, -1;
	mov.b32 	%f1951, %r783;
	fma.rn.f32 	%f1952, %f1881, %f1951, %f2127;
	fma.rn.f32 	%f1953, %f1883, %f1951, %f2126;
	shfl.sync.idx.b32	%r784|%p496, %r970, %r756, 31, -1;
	mov.b32 	%f1954, %r784;
	fma.rn.f32 	%f1955, %f1881, %f1954, %f2125;
	fma.rn.f32 	%f1956, %f1883, %f1954, %f2124;
	shfl.sync.idx.b32	%r785|%p497, %r969, %r756, 31, -1;
	mov.b32 	%f1957, %r785;
	fma.rn.f32 	%f1958, %f1881, %f1957, %f2123;
	fma.rn.f32 	%f1959, %f1883, %f1957, %f2122;
	shfl.sync.idx.b32	%r786|%p498, %r968, %r756, 31, -1;
	mov.b32 	%f1960, %r786;
	fma.rn.f32 	%f1961, %f1881, %f1960, %f2121;
	fma.rn.f32 	%f1962, %f1883, %f1960, %f2120;
	shfl.sync.idx.b32	%r787|%p499, %r967, %r756, 31, -1;
	mov.b32 	%f1963, %r787;
	fma.rn.f32 	%f1964, %f1881, %f1963, %f2119;
	fma.rn.f32 	%f1965, %f1883, %f1963, %f2118;
	shfl.sync.idx.b32	%r788|%p500, %r966, %r756, 31, -1;
	mov.b32 	%f1966, %r788;
	fma.rn.f32 	%f1967, %f1881, %f1966, %f2117;
	fma.rn.f32 	%f1968, %f1883, %f1966, %f2116;
	shfl.sync.idx.b32	%r789|%p501, %r965, %r756, 31, -1;
	mov.b32 	%f1969, %r789;
	fma.rn.f32 	%f1970, %f1881, %f1969, %f2115;
	fma.rn.f32 	%f1971, %f1883, %f1969, %f2114;
	shfl.sync.idx.b32	%r790|%p502, %r964, %r756, 31, -1;
	mov.b32 	%f1972, %r790;
	fma.rn.f32 	%f1973, %f1881, %f1972, %f2113;
	fma.rn.f32 	%f1974, %f1883, %f1972, %f2112;
	shfl.sync.idx.b32	%r791|%p503, %r963, %r756, 31, -1;
	mov.b32 	%f1975, %r791;
	fma.rn.f32 	%f1976, %f1881, %f1975, %f2111;
	fma.rn.f32 	%f1977, %f1883, %f1975, %f2110;
	mul.wide.s32 	%rd177, %r759, 4;
	add.s64 	%rd178, %rd2, %rd177;
	shfl.sync.idx.b32	%r792|%p504, %r994, %r758, 31, -1;
	mov.b32 	%f1978, %r792;
	ld.global.nc.f32 	%f1979, [%rd178];
	fma.rn.f32 	%f2173, %f1979, %f1978, %f1882;
	ld.global.nc.f32 	%f1980, [%rd178+128];
	fma.rn.f32 	%f2172, %f1980, %f1978, %f1884;
	shfl.sync.idx.b32	%r793|%p505, %r993, %r758, 31, -1;
	mov.b32 	%f1981, %r793;
	fma.rn.f32 	%f2171, %f1979, %f1981, %f1886;
	fma.rn.f32 	%f2170, %f1980, %f1981, %f1887;
	shfl.sync.idx.b32	%r794|%p506, %r992, %r758, 31, -1;
	mov.b32 	%f1982, %r794;
	fma.rn.f32 	%f2169, %f1979, %f1982, %f1889;
	fma.rn.f32 	%f2168, %f1980, %f1982, %f1890;
	shfl.sync.idx.b32	%r795|%p507, %r991, %r758, 31, -1;
	mov.b32 	%f1983, %r795;
	fma.rn.f32 	%f2167, %f1979, %f1983, %f1892;
	fma.rn.f32 	%f2166, %f1980, %f1983, %f1893;
	shfl.sync.idx.b32	%r796|%p508, %r990, %r758, 31, -1;
	mov.b32 	%f1984, %r796;
	fma.rn.f32 	%f2165, %f1979, %f1984, %f1895;
	fma.rn.f32 	%f2164, %f1980, %f1984, %f1896;
	shfl.sync.idx.b32	%r797|%p509, %r989, %r758, 31, -1;
	mov.b32 	%f1985, %r797;
	fma.rn.f32 	%f2163, %f1979, %f1985, %f1898;
	fma.rn.f32 	%f2162, %f1980, %f1985, %f1899;
	shfl.sync.idx.b32	%r798|%p510, %r988, %r758, 31, -1;
	mov.b32 	%f1986, %r798;
	fma.rn.f32 	%f2161, %f1979, %f1986, %f1901;
	fma.rn.f32 	%f2160, %f1980, %f1986, %f1902;
	shfl.sync.idx.b32	%r799|%p511, %r987, %r758, 31, -1;
	mov.b32 	%f1987, %r799;
	fma.rn.f32 	%f2159, %f1979, %f1987, %f1904;
	fma.rn.f32 	%f2158, %f1980, %f1987, %f1905;
	shfl.sync.idx.b32	%r800|%p512, %r986, %r758, 31, -1;
	mov.b32 	%f1988, %r800;
	fma.rn.f32 	%f2157, %f1979, %f1988, %f1907;
	fma.rn.f32 	%f2156, %f1980, %f1988, %f1908;
	shfl.sync.idx.b32	%r801|%p513, %r985, %r758, 31, -1;
	mov.b32 	%f1989, %r801;
	fma.rn.f32 	%f2155, %f1979, %f1989, %f1910;
	fma.rn.f32 	%f2154, %f1980, %f1989, %f1911;
	shfl.sync.idx.b32	%r802|%p514, %r984, %r758, 31, -1;
	mov.b32 	%f1990, %r802;
	fma.rn.f32 	%f2153, %f1979, %f1990, %f1913;
	fma.rn.f32 	%f2152, %f1980, %f1990, %f1914;
	shfl.sync.idx.b32	%r803|%p515, %r983, %r758, 31, -1;
	mov.b32 	%f1991, %r803;
	fma.rn.f32 	%f2151, %f1979, %f1991, %f1916;
	fma.rn.f32 	%f2150, %f1980, %f1991, %f1917;
	shfl.sync.idx.b32	%r804|%p516, %r982, %r758, 31, -1;
	mov.b32 	%f1992, %r804;
	fma.rn.f32 	%f2149, %f1979, %f1992, %f1919;
	fma.rn.f32 	%f2148, %f1980, %f1992, %f1920;
	shfl.sync.idx.b32	%r805|%p517, %r981, %r758, 31, -1;
	mov.b32 	%f1993, %r805;
	fma.rn.f32 	%f2147, %f1979, %f1993, %f1922;
	fma.rn.f32 	%f2146, %f1980, %f1993, %f1923;
	shfl.sync.idx.b32	%r806|%p518, %r980, %r758, 31, -1;
	mov.b32 	%f1994, %r806;
	fma.rn.f32 	%f2145, %f1979, %f1994, %f1925;
	fma.rn.f32 	%f2144, %f1980, %f1994, %f1926;
	shfl.sync.idx.b32	%r807|%p519, %r979, %r758, 31, -1;
	mov.b32 	%f1995, %r807;
	fma.rn.f32 	%f2143, %f1979, %f1995, %f1928;
	fma.rn.f32 	%f2142, %f1980, %f1995, %f1929;
	shfl.sync.idx.b32	%r808|%p520, %r978, %r758, 31, -1;
	mov.b32 	%f1996, %r808;
	fma.rn.f32 	%f2141, %f1979, %f1996, %f1931;
	fma.rn.f32 	%f2140, %f1980, %f1996, %f1932;
	shfl.sync.idx.b32	%r809|%p521, %r977, %r758, 31, -1;
	mov.b32 	%f1997, %r809;
	fma.rn.f32 	%f2139, %f1979, %f1997, %f1934;
	fma.rn.f32 	%f2138, %f1980, %f1997, %f1935;
	shfl.sync.idx.b32	%r810|%p522, %r976, %r758, 31, -1;
	mov.b32 	%f1998, %r810;
	fma.rn.f32 	%f2137, %f1979, %f1998, %f1937;
	fma.rn.f32 	%f2136, %f1980, %f1998, %f1938;
	shfl.sync.idx.b32	%r811|%p523, %r975, %r758, 31, -1;
	mov.b32 	%f1999, %r811;
	fma.rn.f32 	%f2135, %f1979, %f1999, %f1940;
	fma.rn.f32 	%f2134, %f1980, %f1999, %f1941;
	shfl.sync.idx.b32	%r812|%p524, %r974, %r758, 31, -1;
	mov.b32 	%f2000, %r812;
	fma.rn.f32 	%f2133, %f1979, %f2000, %f1943;
	fma.rn.f32 	%f2132, %f1980, %f2000, %f1944;
	shfl.sync.idx.b32	%r813|%p525, %r973, %r758, 31, -1;
	mov.b32 	%f2001, %r813;
	fma.rn.f32 	%f2131, %f1979, %f2001, %f1946;
	fma.rn.f32 	%f2130, %f1980, %f2001, %f1947;
	shfl.sync.idx.b32	%r814|%p526, %r972, %r758, 31, -1;
	mov.b32 	%f2002, %r814;
	fma.rn.f32 	%f2129, %f1979, %f2002, %f1949;
	fma.rn.f32 	%f2128, %f1980, %f2002, %f1950;
	shfl.sync.idx.b32	%r815|%p527, %r971, %r758, 31, -1;
	mov.b32 	%f2003, %r815;
	fma.rn.f32 	%f2127, %f1979, %f2003, %f1952;
	fma.rn.f32 	%f2126, %f1980, %f2003, %f1953;
	shfl.sync.idx.b32	%r816|%p528, %r970, %r758, 31, -1;
	mov.b32 	%f2004, %r816;
	fma.rn.f32 	%f2125, %f1979, %f2004, %f1955;
	fma.rn.f32 	%f2124, %f1980, %f2004, %f1956;
	shfl.sync.idx.b32	%r817|%p529, %r969, %r758, 31, -1;
	mov.b32 	%f2005, %r817;
	fma.rn.f32 	%f2123, %f1979, %f2005, %f1958;
	fma.rn.f32 	%f2122, %f1980, %f2005, %f1959;
	shfl.sync.idx.b32	%r818|%p530, %r968, %r758, 31, -1;
	mov.b32 	%f2006, %r818;
	fma.rn.f32 	%f2121, %f1979, %f2006, %f1961;
	fma.rn.f32 	%f2120, %f1980, %f2006, %f1962;
	shfl.sync.idx.b32	%r819|%p531, %r967, %r758, 31, -1;
	mov.b32 	%f2007, %r819;
	fma.rn.f32 	%f2119, %f1979, %f2007, %f1964;
	fma.rn.f32 	%f2118, %f1980, %f2007, %f1965;
	shfl.sync.idx.b32	%r820|%p532, %r966, %r758, 31, -1;
	mov.b32 	%f2008, %r820;
	fma.rn.f32 	%f2117, %f1979, %f2008, %f1967;
	fma.rn.f32 	%f2116, %f1980, %f2008, %f1968;
	shfl.sync.idx.b32	%r821|%p533, %r965, %r758, 31, -1;
	mov.b32 	%f2009, %r821;
	fma.rn.f32 	%f2115, %f1979, %f2009, %f1970;
	fma.rn.f32 	%f2114, %f1980, %f2009, %f1971;
	shfl.sync.idx.b32	%r822|%p534, %r964, %r758, 31, -1;
	mov.b32 	%f2010, %r822;
	fma.rn.f32 	%f2113, %f1979, %f2010, %f1973;
	fma.rn.f32 	%f2112, %f1980, %f2010, %f1974;
	shfl.sync.idx.b32	%r823|%p535, %r963, %r758, 31, -1;
	mov.b32 	%f2011, %r823;
	fma.rn.f32 	%f2111, %f1979, %f2011, %f1976;
	fma.rn.f32 	%f2110, %f1980, %f2011, %f1977;
$L__BB1_140:
	setp.ge.s32 	%p536, %r8, %r5;
	@%p536 bra 	$L__BB1_142;
	sub.s32 	%r824, %r8, %r997;
	shfl.sync.idx.b32	%r825|%p537, %r996, %r824, 31, -1;
	mul.wide.s32 	%rd179, %r825, 4;
	add.s64 	%rd180, %rd2, %rd179;
	shfl.sync.idx.b32	%r826|%p538, %r994, %r824, 31, -1;
	mov.b32 	%f2012, %r826;
	ld.global.nc.f32 	%f2013, [%rd180];
	fma.rn.f32 	%f2173, %f2013, %f2012, %f2173;
	ld.global.nc.f32 	%f2014, [%rd180+128];
	fma.rn.f32 	%f2172, %f2014, %f2012, %f2172;
	shfl.sync.idx.b32	%r827|%p539, %r993, %r824, 31, -1;
	mov.b32 	%f2015, %r827;
	fma.rn.f32 	%f2171, %f2013, %f2015, %f2171;
	fma.rn.f32 	%f2170, %f2014, %f2015, %f2170;
	shfl.sync.idx.b32	%r828|%p540, %r992, %r824, 31, -1;
	mov.b32 	%f2016, %r828;
	fma.rn.f32 	%f2169, %f2013, %f2016, %f2169;
	fma.rn.f32 	%f2168, %f2014, %f2016, %f2168;
	shfl.sync.idx.b32	%r829|%p541, %r991, %r824, 31, -1;
	mov.b32 	%f2017, %r829;
	fma.rn.f32 	%f2167, %f2013, %f2017, %f2167;
	fma.rn.f32 	%f2166, %f2014, %f2017, %f2166;
	shfl.sync.idx.b32	%r830|%p542, %r990, %r824, 31, -1;
	mov.b32 	%f2018, %r830;
	fma.rn.f32 	%f2165, %f2013, %f2018, %f2165;
	fma.rn.f32 	%f2164, %f2014, %f2018, %f2164;
	shfl.sync.idx.b32	%r831|%p543, %r989, %r824, 31, -1;
	mov.b32 	%f2019, %r831;
	fma.rn.f32 	%f2163, %f2013, %f2019, %f2163;
	fma.rn.f32 	%f2162, %f2014, %f2019, %f2162;
	shfl.sync.idx.b32	%r832|%p544, %r988, %r824, 31, -1;
	mov.b32 	%f2020, %r832;
	fma.rn.f32 	%f2161, %f2013, %f2020, %f2161;
	fma.rn.f32 	%f2160, %f2014, %f2020, %f2160;
	shfl.sync.idx.b32	%r833|%p545, %r987, %r824, 31, -1;
	mov.b32 	%f2021, %r833;
	fma.rn.f32 	%f2159, %f2013, %f2021, %f2159;
	fma.rn.f32 	%f2158, %f2014, %f2021, %f2158;
	shfl.sync.idx.b32	%r834|%p546, %r986, %r824, 31, -1;
	mov.b32 	%f2022, %r834;
	fma.rn.f32 	%f2157, %f2013, %f2022, %f2157;
	fma.rn.f32 	%f2156, %f2014, %f2022, %f2156;
	shfl.sync.idx.b32	%r835|%p547, %r985, %r824, 31, -1;
	mov.b32 	%f2023, %r835;
	fma.rn.f32 	%f2155, %f2013, %f2023, %f2155;
	fma.rn.f32 	%f2154, %f2014, %f2023, %f2154;
	shfl.sync.idx.b32	%r836|%p548, %r984, %r824, 31, -1;
	mov.b32 	%f2024, %r836;
	fma.rn.f32 	%f2153, %f2013, %f2024, %f2153;
	fma.rn.f32 	%f2152, %f2014, %f2024, %f2152;
	shfl.sync.idx.b32	%r837|%p549, %r983, %r824, 31, -1;
	mov.b32 	%f2025, %r837;
	fma.rn.f32 	%f2151, %f2013, %f2025, %f2151;
	fma.rn.f32 	%f2150, %f2014, %f2025, %f2150;
	shfl.sync.idx.b32	%r838|%p550, %r982, %r824, 31, -1;
	mov.b32 	%f2026, %r838;
	fma.rn.f32 	%f2149, %f2013, %f2026, %f2149;
	fma.rn.f32 	%f2148, %f2014, %f2026, %f2148;
	shfl.sync.idx.b32	%r839|%p551, %r981, %r824, 31, -1;
	mov.b32 	%f2027, %r839;
	fma.rn.f32 	%f2147, %f2013, %f2027, %f2147;
	fma.rn.f32 	%f2146, %f2014, %f2027, %f2146;
	shfl.sync.idx.b32	%r840|%p552, %r980, %r824, 31, -1;
	mov.b32 	%f2028, %r840;
	fma.rn.f32 	%f2145, %f2013, %f2028, %f2145;
	fma.rn.f32 	%f2144, %f2014, %f2028, %f2144;
	shfl.sync.idx.b32	%r841|%p553, %r979, %r824, 31, -1;
	mov.b32 	%f2029, %r841;
	fma.rn.f32 	%f2143, %f2013, %f2029, %f2143;
	fma.rn.f32 	%f2142, %f2014, %f2029, %f2142;
	shfl.sync.idx.b32	%r842|%p554, %r978, %r824, 31, -1;
	mov.b32 	%f2030, %r842;
	fma.rn.f32 	%f2141, %f2013, %f2030, %f2141;
	fma.rn.f32 	%f2140, %f2014, %f2030, %f2140;
	shfl.sync.idx.b32	%r843|%p555, %r977, %r824, 31, -1;
	mov.b32 	%f2031, %r843;
	fma.rn.f32 	%f2139, %f2013, %f2031, %f2139;
	fma.rn.f32 	%f2138, %f2014, %f2031, %f2138;
	shfl.sync.idx.b32	%r844|%p556, %r976, %r824, 31, -1;
	mov.b32 	%f2032, %r844;
	fma.rn.f32 	%f2137, %f2013, %f2032, %f2137;
	fma.rn.f32 	%f2136, %f2014, %f2032, %f2136;
	shfl.sync.idx.b32	%r845|%p557, %r975, %r824, 31, -1;
	mov.b32 	%f2033, %r845;
	fma.rn.f32 	%f2135, %f2013, %f2033, %f2135;
	fma.rn.f32 	%f2134, %f2014, %f2033, %f2134;
	shfl.sync.idx.b32	%r846|%p558, %r974, %r824, 31, -1;
	mov.b32 	%f2034, %r846;
	fma.rn.f32 	%f2133, %f2013, %f2034, %f2133;
	fma.rn.f32 	%f2132, %f2014, %f2034, %f2132;
	shfl.sync.idx.b32	%r847|%p559, %r973, %r824, 31, -1;
	mov.b32 	%f2035, %r847;
	fma.rn.f32 	%f2131, %f2013, %f2035, %f2131;
	fma.rn.f32 	%f2130, %f2014, %f2035, %f2130;
	shfl.sync.idx.b32	%r848|%p560, %r972, %r824, 31, -1;
	mov.b32 	%f2036, %r848;
	fma.rn.f32 	%f2129, %f2013, %f2036, %f2129;
	fma.rn.f32 	%f2128, %f2014, %f2036, %f2128;
	shfl.sync.idx.b32	%r849|%p561, %r971, %r824, 31, -1;
	mov.b32 	%f2037, %r849;
	fma.rn.f32 	%f2127, %f2013, %f2037, %f2127;
	fma.rn.f32 	%f2126, %f2014, %f2037, %f2126;
	shfl.sync.idx.b32	%r850|%p562, %r970, %r824, 31, -1;
	mov.b32 	%f2038, %r850;
	fma.rn.f32 	%f2125, %f2013, %f2038, %f2125;
	fma.rn.f32 	%f2124, %f2014, %f2038, %f2124;
	shfl.sync.idx.b32	%r851|%p563, %r969, %r824, 31, -1;
	mov.b32 	%f2039, %r851;
	fma.rn.f32 	%f2123, %f2013, %f2039, %f2123;
	fma.rn.f32 	%f2122, %f2014, %f2039, %f2122;
	shfl.sync.idx.b32	%r852|%p564, %r968, %r824, 31, -1;
	mov.b32 	%f2040, %r852;
	fma.rn.f32 	%f2121, %f2013, %f2040, %f2121;
	fma.rn.f32 	%f2120, %f2014, %f2040, %f2120;
	shfl.sync.idx.b32	%r853|%p565, %r967, %r824, 31, -1;
	mov.b32 	%f2041, %r853;
	fma.rn.f32 	%f2119, %f2013, %f2041, %f2119;
	fma.rn.f32 	%f2118, %f2014, %f2041, %f2118;
	shfl.sync.idx.b32	%r854|%p566, %r966, %r824, 31, -1;
	mov.b32 	%f2042, %r854;
	fma.rn.f32 	%f2117, %f2013, %f2042, %f2117;
	fma.rn.f32 	%f2116, %f2014, %f2042, %f2116;
	shfl.sync.idx.b32	%r855|%p567, %r965, %r824, 31, -1;
	mov.b32 	%f2043, %r855;
	fma.rn.f32 	%f2115, %f2013, %f2043, %f2115;
	fma.rn.f32 	%f2114, %f2014, %f2043, %f2114;
	shfl.sync.idx.b32	%r856|%p568, %r964, %r824, 31, -1;
	mov.b32 	%f2044, %r856;
	fma.rn.f32 	%f2113, %f2013, %f2044, %f2113;
	fma.rn.f32 	%f2112, %f2014, %f2044, %f2112;
	shfl.sync.idx.b32	%r857|%p569, %r963, %r824, 31, -1;
	mov.b32 	%f2045, %r857;
	fma.rn.f32 	%f2111, %f2013, %f2045, %f2111;
	fma.rn.f32 	%f2110, %f2014, %f2045, %f2110;
$L__BB1_142:
	ld.param.u64 	%rd257, [_Z12_spmm_conv_2PKfPfiiPKiS3_S3_S0__param_5];
	ld.param.u32 	%r962, [_Z12_spmm_conv_2PKfPfiiPKiS3_S3_S0__param_2];
	ld.param.u64 	%rd256, [_Z12_spmm_conv_2PKfPfiiPKiS3_S3_S0__param_1];
	cvta.to.global.u64 	%rd181, %rd256;
	shl.b32 	%r858, %r7, 15;
	mov.u32 	%r859, %ctaid.y;
	shl.b32 	%r860, %r859, 6;
	mov.u32 	%r861, %tid.x;
	add.s32 	%r862, %r860, %r861;
	mad.lo.s32 	%r863, %r6, 1064960, %r862;
	mad.lo.s32 	%r864, %r6, 1130496, %r863;
	add.s32 	%r865, %r864, %r858;
	cvta.to.global.u64 	%rd182, %rd257;
	cvt.s64.s32 	%rd183, %r962;
	cvt.s64.s32 	%rd184, %r2;
	add.s64 	%rd185, %rd183, %rd184;
	shl.b64 	%rd186, %rd185, 2;
	add.s64 	%rd187, %rd182, %rd186;
	ld.global.nc.u32 	%r866, [%rd187];
	shl.b32 	%r867, %r866, 6;
	add.s32 	%r868, %r867, %r865;
	mul.wide.s32 	%rd188, %r868, 4;
	add.s64 	%rd189, %rd181, %rd188;
	st.global.f32 	[%rd189], %f2173;
	st.global.f32 	[%rd189+128], %f2172;
	ld.global.nc.u32 	%r869, [%rd187+4];
	shl.b32 	%r870, %r869, 6;
	add.s32 	%r871, %r870, %r865;
	mul.wide.s32 	%rd190, %r871, 4;
	add.s64 	%rd191, %rd181, %rd190;
	st.global.f32 	[%rd191], %f2171;
	st.global.f32 	[%rd191+128], %f2170;
	ld.global.nc.u32 	%r872, [%rd187+8];
	shl.b32 	%r873, %r872, 6;
	add.s32 	%r874, %r873, %r865;
	mul.wide.s32 	%rd192, %r874, 4;
	add.s64 	%rd193, %rd181, %rd192;
	st.global.f32 	[%rd193], %f2169;
	st.global.f32 	[%rd193+128], %f2168;
	ld.global.nc.u32 	%r875, [%rd187+12];
	shl.b32 	%r876, %r875, 6;
	add.s32 	%r877, %r876, %r865;
	mul.wide.s32 	%rd194, %r877, 4;
	add.s64 	%rd195, %rd181, %rd194;
	st.global.f32 	[%rd195], %f2167;
	st.global.f32 	[%rd195+128], %f2166;
	ld.global.nc.u32 	%r878, [%rd187+16];
	shl.b32 	%r879, %r878, 6;
	add.s32 	%r880, %r879, %r865;
	mul.wide.s32 	%rd196, %r880, 4;
	add.s64 	%rd197, %rd181, %rd196;
	st.global.f32 	[%rd197], %f2165;
	st.global.f32 	[%rd197+128], %f2164;
	ld.global.nc.u32 	%r881, [%rd187+20];
	shl.b32 	%r882, %r881, 6;
	add.s32 	%r883, %r882, %r865;
	mul.wide.s32 	%rd198, %r883, 4;
	add.s64 	%rd199, %rd181, %rd198;
	st.global.f32 	[%rd199], %f2163;
	st.global.f32 	[%rd199+128], %f2162;
	ld.global.nc.u32 	%r884, [%rd187+24];
	shl.b32 	%r885, %r884, 6;
	add.s32 	%r886, %r885, %r865;
	mul.wide.s32 	%rd200, %r886, 4;
	add.s64 	%rd201, %rd181, %rd200;
	st.global.f32 	[%rd201], %f2161;
	st.global.f32 	[%rd201+128], %f2160;
	ld.global.nc.u32 	%r887, [%rd187+28];
	shl.b32 	%r888, %r887, 6;
	add.s32 	%r889, %r888, %r865;
	mul.wide.s32 	%rd202, %r889, 4;
	add.s64 	%rd203, %rd181, %rd202;
	st.global.f32 	[%rd203], %f2159;
	st.global.f32 	[%rd203+128], %f2158;
	ld.global.nc.u32 	%r890, [%rd187+32];
	shl.b32 	%r891, %r890, 6;
	add.s32 	%r892, %r891, %r865;
	mul.wide.s32 	%rd204, %r892, 4;
	add.s64 	%rd205, %rd181, %rd204;
	st.global.f32 	[%rd205], %f2157;
	st.global.f32 	[%rd205+128], %f2156;
	ld.global.nc.u32 	%r893, [%rd187+36];
	shl.b32 	%r894, %r893, 6;
	add.s32 	%r895, %r894, %r865;
	mul.wide.s32 	%rd206, %r895, 4;
	add.s64 	%rd207, %rd181, %rd206;
	st.global.f32 	[%rd207], %f2155;
	st.global.f32 	[%rd207+128], %f2154;
	ld.global.nc.u32 	%r896, [%rd187+40];
	shl.b32 	%r897, %r896, 6;
	add.s32 	%r898, %r897, %r865;
	mul.wide.s32 	%rd208, %r898, 4;
	add.s64 	%rd209, %rd181, %rd208;
	st.global.f32 	[%rd209], %f2153;
	st.global.f32 	[%rd209+128], %f2152;
	ld.global.nc.u32 	%r899, [%rd187+44];
	shl.b32 	%r900, %r899, 6;
	add.s32 	%r901, %r900, %r865;
	mul.wide.s32 	%rd210, %r901, 4;
	add.s64 	%rd211, %rd181, %rd210;
	st.global.f32 	[%rd211], %f2151;
	st.global.f32 	[%rd211+128], %f2150;
	ld.global.nc.u32 	%r902, [%rd187+48];
	shl.b32 	%r903, %r902, 6;
	add.s32 	%r904, %r903, %r865;
	mul.wide.s32 	%rd212, %r904, 4;
	add.s64 	%rd213, %rd181, %rd212;
	st.global.f32 	[%rd213], %f2149;
	st.global.f32 	[%rd213+128], %f2148;
	ld.global.nc.u32 	%r905, [%rd187+52];
	shl.b32 	%r906, %r905, 6;
	add.s32 	%r907, %r906, %r865;
	mul.wide.s32 	%rd214, %r907, 4;
	add.s64 	%rd215, %rd181, %rd214;
	st.global.f32 	[%rd215], %f2147;
	st.global.f32 	[%rd215+128], %f2146;
	ld.global.nc.u32 	%r908, [%rd187+56];
	shl.b32 	%r909, %r908, 6;
	add.s32 	%r910, %r909, %r865;
	mul.wide.s32 	%rd216, %r910, 4;
	add.s64 	%rd217, %rd181, %rd216;
	st.global.f32 	[%rd217], %f2145;
	st.global.f32 	[%rd217+128], %f2144;
	ld.global.nc.u32 	%r911, [%rd187+60];
	shl.b32 	%r912, %r911, 6;
	add.s32 	%r913, %r912, %r865;
	mul.wide.s32 	%rd218, %r913, 4;
	add.s64 	%rd219, %rd181, %rd218;
	st.global.f32 	[%rd219], %f2143;
	st.global.f32 	[%rd219+128], %f2142;
	ld.global.nc.u32 	%r914, [%rd187+64];
	shl.b32 	%r915, %r914, 6;
	add.s32 	%r916, %r915, %r865;
	mul.wide.s32 	%rd220, %r916, 4;
	add.s64 	%rd221, %rd181, %rd220;
	st.global.f32 	[%rd221], %f2141;
	st.global.f32 	[%rd221+128], %f2140;
	ld.global.nc.u32 	%r917, [%rd187+68];
	shl.b32 	%r918, %r917, 6;
	add.s32 	%r919, %r918, %r865;
	mul.wide.s32 	%rd222, %r919, 4;
	add.s64 	%rd223, %rd181, %rd222;
	st.global.f32 	[%rd223], %f2139;
	st.global.f32 	[%rd223+128], %f2138;
	ld.global.nc.u32 	%r920, [%rd187+72];
	shl.b32 	%r921, %r920, 6;
	add.s32 	%r922, %r921, %r865;
	mul.wide.s32 	%rd224, %r922, 4;
	add.s64 	%rd225, %rd181, %rd224;
	st.global.f32 	[%rd225], %f2137;
	st.global.f32 	[%rd225+128], %f2136;
	ld.global.nc.u32 	%r923, [%rd187+76];
	shl.b32 	%r924, %r923, 6;
	add.s32 	%r925, %r924, %r865;
	mul.wide.s32 	%rd226, %r925, 4;
	add.s64 	%rd227, %rd181, %rd226;
	st.global.f32 	[%rd227], %f2135;
	st.global.f32 	[%rd227+128], %f2134;
	ld.global.nc.u32 	%r926, [%rd187+80];
	shl.b32 	%r927, %r926, 6;
	add.s32 	%r928, %r927, %r865;
	mul.wide.s32 	%rd228, %r928, 4;
	add.s64 	%rd229, %rd181, %rd228;
	st.global.f32 	[%rd229], %f2133;
	st.global.f32 	[%rd229+128], %f2132;
	ld.global.nc.u32 	%r929, [%rd187+84];
	shl.b32 	%r930, %r929, 6;
	add.s32 	%r931, %r930, %r865;
	mul.wide.s32 	%rd230, %r931, 4;
	add.s64 	%rd231, %rd181, %rd230;
	st.global.f32 	[%rd231], %f2131;
	st.global.f32 	[%rd231+128], %f2130;
	ld.global.nc.u32 	%r932, [%rd187+88];
	shl.b32 	%r933, %r932, 6;
	add.s32 	%r934, %r933, %r865;
	mul.wide.s32 	%rd232, %r934, 4;
	add.s64 	%rd233, %rd181, %rd232;
	st.global.f32 	[%rd233], %f2129;
	st.global.f32 	[%rd233+128], %f2128;
	ld.global.nc.u32 	%r935, [%rd187+92];
	shl.b32 	%r936, %r935, 6;
	add.s32 	%r937, %r936, %r865;
	mul.wide.s32 	%rd234, %r937, 4;
	add.s64 	%rd235, %rd181, %rd234;
	st.global.f32 	[%rd235], %f2127;
	st.global.f32 	[%rd235+128], %f2126;
	ld.global.nc.u32 	%r938, [%rd187+96];
	shl.b32 	%r939, %r938, 6;
	add.s32 	%r940, %r939, %r865;
	mul.wide.s32 	%rd236, %r940, 4;
	add.s64 	%rd237, %rd181, %rd236;
	st.global.f32 	[%rd237], %f2125;
	st.global.f32 	[%rd237+128], %f2124;
	ld.global.nc.u32 	%r941, [%rd187+100];
	shl.b32 	%r942, %r941, 6;
	add.s32 	%r943, %r942, %r865;
	mul.wide.s32 	%rd238, %r943, 4;
	add.s64 	%rd239, %rd181, %rd238;
	st.global.f32 	[%rd239], %f2123;
	st.global.f32 	[%rd239+128], %f2122;
	ld.global.nc.u32 	%r944, [%rd187+104];
	shl.b32 	%r945, %r944, 6;
	add.s32 	%r946, %r945, %r865;
	mul.wide.s32 	%rd240, %r946, 4;
	add.s64 	%rd241, %rd181, %rd240;
	st.global.f32 	[%rd241], %f2121;
	st.global.f32 	[%rd241+128], %f2120;
	ld.global.nc.u32 	%r947, [%rd187+108];
	shl.b32 	%r948, %r947, 6;
	add.s32 	%r949, %r948, %r865;
	mul.wide.s32 	%rd242, %r949, 4;
	add.s64 	%rd243, %rd181, %rd242;
	st.global.f32 	[%rd243], %f2119;
	st.global.f32 	[%rd243+128], %f2118;
	ld.global.nc.u32 	%r950, [%rd187+112];
	shl.b32 	%r951, %r950, 6;
	add.s32 	%r952, %r951, %r865;
	mul.wide.s32 	%rd244, %r952, 4;
	add.s64 	%rd245, %rd181, %rd244;
	st.global.f32 	[%rd245], %f2117;
	st.global.f32 	[%rd245+128], %f2116;
	ld.global.nc.u32 	%r953, [%rd187+116];
	shl.b32 	%r954, %r953, 6;
	add.s32 	%r955, %r954, %r865;
	mul.wide.s32 	%rd246, %r955, 4;
	add.s64 	%rd247, %rd181, %rd246;
	st.global.f32 	[%rd247], %f2115;
	st.global.f32 	[%rd247+128], %f2114;
	ld.global.nc.u32 	%r956, [%rd187+120];
	shl.b32 	%r957, %r956, 6;
	add.s32 	%r958, %r957, %r865;
	mul.wide.s32 	%rd248, %r958, 4;
	add.s64 	%rd249, %rd181, %rd248;
	st.global.f32 	[%rd249], %f2113;
	st.global.f32 	[%rd249+128], %f2112;
	ld.global.nc.u32 	%r959, [%rd187+124];
	shl.b32 	%r960, %r959, 6;
	add.s32 	%r961, %r960, %r865;
	mul.wide.s32 	%rd250, %r961, 4;
	add.s64 	%rd251, %rd181, %rd250;
	st.global.f32 	[%rd251], %f2111;
	st.global.f32 	[%rd251+128], %f2110;
	ret;

}
	// .globl	_Z12_spmm_conv_4PKfPfiiPKiS3_S3_S0_
.visible .entry _Z12_spmm_conv_4PKfPfiiPKiS3_S3_S0_(
	.param .u64 .ptr .align 1 _Z12_spmm_conv_4PKfPfiiPKiS3_S3_S0__param_0,
	.param .u64 .ptr .align 1 _Z12_spmm_conv_4PKfPfiiPKiS3_S3_S0__param_1,
	.param .u32 _Z12_spmm_conv_4PKfPfiiPKiS3_S3_S0__param_2,
	.param .u32 _Z12_spmm_conv_4PKfPfiiPKiS3_S3_S0__param_3,
	.param .u64 .ptr .align 1 _Z12_spmm_conv_4PKfPfiiPKiS3_S3_S0__param_4,
	.param .u64 .ptr .align 1 _Z12_spmm_conv_4PKfPfiiPKiS3_S3_S0__param_5,
	.param .u64 .ptr .align 1 _Z12_spmm_conv_4PKfPfiiPKiS3_S3_S0__param_6,
	.param .u64 .ptr .align 1 _Z12_spmm_conv_4PKfPfiiPKiS3_S3_S0__param_7
)
{
	.reg .pred 	%p<570>;
	.reg .b32 	%r<1100>;
	.reg .b32 	%f<2430>;
	.reg .b64 	%rd<262>;

	ld.param.u32 	%r222, [_Z12_spmm_conv_4PKfPfiiPKiS3_S3_S0__param_2];
	ld.param.u64 	%rd8, [_Z12_spmm_conv_4PKfPfiiPKiS3_S3_S0__param_4];
	cvta.to.global.u64 	%rd9, %rd8;
	mov.u32 	%r225, %tid.y;
	shl.b32 	%r226, %r225, 5;
	mov.u32 	%r227, %ctaid.x;
	shl.b32 	%r228, %r227, 7;
	add.s32 	%r229, %r226, %r228;
	mov.u32 	%r1, %tid.x;
	cvt.s64.s32 	%rd10, %r222;
	shr.s32 	%r230, %r229, 31;
	shr.u32 	%r231, %r230, 26;
	add.s32 	%r232, %r229, %r231;
	and.b32  	%r233, %r232, -64;
	sub.s32 	%r2, %r229, %r233;
	cvt.s64.s32 	%rd11, %r2;
	add.s64 	%rd12, %rd10, %rd11;
	shl.b64 	%rd13, %rd12, 2;
	add.s64 	%rd14, %rd9, %rd13;
	ld.global.nc.u32 	%r3, [%rd14];
	ld.global.nc.u32 	%r4, [%rd14+4];
	sub.s32 	%r5, %r4, %r3;
	mul.hi.s32 	%r234, %r229, 128207979;
	shr.u32 	%r235, %r234, 31;
	shr.s32 	%r236, %r234, 7;
	add.s32 	%r6, %r236, %r235;
	shr.s32 	%r237, %r232, 6;
	mul.hi.s32 	%r238, %r237, 128207979;
	shr.u32 	%r239, %r238, 31;
	shr.s32 	%r240, %r238, 1;
	add.s32 	%r241, %r240, %r239;
	mul.lo.s32 	%r242, %r241, 67;
	sub.s32 	%r7, %r237, %r242;
	and.b32  	%r243, %r5, -2;
	add.s32 	%r8, %r243, %r3;
	setp.lt.s32 	%p1, %r5, 8;
	mov.b32 	%r997, 0;
	mov.f32 	%f2110, 0f00000000;
	mov.f32 	%f2111, %f2110;
	mov.f32 	%f2112, %f2110;
	mov.f32 	%f2113, %f2110;
	mov.f32 	%f2114, %f2110;
	mov.f32 	%f2115, %f2110;
	mov.f32 	%f2116, %f2110;
	mov.f32 	%f2117, %f2110;
	mov.f32 	%f2118, %f2110;
	mov.f32 	%f2119, %f2110;
	mov.f32 	%f2120, %f2110;
	mov.f32 	%f2121, %f2110;
	mov.f32 	%f2122, %f2110;
	mov.f32 	%f2123, %f2110;
	mov.f32 	%f2124, %f2110;
	mov.f32 	%f2125, %f2110;
	mov.f32 	%f2126, %f2110;
	mov.f32 	%f2127, %f2110;
	mov.f32 	%f2128, %f2110;
	mov.f32 	%f2129, %f2110;
	mov.f32 	%f2130, %f2110;
	mov.f32 	%f2131, %f2110;
	mov.f32 	%f2132, %f2110;
	mov.f32 	%f2133, %f2110;
	mov.f32 	%f2134, %f2110;
	mov.f32 	%f2135, %f2110;
	mov.f32 	%f2136, %f2110;
	mov.f32 	%f2137, %f2110;
	mov.f32 	%f2138, %f2110;
	mov.f32 	%f2139, %f2110;
	mov.f32 	%f2140, %f2110;
	mov.f32 	%f2141, %f2110;
	mov.f32 	%f2142, %f2110;
	mov.f32 	%f2143, %f2110;
	mov.f32 	%f2144, %f2110;
	mov.f32 	%f2145, %f2110;
	mov.f32 	%f2146, %f2110;
	mov.f32 	%f2147, %f2110;
	mov.f32 	%f2148, %f2110;
	mov.f32 	%f2149, %f2110;
	mov.f32 	%f2150, %f2110;
	mov.f32 	%f2151, %f2110;
	mov.f32 	%f2152, %f2110;
	mov.f32 	%f2153, %f2110;
	mov.f32 	%f2154, %f2110;
	mov.f32 	%f2155, %f2110;
	mov.f32 	%f2156, %f2110;
	mov.f32 	%f2157, %f2110;
	mov.f32 	%f2158, %f2110;
	mov.f32 	%f2159, %f2110;
	mov.f32 	%f2160, %f2110;
	mov.f32 	%f2161, %f2110;
	mov.f32 	%f2162, %f2110;
	mov.f32 	%f2163, %f2110;
	mov.f32 	%f2164, %f2110;
	mov.f32 	%f2165, %f2110;
	mov.f32 	%f2166, %f2110;
	mov.f32 	%f2167, %f2110;
	mov.f32 	%f2168, %f2110;
	mov.f32 	%f2169, %f2110;
	mov.f32 	%f2170, %f2110;
	mov.f32 	%f2171, %f2110;
	mov.f32 	%f2172, %f2110;
	mov.f32 	%f2173, %f2110;
	@%p1 bra 	$L__BB2_6;
	mov.b32 	%r997, 0;
	mov.f32 	%f2110, 0f00000000;
	mov.u32 	%r995, %r3;
$L__BB2_2:
	sub.s32 	%r246, %r995, %r3;
	and.b32  	%r247, %r246, 31;
	setp.ne.s32 	%p2, %r247, 0;
	@%p2 bra 	$L__BB2_5;
	sub.s32 	%r248, %r4, %r995;
	setp.ge.u32 	%p3, %r1, %r248;
	mov.u32 	%r997, %r995;
	@%p3 bra 	$L__BB2_5;
	ld.param.u64 	%rd260, [_Z12_spmm_conv_4PKfPfiiPKiS3_S3_S0__param_7];
	ld.param.u64 	%rd258, [_Z12_spmm_conv_4PKfPfiiPKiS3_S3_S0__param_6];
	add.s32 	%r249, %r995, %r1;
	cvta.to.global.u64 	%rd15, %rd258;
	mul.wide.u32 	%rd16, %r249, 4;
	add.s64 	%rd17, %rd15, %rd16;
	ld.global.nc.u32 	%r250, [%rd17];
	shl.b32 	%r251, %r7, 14;
	mov.u32 	%r252, %ctaid.y;
	shl.b32 	%r253, %r252, 6;
	add.s32 	%r254, %r253, %r1;
	mad.lo.s32 	%r255, %r6, 1064960, %r254;
	add.s32 	%r256, %r255, %r251;
	shr.s32 	%r257, %r250, 31;
	shr.u32 	%r258, %r257, 24;
	add.s32 	%r259, %r250, %r258;
	shr.u32 	%r260, %r259, 8;
	mad.lo.s32 	%r261, %r260, 1064960, %r256;
	and.b32  	%r262, %r259, 67108608;
	sub.s32 	%r263, %r250, %r262;
	shl.b32 	%r264, %r263, 6;
	add.s32 	%r996, %r261, %r264;
	cvta.to.global.u64 	%rd18, %rd260;
	add.s64 	%rd19, %rd18, %rd16;
	ld.global.nc.u32 	%r994, [%rd19];
	add.s32 	%r265, %r5, %r249;
	mul.wide.u32 	%rd20, %r265, 4;
	add.s64 	%rd21, %rd18, %rd20;
	ld.global.nc.u32 	%r993, [%rd21];
	add.s32 	%r266, %r265, %r5;
	mul.wide.u32 	%rd22, %r266, 4;
	add.s64 	%rd23, %rd18, %rd22;
	ld.global.nc.u32 	%r992, [%rd23];
	add.s32 	%r267, %r266, %r5;
	mul.wide.u32 	%rd24, %r267, 4;
	add.s64 	%rd25, %rd18, %rd24;
	ld.global.nc.u32 	%r991, [%rd25];
	add.s32 	%r268, %r267, %r5;
	mul.wide.u32 	%rd26, %r268, 4;
	add.s64 	%rd27, %rd18, %rd26;
	ld.global.nc.u32 	%r990, [%rd27];
	add.s32 	%r269, %r268, %r5;
	mul.wide.u32 	%rd28, %r269, 4;
	add.s64 	%rd29, %rd18, %rd28;
	ld.global.nc.u32 	%r989, [%rd29];
	add.s32 	%r270, %r269, %r5;
	mul.wide.u32 	%rd30, %r270, 4;
	add.s64 	%rd31, %rd18, %rd30;
	ld.global.nc.u32 	%r988, [%rd31];
	add.s32 	%r271, %r270, %r5;
	mul.wide.u32 	%rd32, %r271, 4;
	add.s64 	%rd33, %rd18, %rd32;
	ld.global.nc.u32 	%r987, [%rd33];
	add.s32 	%r272, %r271, %r5;
	mul.wide.u32 	%rd34, %r272, 4;
	add.s64 	%rd35, %rd18, %rd34;
	ld.global.nc.u32 	%r986, [%rd35];
	add.s32 	%r273, %r272, %r5;
	mul.wide.u32 	%rd36, %r273, 4;
	add.s64 	%rd37, %rd18, %rd36;
	ld.global.nc.u32 	%r985, [%rd37];
	add.s32 	%r274, %r273, %r5;
	mul.wide.u32 	%rd38, %r274, 4;
	add.s64 	%rd39, %rd18, %rd38;
	ld.global.nc.u32 	%r984, [%rd39];
	add.s32 	%r275, %r274, %r5;
	mul.wide.u32 	%rd40, %r275, 4;
	add.s64 	%rd41, %rd18, %rd40;
	ld.global.nc.u32 	%r983, [%rd41];
	add.s32 	%r276, %r275, %r5;
	mul.wide.u32 	%rd42, %r276, 4;
	add.s64 	%rd43, %rd18, %rd42;
	ld.global.nc.u32 	%r982, [%rd43];
	add.s32 	%r277, %r276, %r5;
	mul.wide.u32 	%rd44, %r277, 4;
	add.s64 	%rd45, %rd18, %rd44;
	ld.global.nc.u32 	%r981, [%rd45];
	add.s32 	%r278, %r277, %r5;
	mul.wide.u32 	%rd46, %r278, 4;
	add.s64 	%rd47, %rd18, %rd46;
	ld.global.nc.u32 	%r980, [%rd47];
	add.s32 	%r279, %r278, %r5;
	mul.wide.u32 	%rd48, %r279, 4;
	add.s64 	%rd49, %rd18, %rd48;
	ld.global.nc.u32 	%r979, [%rd49];
	add.s32 	%r280, %r279, %r5;
	mul.wide.u32 	%rd50, %r280, 4;
	add.s64 	%rd51, %rd18, %rd50;
	ld.global.nc.u32 	%r978, [%rd51];
	add.s32 	%r281, %r280, %r5;
	mul.wide.u32 	%rd52, %r281, 4;
	add.s64 	%rd53, %rd18, %rd52;
	ld.global.nc.u32 	%r977, [%rd53];
	add.s32 	%r282, %r281, %r5;
	mul.wide.u32 	%rd54, %r282, 4;
	add.s64 	%rd55, %rd18, %rd54;
	ld.global.nc.u32 	%r976, [%rd55];
	add.s32 	%r283, %r282, %r5;
	mul.wide.u32 	%rd56, %r283, 4;
	add.s64 	%rd57, %rd18, %rd56;
	ld.global.nc.u32 	%r975, [%rd57];
	add.s32 	%r284, %r283, %r5;
	mul.wide.u32 	%rd58, %r284, 4;
	add.s64 	%rd59, %rd18, %rd58;
	ld.global.nc.u32 	%r974, [%rd59];
	add.s32 	%r285, %r284, %r5;
	mul.wide.u32 	%rd60, %r285, 4;
	add.s64 	%rd61, %rd18, %rd60;
	ld.global.nc.u32 	%r973, [%rd61];
	add.s32 	%r286, %r285, %r5;
	mul.wide.u32 	%rd62, %r286, 4;
	add.s64 	%rd63, %rd18, %rd62;
	ld.global.nc.u32 	%r972, [%rd63];
	add.s32 	%r287, %r286, %r5;
	mul.wide.u32 	%rd64, %r287, 4;
	add.s64 	%rd65, %rd18, %rd64;
	ld.global.nc.u32 	%r971, [%rd65];
	add.s32 	%r288, %r287, %r5;
	mul.wide.u32 	%rd66, %r288, 4;
	add.s64 	%rd67, %rd18, %rd66;
	ld.global.nc.u32 	%r970, [%rd67];
	add.s32 	%r289, %r288, %r5;
	mul.wide.u32 	%rd68, %r289, 4;
	add.s64 	%rd69, %rd18, %rd68;
	ld.global.nc.u32 	%r969, [%rd69];
	add.s32 	%r290, %r289, %r5;
	mul.wide.u32 	%rd70, %r290, 4;
	add.s64 	%rd71, %rd18, %rd70;
	ld.global.nc.u32 	%r968, [%rd71];
	add.s32 	%r291, %r290, %r5;
	mul.wide.u32 	%rd72, %r291, 4;
	add.s64 	%rd73, %rd18, %rd72;
	ld.global.nc.u32 	%r967, [%rd73];
	add.s32 	%r292, %r291, %r5;
	mul.wide.u32 	%rd74, %r292, 4;
	add.s64 	%rd75, %rd18, %rd74;
	ld.global.nc.u32 	%r966, [%rd75];
	add.s32 	%r293, %r292, %r5;
	mul.wide.u32 	%rd76, %r293, 4;
	add.s64 	%rd77, %rd18, %rd76;
	ld.global.nc.u32 	%r965, [%rd77];
	add.s32 	%r294, %r293, %r5;
	mul.wide.u32 	%rd78, %r294, 4;
	add.s64 	%rd79, %rd18, %rd78;
	ld.global.nc.u32 	%r964, [%rd79];
	add.s32 	%r295, %r294, %r5;
	mul.wide.u32 	%rd80, %r295, 4;
	add.s64 	%rd81, %rd18, %rd80;
	ld.global.nc.u32 	%r963, [%rd81];
$L__BB2_5:
	ld.param.u64 	%rd252, [_Z12_spmm_conv_4PKfPfiiPKiS3_S3_S0__param_0];
	sub.s32 	%r296, %r995, %r997;
	shfl.sync.idx.b32	%r297|%p4, %r996, %r296, 31, -1;
	add.s32 	%r298, %r296, 1;
	shfl.sync.idx.b32	%r299|%p5, %r996, %r298, 31, -1;
	add.s32 	%r300, %r296, 2;
	shfl.sync.idx.b32	%r301|%p6, %r996, %r300, 31, -1;
	add.s32 	%r302, %r296, 3;
	shfl.sync.idx.b32	%r303|%p7, %r996, %r302, 31, -1;
	add.s32 	%r304, %r296, 4;
	shfl.sync.idx.b32	%r305|%p8, %r996, %r304, 31, -1;
	add.s32 	%r306, %r296, 5;
	shfl.sync.idx.b32	%r307|%p9, %r996, %r306, 31, -1;
	add.s32 	%r308, %r296, 6;
	shfl.sync.idx.b32	%r309|%p10, %r996, %r308, 31, -1;
	add.s32 	%r310, %r296, 7;
	shfl.sync.idx.b32	%r311|%p11, %r996, %r310, 31, -1;
	cvta.to.global.u64 	%rd82, %rd252;
	mul.wide.s32 	%rd83, %r297, 4;
	add.s64 	%rd84, %rd82, %rd83;
	shfl.sync.idx.b32	%r312|%p12, %r994, %r296, 31, -1;
	mov.b32 	%f802, %r312;
	ld.global.nc.f32 	%f803, [%rd84];
	fma.rn.f32 	%f804, %f803, %f802, %f2173;
	ld.global.nc.f32 	%f805, [%rd84+128];
	fma.rn.f32 	%f806, %f805, %f802, %f2172;
	shfl.sync.idx.b32	%r313|%p13, %r993, %r296, 31, -1;
	mov.b32 	%f807, %r313;
	fma.rn.f32 	%f808, %f803, %f807, %f2171;
	fma.rn.f32 	%f809, %f805, %f807, %f2170;
	shfl.sync.idx.b32	%r314|%p14, %r992, %r296, 31, -1;
	mov.b32 	%f810, %r314;
	fma.rn.f32 	%f811, %f803, %f810, %f2169;
	fma.rn.f32 	%f812, %f805, %f810, %f2168;
	shfl.sync.idx.b32	%r315|%p15, %r991, %r296, 31, -1;
	mov.b32 	%f813, %r315;
	fma.rn.f32 	%f814, %f803, %f813, %f2167;
	fma.rn.f32 	%f815, %f805, %f813, %f2166;
	shfl.sync.idx.b32	%r316|%p16, %r990, %r296, 31, -1;
	mov.b32 	%f816, %r316;
	fma.rn.f32 	%f817, %f803, %f816, %f2165;
	fma.rn.f32 	%f818, %f805, %f816, %f2164;
	shfl.sync.idx.b32	%r317|%p17, %r989, %r296, 31, -1;
	mov.b32 	%f819, %r317;
	fma.rn.f32 	%f820, %f803, %f819, %f2163;
	fma.rn.f32 	%f821, %f805, %f819, %f2162;
	shfl.sync.idx.b32	%r318|%p18, %r988, %r296, 31, -1;
	mov.b32 	%f822, %r318;
	fma.rn.f32 	%f823, %f803, %f822, %f2161;
	fma.rn.f32 	%f824, %f805, %f822, %f2160;
	shfl.sync.idx.b32	%r319|%p19, %r987, %r296, 31, -1;
	mov.b32 	%f825, %r319;
	fma.rn.f32 	%f826, %f803, %f825, %f2159;
	fma.rn.f32 	%f827, %f805, %f825, %f2158;
	shfl.sync.idx.b32	%r320|%p20, %r986, %r296, 31, -1;
	mov.b32 	%f828, %r320;
	fma.rn.f32 	%f829, %f803, %f828, %f2157;
	fma.rn.f32 	%f830, %f805, %f828, %f2156;
	shfl.sync.idx.b32	%r321|%p21, %r985, %r296, 31, -1;
	mov.b32 	%f831, %r321;
	fma.rn.f32 	%f832, %f803, %f831, %f2155;
	fma.rn.f32 	%f833, %f805, %f831, %f2154;
	shfl.sync.idx.b32	%r322|%p22, %r984, %r296, 31, -1;
	mov.b32 	%f834, %r322;
	fma.rn.f32 	%f835, %f803, %f834, %f2153;
	fma.rn.f32 	%f836, %f805, %f834, %f2152;
	shfl.sync.idx.b32	%r323|%p23, %r983, %r296, 31, -1;
	mov.b32 	%f837, %r323;
	fma.rn.f32 	%f838, %f803, %f837, %f2151;
	fma.rn.f32 	%f839, %f805, %f837, %f2150;
	shfl.sync.idx.b32	%r324|%p24, %r982, %r296, 31, -1;
	mov.b32 	%f840, %r324;
	fma.rn.f32 	%f841, %f803, %f840, %f2149;
	fma.rn.f32 	%f842, %f805, %f840, %f2148;
	shfl.sync.idx.b32	%r325|%p25, %r981, %r296, 31, -1;
	mov.b32 	%f843, %r325;
	fma.rn.f32 	%f844, %f803, %f843, %f2147;
	fma.rn.f32 	%f845, %f805, %f843, %f2146;
	shfl.sync.idx.b32	%r326|%p26, %r980, %r296, 31, -1;
	mov.b32 	%f846, %r326;
	fma.rn.f32 	%f847, %f803, %f846, %f2145;
	fma.rn.f32 	%f848, %f805, %f846, %f2144;
	shfl.sync.idx.b32	%r327|%p27, %r979, %r296, 31, -1;
	mov.b32 	%f849, %r327;
	fma.rn.f32 	%f850, %f803, %f849, %f2143;
	fma.rn.f32 	%f851, %f805, %f849, %f2142;
	shfl.sync.idx.b32	%r328|%p28, %r978, %r296, 31, -1;
	mov.b32 	%f852, %r328;
	fma.rn.f32 	%f853, %f803, %f852, %f2141;
	fma.rn.f32 	%f854, %f805, %f852, %f2140;
	shfl.sync.idx.b32	%r329|%p29, %r977, %r296, 31, -1;
	mov.b32 	%f855, %r329;
	fma.rn.f32 	%f856, %f803, %f855, %f2139;
	fma.rn.f32 	%f857, %f805, %f855, %f2138;
	shfl.sync.idx.b32	%r330|%p30, %r976, %r296, 31, -1;
	mov.b32 	%f858, %r330;
	fma.rn.f32 	%f859, %f803, %f858, %f2137;
	fma.rn.f32 	%f860, %f805, %f858, %f2136;
	shfl.sync.idx.b32	%r331|%p31, %r975, %r296, 31, -1;
	mov.b32 	%f861, %r331;
	fma.rn.f32 	%f862, %f803, %f861, %f2135;
	fma.rn.f32 	%f863, %f805, %f861, %f2134;
	shfl.sync.idx.b32	%r332|%p32, %r974, %r296, 31, -1;
	mov.b32 	%f864, %r332;
	fma.rn.f32 	%f865, %f803, %f864, %f2133;
	fma.rn.f32 	%f866, %f805, %f864, %f2132;
	shfl.sync.idx.b32	%r333|%p33, %r973, %r296, 31, -1;
	mov.b32 	%f867, %r333;
	fma.rn.f32 	%f868, %f803, %f867, %f2131;
	fma.rn.f32 	%f869, %f805, %f867, %f2130;
	shfl.sync.idx.b32	%r334|%p34, %r972, %r296, 31, -1;
	mov.b32 	%f870, %r334;
	fma.rn.f32 	%f871, %f803, %f870, %f2129;
	fma.rn.f32 	%f872, %f805, %f870, %f2128;
	shfl.sync.idx.b32	%r335|%p35, %r971, %r296, 31, -1;
	mov.b32 	%f873, %r335;
	fma.rn.f32 	%f874, %f803, %f873, %f2127;
	fma.rn.f32 	%f875, %f805, %f873, %f2126;
	shfl.sync.idx.b32	%r336|%p36, %r970, %r296, 31, -1;
	mov.b32 	%f876, %r336;
	fma.rn.f32 	%f877, %f803, %f876, %f2125;
	fma.rn.f32 	%f878, %f805, %f876, %f2124;
	shfl.sync.idx.b32	%r337|%p37, %r969, %r296, 31, -1;
	mov.b32 	%f879, %r337;
	fma.rn.f32 	%f880, %f803, %f879, %f2123;
	fma.rn.f32 	%f881, %f805, %f879, %f2122;
	shfl.sync.idx.b32	%r338|%p38, %r968, %r296, 31, -1;
	mov.b32 	%f882, %r338;
	fma.rn.f32 	%f883, %f803, %f882, %f2121;
	fma.rn.f32 	%f884, %f805, %f882, %f2120;
	shfl.sync.idx.b32	%r339|%p39, %r967, %r296, 31, -1;
	mov.b32 	%f885, %r339;
	fma.rn.f32 	%f886, %f803, %f885, %f2119;
	fma.rn.f32 	%f887, %f805, %f885, %f2118;
	shfl.sync.idx.b32	%r340|%p40, %r966, %r296, 31, -1;
	mov.b32 	%f888, %r340;
	fma.rn.f32 	%f889, %f803, %f888, %f2117;
	fma.rn.f32 	%f890, %f805, %f888, %f2116;
	shfl.sync.idx.b32	%r341|%p41, %r965, %r296, 31, -1;
	mov.b32 	%f891, %r341;
	fma.rn.f32 	%f892, %f803, %f891, %f2115;
	fma.rn.f32 	%f893, %f805, %f891, %f2114;
	shfl.sync.idx.b32	%r342|%p42, %r964, %r296, 31, -1;
	mov.b32 	%f894, %r342;
	fma.rn.f32 	%f895, %f803, %f894, %f2113;
	fma.rn.f32 	%f896, %f805, %f894, %f2112;
	shfl.sync.idx.b32	%r343|%p43, %r963, %r296, 31, -1;
	mov.b32 	%f897, %r343;
	fma.rn.f32 	%f898, %f803, %f897, %f2111;
	fma.rn.f32 	%f899, %f805, %f897, %f2110;
	mul.wide.s32 	%rd85, %r299, 4;
	add.s64 	%rd86, %rd82, %rd85;
	shfl.sync.idx.b32	%r344|%p44, %r994, %r298, 31, -1;
	mov.b32 	%f900, %r344;
	ld.global.nc.f32 	%f901, [%rd86];
	fma.rn.f32 	%f902, %f901, %f900, %f804;
	ld.global.nc.f32 	%f903, [%rd86+128];
	fma.rn.f32 	%f904, %f903, %f900, %f806;
	shfl.sync.idx.b32	%r345|%p45, %r993, %r298, 31, -1;
	mov.b32 	%f905, %r345;
	fma.rn.f32 	%f906, %f901, %f905, %f808;
	fma.rn.f32 	%f907, %f903, %f905, %f809;
	shfl.sync.idx.b32	%r346|%p46, %r992, %r298, 31, -1;
	mov.b32 	%f908, %r346;
	fma.rn.f32 	%f909, %f901, %f908, %f811;
	fma.rn.f32 	%f910, %f903, %f908, %f812;
	shfl.sync.idx.b32	%r347|%p47, %r991, %r298, 31, -1;
	mov.b32 	%f911, %r347;
	fma.rn.f32 	%f912, %f901, %f911, %f814;
	fma.rn.f32 	%f913, %f903, %f911, %f815;
	shfl.sync.idx.b32	%r348|%p48, %r990, %r298, 31, -1;
	mov.b32 	%f914, %r348;
	fma.rn.f32 	%f915, %f901, %f914, %f817;
	fma.rn.f32 	%f916, %f903, %f914, %f818;
	shfl.sync.idx.b32	%r349|%p49, %r989, %r298, 31, -1;
	mov.b32 	%f917, %r349;
	fma.rn.f32 	%f918, %f901, %f917, %f820;
	fma.rn.f32 	%f919, %f903, %f917, %f821;
	shfl.sync.idx.b32	%r350|%p50, %r988, %r298, 31, -1;
	mov.b32 	%f920, %r350;
	fma.rn.f32 	%f921, %f901, %f920, %f823;
	fma.rn.f32 	%f922, %f903, %f920, %f824;
	shfl.sync.idx.b32	%r351|%p51, %r987, %r298, 31, -1;
	mov.b32 	%f923, %r351;
	fma.rn.f32 	%f924, %f901, %f923, %f826;
	fma.rn.f32 	%f925, %f903, %f923, %f827;
	shfl.sync.idx.b32	%r352|%p52, %r986, %r298, 31, -1;
	mov.b32 	%f926, %r352;
	fma.rn.f32 	%f927, %f901, %f926, %f829;
	fma.rn.f32 	%f928, %f903, %f926, %f830;
	shfl.sync.idx.b32	%r353|%p53, %r985, %r298, 31, -1;
	mov.b32 	%f929, %r353;
	fma.rn.f32 	%f930, %f901, %f929, %f832;
	fma.rn.f32 	%f931, %f903, %f929, %f833;
	shfl.sync.idx.b32	%r354|%p54, %r984, %r298, 31, -1;
	mov.b32 	%f932, %r354;
	fma.rn.f32 	%f933, %f901, %f932, %f835;
	fma.rn.f32 	%f934, %f903, %f932, %f836;
	shfl.sync.idx.b32	%r355|%p55, %r983, %r298, 31, -1;
	mov.b32 	%f935, %r355;
	fma.rn.f32 	%f936, %f901, %f935, %f838;
	fma.rn.f32 	%f937, %f903, %f935, %f839;
	shfl.sync.idx.b32	%r356|%p56, %r982, %r298, 31, -1;
	mov.b32 	%f938, %r356;
	fma.rn.f32 	%f939, %f901, %f938, %f841;
	fma.rn.f32 	%f940, %f903, %f938, %f842;
	shfl.sync.idx.b32	%r357|%p57, %r981, %r298, 31, -1;
	mov.b32 	%f941, %r357;
	fma.rn.f32 	%f942, %f901, %f941, %f844;
	fma.rn.f32 	%f943, %f903, %f941, %f845;
	shfl.sync.idx.b32	%r358|%p58, %r980, %r298, 31, -1;
	mov.b32 	%f944, %r358;
	fma.rn.f32 	%f945, %f901, %f944, %f847;
	fma.rn.f32 	%f946, %f903, %f944, %f848;
	shfl.sync.idx.b32	%r359|%p59, %r979, %r298, 31, -1;
	mov.b32 	%f947, %r359;
	fma.rn.f32 	%f948, %f901, %f947, %f850;
	fma.rn.f32 	%f949, %f903, %f947, %f851;
	shfl.sync.idx.b32	%r360|%p60, %r978, %r298, 31, -1;
	mov.b32 	%f950, %r360;
	fma.rn.f32 	%f951, %f901, %f950, %f853;
	fma.rn.f32 	%f952, %f903, %f950, %f854;
	shfl.sync.idx.b32	%r361|%p61, %r977, %r298, 31, -1;
	mov.b32 	%f953, %r361;
	fma.rn.f32 	%f954, %f901, %f953, %f856;
	fma.rn.f32 	%f955, %f903, %f953, %f857;
	shfl.sync.idx.b32	%r362|%p62, %r976, %r298, 31, -1;
	mov.b32 	%f956, %r362;
	fma.rn.f32 	%f957, %f901, %f956, %f859;
	fma.rn.f32 	%f958, %f903, %f956, %f860;
	shfl.sync.idx.b32	%r363|%p63, %r975, %r298, 31, -1;
	mov.b32 	%f959, %r363;
	fma.rn.f32 	%f960, %f901, %f959, %f862;
	fma.rn.f32 	%f961, %f903, %f959, %f863;
	shfl.sync.idx.b32	%r364|%p64, %r974, %r298, 31, -1;
	mov.b32 	%f962, %r364;
	fma.rn.f32 	%f963, %f901, %f962, %f865;
	fma.rn.f32 	%f964, %f903, %f962, %f866;
	shfl.sync.idx.b32	%r365|%p65, %r973, %r298, 31, -1;
	mov.b32 	%f965, %r365;
	fma.rn.f32 	%f966, %f901, %f965, %f868;
	fma.rn.f32 	%f967, %f903, %f965, %f869;
	shfl.sync.idx.b32	%r366|%p66, %r972, %r298, 31, -1;
	mov.b32 	%f968, %r366;
	fma.rn.f32 	%f969, %f901, %f968, %f871;
	fma.rn.f32 	%f970, %f903, %f968, %f872;
	shfl.sync.idx.b32	%r367|%p67, %r971, %r298, 31, -1;
	mov.b32 	%f971, %r367;
	fma.rn.f32 	%f972, %f901, %f971, %f874;
	fma.rn.f32 	%f973, %f903, %f971, %f875;
	shfl.sync.idx.b32	%r368|%p68, %r970, %r298, 31, -1;
	mov.b32 	%f974, %r368;
	fma.rn.f32 	%f975, %f901, %f974, %f877;
	fma.rn.f32 	%f976, %f903, %f974, %f878;
	shfl.sync.idx.b32	%r369|%p69, %r969, %r298, 31, -1;
	mov.b32 	%f977, %r369;
	fma.rn.f32 	%f978, %f901, %f977, %f880;
	fma.rn.f32 	%f979, %f903, %f977, %f881;
	shfl.sync.idx.b32	%r370|%p70, %r968, %r298, 31, -1;
	mov.b32 	%f980, %r370;
	fma.rn.f32 	%f981, %f901, %f980, %f883;
	fma.rn.f32 	%f982, %f903, %f980, %f884;
	shfl.sync.idx.b32	%r371|%p71, %r967, %r298, 31, -1;
	mov.b32 	%f983, %r371;
	fma.rn.f32 	%f984, %f901, %f983, %f886;
	fma.rn.f32 	%f985, %f903, %f983, %f887;
	shfl.sync.idx.b32	%r372|%p72, %r966, %r298, 31, -1;
	mov.b32 	%f986, %r372;
	fma.rn.f32 	%f987, %f901, %f986, %f889;
	fma.rn.f32 	%f988, %f903, %f986, %f890;
	shfl.sync.idx.b32	%r373|%p73, %r965, %r298, 31, -1;
	mov.b32 	%f989, %r373;
	fma.rn.f32 	%f990, %f901, %f989, %f892;
	fma.rn.f32 	%f991, %f903, %f989, %f893;
	shfl.sync.idx.b32	%r374|%p74, %r964, %r298, 31, -1;
	mov.b32 	%f992, %r374;
	fma.rn.f32 	%f993, %f901, %f992, %f895;
	fma.rn.f32 	%f994, %f903, %f992, %f896;
	shfl.sync.idx.b32	%r375|%p75, %r963, %r298, 31, -1;
	mov.b32 	%f995, %r375;
	fma.rn.f32 	%f996, %f901, %f995, %f898;
	fma.rn.f32 	%f997, %f903, %f995, %f899;
	mul.wide.s32 	%rd87, %r301, 4;
	add.s64 	%rd88, %rd82, %rd87;
	shfl.sync.idx.b32	%r376|%p76, %r994, %r300, 31, -1;
	mov.b32 	%f998, %r376;
	ld.global.nc.f32 	%f999, [%rd88];
	fma.rn.f32 	%f1000, %f999, %f998, %f902;
	ld.global.nc.f32 	%f1001, [%rd88+128];
	fma.rn.f32 	%f1002, %f1001, %f998, %f904;
	shfl.sync.idx.b32	%r377|%p77, %r993, %r300, 31, -1;
	mov.b32 	%f1003, %r377;
	fma.rn.f32 	%f1004, %f999, %f1003, %f906;
	fma.rn.f32 	%f1005, %f1001, %f1003, %f907;
	shfl.sync.idx.b32	%r378|%p78, %r992, %r300, 31, -1;
	mov.b32 	%f1006, %r378;
	fma.rn.f32 	%f1007, %f999, %f1006, %f909;
	fma.rn.f32 	%f1008, %f1001, %f1006, %f910;
	shfl.sync.idx.b32	%r379|%p79, %r991, %r300, 31, -1;
	mov.b32 	%f1009, %r379;
	fma.rn.f32 	%f1010, %f999, %f1009, %f912;
	fma.rn.f32 	%f1011, %f1001, %f1009, %f913;
	shfl.sync.idx.b32	%r380|%p80, %r990, %r300, 31, -1;
	mov.b32 	%f1012, %r380;
	fma.rn.f32 	%f1013, %f999, %f1012, %f915;
	fma.rn.f32 	%f1014, %f1001, %f1012, %f916;
	shfl.sync.idx.b32	%r381|%p81, %r989, %r300, 31, -1;
	mov.b32 	%f1015, %r381;
	fma.rn.f32 	%f1016, %f999, %f1015, %f918;
	fma.rn.f32 	%f1017, %f1001, %f1015, %f919;
	shfl.sync.idx.b32	%r382|%p82, %r988, %r300, 31, -1;
	mov.b32 	%f1018, %r382;
	fma.rn.f32 	%f1019, %f999, %f1018, %f921;
	fma.rn.f32 	%f1020, %f1001, %f1018, %f922;
	shfl.sync.idx.b32	%r383|%p83, %r987, %r300, 31, -1;
	mov.b32 	%f1021, %r383;
	fma.rn.f32 	%f1022, %f999, %f1021, %f924;
	fma.rn.f32 	%f1023, %f1001, %f1021, %f925;
	shfl.sync.idx.b32	%r384|%p84, %r986, %r300, 31, -1;
	mov.b32 	%f1024, %r384;
	fma.rn.f32 	%f1025, %f999, %f1024, %f927;
	fma.rn.f32 	%f1026, %f1001, %f1024, %f928;
	shfl.sync.idx.b32	%r385|%p85, %r985, %r300, 31, -1;
	mov.b32 	%f1027, %r385;
	fma.rn.f32 	%f1028, %f999, %f1027, %f930;
	fma.rn.f32 	%f1029, %f1001, %f1027, %f931;
	shfl.sync.idx.b32	%r386|%p86, %r984, %r300, 31, -1;
	mov.b32 	%f1030, %r386;
	fma.rn.f32 	%f1031, %f999, %f1030, %f933;
	fma.rn.f32 	%f1032, %f1001, %f1030, %f934;
	shfl.sync.idx.b32	%r387|%p87, %r983, %r300, 31, -1;
	mov.b32 	%f1033, %r387;
	fma.rn.f32 	%f1034, %f999, %f1033, %f936;
	fma.rn.f32 	%f1035, %f1001, %f1033, %f937;
	shfl.sync.idx.b32	%r388|%p88, %r982, %r300, 31, -1;
	mov.b32 	%f1036, %r388;
	fma.rn.f32 	%f1037, %f999, %f1036, %f939;
	fma.rn.f32 	%f1038, %f1001, %f1036, %f940;
	shfl.sync.idx.b32	%r389|%p89, %r981, %r300, 31, -1;
	mov.b32 	%f1039, %r389;
	fma.rn.f32 	%f1040, %f999, %f1039, %f942;
	fma.rn.f32 	%f1041, %f1001, %f1039, %f943;
	shfl.sync.idx.b32	%r390|%p90, %r980, %r300, 31, -1;
	mov.b32 	%f1042, %r390;
	fma.rn.f32 	%f1043, %f999, %f1042, %f945;
	fma.rn.f32 	%f1044, %f1001, %f1042, %f946;
	shfl.sync.idx.b32	%r391|%p91, %r979, %r300, 31, -1;
	mov.b32 	%f1045, %r391;
	fma.rn.f32 	%f1046, %f999, %f1045, %f948;
	fma.rn.f32 	%f1047, %f1001, %f1045, %f949;
	shfl.sync.idx.b32	%r392|%p92, %r978, %r300, 31, -1;
	mov.b32 	%f1048, %r392;
	fma.rn.f32 	%f1049, %f999, %f1048, %f951;
	fma.rn.f32 	%f1050, %f1001, %f1048, %f952;
	shfl.sync.idx.b32	%r393|%p93, %r977, %r300, 31, -1;
	mov.b32 	%f1051, %r393;
	fma.rn.f32 	%f1052, %f999, %f1051, %f954;
	fma.rn.f32 	%f1053, %f1001, %f1051, %f955;
	shfl.sync.idx.b32	%r394|%p94, %r976, %r300, 31, -1;
	mov.b32 	%f1054, %r394;
	fma.rn.f32 	%f1055, %f999, %f1054, %f957;
	fma.rn.f32 	%f1056, %f1001, %f1054, %f958;
	shfl.sync.idx.b32	%r395|%p95, %r975, %r300, 31, -1;
	mov.b32 	%f1057, %r395;
	fma.rn.f32 	%f1058, %f999, %f1057, %f960;
	fma.rn.f32 	%f1059, %f1001, %f1057, %f961;
	shfl.sync.idx.b32	%r396|%p96, %r974, %r300, 31, -1;
	mov.b32 	%f1060, %r396;
	fma.rn.f32 	%f1061, %f999, %f1060, %f963;
	fma.rn.f32 	%f1062, %f1001, %f1060, %f964;
	shfl.sync.idx.b32	%r397|%p97, %r973, %r300, 31, -1;
	mov.b32 	%f1063, %r397;
	fma.rn.f32 	%f1064, %f999, %f1063, %f966;
	fma.rn.f32 	%f1065, %f1001, %f1063, %f967;
	shfl.sync.idx.b32	%r398|%p98, %r972, %r300, 31, -1;
	mov.b32 	%f1066, %r398;
	fma.rn.f32 	%f1067, %f999, %f1066, %f969;
	fma.rn.f32 	%f1068, %f1001, %f1066, %f970;
	shfl.sync.idx.b32	%r399|%p99, %r971, %r300, 31, -1;
	mov.b32 	%f1069, %r399;
	fma.rn.f32 	%f1070, %f999, %f1069, %f972;
	fma.rn.f32 	%f1071, %f1001, %f1069, %f973;
	shfl.sync.idx.b32	%r400|%p100, %r970, %r300, 31, -1;
	mov.b32 	%f1072, %r400;
	fma.rn.f32 	%f1073, %f999, %f1072, %f975;
	fma.rn.f32 	%f1074, %f1001, %f1072, %f976;
	shfl.sync.idx.b32	%r401|%p101, %r969, %r300, 31, -1;
	mov.b32 	%f1075, %r401;
	fma.rn.f32 	%f1076, %f999, %f1075, %f978;
	fma.rn.f32 	%f1077, %f1001, %f1075, %f979;
	shfl.sync.idx.b32	%r402|%p102, %r968, %r300, 31, -1;
	mov.b32 	%f1078, %r402;
	fma.rn.f32 	%f1079, %f999, %f1078, %f981;
	fma.rn.f32 	%f1080, %f1001, %f1078, %f982;
	shfl.sync.idx.b32	%r403|%p103, %r967, %r300, 31, -1;
	mov.b32 	%f1081, %r403;
	fma.rn.f32 	%f1082, %f999, %f1081, %f984;
	fma.rn.f32 	%f1083, %f1001, %f1081, %f985;
	shfl.sync.idx.b32	%r404|%p104, %r966, %r300, 31, -1;
	mov.b32 	%f1084, %r404;
	fma.rn.f32 	%f1085, %f999, %f1084, %f987;
	fma.rn.f32 	%f1086, %f1001, %f1084, %f988;
	shfl.sync.idx.b32	%r405|%p105, %r965, %r300, 31, -1;
	mov.b32 	%f1087, %r405;
	fma.rn.f32 	%f1088, %f999, %f1087, %f990;
	fma.rn.f32 	%f1089, %f1001, %f1087, %f991;
	shfl.sync.idx.b32	%r406|%p106, %r964, %r300, 31, -1;
	mov.b32 	%f1090, %r406;
	fma.rn.f32 	%f1091, %f999, %f1090, %f993;
	fma.rn.f32 	%f1092, %f1001, %f1090, %f994;
	shfl.sync.idx.b32	%r407|%p107, %r963, %r300, 31, -1;
	mov.b32 	%f1093, %r407;
	fma.rn.f32 	%f1094, %f999, %f1093, %f996;
	fma.rn.f32 	%f1095, %f1001, %f1093, %f997;
	mul.wide.s32 	%rd89, %r303, 4;
	add.s64 	%rd90, %rd82, %rd89;
	shfl.sync.idx.b32	%r408|%p108, %r994, %r302, 31, -1;
	mov.b32 	%f1096, %r408;
	ld.global.nc.f32 	%f1097, [%rd90];
	fma.rn.f32 	%f1098, %f1097, %f1096, %f1000;
	ld.global.nc.f32 	%f1099, [%rd90+128];
	fma.rn.f32 	%f1100, %f1099, %f1096, %f1002;
	shfl.sync.idx.b32	%r409|%p109, %r993, %r302, 31, -1;
	mov.b32 	%f1101, %r409;
	fma.rn.f32 	%f1102, %f1097, %f1101, %f1004;
	fma.rn.f32 	%f1103, %f1099, %f1101, %f1005;
	shfl.sync.idx.b32	%r410|%p110, %r992, %r302, 31, -1;
	mov.b32 	%f1104, %r410;
	fma.rn.f32 	%f1105, %f1097, %f1104, %f1007;
	fma.rn.f32 	%f1106, %f1099, %f1104, %f1008;
	shfl.sync.idx.b32	%r411|%p111, %r991, %r302, 31, -1;
	mov.b32 	%f1107, %r411;
	fma.rn.f32 	%f1108, %f1097, %f1107, %f1010;
	fma.rn.f32 	%f1109, %f1099, %f1107, %f1011;
	shfl.sync.idx.b32	%r412|%p112, %r990, %r302, 31, -1;
	mov.b32 	%f1110, %r412;
	fma.rn.f32 	%f1111, %f1097, %f1110, %f1013;
	fma.rn.f32 	%f1112, %f1099, %f1110, %f1014;
	shfl.sync.idx.b32	%r413|%p113, %r989, %r302, 31, -1;
	mov.b32 	%f1113, %r413;
	fma.rn.f32 	%f1114, %f1097, %f1113, %f1016;
	fma.rn.f32 	%f1115, %f1099, %f1113, %f1017;
	shfl.sync.idx.b32	%r414|%p114, %r988, %r302, 31, -1;
	mov.b32 	%f1116, %r414;
	fma.rn.f32 	%f1117, %f1097, %f1116, %f1019;
	fma.rn.f32 	%f1118, %f1099, %f1116, %f1020;
	shfl.sync.idx.b32	%r415|%p115, %r987, %r302, 31, -1;
	mov.b32 	%f1119, %r415;
	fma.rn.f32 	%f1120, %f1097, %f1119, %f1022;
	fma.rn.f32 	%f1121, %f1099, %f1119, %f1023;
	shfl.sync.idx.b32	%r416|%p116, %r986, %r302, 31, -1;
	mov.b32 	%f1122, %r416;
	fma.rn.f32 	%f1123, %f1097, %f1122, %f1025;
	fma.rn.f32 	%f1124, %f1099, %f1122, %f1026;
	shfl.sync.idx.b32	%r417|%p117, %r985, %r302, 31, -1;
	mov.b32 	%f1125, %r417;
	fma.rn.f32 	%f1126, %f1097, %f1125, %f1028;
	fma.rn.f32 	%f1127, %f1099, %f1125, %f1029;
	shfl.sync.idx.b32	%r418|%p118, %r984, %r302, 31, -1;
	mov.b32 	%f1128, %r418;
	fma.rn.f32 	%f1129, %f1097, %f1128, %f1031;
	fma.rn.f32 	%f1130, %f1099, %f1128, %f1032;
	shfl.sync.idx.b32	%r419|%p119, %r983, %r302, 31, -1;
	mov.b32 	%f1131, %r419;
	fma.rn.f32 	%f1132, %f1097, %f1131, %f1034;
	fma.rn.f32 	%f1133, %f1099, %f1131, %f1035;
	shfl.sync.idx.b32	%r420|%p120, %r982, %r302, 31, -1;
	mov.b32 	%f1134, %r420;
	fma.rn.f32 	%f1135, %f1097, %f1134, %f1037;
	fma.rn.f32 	%f1136, %f1099, %f1134, %f1038;
	shfl.sync.idx.b32	%r421|%p121, %r981, %r302, 31, -1;
	mov.b32 	%f1137, %r421;
	fma.rn.f32 	%f1138, %f1097, %f1137, %f1040;
	fma.rn.f32 	%f1139, %f1099, %f1137, %f1041;
	shfl.sync.idx.b32	%r422|%p122, %r980, %r302, 31, -1;
	mov.b32 	%f1140, %r422;
	fma.rn.f32 	%f1141, %f1097, %f1140, %f1043;
	fma.rn.f32 	%f1142, %f1099, %f1140, %f1044;
	shfl.sync.idx.b32	%r423|%p123, %r979, %r302, 31, -1;
	mov.b32 	%f1143, %r423;
	fma.rn.f32 	%f1144, %f1097, %f1143, %f1046;
	fma.rn.f32 	%f1145, %f1099, %f1143, %f1047;
	shfl.sync.idx.b32	%r424|%p124, %r978, %r302, 31, -1;
	mov.b32 	%f1146, %r424;
	fma.rn.f32 	%f1147, %f1097, %f1146, %f1049;
	fma.rn.f32 	%f1148, %f1099, %f1146, %f1050;
	shfl.sync.idx.b32	%r425|%p125, %r977, %r302, 31, -1;
	mov.b32 	%f1149, %r425;
	fma.rn.f32 	%f1150, %f1097, %f1149, %f1052;
	fma.rn.f32 	%f1151, %f1099, %f1149, %f1053;
	shfl.sync.idx.b32	%r426|%p126, %r976, %r302, 31, -1;
	mov.b32 	%f1152, %r426;
	fma.rn.f32 	%f1153, %f1097, %f1152, %f1055;
	fma.rn.f32 	%f1154, %f1099, %f1152, %f1056;
	shfl.sync.idx.b32	%r427|%p127, %r975, %r302, 31, -1;
	mov.b32 	%f1155, %r427;
	fma.rn.f32 	%f1156, %f1097, %f1155, %f1058;
	fma.rn.f32 	%f1157, %f1099, %f1155, %f1059;
	shfl.sync.idx.b32	%r428|%p128, %r974, %r302, 31, -1;
	mov.b32 	%f1158, %r428;
	fma.rn.f32 	%f1159, %f1097, %f1158, %f1061;
	fma.rn.f32 	%f1160, %f1099, %f1158, %f1062;
	shfl.sync.idx.b32	%r429|%p129, %r973, %r302, 31, -1;
	mov.b32 	%f1161, %r429;
	fma.rn.f32 	%f1162, %f1097, %f1161, %f1064;
	fma.rn.f32 	%f1163, %f1099, %f1161, %f1065;
	shfl.sync.idx.b32	%r430|%p130, %r972, %r302, 31, -1;
	mov.b32 	%f1164, %r430;
	fma.rn.f32 	%f1165, %f1097, %f1164, %f1067;
	fma.rn.f32 	%f1166, %f1099, %f1164, %f1068;
	shfl.sync.idx.b32	%r431|%p131, %r971, %r302, 31, -1;
	mov.b32 	%f1167, %r431;
	fma.rn.f32 	%f1168, %f1097, %f1167, %f1070;
	fma.rn.f32 	%f1169, %f1099, %f1167, %f1071;
	shfl.sync.idx.b32	%r432|%p132, %r970, %r302, 31, -1;
	mov.b32 	%f1170, %r432;
	fma.rn.f32 	%f1171, %f1097, %f1170, %f1073;
	fma.rn.f32 	%f1172, %f1099, %f1170, %f1074;
	shfl.sync.idx.b32	%r433|%p133, %r969, %r302, 31, -1;
	mov.b32 	%f1173, %r433;
	fma.rn.f32 	%f1174, %f1097, %f1173, %f1076;
	fma.rn.f32 	%f1175, %f1099, %f1173, %f1077;
	shfl.sync.idx.b32	%r434|%p134, %r968, %r302, 31, -1;
	mov.b32 	%f1176, %r434;
	fma.rn.f32 	%f1177, %f1097, %f1176, %f1079;
	fma.rn.f32 	%f1178, %f1099, %f1176, %f1080;
	shfl.sync.idx.b32	%r435|%p135, %r967, %r302, 31, -1;
	mov.b32 	%f1179, %r435;
	fma.rn.f32 	%f1180, %f1097, %f1179, %f1082;
	fma.rn.f32 	%f1181, %f1099, %f1179, %f1083;
	shfl.sync.idx.b32	%r436|%p136, %r966, %r302, 31, -1;
	mov.b32 	%f1182, %r436;
	fma.rn.f32 	%f1183, %f1097, %f1182, %f1085;
	fma.rn.f32 	%f1184, %f1099, %f1182, %f1086;
	shfl.sync.idx.b32	%r437|%p137, %r965, %r302, 31, -1;
	mov.b32 	%f1185, %r437;
	fma.rn.f32 	%f1186, %f1097, %f1185, %f1088;
	fma.rn.f32 	%f1187, %f1099, %f1185, %f1089;
	shfl.sync.idx.b32	%r438|%p138, %r964, %r302, 31, -1;
	mov.b32 	%f1188, %r438;
	fma.rn.f32 	%f1189, %f1097, %f1188, %f1091;
	fma.rn.f32 	%f1190, %f1099, %f1188, %f1092;
	shfl.sync.idx.b32	%r439|%p139, %r963, %r302, 31, -1;
	mov.b32 	%f1191, %r439;
	fma.rn.f32 	%f1192, %f1097, %f1191, %f1094;
	fma.rn.f32 	%f1193, %f1099, %f1191, %f1095;
	mul.wide.s32 	%rd91, %r305, 4;
	add.s64 	%rd92, %rd82, %rd91;
	shfl.sync.idx.b32	%r440|%p140, %r994, %r304, 31, -1;
	mov.b32 	%f1194, %r440;
	ld.global.nc.f32 	%f1195, [%rd92];
	fma.rn.f32 	%f1196, %f1195, %f1194, %f1098;
	ld.global.nc.f32 	%f1197, [%rd92+128];
	fma.rn.f32 	%f1198, %f1197, %f1194, %f1100;
	shfl.sync.idx.b32	%r441|%p141, %r993, %r304, 31, -1;
	mov.b32 	%f1199, %r441;
	fma.rn.f32 	%f1200, %f1195, %f1199, %f1102;
	fma.rn.f32 	%f1201, %f1197, %f1199, %f1103;
	shfl.sync.idx.b32	%r442|%p142, %r992, %r304, 31, -1;
	mov.b32 	%f1202, %r442;
	fma.rn.f32 	%f1203, %f1195, %f1202, %f1105;
	fma.rn.f32 	%f1204, %f1197, %f1202, %f1106;
	shfl.sync.idx.b32	%r443|%p143, %r991, %r304, 31, -1;
	mov.b32 	%f1205, %r443;
	fma.rn.f32 	%f1206, %f1195, %f1205, %f1108;
	fma.rn.f32 	%f1207, %f1197, %f1205, %f1109;
	shfl.sync.idx.b32	%r444|%p144, %r990, %r304, 31, -1;
	mov.b32 	%f1208, %r444;
	fma.rn.f32 	%f1209, %f1195, %f1208, %f1111;
	fma.rn.f32 	%f1210, %f1197, %f1208, %f1112;
	shfl.sync.idx.b32	%r445|%p145, %r989, %r304, 31, -1;
	mov.b32 	%f1211, %r445;
	fma.rn.f32 	%f1212, %f1195, %f1211, %f1114;
	fma.rn.f32 	%f1213, %f1197, %f1211, %f1115;
	shfl.sync.idx.b32	%r446|%p146, %r988, %r304, 31, -1;
	mov.b32 	%f1214, %r446;
	fma.rn.f32 	%f1215, %f1195, %f1214, %f1117;
	fma.rn.f32 	%f1216, %f1197, %f1214, %f1118;
	shfl.sync.idx.b32	%r447|%p147, %r987, %r304, 31, -1;
	mov.b32 	%f1217, %r447;
	fma.rn.f32 	%f1218, %f1195, %f1217, %f1120;
	fma.rn.f32 	%f1219, %f1197, %f1217, %f1121;
	shfl.sync.idx.b32	%r448|%p148, %r986, %r304, 31, -1;
	mov.b32 	%f1220, %r448;
	fma.rn.f32 	%f1221, %f1195, %f1220, %f1123;
	fma.rn.f32 	%f1222, %f1197, %f1220, %f1124;
	shfl.sync.idx.b32	%r449|%p149, %r985, %r304, 31, -1;
	mov.b32 	%f1223, %r449;
	fma.rn.f32 	%f1224, %f1195, %f1223, %f1126;
	fma.rn.f32 	%f1225, %f1197, %f1223, %f1127;
	shfl.sync.idx.b32	%r450|%p150, %r984, %r304, 31, -1;
	mov.b32 	%f1226, %r450;
	fma.rn.f32 	%f1227, %f1195, %f1226, %f1129;
	fma.rn.f32 	%f1228, %f1197, %f1226, %f1130;
	shfl.sync.idx.b32	%r451|%p151, %r983, %r304, 31, -1;
	mov.b32 	%f1229, %r451;
	fma.rn.f32 	%f1230, %f1195, %f1229, %f1132;
	fma.rn.f32 	%f1231, %f1197, %f1229, %f1133;
	shfl.sync.idx.b32	%r452|%p152, %r982, %r304, 31, -1;
	mov.b32 	%f1232, %r452;
	fma.rn.f32 	%f1233, %f1195, %f1232, %f1135;
	fma.rn.f32 	%f1234, %f1197, %f1232, %f1136;
	shfl.sync.idx.b32	%r453|%p153, %r981, %r304, 31, -1;
	mov.b32 	%f1235, %r453;
	fma.rn.f32 	%f1236, %f1195, %f1235, %f1138;
	fma.rn.f32 	%f1237, %f1197, %f1235, %f1139;
	shfl.sync.idx.b32	%r454|%p154, %r980, %r304, 31, -1;
	mov.b32 	%f1238, %r454;
	fma.rn.f32 	%f1239, %f1195, %f1238, %f1141;
	fma.rn.f32 	%f1240, %f1197, %f1238, %f1142;
	shfl.sync.idx.b32	%r455|%p155, %r979, %r304, 31, -1;
	mov.b32 	%f1241, %r455;
	fma.rn.f32 	%f1242, %f1195, %f1241, %f1144;
	fma.rn.f32 	%f1243, %f1197, %f1241, %f1145;
	shfl.sync.idx.b32	%r456|%p156, %r978, %r304, 31, -1;
	mov.b32 	%f1244, %r456;
	fma.rn.f32 	%f1245, %f1195, %f1244, %f1147;
	fma.rn.f32 	%f1246, %f1197, %f1244, %f1148;
	shfl.sync.idx.b32	%r457|%p157, %r977, %r304, 31, -1;
	mov.b32 	%f1247, %r457;
	fma.rn.f32 	%f1248, %f1195, %f1247, %f1150;
	fma.rn.f32 	%f1249, %f1197, %f1247, %f1151;
	shfl.sync.idx.b32	%r458|%p158, %r976, %r304, 31, -1;
	mov.b32 	%f1250, %r458;
	fma.rn.f32 	%f1251, %f1195, %f1250, %f1153;
	fma.rn.f32 	%f1252, %f1197, %f1250, %f1154;
	shfl.sync.idx.b32	%r459|%p159, %r975, %r304, 31, -1;
	mov.b32 	%f1253, %r459;
	fma.rn.f32 	%f1254, %f1195, %f1253, %f1156;
	fma.rn.f32 	%f1255, %f1197, %f1253, %f1157;
	shfl.sync.idx.b32	%r460|%p160, %r974, %r304, 31, -1;
	mov.b32 	%f1256, %r460;
	fma.rn.f32 	%f1257, %f1195, %f1256, %f1159;
	fma.rn.f32 	%f1258, %f1197, %f1256, %f1160;
	shfl.sync.idx.b32	%r461|%p161, %r973, %r304, 31, -1;
	mov.b32 	%f1259, %r461;
	fma.rn.f32 	%f1260, %f1195, %f1259, %f1162;
	fma.rn.f32 	%f1261, %f1197, %f1259, %f1163;
	shfl.sync.idx.b32	%r462|%p162, %r972, %r304, 31, -1;
	mov.b32 	%f1262, %r462;
	fma.rn.f32 	%f1263, %f1195, %f1262, %f1165;
	fma.rn.f32 	%f1264, %f1197, %f1262, %f1166;
	shfl.sync.idx.b32	%r463|%p163, %r971, %r304, 31, -1;
	mov.b32 	%f1265, %r463;
	fma.rn.f32 	%f1266, %f1195, %f1265, %f1168;
	fma.rn.f32 	%f1267, %f1197, %f1265, %f1169;
	shfl.sync.idx.b32	%r464|%p164, %r970, %r304, 31, -1;
	mov.b32 	%f1268, %r464;
	fma.rn.f32 	%f1269, %f1195, %f1268, %f1171;
	fma.rn.f32 	%f1270, %f1197, %f1268, %f1172;
	shfl.sync.idx.b32	%r465|%p165, %r969, %r304, 31, -1;
	mov.b32 	%f1271, %r465;
	fma.rn.f32 	%f1272, %f1195, %f1271, %f1174;
	fma.rn.f32 	%f1273, %f1197, %f1271, %f1175;
	shfl.sync.idx.b32	%r466|%p166, %r968, %r304, 31, -1;
	mov.b32 	%f1274, %r466;
	fma.rn.f32 	%f1275, %f1195, %f1274, %f1177;
	fma.rn.f32 	%f1276, %f1197, %f1274, %f1178;
	shfl.sync.idx.b32	%r467|%p167, %r967, %r304, 31, -1;
	mov.b32 	%f1277, %r467;
	fma.rn.f32 	%f1278, %f1195, %f1277, %f1180;
	fma.rn.f32 	%f1279, %f1197, %f1277, %f1181;
	shfl.sync.idx.b32	%r468|%p168, %r966, %r304, 31, -1;
	mov.b32 	%f1280, %r468;
	fma.rn.f32 	%f1281, %f1195, %f1280, %f1183;
	fma.rn.f32 	%f1282, %f1197, %f1280, %f1184;
	shfl.sync.idx.b32	%r469|%p169, %r965, %r304, 31, -1;
	mov.b32 	%f1283, %r469;
	fma.rn.f32 	%f1284, %f1195, %f1283, %f1186;
	fma.rn.f32 	%f1285, %f1197, %f1283, %f1187;
	shfl.sync.idx.b32	%r470|%p170, %r964, %r304, 31, -1;
	mov.b32 	%f1286, %r470;
	fma.rn.f32 	%f1287, %f1195, %f1286, %f1189;
	fma.rn.f32 	%f1288, %f1197, %f1286, %f1190;
	shfl.sync.idx.b32	%r471|%p171, %r963, %r304, 31, -1;
	mov.b32 	%f1289, %r471;
	fma.rn.f32 	%f1290, %f1195, %f1289, %f1192;
	fma.rn.f32 	%f1291, %f1197, %f1289, %f1193;
	mul.wide.s32 	%rd93, %r307, 4;
	add.s64 	%rd94, %rd82, %rd93;
	shfl.sync.idx.b32	%r472|%p172, %r994, %r306, 31, -1;
	mov.b32 	%f1292, %r472;
	ld.global.nc.f32 	%f1293, [%rd94];
	fma.rn.f32 	%f1294, %f1293, %f1292, %f1196;
	ld.global.nc.f32 	%f1295, [%rd94+128];
	fma.rn.f32 	%f1296, %f1295, %f1292, %f1198;
	shfl.sync.idx.b32	%r473|%p173, %r993, %r306, 31, -1;
	mov.b32 	%f1297, %r473;
	fma.rn.f32 	%f1298, %f1293, %f1297, %f1200;
	fma.rn.f32 	%f1299, %f1295, %f1297, %f1201;
	shfl.sync.idx.b32	%r474|%p174, %r992, %r306, 31, -1;
	mov.b32 	%f1300, %r474;
	fma.rn.f32 	%f1301, %f1293, %f1300, %f1203;
	fma.rn.f32 	%f1302, %f1295, %f1300, %f1204;
	shfl.sync.idx.b32	%r475|%p175, %r991, %r306, 31, -1;
	mov.b32 	%f1303, %r475;
	fma.rn.f32 	%f1304, %f1293, %f1303, %f1206;
	fma.rn.f32 	%f1305, %f1295, %f1303, %f1207;
	shfl.sync.idx.b32	%r476|%p176, %r990, %r306, 31, -1;
	mov.b32 	%f1306, %r476;
	fma.rn.f32 	%f1307, %f1293, %f1306, %f1209;
	fma.rn.f32 	%f1308, %f1295, %f1306, %f1210;
	shfl.sync.idx.b32	%r477|%p177, %r989, %r306, 31, -1;
	mov.b32 	%f1309, %r477;
	fma.rn.f32 	%f1310, %f1293, %f1309, %f1212;
	fma.rn.f32 	%f1311, %f1295, %f1309, %f1213;
	shfl.sync.idx.b32	%r478|%p178, %r988, %r306, 31, -1;
	mov.b32 	%f1312, %r478;
	fma.rn.f32 	%f1313, %f1293, %f1312, %f1215;
	fma.rn.f32 	%f1314, %f1295, %f1312, %f1216;
	shfl.sync.idx.b32	%r479|%p179, %r987, %r306, 31, -1;
	mov.b32 	%f1315, %r479;
	fma.rn.f32 	%f1316, %f1293, %f1315, %f1218;
	fma.rn.f32 	%f1317, %f1295, %f1315, %f1219;
	shfl.sync.idx.b32	%r480|%p180, %r986, %r306, 31, -1;
	mov.b32 	%f1318, %r480;
	fma.rn.f32 	%f1319, %f1293, %f1318, %f1221;
	fma.rn.f32 	%f1320, %f1295, %f1318, %f1222;
	shfl.sync.idx.b32	%r481|%p181, %r985, %r306, 31, -1;
	mov.b32 	%f1321, %r481;
	fma.rn.f32 	%f1322, %f1293, %f1321, %f1224;
	fma.rn.f32 	%f1323, %f1295, %f1321, %f1225;
	shfl.sync.idx.b32	%r482|%p182, %r984, %r306, 31, -1;
	mov.b32 	%f1324, %r482;
	fma.rn.f32 	%f1325, %f1293, %f1324, %f1227;
	fma.rn.f32 	%f1326, %f1295, %f1324, %f1228;
	shfl.sync.idx.b32	%r483|%p183, %r983, %r306, 31, -1;
	mov.b32 	%f1327, %r483;
	fma.rn.f32 	%f1328, %f1293, %f1327, %f1230;
	fma.rn.f32 	%f1329, %f1295, %f1327, %f1231;
	shfl.sync.idx.b32	%r484|%p184, %r982, %r306, 31, -1;
	mov.b32 	%f1330, %r484;
	fma.rn.f32 	%f1331, %f1293, %f1330, %f1233;
	fma.rn.f32 	%f1332, %f1295, %f1330, %f1234;
	shfl.sync.idx.b32	%r485|%p185, %r981, %r306, 31, -1;
	mov.b32 	%f1333, %r485;
	fma.rn.f32 	%f1334, %f1293, %f1333, %f1236;
	fma.rn.f32 	%f1335, %f1295, %f1333, %f1237;
	shfl.sync.idx.b32	%r486|%p186, %r980, %r306, 31, -1;
	mov.b32 	%f1336, %r486;
	fma.rn.f32 	%f1337, %f1293, %f1336, %f1239;
	fma.rn.f32 	%f1338, %f1295, %f1336, %f1240;
	shfl.sync.idx.b32	%r487|%p187, %r979, %r306, 31, -1;
	mov.b32 	%f1339, %r487;
	fma.rn.f32 	%f1340, %f1293, %f1339, %f1242;
	fma.rn.f32 	%f1341, %f1295, %f1339, %f1243;
	shfl.sync.idx.b32	%r488|%p188, %r978, %r306, 31, -1;
	mov.b32 	%f1342, %r488;
	fma.rn.f32 	%f1343, %f1293, %f1342, %f1245;
	fma.rn.f32 	%f1344, %f1295, %f1342, %f1246;
	shfl.sync.idx.b32	%r489|%p189, %r977, %r306, 31, -1;
	mov.b32 	%f1345, %r489;
	fma.rn.f32 	%f1346, %f1293, %f1345, %f1248;
	fma.rn.f32 	%f1347, %f1295, %f1345, %f1249;
	shfl.sync.idx.b32	%r490|%p190, %r976, %r306, 31, -1;
	mov.b32 	%f1348, %r490;
	fma.rn.f32 	%f1349, %f1293, %f1348, %f1251;
	fma.rn.f32 	%f1350, %f1295, %f1348, %f1252;
	shfl.sync.idx.b32	%r491|%p191, %r975, %r306, 31, -1;
	mov.b32 	%f1351, %r491;
	fma.rn.f32 	%f1352, %f1293, %f1351, %f1254;
	fma.rn.f32 	%f1353, %f1295, %f1351, %f1255;
	shfl.sync.idx.b32	%r492|%p192, %r974, %r306, 31, -1;
	mov.b32 	%f1354, %r492;
	fma.rn.f32 	%f1355, %f1293, %f1354, %f1257;
	fma.rn.f32 	%f1356, %f1295, %f1354, %f1258;
	shfl.sync.idx.b32	%r493|%p193, %r973, %r306, 31, -1;
	mov.b32 	%f1357, %r493;
	fma.rn.f32 	%f1358, %f1293, %f1357, %f1260;
	fma.rn.f32 	%f1359, %f1295, %f1357, %f1261;
	shfl.sync.idx.b32	%r494|%p194, %r972, %r306, 31, -1;
	mov.b32 	%f1360, %r494;
	fma.rn.f32 	%f1361, %f1293, %f1360, %f1263;
	fma.rn.f32 	%f1362, %f1295, %f1360, %f1264;
	shfl.sync.idx.b32	%r495|%p195, %r971, %r306, 31, -1;
	mov.b32 	%f1363, %r495;
	fma.rn.f32 	%f1364, %f1293, %f1363, %f1266;
	fma.rn.f32 	%f1365, %f1295, %f1363, %f1267;
	shfl.sync.idx.b32	%r496|%p196, %r970, %r306, 31, -1;
	mov.b32 	%f1366, %r496;
	fma.rn.f32 	%f1367, %f1293, %f1366, %f1269;
	fma.rn.f32 	%f1368, %f1295, %f1366, %f1270;
	shfl.sync.idx.b32	%r497|%p197, %r969, %r306, 31, -1;
	mov.b32 	%f1369, %r497;
	fma.rn.f32 	%f1370, %f1293, %f1369, %f1272;
	fma.rn.f32 	%f1371, %f1295, %f1369, %f1273;
	shfl.sync.idx.b32	%r498|%p198, %r968, %r306, 31, -1;
	mov.b32 	%f1372, %r498;
	fma.rn.f32 	%f1373, %f1293, %f1372, %f1275;
	fma.rn.f32 	%f1374, %f1295, %f1372, %f1276;
	shfl.sync.idx.b32	%r499|%p199, %r967, %r306, 31, -1;
	mov.b32 	%f1375, %r499;
	fma.rn.f32 	%f1376, %f1293, %f1375, %f1278;
	fma.rn.f32 	%f1377, %f1295, %f1375, %f1279;
	shfl.sync.idx.b32	%r500|%p200, %r966, %r306, 31, -1;
	mov.b32 	%f1378, %r500;
	fma.rn.f32 	%f1379, %f1293, %f1378, %f1281;
	fma.rn.f32 	%f1380, %f1295, %f1378, %f1282;
	shfl.sync.idx.b32	%r501|%p201, %r965, %r306, 31, -1;
	mov.b32 	%f1381, %r501;
	fma.rn.f32 	%f1382, %f1293, %f1381, %f1284;
	fma.rn.f32 	%f1383, %f1295, %f1381, %f1285;
	shfl.sync.idx.b32	%r502|%p202, %r964, %r306, 31, -1;
	mov.b32 	%f1384, %r502;
	fma.rn.f32 	%f1385, %f1293, %f1384, %f1287;
	fma.rn.f32 	%f1386, %f1295, %f1384, %f1288;
	shfl.sync.idx.b32	%r503|%p203, %r963, %r306, 31, -1;
	mov.b32 	%f1387, %r503;
	fma.rn.f32 	%f1388, %f1293, %f1387, %f1290;
	fma.rn.f32 	%f1389, %f1295, %f1387, %f1291;
	mul.wide.s32 	%rd95, %r309, 4;
	add.s64 	%rd96, %rd82, %rd95;
	shfl.sync.idx.b32	%r504|%p204, %r994, %r308, 31, -1;
	mov.b32 	%f1390, %r504;
	ld.global.nc.f32 	%f1391, [%rd96];
	fma.rn.f32 	%f1392, %f1391, %f1390, %f1294;
	ld.global.nc.f32 	%f1393, [%rd96+128];
	fma.rn.f32 	%f1394, %f1393, %f1390, %f1296;
	shfl.sync.idx.b32	%r505|%p205, %r993, %r308, 31, -1;
	mov.b32 	%f1395, %r505;
	fma.rn.f32 	%f1396, %f1391, %f1395, %f1298;
	fma.rn.f32 	%f1397, %f1393, %f1395, %f1299;
	shfl.sync.idx.b32	%r506|%p206, %r992, %r308, 31, -1;
	mov.b32 	%f1398, %r506;
	fma.rn.f32 	%f1399, %f1391, %f1398, %f1301;
	fma.rn.f32 	%f1400, %f1393, %f1398, %f1302;
	shfl.sync.idx.b32	%r507|%p207, %r991, %r308, 31, -1;
	mov.b32 	%f1401, %r507;
	fma.rn.f32 	%f1402, %f1391, %f1401, %f1304;
	fma.rn.f32 	%f1403, %f1393, %f1401, %f1305;
	shfl.sync.idx.b32	%r508|%p208, %r990, %r308, 31, -1;
	mov.b32 	%f1404, %r508;
	fma.rn.f32 	%f1405, %f1391, %f1404, %f1307;
	fma.rn.f32 	%f1406, %f1393, %f1404, %f1308;
	shfl.sync.idx.b32	%r509|%p209, %r989, %r308, 31, -1;
	mov.b32 	%f1407, %r509;
	fma.rn.f32 	%f1408, %f1391, %f1407, %f1310;
	fma.rn.f32 	%f1409, %f1393, %f1407, %f1311;
	shfl.sync.idx.b32	%r510|%p210, %r988, %r308, 31, -1;
	mov.b32 	%f1410, %r510;
	fma.rn.f32 	%f1411, %f1391, %f1410, %f1313;
	fma.rn.f32 	%f1412, %f1393, %f1410, %f1314;
	shfl.sync.idx.b32	%r511|%p211, %r987, %r308, 31, -1;
	mov.b32 	%f1413, %r511;
	fma.rn.f32 	%f1414, %f1391, %f1413, %f1316;
	fma.rn.f32 	%f1415, %f1393, %f1413, %f1317;
	shfl.sync.idx.b32	%r512|%p212, %r986, %r308, 31, -1;
	mov.b32 	%f1416, %r512;
	fma.rn.f32 	%f1417, %f1391, %f1416, %f1319;
	fma.rn.f32 	%f1418, %f1393, %f1416, %f1320;
	shfl.sync.idx.b32	%r513|%p213, %r985, %r308, 31, -1;
	mov.b32 	%f1419, %r513;
	fma.rn.f32 	%f1420, %f1391, %f1419, %f1322;
	fma.rn.f32 	%f1421, %f1393, %f1419, %f1323;
	shfl.sync.idx.b32	%r514|%p214, %r984, %r308, 31, -1;
	mov.b32 	%f1422, %r514;
	fma.rn.f32 	%f1423, %f1391, %f1422, %f1325;
	fma.rn.f32 	%f1424, %f1393, %f1422, %f1326;
	shfl.sync.idx.b32	%r515|%p215, %r983, %r308, 31, -1;
	mov.b32 	%f1425, %r515;
	fma.rn.f32 	%f1426, %f1391, %f1425, %f1328;
	fma.rn.f32 	%f1427, %f1393, %f1425, %f1329;
	shfl.sync.idx.b32	%r516|%p216, %r982, %r308, 31, -1;
	mov.b32 	%f1428, %r516;
	fma.rn.f32 	%f1429, %f1391, %f1428, %f1331;
	fma.rn.f32 	%f1430, %f1393, %f1428, %f1332;
	shfl.sync.idx.b32	%r517|%p217, %r981, %r308, 31, -1;
	mov.b32 	%f1431, %r517;
	fma.rn.f32 	%f1432, %f1391, %f1431, %f1334;
	fma.rn.f32 	%f1433, %f1393, %f1431, %f1335;
	shfl.sync.idx.b32	%r518|%p218, %r980, %r308, 31, -1;
	mov.b32 	%f1434, %r518;
	fma.rn.f32 	%f1435, %f1391, %f1434, %f1337;
	fma.rn.f32 	%f1436, %f1393, %f1434, %f1338;
	shfl.sync.idx.b32	%r519|%p219, %r979, %r308, 31, -1;
	mov.b32 	%f1437, %r519;
	fma.rn.f32 	%f1438, %f1391, %f1437, %f1340;
	fma.rn.f32 	%f1439, %f1393, %f1437, %f1341;
	shfl.sync.idx.b32	%r520|%p220, %r978, %r308, 31, -1;
	mov.b32 	%f1440, %r520;
	fma.rn.f32 	%f1441, %f1391, %f1440, %f1343;
	fma.rn.f32 	%f1442, %f1393, %f1440, %f1344;
	shfl.sync.idx.b32	%r521|%p221, %r977, %r308, 31, -1;
	mov.b32 	%f1443, %r521;
	fma.rn.f32 	%f1444, %f1391, %f1443, %f1346;
	fma.rn.f32 	%f1445, %f1393, %f1443, %f1347;
	shfl.sync.idx.b32	%r522|%p222, %r976, %r308, 31, -1;
	mov.b32 	%f1446, %r522;
	fma.rn.f32 	%f1447, %f1391, %f1446, %f1349;
	fma.rn.f32 	%f1448, %f1393, %f1446, %f1350;
	shfl.sync.idx.b32	%r523|%p223, %r975, %r308, 31, -1;
	mov.b32 	%f1449, %r523;
	fma.rn.f32 	%f1450, %f1391, %f1449, %f1352;
	fma.rn.f32 	%f1451, %f1393, %f1449, %f1353;
	shfl.sync.idx.b32	%r524|%p224, %r974, %r308, 31, -1;
	mov.b32 	%f1452, %r524;
	fma.rn.f32 	%f1453, %f1391, %f1452, %f1355;
	fma.rn.f32 	%f1454, %f1393, %f1452, %f1356;
	shfl.sync.idx.b32	%r525|%p225, %r973, %r308, 31, -1;
	mov.b32 	%f1455, %r525;
	fma.rn.f32 	%f1456, %f1391, %f1455, %f1358;
	fma.rn.f32 	%f1457, %f1393, %f1455, %f1359;
	shfl.sync.idx.b32	%r526|%p226, %r972, %r308, 31, -1;
	mov.b32 	%f1458, %r526;
	fma.rn.f32 	%f1459, %f1391, %f1458, %f1361;
	fma.rn.f32 	%f1460, %f1393, %f1458, %f1362;
	shfl.sync.idx.b32	%r527|%p227, %r971, %r308, 31, -1;
	mov.b32 	%f1461, %r527;
	fma.rn.f32 	%f1462, %f1391, %f1461, %f1364;
	fma.rn.f32 	%f1463, %f1393, %f1461, %f1365;
	shfl.sync.idx.b32	%r528|%p228, %r970, %r308, 31, -1;
	mov.b32 	%f1464, %r528;
	fma.rn.f32 	%f1465, %f1391, %f1464, %f1367;
	fma.rn.f32 	%f1466, %f1393, %f1464, %f1368;
	shfl.sync.idx.b32	%r529|%p229, %r969, %r308, 31, -1;
	mov.b32 	%f1467, %r529;
	fma.rn.f32 	%f1468, %f1391, %f1467, %f1370;
	fma.rn.f32 	%f1469, %f1393, %f1467, %f1371;
	shfl.sync.idx.b32	%r530|%p230, %r968, %r308, 31, -1;
	mov.b32 	%f1470, %r530;
	fma.rn.f32 	%f1471, %f1391, %f1470, %f1373;
	fma.rn.f32 	%f1472, %f1393, %f1470, %f1374;
	shfl.sync.idx.b32	%r531|%p231, %r967, %r308, 31, -1;
	mov.b32 	%f1473, %r531;
	fma.rn.f32 	%f1474, %f1391, %f1473, %f1376;
	fma.rn.f32 	%f1475, %f1393, %f1473, %f1377;
	shfl.sync.idx.b32	%r532|%p232, %r966, %r308, 31, -1;
	mov.b32 	%f1476, %r532;
	fma.rn.f32 	%f1477, %f1391, %f1476, %f1379;
	fma.rn.f32 	%f1478, %f1393, %f1476, %f1380;
	shfl.sync.idx.b32	%r533|%p233, %r965, %r308, 31, -1;
	mov.b32 	%f1479, %r533;
	fma.rn.f32 	%f1480, %f1391, %f1479, %f1382;
	fma.rn.f32 	%f1481, %f1393, %f1479, %f1383;
	shfl.sync.idx.b32	%r534|%p234, %r964, %r308, 31, -1;
	mov.b32 	%f1482, %r534;
	fma.rn.f32 	%f1483, %f1391, %f1482, %f1385;
	fma.rn.f32 	%f1484, %f1393, %f1482, %f1386;
	shfl.sync.idx.b32	%r535|%p235, %r963, %r308, 31, -1;
	mov.b32 	%f1485, %r535;
	fma.rn.f32 	%f1486, %f1391, %f1485, %f1388;
	fma.rn.f32 	%f1487, %f1393, %f1485, %f1389;
	mul.wide.s32 	%rd97, %r311, 4;
	add.s64 	%rd98, %rd82, %rd97;
	shfl.sync.idx.b32	%r536|%p236, %r994, %r310, 31, -1;
	mov.b32 	%f1488, %r536;
	ld.global.nc.f32 	%f1489, [%rd98];
	fma.rn.f32 	%f2173, %f1489, %f1488, %f1392;
	ld.global.nc.f32 	%f1490, [%rd98+128];
	fma.rn.f32 	%f2172, %f1490, %f1488, %f1394;
	shfl.sync.idx.b32	%r537|%p237, %r993, %r310, 31, -1;
	mov.b32 	%f1491, %r537;
	fma.rn.f32 	%f2171, %f1489, %f1491, %f1396;
	fma.rn.f32 	%f2170, %f1490, %f1491, %f1397;
	shfl.sync.idx.b32	%r538|%p238, %r992, %r310, 31, -1;
	mov.b32 	%f1492, %r538;
	fma.rn.f32 	%f2169, %f1489, %f1492, %f1399;
	fma.rn.f32 	%f2168, %f1490, %f1492, %f1400;
	shfl.sync.idx.b32	%r539|%p239, %r991, %r310, 31, -1;
	mov.b32 	%f1493, %r539;
	fma.rn.f32 	%f2167, %f1489, %f1493, %f1402;
	fma.rn.f32 	%f2166, %f1490, %f1493, %f1403;
	shfl.sync.idx.b32	%r540|%p240, %r990, %r310, 31, -1;
	mov.b32 	%f1494, %r540;
	fma.rn.f32 	%f2165, %f1489, %f1494, %f1405;
	fma.rn.f32 	%f2164, %f1490, %f1494, %f1406;
	shfl.sync.idx.b32	%r541|%p241, %r989, %r310, 31, -1;
	mov.b32 	%f1495, %r541;
	fma.rn.f32 	%f2163, %f1489, %f1495, %f1408;
	fma.rn.f32 	%f2162, %f1490, %f1495, %f1409;
	shfl.sync.idx.b32	%r542|%p242, %r988, %r310, 31, -1;
	mov.b32 	%f1496, %r542;
	fma.rn.f32 	%f2161, %f1489, %f1496, %f1411;
	fma.rn.f32 	%f2160, %f1490, %f1496, %f1412;
	shfl.sync.idx.b32	%r543|%p243, %r987, %r310, 31, -1;
	mov.b32 	%f1497, %r543;
	fma.rn.f32 	%f2159, %f1489, %f1497, %f1414;
	fma.rn.f32 	%f2158, %f1490, %f1497, %f1415;
	shfl.sync.idx.b32	%r544|%p244, %r986, %r310, 31, -1;
	mov.b32 	%f1498, %r544;
	fma.rn.f32 	%f2157, %f1489, %f1498, %f1417;
	fma.rn.f32 	%f2156, %f1490, %f1498, %f1418;
	shfl.sync.idx.b32	%r545|%p245, %r985, %r310, 31, -1;
	mov.b32 	%f1499, %r545;
	fma.rn.f32 	%f2155, %f1489, %f1499, %f1420;
	fma.rn.f32 	%f2154, %f1490, %f1499, %f1421;
	shfl.sync.idx.b32	%r546|%p246, %r984, %r310, 31, -1;
	mov.b32 	%f1500, %r546;
	fma.rn.f32 	%f2153, %f1489, %f1500, %f1423;
	fma.rn.f32 	%f2152, %f1490, %f1500, %f1424;
	shfl.sync.idx.b32	%r547|%p247, %r983, %r310, 31, -1;
	mov.b32 	%f1501, %r547;
	fma.rn.f32 	%f2151, %f1489, %f1501, %f1426;
	fma.rn.f32 	%f2150, %f1490, %f1501, %f1427;
	shfl.sync.idx.b32	%r548|%p248, %r982, %r310, 31, -1;
	mov.b32 	%f1502, %r548;
	fma.rn.f32 	%f2149, %f1489, %f1502, %f1429;
	fma.rn.f32 	%f2148, %f1490, %f1502, %f1430;
	shfl.sync.idx.b32	%r549|%p249, %r981, %r310, 31, -1;
	mov.b32 	%f1503, %r549;
	fma.rn.f32 	%f2147, %f1489, %f1503, %f1432;
	fma.rn.f32 	%f2146, %f1490, %f1503, %f1433;
	shfl.sync.idx.b32	%r550|%p250, %r980, %r310, 31, -1;
	mov.b32 	%f1504, %r550;
	fma.rn.f32 	%f2145, %f1489, %f1504, %f1435;
	fma.rn.f32 	%f2144, %f1490, %f1504, %f1436;
	shfl.sync.idx.b32	%r551|%p251, %r979, %r310, 31, -1;
	mov.b32 	%f1505, %r551;
	fma.rn.f32 	%f2143, %f1489, %f1505, %f1438;
	fma.rn.f32 	%f2142, %f1490, %f1505, %f1439;
	shfl.sync.idx.b32	%r552|%p252, %r978, %r310, 31, -1;
	mov.b32 	%f1506, %r552;
	fma.rn.f32 	%f2141, %f1489, %f1506, %f1441;
	fma.rn.f32 	%f2140, %f1490, %f1506, %f1442;
	shfl.sync.idx.b32	%r553|%p253, %r977, %r310, 31, -1;
	mov.b32 	%f1507, %r553;
	fma.rn.f32 	%f2139, %f1489, %f1507, %f1444;
	fma.rn.f32 	%f2138, %f1490, %f1507, %f1445;
	shfl.sync.idx.b32	%r554|%p254, %r976, %r310, 31, -1;
	mov.b32 	%f1508, %r554;
	fma.rn.f32 	%f2137, %f1489, %f1508, %f1447;
	fma.rn.f32 	%f2136, %f1490, %f1508, %f1448;
	shfl.sync.idx.b32	%r555|%p255, %r975, %r310, 31, -1;
	mov.b32 	%f1509, %r555;
	fma.rn.f32 	%f2135, %f1489, %f1509, %f1450;
	fma.rn.f32 	%f2134, %f1490, %f1509, %f1451;
	shfl.sync.idx.b32	%r556|%p256, %r974, %r310, 31, -1;
	mov.b32 	%f1510, %r556;
	fma.rn.f32 	%f2133, %f1489, %f1510, %f1453;
	fma.rn.f32 	%f2132, %f1490, %f1510, %f1454;
	shfl.sync.idx.b32	%r557|%p257, %r973, %r310, 31, -1;
	mov.b32 	%f1511, %r557;
	fma.rn.f32 	%f2131, %f1489, %f1511, %f1456;
	fma.rn.f32 	%f2130, %f1490, %f1511, %f1457;
	shfl.sync.idx.b32	%r558|%p258, %r972, %r310, 31, -1;
	mov.b32 	%f1512, %r558;
	fma.rn.f32 	%f2129, %f1489, %f1512, %f1459;
	fma.rn.f32 	%f2128, %f1490, %f1512, %f1460;
	shfl.sync.idx.b32	%r559|%p259, %r971, %r310, 31, -1;
	mov.b32 	%f1513, %r559;
	fma.rn.f32 	%f2127, %f1489, %f1513, %f1462;
	fma.rn.f32 	%f2126, %f1490, %f1513, %f1463;
	shfl.sync.idx.b32	%r560|%p260, %r970, %r310, 31, -1;
	mov.b32 	%f1514, %r560;
	fma.rn.f32 	%f2125, %f1489, %f1514, %f1465;
	fma.rn.f32 	%f2124, %f1490, %f1514, %f1466;
	shfl.sync.idx.b32	%r561|%p261, %r969, %r310, 31, -1;
	mov.b32 	%f1515, %r561;
	fma.rn.f32 	%f2123, %f1489, %f1515, %f1468;
	fma.rn.f32 	%f2122, %f1490, %f1515, %f1469;
	shfl.sync.idx.b32	%r562|%p262, %r968, %r310, 31, -1;
	mov.b32 	%f1516, %r562;
	fma.rn.f32 	%f2121, %f1489, %f1516, %f1471;
	fma.rn.f32 	%f2120, %f1490, %f1516, %f1472;
	shfl.sync.idx.b32	%r563|%p263, %r967, %r310, 31, -1;
	mov.b32 	%f1517, %r563;
	fma.rn.f32 	%f2119, %f1489, %f1517, %f1474;
	fma.rn.f32 	%f2118, %f1490, %f1517, %f1475;
	shfl.sync.idx.b32	%r564|%p264, %r966, %r310, 31, -1;
	mov.b32 	%f1518, %r564;
	fma.rn.f32 	%f2117, %f1489, %f1518, %f1477;
	fma.rn.f32 	%f2116, %f1490, %f1518, %f1478;
	shfl.sync.idx.b32	%r565|%p265, %r965, %r310, 31, -1;
	mov.b32 	%f1519, %r565;
	fma.rn.f32 	%f2115, %f1489, %f1519, %f1480;
	fma.rn.f32 	%f2114, %f1490, %f1519, %f1481;
	shfl.sync.idx.b32	%r566|%p266, %r964, %r310, 31, -1;
	mov.b32 	%f1520, %r566;
	fma.rn.f32 	%f2113, %f1489, %f1520, %f1483;
	fma.rn.f32 	%f2112, %f1490, %f1520, %f1484;
	shfl.sync.idx.b32	%r567|%p267, %r963, %r310, 31, -1;
	mov.b32 	%f1521, %r567;
	fma.rn.f32 	%f2111, %f1489, %f1521, %f1486;
	fma.rn.f32 	%f2110, %f1490, %f1521, %f1487;
	add.s32 	%r995, %r995, 8;
	and.b32  	%r568, %r5, -8;
	add.s32 	%r569, %r568, %r3;
	setp.lt.s32 	%p268, %r995, %r569;
	@%p268 bra 	$L__BB2_2;
$L__BB2_6:
	and.b32  	%r146, %r5, -8;
	add.s32 	%r570, %r146, %r3;
	setp.le.s32 	%p269, %r4, %r570;
	and.b32  	%r571, %r5, 24;
	setp.ne.s32 	%p270, %r571, 0;
	or.pred  	%p271, %p270, %p269;
	@%p271 bra 	$L__BB2_9;
	add.s32 	%r997, %r146, %r3;
	sub.s32 	%r572, %r4, %r997;
	setp.ge.u32 	%p272, %r1, %r572;
	@%p272 bra 	$L__BB2_9;
	ld.param.u64 	%rd261, [_Z12_spmm_conv_4PKfPfiiPKiS3_S3_S0__param_7];
	ld.param.u64 	%rd259, [_Z12_spmm_conv_4PKfPfiiPKiS3_S3_S0__param_6];
	add.s32 	%r573, %r997, %r1;
	cvta.to.global.u64 	%rd99, %rd259;
	mul.wide.u32 	%rd100, %r573, 4;
	add.s64 	%rd101, %rd99, %rd100;
	ld.global.nc.u32 	%r574, [%rd101];
	shl.b32 	%r575, %r7, 14;
	mov.u32 	%r576, %ctaid.y;
	shl.b32 	%r577, %r576, 6;
	add.s32 	%r578, %r577, %r1;
	mad.lo.s32 	%r579, %r6, 1064960, %r578;
	add.s32 	%r580, %r579, %r575;
	shr.s32 	%r581, %r574, 31;
	shr.u32 	%r582, %r581, 24;
	add.s32 	%r583, %r574, %r582;
	shr.u32 	%r584, %r583, 8;
	mad.lo.s32 	%r585, %r584, 1064960, %r580;
	and.b32  	%r586, %r583, 67108608;
	sub.s32 	%r587, %r574, %r586;
	shl.b32 	%r588, %r587, 6;
	add.s32 	%r996, %r585, %r588;
	cvta.to.global.u64 	%rd102, %rd261;
	add.s64 	%rd103, %rd102, %rd100;
	ld.global.nc.u32 	%r994, [%rd103];
	add.s32 	%r589, %r5, %r573;
	mul.wide.u32 	%rd104, %r589, 4;
	add.s64 	%rd105, %rd102, %rd104;
	ld.global.nc.u32 	%r993, [%rd105];
	add.s32 	%r590, %r589, %r5;
	mul.wide.u32 	%rd106, %r590, 4;
	add.s64 	%rd107, %rd102, %rd106;
	ld.global.nc.u32 	%r992, [%rd107];
	add.s32 	%r591, %r590, %r5;
	mul.wide.u32 	%rd108, %r591, 4;
	add.s64 	%rd109, %rd102, %rd108;
	ld.global.nc.u32 	%r991, [%rd109];
	add.s32 	%r592, %r591, %r5;
	mul.wide.u32 	%rd110, %r592, 4;
	add.s64 	%rd111, %rd102, %rd110;
	ld.global.nc.u32 	%r990, [%rd111];
	add.s32 	%r593, %r592, %r5;
	mul.wide.u32 	%rd112, %r593, 4;
	add.s64 	%rd113, %rd102, %rd112;
	ld.global.nc.u32 	%r989, [%rd113];
	add.s32 	%r594, %r593, %r5;
	mul.wide.u32 	%rd114, %r594, 4;
	add.s64 	%rd115, %rd102, %rd114;
	ld.global.nc.u32 	%r988, [%rd115];
	add.s32 	%r595, %r594, %r5;
	mul.wide.u32 	%rd116, %r595, 4;
	add.s64 	%rd117, %rd102, %rd116;
	ld.global.nc.u32 	%r987, [%rd117];
	add.s32 	%r596, %r595, %r5;
	mul.wide.u32 	%rd118, %r596, 4;
	add.s64 	%rd119, %rd102, %rd118;
	ld.global.nc.u32 	%r986, [%rd119];
	add.s32 	%r597, %r596, %r5;
	mul.wide.u32 	%rd120, %r597, 4;
	add.s64 	%rd121, %rd102, %rd120;
	ld.global.nc.u32 	%r985, [%rd121];
	add.s32 	%r598, %r597, %r5;
	mul.wide.u32 	%rd122, %r598, 4;
	add.s64 	%rd123, %rd102, %rd122;
	ld.global.nc.u32 	%r984, [%rd123];
	add.s32 	%r599, %r598, %r5;
	mul.wide.u32 	%rd124, %r599, 4;
	add.s64 	%rd125, %rd102, %rd124;
	ld.global.nc.u32 	%r983, [%rd125];
	add.s32 	%r600, %r599, %r5;
	mul.wide.u32 	%rd126, %r600, 4;
	add.s64 	%rd127, %rd102, %rd126;
	ld.global.nc.u32 	%r982, [%rd127];
	add.s32 	%r601, %r600, %r5;
	mul.wide.u32 	%rd128, %r601, 4;
	add.s64 	%rd129, %rd102, %rd128;
	ld.global.nc.u32 	%r981, [%rd129];
	add.s32 	%r602, %r601, %r5;
	mul.wide.u32 	%rd130, %r602, 4;
	add.s64 	%rd131, %rd102, %rd130;
	ld.global.nc.u32 	%r980, [%rd131];
	add.s32 	%r603, %r602, %r5;
	mul.wide.u32 	%rd132, %r603, 4;
	add.s64 	%rd133, %rd102, %rd132;
	ld.global.nc.u32 	%r979, [%rd133];
	add.s32 	%r604, %r603, %r5;
	mul.wide.u32 	%rd134, %r604, 4;
	add.s64 	%rd135, %rd102, %rd134;
	ld.global.nc.u32 	%r978, [%rd135];
	add.s32 	%r605, %r604, %r5;
	mul.wide.u32 	%rd136, %r605, 4;
	add.s64 	%rd137, %rd102, %rd136;
	ld.global.nc.u32 	%r977, [%rd137];
	add.s32 	%r606, %r605, %r5;
	mul.wide.u32 	%rd138, %r606, 4;
	add.s64 	%rd139, %rd102, %rd138;
	ld.global.nc.u32 	%r976, [%rd139];
	add.s32 	%r607, %r606, %r5;
	mul.wide.u32 	%rd140, %r607, 4;
	add.s64 	%rd141, %rd102, %rd140;
	ld.global.nc.u32 	%r975, [%rd141];
	add.s32 	%r608, %r607, %r5;
	mul.wide.u32 	%rd142, %r608, 4;
	add.s64 	%rd143, %rd102, %rd142;
	ld.global.nc.u32 	%r974, [%rd143];
	add.s32 	%r609, %r608, %r5;
	mul.wide.u32 	%rd144, %r609, 4;
	add.s64 	%rd145, %rd102, %rd144;
	ld.global.nc.u32 	%r973, [%rd145];
	add.s32 	%r610, %r609, %r5;
	mul.wide.u32 	%rd146, %r610, 4;
	add.s64 	%rd147, %rd102, %rd146;
	ld.global.nc.u32 	%r972, [%rd147];
	add.s32 	%r611, %r610, %r5;
	mul.wide.u32 	%rd148, %r611, 4;
	add.s64 	%rd149, %rd102, %rd148;
	ld.global.nc.u32 	%r971, [%rd149];
	add.s32 	%r612, %r611, %r5;
	mul.wide.u32 	%rd150, %r612, 4;
	add.s64 	%rd151, %rd102, %rd150;
	ld.global.nc.u32 	%r970, [%rd151];
	add.s32 	%r613, %r612, %r5;
	mul.wide.u32 	%rd152, %r613, 4;
	add.s64 	%rd153, %rd102, %rd152;
	ld.global.nc.u32 	%r969, [%rd153];
	add.s32 	%r614, %r613, %r5;
	mul.wide.u32 	%rd154, %r614, 4;
	add.s64 	%rd155, %rd102, %rd154;
	ld.global.nc.u32 	%r968, [%rd155];
	add.s32 	%r615, %r614, %r5;
	mul.wide.u32 	%rd156, %r615, 4;
	add.s64 	%rd157, %rd102, %rd156;
	ld.global.nc.u32 	%r967, [%rd157];
	add.s32 	%r616, %r615, %r5;
	mul.wide.u32 	%rd158, %r616, 4;
	add.s64 	%rd159, %rd102, %rd158;
	ld.global.nc.u32 	%r966, [%rd159];
	add.s32 	%r617, %r616, %r5;
	mul.wide.u32 	%rd160, %r617, 4;
	add.s64 	%rd161, %rd102, %rd160;
	ld.global.nc.u32 	%r965, [%rd161];
	add.s32 	%r618, %r617, %r5;
	mul.wide.u32 	%rd162, %r618, 4;
	add.s64 	%rd163, %rd102, %rd162;
	ld.global.nc.u32 	%r964, [%rd163];
	add.s32 	%r619, %r618, %r5;
	mul.wide.u32 	%rd164, %r619, 4;
	add.s64 	%rd165, %rd102, %rd164;
	ld.global.nc.u32 	%r963, [%rd165];
$L__BB2_9:
	and.b32  	%r620, %r5, -4;
	setp.ge.s32 	%p273, %r146, %r620;
	@%p273 bra 	$L__BB2_138;
	ld.param.u64 	%rd253, [_Z12_spmm_conv_4PKfPfiiPKiS3_S3_S0__param_0];
	and.b32  	%r621, %r5, -8;
	add.s32 	%r622, %r621, %r3;
	sub.s32 	%r215, %r622, %r997;
	shfl.sync.idx.b32	%r623|%p274, %r996, %r215, 31, -1;
	add.s32 	%r216, %r215, 1;
	shfl.sync.idx.b32	%r217|%p275, %r996, %r216, 31, -1;
	add.s32 	%r218, %r215, 2;
	shfl.sync.idx.b32	%r219|%p276, %r996, %r218, 31, -1;
	add.s32 	%r220, %r215, 3;
	shfl.sync.idx.b32	%r221|%p277, %r996, %r220, 31, -1;
	cvta.to.global.u64 	%rd166, %rd253;
	mul.wide.s32 	%rd167, %r623, 4;
	add.s64 	%rd1, %rd166, %rd167;
	shfl.sync.idx.b32	%r624|%p278, %r994, %r215, 31, -1;
	mov.b32 	%f193, %r624;
	setp.leu.f32 	%p279, %f193, 0f00000000;
	@%p279 bra 	$L__BB2_12;
	ld.global.nc.f32 	%f1523, [%rd1];
	fma.rn.f32 	%f2174, %f1523, %f193, %f2173;
	ld.global.nc.f32 	%f1524, [%rd1+128];
	mul.f32 	%f2175, %f1524, %f193;
	bra.uni 	$L__BB2_13;
$L__BB2_12:
	add.f32 	%f2174, %f2173, 0f00000000;
	mov.f32 	%f2175, 0f00000000;
$L__BB2_13:
	add.f32 	%f199, %f2175, %f2172;
	shfl.sync.idx.b32	%r625|%p280, %r993, %r215, 31, -1;
	mov.b32 	%f200, %r625;
	setp.leu.f32 	%p281, %f200, 0f00000000;
	mov.f32 	%f2176, 0f00000000;
	@%p281 bra 	$L__BB2_15;
	ld.global.nc.f32 	%f1526, [%rd1];
	mul.f32 	%f2176, %f1526, %f200;
$L__BB2_15:
	add.f32 	%f203, %f2176, %f2171;
	mov.f32 	%f2177, 0f00000000;
	@%p281 bra 	$L__BB2_17;
	ld.global.nc.f32 	%f1528, [%rd1+128];
	mul.f32 	%f2177, %f1528, %f200;
$L__BB2_17:
	add.f32 	%f206, %f2177, %f2170;
	shfl.sync.idx.b32	%r626|%p283, %r992, %r215, 31, -1;
	mov.b32 	%f207, %r626;
	setp.leu.f32 	%p284, %f207, 0f00000000;
	mov.f32 	%f2178, 0f00000000;
	@%p284 bra 	$L__BB2_19;
	ld.global.nc.f32 	%f1530, [%rd1];
	mul.f32 	%f2178, %f1530, %f207;
$L__BB2_19:
	add.f32 	%f210, %f2178, %f2169;
	mov.f32 	%f2179, 0f00000000;
	@%p284 bra 	$L__BB2_21;
	ld.global.nc.f32 	%f1532, [%rd1+128];
	mul.f32 	%f2179, %f1532, %f207;
$L__BB2_21:
	add.f32 	%f213, %f2179, %f2168;
	shfl.sync.idx.b32	%r627|%p286, %r991, %r215, 31, -1;
	mov.b32 	%f214, %r627;
	setp.leu.f32 	%p287, %f214, 0f00000000;
	mov.f32 	%f2180, 0f00000000;
	@%p287 bra 	$L__BB2_23;
	ld.global.nc.f32 	%f1534, [%rd1];
	mul.f32 	%f2180, %f1534, %f214;
$L__BB2_23:
	add.f32 	%f217, %f2180, %f2167;
	mov.f32 	%f2181, 0f00000000;
	@%p287 bra 	$L__BB2_25;
	ld.global.nc.f32 	%f1536, [%rd1+128];
	mul.f32 	%f2181, %f1536, %f214;
$L__BB2_25:
	add.f32 	%f220, %f2181, %f2166;
	shfl.sync.idx.b32	%r628|%p289, %r990, %r215, 31, -1;
	mov.b32 	%f221, %r628;
	setp.leu.f32 	%p290, %f221, 0f00000000;
	mov.f32 	%f2182, 0f00000000;
	@%p290 bra 	$L__BB2_27;
	ld.global.nc.f32 	%f1538, [%rd1];
	mul.f32 	%f2182, %f1538, %f221;
$L__BB2_27:
	add.f32 	%f224, %f2182, %f2165;
	mov.f32 	%f2183, 0f00000000;
	@%p290 bra 	$L__BB2_29;
	ld.global.nc.f32 	%f1540, [%rd1+128];
	mul.f32 	%f2183, %f1540, %f221;
$L__BB2_29:
	add.f32 	%f227, %f2183, %f2164;
	shfl.sync.idx.b32	%r629|%p292, %r989, %r215, 31, -1;
	mov.b32 	%f228, %r629;
	setp.leu.f32 	%p293, %f228, 0f00000000;
	mov.f32 	%f2184, 0f00000000;
	@%p293 bra 	$L__BB2_31;
	ld.global.nc.f32 	%f1542, [%rd1];
	mul.f32 	%f2184, %f1542, %f228;
$L__BB2_31:
	add.f32 	%f231, %f2184, %f2163;
	mov.f32 	%f2185, 0f00000000;
	@%p293 bra 	$L__BB2_33;
	ld.global.nc.f32 	%f1544, [%rd1+128];
	mul.f32 	%f2185, %f1544, %f228;
$L__BB2_33:
	add.f32 	%f234, %f2185, %f2162;
	shfl.sync.idx.b32	%r630|%p295, %r988, %r215, 31, -1;
	mov.b32 	%f235, %r630;
	setp.leu.f32 	%p296, %f235, 0f00000000;
	mov.f32 	%f2186, 0f00000000;
	@%p296 bra 	$L__BB2_35;
	ld.global.nc.f32 	%f1546, [%rd1];
	mul.f32 	%f2186, %f1546, %f235;
$L__BB2_35:
	add.f32 	%f238, %f2186, %f2161;
	mov.f32 	%f2187, 0f00000000;
	@%p296 bra 	$L__BB2_37;
	ld.global.nc.f32 	%f1548, [%rd1+128];
	mul.f32 	%f2187, %f1548, %f235;
$L__BB2_37:
	add.f32 	%f241, %f2187, %f2160;
	shfl.sync.idx.b32	%r631|%p298, %r987, %r215, 31, -1;
	mov.b32 	%f242, %r631;
	setp.leu.f32 	%p299, %f242, 0f00000000;
	mov.f32 	%f2188, 0f00000000;
	@%p299 bra 	$L__BB2_39;
	ld.global.nc.f32 	%f1550, [%rd1];
	mul.f32 	%f2188, %f1550, %f242;
$L__BB2_39:
	add.f32 	%f245, %f2188, %f2159;
	mov.f32 	%f2189, 0f00000000;
	@%p299 bra 	$L__BB2_41;
	ld.global.nc.f32 	%f1552, [%rd1+128];
	mul.f32 	%f2189, %f1552, %f242;
$L__BB2_41:
	add.f32 	%f248, %f2189, %f2158;
	shfl.sync.idx.b32	%r632|%p301, %r986, %r215, 31, -1;
	mov.b32 	%f249, %r632;
	setp.leu.f32 	%p302, %f249, 0f00000000;
	mov.f32 	%f2190, 0f00000000;
	@%p302 bra 	$L__BB2_43;
	ld.global.nc.f32 	%f1554, [%rd1];
	mul.f32 	%f2190, %f1554, %f249;
$L__BB2_43:
	add.f32 	%f252, %f2190, %f2157;
	mov.f32 	%f2191, 0f00000000;
	@%p302 bra 	$L__BB2_45;
	ld.global.nc.f32 	%f1556, [%rd1+128];
	mul.f32 	%f2191, %f1556, %f249;
$L__BB2_45:
	add.f32 	%f255, %f2191, %f2156;
	shfl.sync.idx.b32	%r633|%p304, %r985, %r215, 31, -1;
	mov.b32 	%f256, %r633;
	setp.leu.f32 	%p305, %f256, 0f00000000;
	mov.f32 	%f2192, 0f00000000;
	@%p305 bra 	$L__BB2_47;
	ld.global.nc.f32 	%f1558, [%rd1];
	mul.f32 	%f2192, %f1558, %f256;
$L__BB2_47:
	add.f32 	%f259, %f2192, %f2155;
	mov.f32 	%f2193, 0f00000000;
	@%p305 bra 	$L__BB2_49;
	ld.global.nc.f32 	%f1560, [%rd1+128];
	mul.f32 	%f2193, %f1560, %f256;
$L__BB2_49:
	add.f32 	%f262, %f2193, %f2154;
	shfl.sync.idx.b32	%r634|%p307, %r984, %r215, 31, -1;
	mov.b32 	%f263, %r634;
	setp.leu.f32 	%p308, %f263, 0f00000000;
	mov.f32 	%f2194, 0f00000000;
	@%p308 bra 	$L__BB2_51;
	ld.global.nc.f32 	%f1562, [%rd1];
	mul.f32 	%f2194, %f1562, %f263;
$L__BB2_51:
	add.f32 	%f266, %f2194, %f2153;
	mov.f32 	%f2195, 0f00000000;
	@%p308 bra 	$L__BB2_53;
	ld.global.nc.f32 	%f1564, [%rd1+128];
	mul.f32 	%f2195, %f1564, %f263;
$L__BB2_53:
	add.f32 	%f269, %f2195, %f2152;
	shfl.sync.idx.b32	%r635|%p310, %r983, %r215, 31, -1;
	mov.b32 	%f270, %r635;
	setp.leu.f32 	%p311, %f270, 0f00000000;
	mov.f32 	%f2196, 0f00000000;
	@%p311 bra 	$L__BB2_55;
	ld.global.nc.f32 	%f1566, [%rd1];
	mul.f32 	%f2196, %f1566, %f270;
$L__BB2_55:
	add.f32 	%f273, %f2196, %f2151;
	mov.f32 	%f2197, 0f00000000;
	@%p311 bra 	$L__BB2_57;
	ld.global.nc.f32 	%f1568, [%rd1+128];
	mul.f32 	%f2197, %f1568, %f270;
$L__BB2_57:
	add.f32 	%f276, %f2197, %f2150;
	shfl.sync.idx.b32	%r636|%p313, %r982, %r215, 31, -1;
	mov.b32 	%f277, %r636;
	setp.leu.f32 	%p314, %f277, 0f00000000;
	mov.f32 	%f2198, 0f00000000;
	@%p314 bra 	$L__BB2_59;
	ld.global.nc.f32 	%f1570, [%rd1];
	mul.f32 	%f2198, %f1570, %f277;
$L__BB2_59:
	add.f32 	%f280, %f2198, %f2149;
	mov.f32 	%f2199, 0f00000000;
	@%p314 bra 	$L__BB2_61;
	ld.global.nc.f32 	%f1572, [%rd1+128];
	mul.f32 	%f2199, %f1572, %f277;
$L__BB2_61:
	add.f32 	%f283, %f2199, %f2148;
	shfl.sync.idx.b32	%r637|%p316, %r981, %r215, 31, -1;
	mov.b32 	%f284, %r637;
	setp.leu.f32 	%p317, %f284, 0f00000000;
	mov.f32 	%f2200, 0f00000000;
	@%p317 bra 	$L__BB2_63;
	ld.global.nc.f32 	%f1574, [%rd1];
	mul.f32 	%f2200, %f1574, %f284;
$L__BB2_63:
	add.f32 	%f287, %f2200, %f2147;
	mov.f32 	%f2201, 0f00000000;
	@%p317 bra 	$L__BB2_65;
	ld.global.nc.f32 	%f1576, [%rd1+128];
	mul.f32 	%f2201, %f1576, %f284;
$L__BB2_65:
	add.f32 	%f290, %f2201, %f2146;
	shfl.sync.idx.b32	%r638|%p319, %r980, %r215, 31, -1;
	mov.b32 	%f291, %r638;
	setp.leu.f32 	%p320, %f291, 0f00000000;
	mov.f32 	%f2202, 0f00000000;
	@%p320 bra 	$L__BB2_67;
	ld.global.nc.f32 	%f1578, [%rd1];
	mul.f32 	%f2202, %f1578, %f291;
$L__BB2_67:
	add.f32 	%f294, %f2202, %f2145;
	mov.f32 	%f2203, 0f00000000;
	@%p320 bra 	$L__BB2_69;
	ld.global.nc.f32 	%f1580, [%rd1+128];
	mul.f32 	%f2203, %f1580, %f291;
$L__BB2_69:
	add.f32 	%f297, %f2203, %f2144;
	shfl.sync.idx.b32	%r639|%p322, %r979, %r215, 31, -1;
	mov.b32 	%f298, %r639;
	setp.leu.f32 	%p323, %f298, 0f00000000;
	mov.f32 	%f2204, 0f00000000;
	@%p323 bra 	$L__BB2_71;
	ld.global.nc.f32 	%f1582, [%rd1];
	mul.f32 	%f2204, %f1582, %f298;
$L__BB2_71:
	add.f32 	%f301, %f2204, %f2143;
	mov.f32 	%f2205, 0f00000000;
	@%p323 bra 	$L__BB2_73;
	ld.global.nc.f32 	%f1584, [%rd1+128];
	mul.f32 	%f2205, %f1584, %f298;
$L__BB2_73:
	add.f32 	%f304, %f2205, %f2142;
	shfl.sync.idx.b32	%r640|%p325, %r978, %r215, 31, -1;
	mov.b32 	%f305, %r640;
	setp.leu.f32 	%p326, %f305, 0f00000000;
	mov.f32 	%f2206, 0f00000000;
	@%p326 bra 	$L__BB2_75;
	ld.global.nc.f32 	%f1586, [%rd1];
	mul.f32 	%f2206, %f1586, %f305;
$L__BB2_75:
	add.f32 	%f308, %f2206, %f2141;
	mov.f32 	%f2207, 0f00000000;
	@%p326 bra 	$L__BB2_77;
	ld.global.nc.f32 	%f1588, [%rd1+128];
	mul.f32 	%f2207, %f1588, %f305;
$L__BB2_77:
	add.f32 	%f311, %f2207, %f2140;
	shfl.sync.idx.b32	%r641|%p328, %r977, %r215, 31, -1;
	mov.b32 	%f312, %r641;
	setp.leu.f32 	%p329, %f312, 0f00000000;
	mov.f32 	%f2208, 0f00000000;
	@%p329 bra 	$L__BB2_79;
	ld.global.nc.f32 	%f1590, [%rd1];
	mul.f32 	%f2208, %f1590, %f312;
$L__BB2_79:
	add.f32 	%f315, %f2208, %f2139;
	mov.f32 	%f2209, 0f00000000;
	@%p329 bra 	$L__BB2_81;
	ld.global.nc.f32 	%f1592, [%rd1+128];
	mul.f32 	%f2209, %f1592, %f312;
$L__BB2_81:
	add.f32 	%f318, %f2209, %f2138;
	shfl.sync.idx.b32	%r642|%p331, %r976, %r215, 31, -1;
	mov.b32 	%f319, %r642;
	setp.leu.f32 	%p332, %f319, 0f00000000;
	mov.f32 	%f2210, 0f00000000;
	@%p332 bra 	$L__BB2_83;
	ld.global.nc.f32 	%f1594, [%rd1];
	mul.f32 	%f2210, %f1594, %f319;
$L__BB2_83:
	add.f32 	%f322, %f2210, %f2137;
	mov.f32 	%f2211, 0f00000000;
	@%p332 bra 	$L__BB2_85;
	ld.global.nc.f32 	%f1596, [%rd1+128];
	mul.f32 	%f2211, %f1596, %f319;
$L__BB2_85:
	add.f32 	%f325, %f2211, %f2136;
	shfl.sync.idx.b32	%r643|%p334, %r975, %r215, 31, -1;
	mov.b32 	%f326, %r643;
	setp.leu.f32 	%p335, %f326, 0f00000000;
	mov.f32 	%f2212, 0f00000000;
	@%p335 bra 	$L__BB2_87;
	ld.global.nc.f32 	%f1598, [%rd1];
	mul.f32 	%f2212, %f1598, %f326;
$L__BB2_87:
	add.f32 	%f329, %f2212, %f2135;
	mov.f32 	%f2213, 0f00000000;
	@%p335 bra 	$L__BB2_89;
	ld.global.nc.f32 	%f1600, [%rd1+128];
	mul.f32 	%f2213, %f1600, %f326;
$L__BB2_89:
	add.f32 	%f332, %f2213, %f2134;
	shfl.sync.idx.b32	%r644|%p337, %r974, %r215, 31, -1;
	mov.b32 	%f333, %r644;
	setp.leu.f32 	%p338, %f333, 0f00000000;
	mov.f32 	%f2214, 0f00000000;
	@%p338 bra 	$L__BB2_91;
	ld.global.nc.f32 	%f1602, [%rd1];
	mul.f32 	%f2214, %f1602, %f333;
$L__BB2_91:
	add.f32 	%f336, %f2214, %f2133;
	mov.f32 	%f2215, 0f00000000;
	@%p338 bra 	$L__BB2_93;
	ld.global.nc.f32 	%f1604, [%rd1+128];
	mul.f32 	%f2215, %f1604, %f333;
$L__BB2_93:
	add.f32 	%f339, %f2215, %f2132;
	shfl.sync.idx.b32	%r645|%p340, %r973, %r215, 31, -1;
	mov.b32 	%f340, %r645;
	setp.leu.f32 	%p341, %f340, 0f00000000;
	mov.f32 	%f2216, 0f00000000;
	@%p341 bra 	$L__BB2_95;
	ld.global.nc.f32 	%f1606, [%rd1];
	mul.f32 	%f2216, %f1606, %f340;
$L__BB2_95:
	add.f32 	%f343, %f2216, %f2131;
	mov.f32 	%f2217, 0f00000000;
	@%p341 bra 	$L__BB2_97;
	ld.global.nc.f32 	%f1608, [%rd1+128];
	mul.f32 	%f2217, %f1608, %f340;
$L__BB2_97:
	add.f32 	%f346, %f2217, %f2130;
	shfl.sync.idx.b32	%r646|%p343, %r972, %r215, 31, -1;
	mov.b32 	%f347, %r646;
	setp.leu.f32 	%p344, %f347, 0f00000000;
	mov.f32 	%f2218, 0f00000000;
	@%p344 bra 	$L__BB2_99;
	ld.global.nc.f32 	%f1610, [%rd1];
	mul.f32 	%f2218, %f1610, %f347;
$L__BB2_99:
	add.f32 	%f350, %f2218, %f2129;
	mov.f32 	%f2219, 0f00000000;
	@%p344 bra 	$L__BB2_101;
	ld.global.nc.f32 	%f1612, [%rd1+128];
	mul.f32 	%f2219, %f1612, %f347;
$L__BB2_101:
	add.f32 	%f353, %f2219, %f2128;
	shfl.sync.idx.b32	%r647|%p346, %r971, %r215, 31, -1;
	mov.b32 	%f354, %r647;
	setp.leu.f32 	%p347, %f354, 0f00000000;
	mov.f32 	%f2220, 0f00000000;
	@%p347 bra 	$L__BB2_103;
	ld.global.nc.f32 	%f1614, [%rd1];
	mul.f32 	%f2220, %f1614, %f354;
$L__BB2_103:
	add.f32 	%f357, %f2220, %f2127;
	mov.f32 	%f2221, 0f00000000;
	@%p347 bra 	$L__BB2_105;
	ld.global.nc.f32 	%f1616, [%rd1+128];
	mul.f32 	%f2221, %f1616, %f354;
$L__BB2_105:
	add.f32 	%f360, %f2221, %f2126;
	shfl.sync.idx.b32	%r648|%p349, %r970, %r215, 31, -1;
	mov.b32 	%f361, %r648;
	setp.leu.f32 	%p350, %f361, 0f00000000;
	mov.f32 	%f2222, 0f00000000;
	@%p350 bra 	$L__BB2_107;
	ld.global.nc.f32 	%f1618, [%rd1];
	mul.f32 	%f2222, %f1618, %f361;
$L__BB2_107:
	add.f32 	%f364, %f2222, %f2125;
	mov.f32 	%f2223, 0f00000000;
	@%p350 bra 	$L__BB2_109;
	ld.global.nc.f32 	%f1620, [%rd1+128];
	mul.f32 	%f2223, %f1620, %f361;
$L__BB2_109:
	add.f32 	%f367, %f2223, %f2124;
	shfl.sync.idx.b32	%r649|%p352, %r969, %r215, 31, -1;
	mov.b32 	%f368, %r649;
	setp.leu.f32 	%p353, %f368, 0f00000000;
	mov.f32 	%f2224, 0f00000000;
	@%p353 bra 	$L__BB2_111;
	ld.global.nc.f32 	%f1622, [%rd1];
	mul.f32 	%f2224, %f1622, %f368;
$L__BB2_111:
	add.f32 	%f371, %f2224, %f2123;
	mov.f32 	%f2225, 0f00000000;
	@%p353 bra 	$L__BB2_113;
	ld.global.nc.f32 	%f1624, [%rd1+128];
	mul.f32 	%f2225, %f1624, %f368;
$L__BB2_113:
	add.f32 	%f374, %f2225, %f2122;
	shfl.sync.idx.b32	%r650|%p355, %r968, %r215, 31, -1;
	mov.b32 	%f375, %r650;
	setp.leu.f32 	%p356, %f375, 0f00000000;
	mov.f32 	%f2226, 0f00000000;
	@%p356 bra 	$L__BB2_115;
	ld.global.nc.f32 	%f1626, [%rd1];
	mul.f32 	%f2226, %f1626, %f375;
$L__BB2_115:
	add.f32 	%f378, %f2226, %f2121;
	mov.f32 	%f2227, 0f00000000;
	@%p356 bra 	$L__BB2_117;
	ld.global.nc.f32 	%f1628, [%rd1+128];
	mul.f32 	%f2227, %f1628, %f375;
$L__BB2_117:
	add.f32 	%f381, %f2227, %f2120;
	shfl.sync.idx.b32	%r651|%p358, %r967, %r215, 31, -1;
	mov.b32 	%f382, %r651;
	setp.leu.f32 	%p359, %f382, 0f00000000;
	mov.f32 	%f2228, 0f00000000;
	@%p359 bra 	$L__BB2_119;
	ld.global.nc.f32 	%f1630, [%rd1];
	mul.f32 	%f2228, %f1630, %f382;
$L__BB2_119:
	add.f32 	%f385, %f2228, %f2119;
	mov.f32 	%f2229, 0f00000000;
	@%p359 bra 	$L__BB2_121;
	ld.global.nc.f32 	%f1632, [%rd1+128];
	mul.f32 	%f2229, %f1632, %f382;
$L__BB2_121:
	add.f32 	%f388, %f2229, %f2118;
	shfl.sync.idx.b32	%r652|%p361, %r966, %r215, 31, -1;
	mov.b32 	%f389, %r652;
	setp.leu.f32 	%p362, %f389, 0f00000000;
	mov.f32 	%f2230, 0f00000000;
	@%p362 bra 	$L__BB2_123;
	ld.global.nc.f32 	%f1634, [%rd1];
	mul.f32 	%f2230, %f1634, %f389;
$L__BB2_123:
	add.f32 	%f392, %f2230, %f2117;
	mov.f32 	%f2231, 0f00000000;
	@%p362 bra 	$L__BB2_125;
	ld.global.nc.f32 	%f1636, [%rd1+128];
	mul.f32 	%f2231, %f1636, %f389;
$L__BB2_125:
	add.f32 	%f395, %f2231, %f2116;
	shfl.sync.idx.b32	%r653|%p364, %r965, %r215, 31, -1;
	mov.b32 	%f396, %r653;
	setp.leu.f32 	%p365, %f396, 0f00000000;
	mov.f32 	%f2232, 0f00000000;
	@%p365 bra 	$L__BB2_127;
	ld.global.nc.f32 	%f1638, [%rd1];
	mul.f32 	%f2232, %f1638, %f396;
$L__BB2_127:
	add.f32 	%f399, %f2232, %f2115;
	mov.f32 	%f2233, 0f00000000;
	@%p365 bra 	$L__BB2_129;
	ld.global.nc.f32 	%f1640, [%rd1+128];
	mul.f32 	%f2233, %f1640, %f396;
$L__BB2_129:
	add.f32 	%f402, %f2233, %f2114;
	shfl.sync.idx.b32	%r654|%p367, %r964, %r215, 31, -1;
	mov.b32 	%f403, %r654;
	setp.leu.f32 	%p368, %f403, 0f00000000;
	mov.f32 	%f2234, 0f00000000;
	@%p368 bra 	$L__BB2_131;
	ld.global.nc.f32 	%f1642, [%rd1];
	mul.f32 	%f2234, %f1642, %f403;
$L__BB2_131:
	add.f32 	%f406, %f2234, %f2113;
	mov.f32 	%f2235, 0f00000000;
	@%p368 bra 	$L__BB2_133;
	ld.global.nc.f32 	%f1644, [%rd1+128];
	mul.f32 	%f2235, %f1644, %f403;
$L__BB2_133:
	add.f32 	%f409, %f2235, %f2112;
	shfl.sync.idx.b32	%r655|%p370, %r963, %r215, 31, -1;
	mov.b32 	%f410, %r655;
	setp.leu.f32 	%p371, %f410, 0f00000000;
	mov.f32 	%f2236, 0f00000000;
	@%p371 bra 	$L__BB2_135;
	ld.global.nc.f32 	%f1646, [%rd1];
	mul.f32 	%f2236, %f1646, %f410;
$L__BB2_135:
	add.f32 	%f413, %f2236, %f2111;
	mov.f32 	%f2237, 0f00000000;
	@%p371 bra 	$L__BB2_137;
	ld.global.nc.f32 	%f1648, [%rd1+128];
	mul.f32 	%f2237, %f1648, %f410;
$L__BB2_137:
	ld.param.u64 	%rd254, [_Z12_spmm_conv_4PKfPfiiPKiS3_S3_S0__param_0];
	add.f32 	%f1649, %f2237, %f2110;
	cvta.to.global.u64 	%rd168, %rd254;
	mul.wide.s32 	%rd169, %r217, 4;
	add.s64 	%rd170, %rd168, %rd169;
	shfl.sync.idx.b32	%r656|%p373, %r994, %r216, 31, -1;
	mov.b32 	%f1650, %r656;
	ld.global.nc.f32 	%f1651, [%rd170];
	fma.rn.f32 	%f1652, %f1651, %f1650, %f2174;
	ld.global.nc.f32 	%f1653, [%rd170+128];
	fma.rn.f32 	%f1654, %f1653, %f1650, %f199;
	shfl.sync.idx.b32	%r657|%p374, %r993, %r216, 31, -1;
	mov.b32 	%f1655, %r657;
	fma.rn.f32 	%f1656, %f1651, %f1655, %f203;
	fma.rn.f32 	%f1657, %f1653, %f1655, %f206;
	shfl.sync.idx.b32	%r658|%p375, %r992, %r216, 31, -1;
	mov.b32 	%f1658, %r658;
	fma.rn.f32 	%f1659, %f1651, %f1658, %f210;
	fma.rn.f32 	%f1660, %f1653, %f1658, %f213;
	shfl.sync.idx.b32	%r659|%p376, %r991, %r216, 31, -1;
	mov.b32 	%f1661, %r659;
	fma.rn.f32 	%f1662, %f1651, %f1661, %f217;
	fma.rn.f32 	%f1663, %f1653, %f1661, %f220;
	shfl.sync.idx.b32	%r660|%p377, %r990, %r216, 31, -1;
	mov.b32 	%f1664, %r660;
	fma.rn.f32 	%f1665, %f1651, %f1664, %f224;
	fma.rn.f32 	%f1666, %f1653, %f1664, %f227;
	shfl.sync.idx.b32	%r661|%p378, %r989, %r216, 31, -1;
	mov.b32 	%f1667, %r661;
	fma.rn.f32 	%f1668, %f1651, %f1667, %f231;
	fma.rn.f32 	%f1669, %f1653, %f1667, %f234;
	shfl.sync.idx.b32	%r662|%p379, %r988, %r216, 31, -1;
	mov.b32 	%f1670, %r662;
	fma.rn.f32 	%f1671, %f1651, %f1670, %f238;
	fma.rn.f32 	%f1672, %f1653, %f1670, %f241;
	shfl.sync.idx.b32	%r663|%p380, %r987, %r216, 31, -1;
	mov.b32 	%f1673, %r663;
	fma.rn.f32 	%f1674, %f1651, %f1673, %f245;
	fma.rn.f32 	%f1675, %f1653, %f1673, %f248;
	shfl.sync.idx.b32	%r664|%p381, %r986, %r216, 31, -1;
	mov.b32 	%f1676, %r664;
	fma.rn.f32 	%f1677, %f1651, %f1676, %f252;
	fma.rn.f32 	%f1678, %f1653, %f1676, %f255;
	shfl.sync.idx.b32	%r665|%p382, %r985, %r216, 31, -1;
	mov.b32 	%f1679, %r665;
	fma.rn.f32 	%f1680, %f1651, %f1679, %f259;
	fma.rn.f32 	%f1681, %f1653, %f1679, %f262;
	shfl.sync.idx.b32	%r666|%p383, %r984, %r216, 31, -1;
	mov.b32 	%f1682, %r666;
	fma.rn.f32 	%f1683, %f1651, %f1682, %f266;
	fma.rn.f32 	%f1684, %f1653, %f1682, %f269;
	shfl.sync.idx.b32	%r667|%p384, %r983, %r216, 31, -1;
	mov.b32 	%f1685, %r667;
	fma.rn.f32 	%f1686, %f1651, %f1685, %f273;
	fma.rn.f32 	%f1687, %f1653, %f1685, %f276;
	shfl.sync.idx.b32	%r668|%p385, %r982, %r216, 31, -1;
	mov.b32 	%f1688, %r668;
	fma.rn.f32 	%f1689, %f1651, %f1688, %f280;
	fma.rn.f32 	%f1690, %f1653, %f1688, %f283;
	shfl.sync.idx.b32	%r669|%p386, %r981, %r216, 31, -1;
	mov.b32 	%f1691, %r669;
	fma.rn.f32 	%f1692, %f1651, %f1691, %f287;
	fma.rn.f32 	%f1693, %f1653, %f1691, %f290;
	shfl.sync.idx.b32	%r670|%p387, %r980, %r216, 31, -1;
	mov.b32 	%f1694, %r670;
	fma.rn.f32 	%f1695, %f1651, %f1694, %f294;
	fma.rn.f32 	%f1696, %f1653, %f1694, %f297;
	shfl.sync.idx.b32	%r671|%p388, %r979, %r216, 31, -1;
	mov.b32 	%f1697, %r671;
	fma.rn.f32 	%f1698, %f1651, %f1697, %f301;
	fma.rn.f32 	%f1699, %f1653, %f1697, %f304;
	shfl.sync.idx.b32	%r672|%p389, %r978, %r216, 31, -1;
	mov.b32 	%f1700, %r672;
	fma.rn.f32 	%f1701, %f1651, %f1700, %f308;
	fma.rn.f32 	%f1702, %f1653, %f1700, %f311;
	shfl.sync.idx.b32	%r673|%p390, %r977, %r216, 31, -1;
	mov.b32 	%f1703, %r673;
	fma.rn.f32 	%f1704, %f1651, %f1703, %f315;
	fma.rn.f32 	%f1705, %f1653, %f1703, %f318;
	shfl.sync.idx.b32	%r674|%p391, %r976, %r216, 31, -1;
	mov.b32 	%f1706, %r674;
	fma.rn.f32 	%f1707, %f1651, %f1706, %f322;
	fma.rn.f32 	%f1708, %f1653, %f1706, %f325;
	shfl.sync.idx.b32	%r675|%p392, %r975, %r216, 31, -1;
	mov.b32 	%f1709, %r675;
	fma.rn.f32 	%f1710, %f1651, %f1709, %f329;
	fma.rn.f32 	%f1711, %f1653, %f1709, %f332;
	shfl.sync.idx.b32	%r676|%p393, %r974, %r216, 31, -1;
	mov.b32 	%f1712, %r676;
	fma.rn.f32 	%f1713, %f1651, %f1712, %f336;
	fma.rn.f32 	%f1714, %f1653, %f1712, %f339;
	shfl.sync.idx.b32	%r677|%p394, %r973, %r216, 31, -1;
	mov.b32 	%f1715, %r677;
	fma.rn.f32 	%f1716, %f1651, %f1715, %f343;
	fma.rn.f32 	%f1717, %f1653, %f1715, %f346;
	shfl.sync.idx.b32	%r678|%p395, %r972, %r216, 31, -1;
	mov.b32 	%f1718, %r678;
	fma.rn.f32 	%f1719, %f1651, %f1718, %f350;
	fma.rn.f32 	%f1720, %f1653, %f1718, %f353;
	shfl.sync.idx.b32	%r679|%p396, %r971, %r216, 31, -1;
	mov.b32 	%f1721, %r679;
	fma.rn.f32 	%f1722, %f1651, %f1721, %f357;
	fma.rn.f32 	%f1723, %f1653, %f1721, %f360;
	shfl.sync.idx.b32	%r680|%p397, %r970, %r216, 31, -1;
	mov.b32 	%f1724, %r680;
	fma.rn.f32 	%f1725, %f1651, %f1724, %f364;
	fma.rn.f32 	%f1726, %f1653, %f1724, %f367;
	shfl.sync.idx.b32	%r681|%p398, %r969, %r216, 31, -1;
	mov.b32 	%f1727, %r681;
	fma.rn.f32 	%f1728, %f1651, %f1727, %f371;
	fma.rn.f32 	%f1729, %f1653, %f1727, %f374;
	shfl.sync.idx.b32	%r682|%p399, %r968, %r216, 31, -1;
	mov.b32 	%f1730, %r682;
	fma.rn.f32 	%f1731, %f1651, %f1730, %f378;
	fma.rn.f32 	%f1732, %f1653, %f1730, %f381;
	shfl.sync.idx.b32	%r683|%p400, %r967, %r216, 31, -1;
	mov.b32 	%f1733, %r683;
	fma.rn.f32 	%f1734, %f1651, %f1733, %f385;
	fma.rn.f32 	%f1735, %f1653, %f1733, %f388;
	shfl.sync.idx.b32	%r684|%p401, %r966, %r216, 31, -1;
	mov.b32 	%f1736, %r684;
	fma.rn.f32 	%f1737, %f1651, %f1736, %f392;
	fma.rn.f32 	%f1738, %f1653, %f1736, %f395;
	shfl.sync.idx.b32	%r685|%p402, %r965, %r216, 31, -1;
	mov.b32 	%f1739, %r685;
	fma.rn.f32 	%f1740, %f1651, %f1739, %f399;
	fma.rn.f32 	%f1741, %f1653, %f1739, %f402;
	shfl.sync.idx.b32	%r686|%p403, %r964, %r216, 31, -1;
	mov.b32 	%f1742, %r686;
	fma.rn.f32 	%f1743, %f1651, %f1742, %f406;
	fma.rn.f32 	%f1744, %f1653, %f1742, %f409;
	shfl.sync.idx.b32	%r687|%p404, %r963, %r216, 31, -1;
	mov.b32 	%f1745, %r687;
	fma.rn.f32 	%f1746, %f1651, %f1745, %f413;
	fma.rn.f32 	%f1747, %f1653, %f1745, %f1649;
	mul.wide.s32 	%rd171, %r219, 4;
	add.s64 	%rd172, %rd168, %rd171;
	shfl.sync.idx.b32	%r688|%p405, %r994, %r218, 31, -1;
	mov.b32 	%f1748, %r688;
	ld.global.nc.f32 	%f1749, [%rd172];
	fma.rn.f32 	%f1750, %f1749, %f1748, %f1652;
	ld.global.nc.f32 	%f1751, [%rd172+128];
	fma.rn.f32 	%f1752, %f1751, %f1748, %f1654;
	shfl.sync.idx.b32	%r689|%p406, %r993, %r218, 31, -1;
	mov.b32 	%f1753, %r689;
	fma.rn.f32 	%f1754, %f1749, %f1753, %f1656;
	fma.rn.f32 	%f1755, %f1751, %f1753, %f1657;
	shfl.sync.idx.b32	%r690|%p407, %r992, %r218, 31, -1;
	mov.b32 	%f1756, %r690;
	fma.rn.f32 	%f1757, %f1749, %f1756, %f1659;
	fma.rn.f32 	%f1758, %f1751, %f1756, %f1660;
	shfl.sync.idx.b32	%r691|%p408, %r991, %r218, 31, -1;
	mov.b32 	%f1759, %r691;
	fma.rn.f32 	%f1760, %f1749, %f1759, %f1662;
	fma.rn.f32 	%f1761, %f1751, %f1759, %f1663;
	shfl.sync.idx.b32	%r692|%p409, %r990, %r218, 31, -1;
	mov.b32 	%f1762, %r692;
	fma.rn.f32 	%f1763, %f1749, %f1762, %f1665;
	fma.rn.f32 	%f1764, %f1751, %f1762, %f1666;
	shfl.sync.idx.b32	%r693|%p410, %r989, %r218, 31, -1;
	mov.b32 	%f1765, %r693;
	fma.rn.f32 	%f1766, %f1749, %f1765, %f1668;
	fma.rn.f32 	%f1767, %f1751, %f1765, %f1669;
	shfl.sync.idx.b32	%r694|%p411, %r988, %r218, 31, -1;
	mov.b32 	%f1768, %r694;
	fma.rn.f32 	%f1769, %f1749, %f1768, %f1671;
	fma.rn.f32 	%f1770, %f1751, %f1768, %f1672;
	shfl.sync.idx.b32	%r695|%p412, %r987, %r218, 31, -1;
	mov.b32 	%f1771, %r695;
	fma.rn.f32 	%f1772, %f1749, %f1771, %f1674;
	fma.rn.f32 	%f1773, %f1751, %f1771, %f1675;
	shfl.sync.idx.b32	%r696|%p413, %r986, %r218, 31, -1;
	mov.b32 	%f1774, %r696;
	fma.rn.f32 	%f1775, %f1749, %f1774, %f1677;
	fma.rn.f32 	%f1776, %f1751, %f1774, %f1678;
	shfl.sync.idx.b32	%r697|%p414, %r985, %r218, 31, -1;
	mov.b32 	%f1777, %r697;
	fma.rn.f32 	%f1778, %f1749, %f1777, %f1680;
	fma.rn.f32 	%f1779, %f1751, %f1777, %f1681;
	shfl.sync.idx.b32	%r698|%p415, %r984, %r218, 31, -1;
	mov.b32 	%f1780, %r698;
	fma.rn.f32 	%f1781, %f1749, %f1780, %f1683;
	fma.rn.f32 	%f1782, %f1751, %f1780, %f1684;
	shfl.sync.idx.b32	%r699|%p416, %r983, %r218, 31, -1;
	mov.b32 	%f1783, %r699;
	fma.rn.f32 	%f1784, %f1749, %f1783, %f1686;
	fma.rn.f32 	%f1785, %f1751, %f1783, %f1687;
	shfl.sync.idx.b32	%r700|%p417, %r982, %r218, 31, -1;
	mov.b32 	%f1786, %r700;
	fma.rn.f32 	%f1787, %f1749, %f1786, %f1689;
	fma.rn.f32 	%f1788, %f1751, %f1786, %f1690;
	shfl.sync.idx.b32	%r701|%p418, %r981, %r218, 31, -1;
	mov.b32 	%f1789, %r701;
	fma.rn.f32 	%f1790, %f1749, %f1789, %f1692;
	fma.rn.f32 	%f1791, %f1751, %f1789, %f1693;
	shfl.sync.idx.b32	%r702|%p419, %r980, %r218, 31, -1;
	mov.b32 	%f1792, %r702;
	fma.rn.f32 	%f1793, %f1749, %f1792, %f1695;
	fma.rn.f32 	%f1794, %f1751, %f1792, %f1696;
	shfl.sync.idx.b32	%r703|%p420, %r979, %r218, 31, -1;
	mov.b32 	%f1795, %r703;
	fma.rn.f32 	%f1796, %f1749, %f1795, %f1698;
	fma.rn.f32 	%f1797, %f1751, %f1795, %f1699;
	shfl.sync.idx.b32	%r704|%p421, %r978, %r218, 31, -1;
	mov.b32 	%f1798, %r704;
	fma.rn.f32 	%f1799, %f1749, %f1798, %f1701;
	fma.rn.f32 	%f1800, %f1751, %f1798, %f1702;
	shfl.sync.idx.b32	%r705|%p422, %r977, %r218, 31, -1;
	mov.b32 	%f1801, %r705;
	fma.rn.f32 	%f1802, %f1749, %f1801, %f1704;
	fma.rn.f32 	%f1803, %f1751, %f1801, %f1705;
	shfl.sync.idx.b32	%r706|%p423, %r976, %r218, 31, -1;
	mov.b32 	%f1804, %r706;
	fma.rn.f32 	%f1805, %f1749, %f1804, %f1707;
	fma.rn.f32 	%f1806, %f1751, %f1804, %f1708;
	shfl.sync.idx.b32	%r707|%p424, %r975, %r218, 31, -1;
	mov.b32 	%f1807, %r707;
	fma.rn.f32 	%f1808, %f1749, %f1807, %f1710;
	fma.rn.f32 	%f1809, %f1751, %f1807, %f1711;
	shfl.sync.idx.b32	%r708|%p425, %r974, %r218, 31, -1;
	mov.b32 	%f1810, %r708;
	fma.rn.f32 	%f1811, %f1749, %f1810, %f1713;
	fma.rn.f32 	%f1812, %f1751, %f1810, %f1714;
	shfl.sync.idx.b32	%r709|%p426, %r973, %r218, 31, -1;
	mov.b32 	%f1813, %r709;
	fma.rn.f32 	%f1814, %f1749, %f1813, %f1716;
	fma.rn.f32 	%f1815, %f1751, %f1813, %f1717;
	shfl.sync.idx.b32	%r710|%p427, %r972, %r218, 31, -1;
	mov.b32 	%f1816, %r710;
	fma.rn.f32 	%f1817, %f1749, %f1816, %f1719;
	fma.rn.f32 	%f1818, %f1751, %f1816, %f1720;
	shfl.sync.idx.b32	%r711|%p428, %r971, %r218, 31, -1;
	mov.b32 	%f1819, %r711;
	fma.rn.f32 	%f1820, %f1749, %f1819, %f1722;
	fma.rn.f32 	%f1821, %f1751, %f1819, %f1723;
	shfl.sync.idx.b32	%r712|%p429, %r970, %r218, 31, -1;
	mov.b32 	%f1822, %r712;
	fma.rn.f32 	%f1823, %f1749, %f1822, %f1725;
	fma.rn.f32 	%f1824, %f1751, %f1822, %f1726;
	shfl.sync.idx.b32	%r713|%p430, %r969, %r218, 31, -1;
	mov.b32 	%f1825, %r713;
	fma.rn.f32 	%f1826, %f1749, %f1825, %f1728;
	fma.rn.f32 	%f1827, %f1751, %f1825, %f1729;
	shfl.sync.idx.b32	%r714|%p431, %r968, %r218, 31, -1;
	mov.b32 	%f1828, %r714;
	fma.rn.f32 	%f1829, %f1749, %f1828, %f1731;
	fma.rn.f32 	%f1830, %f1751, %f1828, %f1732;
	shfl.sync.idx.b32	%r715|%p432, %r967, %r218, 31, -1;
	mov.b32 	%f1831, %r715;
	fma.rn.f32 	%f1832, %f1749, %f1831, %f1734;
	fma.rn.f32 	%f1833, %f1751, %f1831, %f1735;
	shfl.sync.idx.b32	%r716|%p433, %r966, %r218, 31, -1;
	mov.b32 	%f1834, %r716;
	fma.rn.f32 	%f1835, %f1749, %f1834, %f1737;
	fma.rn.f32 	%f1836, %f1751, %f1834, %f1738;
	shfl.sync.idx.b32	%r717|%p434, %r965, %r218, 31, -1;
	mov.b32 	%f1837, %r717;
	fma.rn.f32 	%f1838, %f1749, %f1837, %f1740;
	fma.rn.f32 	%f1839, %f1751, %f1837, %f1741;
	shfl.sync.idx.b32	%r718|%p435, %r964, %r218, 31, -1;
	mov.b32 	%f1840, %r718;
	fma.rn.f32 	%f1841, %f1749, %f1840, %f1743;
	fma.rn.f32 	%f1842, %f1751, %f1840, %f1744;
	shfl.sync.idx.b32	%r719|%p436, %r963, %r218, 31, -1;
	mov.b32 	%f1843, %r719;
	fma.rn.f32 	%f1844, %f1749, %f1843, %f1746;
	fma.rn.f32 	%f1845, %f1751, %f1843, %f1747;
	mul.wide.s32 	%rd173, %r221, 4;
	add.s64 	%rd174, %rd168, %rd173;
	shfl.sync.idx.b32	%r720|%p437, %r994, %r220, 31, -1;
	mov.b32 	%f1846, %r720;
	ld.global.nc.f32 	%f1847, [%rd174];
	fma.rn.f32 	%f2173, %f1847, %f1846, %f1750;
	ld.global.nc.f32 	%f1848, [%rd174+128];
	fma.rn.f32 	%f2172, %f1848, %f1846, %f1752;
	shfl.sync.idx.b32	%r721|%p438, %r993, %r220, 31, -1;
	mov.b32 	%f1849, %r721;
	fma.rn.f32 	%f2171, %f1847, %f1849, %f1754;
	fma.rn.f32 	%f2170, %f1848, %f1849, %f1755;
	shfl.sync.idx.b32	%r722|%p439, %r992, %r220, 31, -1;
	mov.b32 	%f1850, %r722;
	fma.rn.f32 	%f2169, %f1847, %f1850, %f1757;
	fma.rn.f32 	%f2168, %f1848, %f1850, %f1758;
	shfl.sync.idx.b32	%r723|%p440, %r991, %r220, 31, -1;
	mov.b32 	%f1851, %r723;
	fma.rn.f32 	%f2167, %f1847, %f1851, %f1760;
	fma.rn.f32 	%f2166, %f1848, %f1851, %f1761;
	shfl.sync.idx.b32	%r724|%p441, %r990, %r220, 31, -1;
	mov.b32 	%f1852, %r724;
	fma.rn.f32 	%f2165, %f1847, %f1852, %f1763;
	fma.rn.f32 	%f2164, %f1848, %f1852, %f1764;
	shfl.sync.idx.b32	%r725|%p442, %r989, %r220, 31, -1;
	mov.b32 	%f1853, %r725;
	fma.rn.f32 	%f2163, %f1847, %f1853, %f1766;
	fma.rn.f32 	%f2162, %f1848, %f1853, %f1767;
	shfl.sync.idx.b32	%r726|%p443, %r988, %r220, 31, -1;
	mov.b32 	%f1854, %r726;
	fma.rn.f32 	%f2161, %f1847, %f1854, %f1769;
	fma.rn.f32 	%f2160, %f1848, %f1854, %f1770;
	shfl.sync.idx.b32	%r727|%p444, %r987, %r220, 31, -1;
	mov.b32 	%f1855, %r727;
	fma.rn.f32 	%f2159, %f1847, %f1855, %f1772;
	fma.rn.f32 	%f2158, %f1848, %f1855, %f1773;
	shfl.sync.idx.b32	%r728|%p445, %r986, %r220, 31, -1;
	mov.b32 	%f1856, %r728;
	fma.rn.f32 	%f2157, %f1847, %f1856, %f1775;
	fma.rn.f32 	%f2156, %f1848, %f1856, %f1776;
	shfl.sync.idx.b32	%r729|%p446, %r985, %r220, 31, -1;
	mov.b32 	%f1857, %r729;
	fma.rn.f32 	%f2155, %f1847, %f1857, %f1778;
	fma.rn.f32 	%f2154, %f1848, %f1857, %f1779;
	shfl.sync.idx.b32	%r730|%p447, %r984, %r220, 31, -1;
	mov.b32 	%f1858, %r730;
	fma.rn.f32 	%f2153, %f1847, %f1858, %f1781;
	fma.rn.f32 	%f2152, %f1848, %f1858, %f1782;
	shfl.sync.idx.b32	%r731|%p448, %r983, %r220, 31, -1;
	mov.b32 	%f1859, %r731;
	fma.rn.f32 	%f2151, %f1847, %f1859, %f1784;
	fma.rn.f32 	%f2150, %f1848, %f1859, %f1785;
	shfl.sync.idx.b32	%r732|%p449, %r982, %r220, 31, -1;
	mov.b32 	%f1860, %r732;
	fma.rn.f32 	%f2149, %f1847, %f1860, %f1787;
	fma.rn.f32 	%f2148, %f1848, %f1860, %f1788;
	shfl.sync.idx.b32	%r733|%p450, %r981, %r220, 31, -1;
	mov.b32 	%f1861, %r733;
	fma.rn.f32 	%f2147, %f1847, %f1861, %f1790;
	fma.rn.f32 	%f2146, %f1848, %f1861, %f1791;
	shfl.sync.idx.b32	%r734|%p451, %r980, %r220, 31, -1;
	mov.b32 	%f1862, %r734;
	fma.rn.f32 	%f2145, %f1847, %f1862, %f1793;
	fma.rn.f32 	%f2144, %f1848, %f1862, %f1794;
	shfl.sync.idx.b32	%r735|%p452, %r979, %r220, 31, -1;
	mov.b32 	%f1863, %r735;
	fma.rn.f32 	%f2143, %f1847, %f1863, %f1796;
	fma.rn.f32 	%f2142, %f1848, %f1863, %f1797;
	shfl.sync.idx.b32	%r736|%p453, %r978, %r220, 31, -1;
	mov.b32 	%f1864, %r736;
	fma.rn.f32 	%f2141, %f1847, %f1864, %f1799;
	fma.rn.f32 	%f2140, %f1848, %f1864, %f1800;
	shfl.sync.idx.b32	%r737|%p454, %r977, %r220, 31, -1;
	mov.b32 	%f1865, %r737;
	fma.rn.f32 	%f2139, %f1847, %f1865, %f1802;
	fma.rn.f32 	%f2138, %f1848, %f1865, %f1803;
	shfl.sync.idx.b32	%r738|%p455, %r976, %r220, 31, -1;
	mov.b32 	%f1866, %r738;
	fma.rn.f32 	%f2137, %f1847, %f1866, %f1805;
	fma.rn.f32 	%f2136, %f1848, %f1866, %f1806;
	shfl.sync.idx.b32	%r739|%p456, %r975, %r220, 31, -1;
	mov.b32 	%f1867, %r739;
	fma.rn.f32 	%f2135, %f1847, %f1867, %f1808;
	fma.rn.f32 	%f2134, %f1848, %f1867, %f1809;
	shfl.sync.idx.b32	%r740|%p457, %r974, %r220, 31, -1;
	mov.b32 	%f1868, %r740;
	fma.rn.f32 	%f2133, %f1847, %f1868, %f1811;
	fma.rn.f32 	%f2132, %f1848, %f1868, %f1812;
	shfl.sync.idx.b32	%r741|%p458, %r973, %r220, 31, -1;
	mov.b32 	%f1869, %r741;
	fma.rn.f32 	%f2131, %f1847, %f1869, %f1814;
	fma.rn.f32 	%f2130, %f1848, %f1869, %f1815;
	shfl.sync.idx.b32	%r742|%p459, %r972, %r220, 31, -1;
	mov.b32 	%f1870, %r742;
	fma.rn.f32 	%f2129, %f1847, %f1870, %f1817;
	fma.rn.f32 	%f2128, %f1848, %f1870, %f1818;
	shfl.sync.idx.b32	%r743|%p460, %r971, %r220, 31, -1;
	mov.b32 	%f1871, %r743;
	fma.rn.f32 	%f2127, %f1847, %f1871, %f1820;
	fma.rn.f32 	%f2126, %f1848, %f1871, %f1821;
	shfl.sync.idx.b32	%r744|%p461, %r970, %r220, 31, -1;
	mov.b32 	%f1872, %r744;
	fma.rn.f32 	%f2125, %f1847, %f1872, %f1823;
	fma.rn.f32 	%f2124, %f1848, %f1872, %f1824;
	shfl.sync.idx.b32	%r745|%p462, %r969, %r220, 31, -1;
	mov.b32 	%f1873, %r745;
	fma.rn.f32 	%f2123, %f1847, %f1873, %f1826;
	fma.rn.f32 	%f2122, %f1848, %f1873, %f1827;
	shfl.sync.idx.b32	%r746|%p463, %r968, %r220, 31, -1;
	mov.b32 	%f1874, %r746;
	fma.rn.f32 	%f2121, %f1847, %f1874, %f1829;
	fma.rn.f32 	%f2120, %f1848, %f1874, %f1830;
	shfl.sync.idx.b32	%r747|%p464, %r967, %r220, 31, -1;
	mov.b32 	%f1875, %r747;
	fma.rn.f32 	%f2119, %f1847, %f1875, %f1832;
	fma.rn.f32 	%f2118, %f1848, %f1875, %f1833;
	shfl.sync.idx.b32	%r748|%p465, %r966, %r220, 31, -1;
	mov.b32 	%f1876, %r748;
	fma.rn.f32 	%f2117, %f1847, %f1876, %f1835;
	fma.rn.f32 	%f2116, %f1848, %f1876, %f1836;
	shfl.sync.idx.b32	%r749|%p466, %r965, %r220, 31, -1;
	mov.b32 	%f1877, %r749;
	fma.rn.f32 	%f2115, %f1847, %f1877, %f1838;
	fma.rn.f32 	%f2114, %f1848, %f1877, %f1839;
	shfl.sync.idx.b32	%r750|%p467, %r964, %r220, 31, -1;
	mov.b32 	%f1878, %r750;
	fma.rn.f32 	%f2113, %f1847, %f1878, %f1841;
	fma.rn.f32 	%f2112, %f1848, %f1878, %f1842;
	shfl.sync.idx.b32	%r751|%p468, %r963, %r220, 31, -1;
	mov.b32 	%f1879, %r751;
	fma.rn.f32 	%f2111, %f1847, %f1879, %f1844;
	fma.rn.f32 	%f2110, %f1848, %f1879, %f1845;
$L__BB2_138:
	ld.param.u64 	%rd255, [_Z12_spmm_conv_4PKfPfiiPKiS3_S3_S0__param_0];
	cvta.to.global.u64 	%rd2, %rd255;
	and.b32  	%r752, %r5, -4;
	and.b32  	%r753, %r5, -2;
	setp.ge.s32 	%p469, %r752, %r753;
	@%p469 bra 	$L__BB2_140;
	and.b32  	%r754, %r5, -4;
	add.s32 	%r755, %r754, %r3;
	sub.s32 	%r756, %r755, %r997;
	shfl.sync.idx.b32	%r757|%p470, %r996, %r756, 31, -1;
	add.s32 	%r758, %r756, 1;
	shfl.sync.idx.b32	%r759|%p471, %r996, %r758, 31, -1;
	mul.wide.s32 	%rd175, %r757, 4;
	add.s64 	%rd176, %rd2, %rd175;
	shfl.sync.idx.b32	%r760|%p472, %r994, %r756, 31, -1;
	mov.b32 	%f1880, %r760;
	ld.global.nc.f32 	%f1881, [%rd176];
	fma.rn.f32 	%f1882, %f1881, %f1880, %f2173;
	ld.global.nc.f32 	%f1883, [%rd176+128];
	fma.rn.f32 	%f1884, %f1883, %f1880, %f2172;
	shfl.sync.idx.b32	%r761|%p473, %r993, %r756, 31, -1;
	mov.b32 	%f1885, %r761;
	fma.rn.f32 	%f1886, %f1881, %f1885, %f2171;
	fma.rn.f32 	%f1887, %f1883, %f1885, %f2170;
	shfl.sync.idx.b32	%r762|%p474, %r992, %r756, 31, -1;
	mov.b32 	%f1888, %r762;
	fma.rn.f32 	%f1889, %f1881, %f1888, %f2169;
	fma.rn.f32 	%f1890, %f1883, %f1888, %f2168;
	shfl.sync.idx.b32	%r763|%p475, %r991, %r756, 31, -1;
	mov.b32 	%f1891, %r763;
	fma.rn.f32 	%f1892, %f1881, %f1891, %f2167;
	fma.rn.f32 	%f1893, %f1883, %f1891, %f2166;
	shfl.sync.idx.b32	%r764|%p476, %r990, %r756, 31, -1;
	mov.b32 	%f1894, %r764;
	fma.rn.f32 	%f1895, %f1881, %f1894, %f2165;
	fma.rn.f32 	%f1896, %f1883, %f1894, %f2164;
	shfl.sync.idx.b32	%r765|%p477, %r989, %r756, 31, -1;
	mov.b32 	%f1897, %r765;
	fma.rn.f32 	%f1898, %f1881, %f1897, %f2163;
	fma.rn.f32 	%f1899, %f1883, %f1897, %f2162;
	shfl.sync.idx.b32	%r766|%p478, %r988, %r756, 31, -1;
	mov.b32 	%f1900, %r766;
	fma.rn.f32 	%f1901, %f1881, %f1900, %f2161;
	fma.rn.f32 	%f1902, %f1883, %f1900, %f2160;
	shfl.sync.idx.b32	%r767|%p479, %r987, %r756, 31, -1;
	mov.b32 	%f1903, %r767;
	fma.rn.f32 	%f1904, %f1881, %f1903, %f2159;
	fma.rn.f32 	%f1905, %f1883, %f1903, %f2158;
	shfl.sync.idx.b32	%r768|%p480, %r986, %r756, 31, -1;
	mov.b32 	%f1906, %r768;
	fma.rn.f32 	%f1907, %f1881, %f1906, %f2157;
	fma.rn.f32 	%f1908, %f1883, %f1906, %f2156;
	shfl.sync.idx.b32	%r769|%p481, %r985, %r756, 31, -1;
	mov.b32 	%f1909, %r769;
	fma.rn.f32 	%f1910, %f1881, %f1909, %f2155;
	fma.rn.f32 	%f1911, %f1883, %f1909, %f2154;
	shfl.sync.idx.b32	%r770|%p482, %r984, %r756, 31, -1;
	mov.b32 	%f1912, %r770;
	fma.rn.f32 	%f1913, %f1881, %f1912, %f2153;
	fma.rn.f32 	%f1914, %f1883, %f1912, %f2152;
	shfl.sync.idx.b32	%r771|%p483, %r983, %r756, 31, -1;
	mov.b32 	%f1915, %r771;
	fma.rn.f32 	%f1916, %f1881, %f1915, %f2151;
	fma.rn.f32 	%f1917, %f1883, %f1915, %f2150;
	shfl.sync.idx.b32	%r772|%p484, %r982, %r756, 31, -1;
	mov.b32 	%f1918, %r772;
	fma.rn.f32 	%f1919, %f1881, %f1918, %f2149;
	fma.rn.f32 	%f1920, %f1883, %f1918, %f2148;
	shfl.sync.idx.b32	%r773|%p485, %r981, %r756, 31, -1;
	mov.b32 	%f1921, %r773;
	fma.rn.f32 	%f1922, %f1881, %f1921, %f2147;
	fma.rn.f32 	%f1923, %f1883, %f1921, %f2146;
	shfl.sync.idx.b32	%r774|%p486, %r980, %r756, 31, -1;
	mov.b32 	%f1924, %r774;
	fma.rn.f32 	%f1925, %f1881, %f1924, %f2145;
	fma.rn.f32 	%f1926, %f1883, %f1924, %f2144;
	shfl.sync.idx.b32	%r775|%p487, %r979, %r756, 31, -1;
	mov.b32 	%f1927, %r775;
	fma.rn.f32 	%f1928, %f1881, %f1927, %f2143;
	fma.rn.f32 	%f1929, %f1883, %f1927, %f2142;
	shfl.sync.idx.b32	%r776|%p488, %r978, %r756, 31, -1;
	mov.b32 	%f1930, %r776;
	fma.rn.f32 	%f1931, %f1881, %f1930, %f2141;
	fma.rn.f32 	%f1932, %f1883, %f1930, %f2140;
	shfl.sync.idx.b32	%r777|%p489, %r977, %r756, 31, -1;
	mov.b32 	%f1933, %r777;
	fma.rn.f32 	%f1934, %f1881, %f1933, %f2139;
	fma.rn.f32 	%f1935, %f1883, %f1933, %f2138;
	shfl.sync.idx.b32	%r778|%p490, %r976, %r756, 31, -1;
	mov.b32 	%f1936, %r778;
	fma.rn.f32 	%f1937, %f1881, %f1936, %f2137;
	fma.rn.f32 	%f1938, %f1883, %f1936, %f2136;
	shfl.sync.idx.b32	%r779|%p491, %r975, %r756, 31, -1;
	mov.b32 	%f1939, %r779;
	fma.rn.f32 	%f1940, %f1881, %f1939, %f2135;
	fma.rn.f32 	%f1941, %f1883, %f1939, %f2134;
	shfl.sync.idx.b32	%r780|%p492, %r974, %r756, 31, -1;
	mov.b32 	%f1942, %r780;
	fma.rn.f32 	%f1943, %f1881, %f1942, %f2133;
	fma.rn.f32 	%f1944, %f1883, %f1942, %f2132;
	shfl.sync.idx.b32	%r781|%p493, %r973, %r756, 31, -1;
	mov.b32 	%f1945, %r781;
	fma.rn.f32 	%f1946, %f1881, %f1945, %f2131;
	fma.rn.f32 	%f1947, %f1883, %f1945, %f2130;
	shfl.sync.idx.b32	%r782|%p494, %r972, %r756, 31, -1;
	mov.b32 	%f1948, %r782;
	fma.rn.f32 	%f1949, %f1881, %f1948, %f2129;
	fma.rn.f32 	%f1950, %f1883, %f1948, %f2128;
	shfl.sync.idx.b32	%r783|%p495, %r971, %r756, 31, -1;
	mov.b32 	%f1951, %r783;
	fma.rn.f32 	%f1952, %f1881, %f1951, %f2127;
	fma.rn.f32 	%f1953, %f1883, %f1951, %f2126;
	shfl.sync.idx.b32	%r784|%p496, %r970, %r756, 31, -1;
	mov.b32 	%f1954, %r784;
	fma.rn.f32 	%f1955, %f1881, %f1954, %f2125;
	fma.rn.f32 	%f1956, %f1883, %f1954, %f2124;
	shfl.sync.idx.b32	%r785|%p497, %r969, %r756, 31, -1;
	mov.b32 	%f1957, %r785;
	fma.rn.f32 	%f1958, %f1881, %f1957, %f2123;
	fma.rn.f32 	%f1959, %f1883, %f1957, %f2122;
	shfl.sync.idx.b32	%r786|%p498, %r968, %r756, 31, -1;
	mov.b32 	%f1960, %r786;
	fma.rn.f32 	%f1961, %f1881, %f1960, %f2121;
	fma.rn.f32 	%f1962, %f1883, %f1960, %f2120;
	shfl.sync.idx.b32	%r787|%p499, %r967, %r756, 31, -1;
	mov.b32 	%f1963, %r787;
	fma.rn.f32 	%f1964, %f1881, %f1963, %f2119;
	fma.rn.f32 	%f1965, %f1883, %f1963, %f2118;
	shfl.sync.idx.b32	%r788|%p500, %r966, %r756, 31, -1;
	mov.b32 	%f1966, %r788;
	fma.rn.f32 	%f1967, %f1881, %f1966, %f2117;
	fma.rn.f32 	%f1968, %f1883, %f1966, %f2116;
	shfl.sync.idx.b32	%r789|%p501, %r965, %r756, 31, -1;
	mov.b32 	%f1969, %r789;
	fma.rn.f32 	%f1970, %f1881, %f1969, %f2115;
	fma.rn.f32 	%f1971, %f1883, %f1969, %f2114;
	shfl.sync.idx.b32	%r790|%p502, %r964, %r756, 31, -1;
	mov.b32 	%f1972, %r790;
	fma.rn.f32 	%f1973, %f1881, %f1972, %f2113;
	fma.rn.f32 	%f1974, %f1883, %f1972, %f2112;
	shfl.sync.idx.b32	%r791|%p503, %r963, %r756, 31, -1;
	mov.b32 	%f1975, %r791;
	fma.rn.f32 	%f1976, %f1881, %f1975, %f2111;
	fma.rn.f32 	%f1977, %f1883, %f1975, %f2110;
	mul.wide.s32 	%rd177, %r759, 4;
	add.s64 	%rd178, %rd2, %rd177;
	shfl.sync.idx.b32	%r792|%p504, %r994, %r758, 31, -1;
	mov.b32 	%f1978, %r792;
	ld.global.nc.f32 	%f1979, [%rd178];
	fma.rn.f32 	%f2173, %f1979, %f1978, %f1882;
	ld.global.nc.f32 	%f1980, [%rd178+128];
	fma.rn.f32 	%f2172, %f1980, %f1978, %f1884;
	shfl.sync.idx.b32	%r793|%p505, %r993, %r758, 31, -1;
	mov.b32 	%f1981, %r793;
	fma.rn.f32 	%f2171, %f1979, %f1981, %f1886;
	fma.rn.f32 	%f2170, %f1980, %f1981, %f1887;
	shfl.sync.idx.b32	%r794|%p506, %r992, %r758, 31, -1;
	mov.b32 	%f1982, %r794;
	fma.rn.f32 	%f2169, %f1979, %f1982, %f1889;
	fma.rn.f32 	%f2168, %f1980, %f1982, %f1890;
	shfl.sync.idx.b32	%r795|%p507, %r991, %r758, 31, -1;
	mov.b32 	%f1983, %r795;
	fma.rn.f32 	%f2167, %f1979, %f1983, %f1892;
	fma.rn.f32 	%f2166, %f1980, %f1983, %f1893;
	shfl.sync.idx.b32	%r796|%p508, %r990, %r758, 31, -1;
	mov.b32 	%f1984, %r796;
	fma.rn.f32 	%f2165, %f1979, %f1984, %f1895;
	fma.rn.f32 	%f2164, %f1980, %f1984, %f1896;
	shfl.sync.idx.b32	%r797|%p509, %r989, %r758, 31, -1;
	mov.b32 	%f1985, %r797;
	fma.rn.f32 	%f2163, %f1979, %f1985, %f1898;
	fma.rn.f32 	%f2162, %f1980, %f1985, %f1899;
	shfl.sync.idx.b32	%r798|%p510, %r988, %r758, 31, -1;
	mov.b32 	%f1986, %r798;
	fma.rn.f32 	%f2161, %f1979, %f1986, %f1901;
	fma.rn.f32 	%f2160, %f1980, %f1986, %f1902;
	shfl.sync.idx.b32	%r799|%p511, %r987, %r758, 31, -1;
	mov.b32 	%f1987, %r799;
	fma.rn.f32 	%f2159, %f1979, %f1987, %f1904;
	fma.rn.f32 	%f2158, %f1980, %f1987, %f1905;
	shfl.sync.idx.b32	%r800|%p512, %r986, %r758, 31, -1;
	mov.b32 	%f1988, %r800;
	fma.rn.f32 	%f2157, %f1979, %f1988, %f1907;
	fma.rn.f32 	%f2156, %f1980, %f1988, %f1908;
	shfl.sync.idx.b32	%r801|%p513, %r985, %r758, 31, -1;
	mov.b32 	%f1989, %r801;
	fma.rn.f32 	%f2155, %f1979, %f1989, %f1910;
	fma.rn.f32 	%f2154, %f1980, %f1989, %f1911;
	shfl.sync.idx.b32	%r802|%p514, %r984, %r758, 31, -1;
	mov.b32 	%f1990, %r802;
	fma.rn.f32 	%f2153, %f1979, %f1990, %f1913;
	fma.rn.f32 	%f2152, %f1980, %f1990, %f1914;
	shfl.sync.idx.b32	%r803|%p515, %r983, %r758, 31, -1;
	mov.b32 	%f1991, %r803;
	fma.rn.f32 	%f2151, %f1979, %f1991, %f1916;
	fma.rn.f32 	%f2150, %f1980, %f1991, %f1917;
	shfl.sync.idx.b32	%r804|%p516, %r982, %r758, 31, -1;
	mov.b32 	%f1992, %r804;
	fma.rn.f32 	%f2149, %f1979, %f1992, %f1919;
	fma.rn.f32 	%f2148, %f1980, %f1992, %f1920;
	shfl.sync.idx.b32	%r805|%p517, %r981, %r758, 31, -1;
	mov.b32 	%f1993, %r805;
	fma.rn.f32 	%f2147, %f1979, %f1993, %f1922;
	fma.rn.f32 	%f2146, %f1980, %f1993, %f1923;
	shfl.sync.idx.b32	%r806|%p518, %r980, %r758, 31, -1;
	mov.b32 	%f1994, %r806;
	fma.rn.f32 	%f2145, %f1979, %f1994, %f1925;
	fma.rn.f32 	%f2144, %f1980, %f1994, %f1926;
	shfl.sync.idx.b32	%r807|%p519, %r979, %r758, 31, -1;
	mov.b32 	%f1995, %r807;
	fma.rn.f32 	%f2143, %f1979, %f1995, %f1928;
	fma.rn.f32 	%f2142, %f1980, %f1995, %f1929;
	shfl.sync.idx.b32	%r808|%p520, %r978, %r758, 31, -1;
	mov.b32 	%f1996, %r808;
	fma.rn.f32 	%f2141, %f1979, %f1996, %f1931;
	fma.rn.f32 	%f2140, %f1980, %f1996, %f1932;
	shfl.sync.idx.b32	%r809|%p521, %r977, %r758, 31, -1;
	mov.b32 	%f1997, %r809;
	fma.rn.f32 	%f2139, %f1979, %f1997, %f1934;
	fma.rn.f32 	%f2138, %f1980, %f1997, %f1935;
	shfl.sync.idx.b32	%r810|%p522, %r976, %r758, 31, -1;
	mov.b32 	%f1998, %r810;
	fma.rn.f32 	%f2137, %f1979, %f1998, %f1937;
	fma.rn.f32 	%f2136, %f1980, %f1998, %f1938;
	shfl.sync.idx.b32	%r811|%p523, %r975, %r758, 31, -1;
	mov.b32 	%f1999, %r811;
	fma.rn.f32 	%f2135, %f1979, %f1999, %f1940;
	fma.rn.f32 	%f2134, %f1980, %f1999, %f1941;
	shfl.sync.idx.b32	%r812|%p524, %r974, %r758, 31, -1;
	mov.b32 	%f2000, %r812;
	fma.rn.f32 	%f2133, %f1979, %f2000, %f1943;
	fma.rn.f32 	%f2132, %f1980, %f2000, %f1944;
	shfl.sync.idx.b32	%r813|%p525, %r973, %r758, 31, -1;
	mov.b32 	%f2001, %r813;
	fma.rn.f32 	%f2131, %f1979, %f2001, %f1946;
	fma.rn.f32 	%f2130, %f1980, %f2001, %f1947;
	shfl.sync.idx.b32	%r814|%p526, %r972, %r758, 31, -1;
	mov.b32 	%f2002, %r814;
	fma.rn.f32 	%f2129, %f1979, %f2002, %f1949;
	fma.rn.f32 	%f2128, %f1980, %f2002, %f1950;
	shfl.sync.idx.b32	%r815|%p527, %r971, %r758, 31, -1;
	mov.b32 	%f2003, %r815;
	fma.rn.f32 	%f2127, %f1979, %f2003, %f1952;
	fma.rn.f32 	%f2126, %f1980, %f2003, %f1953;
	shfl.sync.idx.b32	%r816|%p528, %r970, %r758, 31, -1;
	mov.b32 	%f2004, %r816;
	fma.rn.f32 	%f2125, %f1979, %f2004, %f1955;
	fma.rn.f32 	%f2124, %f1980, %f2004, %f1956;
	shfl.sync.idx.b32	%r817|%p529, %r969, %r758, 31, -1;
	mov.b32 	%f2005, %r817;
	fma.rn.f32 	%f2123, %f1979, %f2005, %f1958;
	fma.rn.f32 	%f2122, %f1980, %f2005, %f1959;
	shfl.sync.idx.b32	%r818|%p530, %r968, %r758, 31, -1;
	mov.b32 	%f2006, %r818;
	fma.rn.f32 	%f2121, %f1979, %f2006, %f1961;
	fma.rn.f32 	%f2120, %f1980, %f2006, %f1962;
	shfl.sync.idx.b32	%r819|%p531, %r967, %r758, 31, -1;
	mov.b32 	%f2007, %r819;
	fma.rn.f32 	%f2119, %f1979, %f2007, %f1964;
	fma.rn.f32 	%f2118, %f1980, %f2007, %f1965;
	shfl.sync.idx.b32	%r820|%p532, %r966, %r758, 31, -1;
	mov.b32 	%f2008, %r820;
	fma.rn.f32 	%f2117, %f1979, %f2008, %f1967;
	fma.rn.f32 	%f2116, %f1980, %f2008, %f1968;
	shfl.sync.idx.b32	%r821|%p533, %r965, %r758, 31, -1;
	mov.b32 	%f2009, %r821;
	fma.rn.f32 	%f2115, %f1979, %f2009, %f1970;
	fma.rn.f32 	%f2114, %f1980, %f2009, %f1971;
	shfl.sync.idx.b32	%r822|%p534, %r964, %r758, 31, -1;
	mov.b32 	%f2010, %r822;
	fma.rn.f32 	%f2113, %f1979, %f2010, %f1973;
	fma.rn.f32 	%f2112, %f1980, %f2010, %f1974;
	shfl.sync.idx.b32	%r823|%p535, %r963, %r758, 31, -1;
	mov.b32 	%f2011, %r823;
	fma.rn.f32 	%f2111, %f1979, %f2011, %f1976;
	fma.rn.f32 	%f2110, %f1980, %f2011, %f1977;
$L__BB2_140:
	setp.ge.s32 	%p536, %r8, %r5;
	@%p536 bra 	$L__BB2_142;
	sub.s32 	%r824, %r8, %r997;
	shfl.sync.idx.b32	%r825|%p537, %r996, %r824, 31, -1;
	mul.wide.s32 	%rd179, %r825, 4;
	add.s64 	%rd180, %rd2, %rd179;
	shfl.sync.idx.b32	%r826|%p538, %r994, %r824, 31, -1;
	mov.b32 	%f2012, %r826;
	ld.global.nc.f32 	%f2013, [%rd180];
	fma.rn.f32 	%f2173, %f2013, %f2012, %f2173;
	ld.global.nc.f32 	%f2014, [%rd180+128];
	fma.rn.f32 	%f2172, %f2014, %f2012, %f2172;
	shfl.sync.idx.b32	%r827|%p539, %r993, %r824, 31, -1;
	mov.b32 	%f2015, %r827;
	fma.rn.f32 	%f2171, %f2013, %f2015, %f2171;
	fma.rn.f32 	%f2170, %f2014, %f2015, %f2170;
	shfl.sync.idx.b32	%r828|%p540, %r992, %r824, 31, -1;
	mov.b32 	%f2016, %r828;
	fma.rn.f32 	%f2169, %f2013, %f2016, %f2169;
	fma.rn.f32 	%f2168, %f2014, %f2016, %f2168;
	shfl.sync.idx.b32	%r829|%p541, %r991, %r824, 31, -1;
	mov.b32 	%f2017, %r829;
	fma.rn.f32 	%f2167, %f2013, %f2017, %f2167;
	fma.rn.f32 	%f2166, %f2014, %f2017, %f2166;
	shfl.sync.idx.b32	%r830|%p542, %r990, %r824, 31, -1;
	mov.b32 	%f2018, %r830;
	fma.rn.f32 	%f2165, %f2013, %f2018, %f2165;
	fma.rn.f32 	%f2164, %f2014, %f2018, %f2164;
	shfl.sync.idx.b32	%r831|%p543, %r989, %r824, 31, -1;
	mov.b32 	%f2019, %r831;
	fma.rn.f32 	%f2163, %f2013, %f2019, %f2163;
	fma.rn.f32 	%f2162, %f2014, %f2019, %f2162;
	shfl.sync.idx.b32	%r832|%p544, %r988, %r824, 31, -1;
	mov.b32 	%f2020, %r832;
	fma.rn.f32 	%f2161, %f2013, %f2020, %f2161;
	fma.rn.f32 	%f2160, %f2014, %f2020, %f2160;
	shfl.sync.idx.b32	%r833|%p545, %r987, %r824, 31, -1;
	mov.b32 	%f2021, %r833;
	fma.rn.f32 	%f2159, %f2013, %f2021, %f2159;
	fma.rn.f32 	%f2158, %f2014, %f2021, %f2158;
	shfl.sync.idx.b32	%r834|%p546, %r986, %r824, 31, -1;
	mov.b32 	%f2022, %r834;
	fma.rn.f32 	%f2157, %f2013, %f2022, %f2157;
	fma.rn.f32 	%f2156, %f2014, %f2022, %f2156;
	shfl.sync.idx.b32	%r835|%p547, %r985, %r824, 31, -1;
	mov.b32 	%f2023, %r835;
	fma.rn.f32 	%f2155, %f2013, %f2023, %f2155;
	fma.rn.f32 	%f2154, %f2014, %f2023, %f2154;
	shfl.sync.idx.b32	%r836|%p548, %r984, %r824, 31, -1;
	mov.b32 	%f2024, %r836;
	fma.rn.f32 	%f2153, %f2013, %f2024, %f2153;
	fma.rn.f32 	%f2152, %f2014, %f2024, %f2152;
	shfl.sync.idx.b32	%r837|%p549, %r983, %r824, 31, -1;
	mov.b32 	%f2025, %r837;
	fma.rn.f32 	%f2151, %f2013, %f2025, %f2151;
	fma.rn.f32 	%f2150, %f2014, %f2025, %f2150;
	shfl.sync.idx.b32	%r838|%p550, %r982, %r824, 31, -1;
	mov.b32 	%f2026, %r838;
	fma.rn.f32 	%f2149, %f2013, %f2026, %f2149;
	fma.rn.f32 	%f2148, %f2014, %f2026, %f2148;
	shfl.sync.idx.b32	%r839|%p551, %r981, %r824, 31, -1;
	mov.b32 	%f2027, %r839;
	fma.rn.f32 	%f2147, %f2013, %f2027, %f2147;
	fma.rn.f32 	%f2146, %f2014, %f2027, %f2146;
	shfl.sync.idx.b32	%r840|%p552, %r980, %r824, 31, -1;
	mov.b32 	%f2028, %r840;
	fma.rn.f32 	%f2145, %f2013, %f2028, %f2145;
	fma.rn.f32 	%f2144, %f2014, %f2028, %f2144;
	shfl.sync.idx.b32	%r841|%p553, %r979, %r824, 31, -1;
	mov.b32 	%f2029, %r841;
	fma.rn.f32 	%f2143, %f2013, %f2029, %f2143;
	fma.rn.f32 	%f2142, %f2014, %f2029, %f2142;
	shfl.sync.idx.b32	%r842|%p554, %r978, %r824, 31, -1;
	mov.b32 	%f2030, %r842;
	fma.rn.f32 	%f2141, %f2013, %f2030, %f2141;
	fma.rn.f32 	%f2140, %f2014, %f2030, %f2140;
	shfl.sync.idx.b32	%r843|%p555, %r977, %r824, 31, -1;
	mov.b32 	%f2031, %r843;
	fma.rn.f32 	%f2139, %f2013, %f2031, %f2139;
	fma.rn.f32 	%f2138, %f2014, %f2031, %f2138;
	shfl.sync.idx.b32	%r844|%p556, %r976, %r824, 31, -1;
	mov.b32 	%f2032, %r844;
	fma.rn.f32 	%f2137, %f2013, %f2032, %f2137;
	fma.rn.f32 	%f2136, %f2014, %f2032, %f2136;
	shfl.sync.idx.b32	%r845|%p557, %r975, %r824, 31, -1;
	mov.b32 	%f2033, %r845;
	fma.rn.f32 	%f2135, %f2013, %f2033, %f2135;
	fma.rn.f32 	%f2134, %f2014, %f2033, %f2134;
	shfl.sync.idx.b32	%r846|%p558, %r974, %r824, 31, -1;
	mov.b32 	%f2034, %r846;
	fma.rn.f32 	%f2133, %f2013, %f2034, %f2133;
	fma.rn.f32 	%f2132, %f2014, %f2034, %f2132;
	shfl.sync.idx.b32	%r847|%p559, %r973, %r824, 31, -1;
	mov.b32 	%f2035, %r847;
	fma.rn.f32 	%f2131, %f2013, %f2035, %f2131;
	fma.rn.f32 	%f2130, %f2014, %f2035, %f2130;
	shfl.sync.idx.b32	%r848|%p560, %r972, %r824, 31, -1;
	mov.b32 	%f2036, %r848;
	fma.rn.f32 	%f2129, %f2013, %f2036, %f2129;
	fma.rn.f32 	%f2128, %f2014, %f2036, %f2128;
	shfl.sync.idx.b32	%r849|%p561, %r971, %r824, 31, -1;
	mov.b32 	%f2037, %r849;
	fma.rn.f32 	%f2127, %f2013, %f2037, %f2127;
	fma.rn.f32 	%f2126, %f2014, %f2037, %f2126;
	shfl.sync.idx.b32	%r850|%p562, %r970, %r824, 31, -1;
	mov.b32 	%f2038, %r850;
	fma.rn.f32 	%f2125, %f2013, %f2038, %f2125;
	fma.rn.f32 	%f2124, %f2014, %f2038, %f2124;
	shfl.sync.idx.b32	%r851|%p563, %r969, %r824, 31, -1;
	mov.b32 	%f2039, %r851;
	fma.rn.f32 	%f2123, %f2013, %f2039, %f2123;
	fma.rn.f32 	%f2122, %f2014, %f2039, %f2122;
	shfl.sync.idx.b32	%r852|%p564, %r968, %r824, 31, -1;
	mov.b32 	%f2040, %r852;
	fma.rn.f32 	%f2121, %f2013, %f2040, %f2121;
	fma.rn.f32 	%f2120, %f2014, %f2040, %f2120;
	shfl.sync.idx.b32	%r853|%p565, %r967, %r824, 31, -1;
	mov.b32 	%f2041, %r853;
	fma.rn.f32 	%f2119, %f2013, %f2041, %f2119;
	fma.rn.f32 	%f2118, %f2014, %f2041, %f2118;
	shfl.sync.idx.b32	%r854|%p566, %r966, %r824, 31, -1;
	mov.b32 	%f2042, %r854;
	fma.rn.f32 	%f2117, %f2013, %f2042, %f2117;
	fma.rn.f32 	%f2116, %f2014, %f2042, %f2116;
	shfl.sync.idx.b32	%r855|%p567, %r965, %r824, 31, -1;
	mov.b32 	%f2043, %r855;
	fma.rn.f32 	%f2115, %f2013, %f2043, %f2115;
	fma.rn.f32 	%f2114, %f2014, %f2043, %f2114;
	shfl.sync.idx.b32	%r856|%p568, %r964, %r824, 31, -1;
	mov.b32 	%f2044, %r856;
	fma.rn.f32 	%f2113, %f2013, %f2044, %f2113;
	fma.rn.f32 	%f2112, %f2014, %f2044, %f2112;
	shfl.sync.idx.b32	%r857|%p569, %r963, %r824, 31, -1;
	mov.b32 	%f2045, %r857;
	fma.rn.f32 	%f2111, %f2013, %f2045, %f2111;
	fma.rn.f32 	%f2110, %f2014, %f2045, %f2110;
$L__BB2_142:
	ld.param.u64 	%rd257, [_Z12_spmm_conv_4PKfPfiiPKiS3_S3_S0__param_5];
	ld.param.u32 	%r962, [_Z12_spmm_conv_4PKfPfiiPKiS3_S3_S0__param_2];
	ld.param.u64 	%rd256, [_Z12_spmm_conv_4PKfPfiiPKiS3_S3_S0__param_1];
	cvta.to.global.u64 	%rd181, %rd256;
	shl.b32 	%r858, %r7, 15;
	mov.u32 	%r859, %ctaid.y;
	shl.b32 	%r860, %r859, 6;
	mov.u32 	%r861, %tid.x;
	add.s32 	%r862, %r860, %r861;
	mad.lo.s32 	%r863, %r6, 1064960, %r862;
	mad.lo.s32 	%r864, %r6, 1130496, %r863;
	add.s32 	%r865, %r864, %r858;
	cvta.to.global.u64 	%rd182, %rd257;
	cvt.s64.s32 	%rd183, %r962;
	cvt.s64.s32 	%rd184, %r2;
	add.s64 	%rd185, %rd183, %rd184;
	shl.b64 	%rd186, %rd185, 2;
	add.s64 	%rd187, %rd182, %rd186;
	ld.global.nc.u32 	%r866, [%rd187];
	shl.b32 	%r867, %r866, 6;
	add.s32 	%r868, %r867, %r865;
	mul.wide.s32 	%rd188, %r868, 4;
	add.s64 	%rd189, %rd181, %rd188;
	st.global.f32 	[%rd189], %f2173;
	st.global.f32 	[%rd189+128], %f2172;
	ld.global.nc.u32 	%r869, [%rd187+4];
	shl.b32 	%r870, %r869, 6;
	add.s32 	%r871, %r870, %r865;
	mul.wide.s32 	%rd190, %r871, 4;
	add.s64 	%rd191, %rd181, %rd190;
	st.global.f32 	[%rd191], %f2171;
	st.global.f32 	[%rd191+128], %f2170;
	ld.global.nc.u32 	%r872, [%rd187+8];
	shl.b32 	%r873, %r872, 6;
	add.s32 	%r874, %r873, %r865;
	mul.wide.s32 	%rd192, %r874, 4;
	add.s64 	%rd193, %rd181, %rd192;
	st.global.f32 	[%rd193], %f2169;
	st.global.f32 	[%rd193+128], %f2168;
	ld.global.nc.u32 	%r875, [%rd187+12];
	shl.b32 	%r876, %r875, 6;
	add.s32 	%r877, %r876, %r865;
	mul.wide.s32 	%rd194, %r877, 4;
	add.s64 	%rd195, %rd181, %rd194;
	st.global.f32 	[%rd195], %f2167;
	st.global.f32 	[%rd195+128], %f2166;
	ld.global.nc.u32 	%r878, [%rd187+16];
	shl.b32 	%r879, %r878, 6;
	add.s32 	%r880, %r879, %r865;
	mul.wide.s32 	%rd196, %r880, 4;
	add.s64 	%rd197, %rd181, %rd196;
	st.global.f32 	[%rd197], %f2165;
	st.global.f32 	[%rd197+128], %f2164;
	ld.global.nc.u32 	%r881, [%rd187+20];
	shl.b32 	%r882, %r881, 6;
	add.s32 	%r883, %r882, %r865;
	mul.wide.s32 	%rd198, %r883, 4;
	add.s64 	%rd199, %rd181, %rd198;
	st.global.f32 	[%rd199], %f2163;
	st.global.f32 	[%rd199+128], %f2162;
	ld.global.nc.u32 	%r884, [%rd187+24];
	shl.b32 	%r885, %r884, 6;
	add.s32 	%r886, %r885, %r865;
	mul.wide.s32 	%rd200, %r886, 4;
	add.s64 	%rd201, %rd181, %rd200;
	st.global.f32 	[%rd201], %f2161;
	st.global.f32 	[%rd201+128], %f2160;
	ld.global.nc.u32 	%r887, [%rd187+28];
	shl.b32 	%r888, %r887, 6;
	add.s32 	%r889, %r888, %r865;
	mul.wide.s32 	%rd202, %r889, 4;
	add.s64 	%rd203, %rd181, %rd202;
	st.global.f32 	[%rd203], %f2159;
	st.global.f32 	[%rd203+128], %f2158;
	ld.global.nc.u32 	%r890, [%rd187+32];
	shl.b32 	%r891, %r890, 6;
	add.s32 	%r892, %r891, %r865;
	mul.wide.s32 	%rd204, %r892, 4;
	add.s64 	%rd205, %rd181, %rd204;
	st.global.f32 	[%rd205], %f2157;
	st.global.f32 	[%rd205+128], %f2156;
	ld.global.nc.u32 	%r893, [%rd187+36];
	shl.b32 	%r894, %r893, 6;
	add.s32 	%r895, %r894, %r865;
	mul.wide.s32 	%rd206, %r895, 4;
	add.s64 	%rd207, %rd181, %rd206;
	st.global.f32 	[%rd207], %f2155;
	st.global.f32 	[%rd207+128], %f2154;
	ld.global.nc.u32 	%r896, [%rd187+40];
	shl.b32 	%r897, %r896, 6;
	add.s32 	%r898, %r897, %r865;
	mul.wide.s32 	%rd208, %r898, 4;
	add.s64 	%rd209, %rd181, %rd208;
	st.global.f32 	[%rd209], %f2153;
	st.global.f32 	[%rd209+128], %f2152;
	ld.global.nc.u32 	%r899, [%rd187+44];
	shl.b32 	%r900, %r899, 6;
	add.s32 	%r901, %r900, %r865;
	mul.wide.s32 	%rd210, %r901, 4;
	add.s64 	%rd211, %rd181, %rd210;
	st.global.f32 	[%rd211], %f2151;
	st.global.f32 	[%rd211+128], %f2150;
	ld.global.nc.u32 	%r902, [%rd187+48];
	shl.b32 	%r903, %r902, 6;
	add.s32 	%r904, %r903, %r865;
	mul.wide.s32 	%rd212, %r904, 4;
	add.s64 	%rd213, %rd181, %rd212;
	st.global.f32 	[%rd213], %f2149;
	st.global.f32 	[%rd213+128], %f2148;
	ld.global.nc.u32 	%r905, [%rd187+52];
	shl.b32 	%r906, %r905, 6;
	add.s32 	%r907, %r906, %r865;
	mul.wide.s32 	%rd214, %r907, 4;
	add.s64 	%rd215, %rd181, %rd214;
	st.global.f32 	[%rd215], %f2147;
	st.global.f32 	[%rd215+128], %f2146;
	ld.global.nc.u32 	%r908, [%rd187+56];
	shl.b32 	%r909, %r908, 6;
	add.s32 	%r910, %r909, %r865;
	mul.wide.s32 	%rd216, %r910, 4;
	add.s64 	%rd217, %rd181, %rd216;
	st.global.f32 	[%rd217], %f2145;
	st.global.f32 	[%rd217+128], %f2144;
	ld.global.nc.u32 	%r911, [%rd187+60];
	shl.b32 	%r912, %r911, 6;
	add.s32 	%r913, %r912, %r865;
	mul.wide.s32 	%rd218, %r913, 4;
	add.s64 	%rd219, %rd181, %rd218;
	st.global.f32 	[%rd219], %f2143;
	st.global.f32 	[%rd219+128], %f2142;
	ld.global.nc.u32 	%r914, [%rd187+64];
	shl.b32 	%r915, %r914, 6;
	add.s32 	%r916, %r915, %r865;
	mul.wide.s32 	%rd220, %r916, 4;
	add.s64 	%rd221, %rd181, %rd220;
	st.global.f32 	[%rd221], %f2141;
	st.global.f32 	[%rd221+128], %f2140;
	ld.global.nc.u32 	%r917, [%rd187+68];
	shl.b32 	%r918, %r917, 6;
	add.s32 	%r919, %r918, %r865;
	mul.wide.s32 	%rd222, %r919, 4;
	add.s64 	%rd223, %rd181, %rd222;
	st.global.f32 	[%rd223], %f2139;
	st.global.f32 	[%rd223+128], %f2138;
	ld.global.nc.u32 	%r920, [%rd187+72];
	shl.b32 	%r921, %r920, 6;
	add.s32 	%r922, %r921, %r865;
	mul.wide.s32 	%rd224, %r922, 4;
	add.s64 	%rd225, %rd181, %rd224;
	st.global.f32 	[%rd225], %f2137;
	st.global.f32 	[%rd225+128], %f2136;
	ld.global.nc.u32 	%r923, [%rd187+76];
	shl.b32 	%r924, %r923, 6;
	add.s32 	%r925, %r924, %r865;
	mul.wide.s32 	%rd226, %r925, 4;
	add.s64 	%rd227, %rd181, %rd226;
	st.global.f32 	[%rd227], %f2135;
	st.global.f32 	[%rd227+128], %f2134;
	ld.global.nc.u32 	%r926, [%rd187+80];
	shl.b32 	%r927, %r926, 6;
	add.s32 	%r928, %r927, %r865;
	mul.wide.s32 	%rd228, %r928, 4;
	add.s64 	%rd229, %rd181, %rd228;
	st.global.f32 	[%rd229], %f2133;
	st.global.f32 	[%rd229+128], %f2132;
	ld.global.nc.u32 	%r929, [%rd187+84];
	shl.b32 	%r930, %r929, 6;
	add.s32 	%r931, %r930, %r865;
	mul.wide.s32 	%rd230, %r931, 4;
	add.s64 	%rd231, %rd181, %rd230;
	st.global.f32 	[%rd231], %f2131;
	st.global.f32 	[%rd231+128], %f2130;
	ld.global.nc.u32 	%r932, [%rd187+88];
	shl.b32 	%r933, %r932, 6;
	add.s32 	%r934, %r933, %r865;
	mul.wide.s32 	%rd232, %r934, 4;
	add.s64 	%rd233, %rd181, %rd232;
	st.global.f32 	[%rd233], %f2129;
	st.global.f32 	[%rd233+128], %f2128;
	ld.global.nc.u32 	%r935, [%rd187+92];
	shl.b32 	%r936, %r935, 6;
	add.s32 	%r937, %r936, %r865;
	mul.wide.s32 	%rd234, %r937, 4;
	add.s64 	%rd235, %rd181, %rd234;
	st.global.f32 	[%rd235], %f2127;
	st.global.f32 	[%rd235+128], %f2126;
	ld.global.nc.u32 	%r938, [%rd187+96];
	shl.b32 	%r939, %r938, 6;
	add.s32 	%r940, %r939, %r865;
	mul.wide.s32 	%rd236, %r940, 4;
	add.s64 	%rd237, %rd181, %rd236;
	st.global.f32 	[%rd237], %f2125;
	st.global.f32 	[%rd237+128], %f2124;
	ld.global.nc.u32 	%r941, [%rd187+100];
	shl.b32 	%r942, %r941, 6;
	add.s32 	%r943, %r942, %r865;
	mul.wide.s32 	%rd238, %r943, 4;
	add.s64 	%rd239, %rd181, %rd238;
	st.global.f32 	[%rd239], %f2123;
	st.global.f32 	[%rd239+128], %f2122;
	ld.global.nc.u32 	%r944, [%rd187+104];
	shl.b32 	%r945, %r944, 6;
	add.s32 	%r946, %r945, %r865;
	mul.wide.s32 	%rd240, %r946, 4;
	add.s64 	%rd241, %rd181, %rd240;
	st.global.f32 	[%rd241], %f2121;
	st.global.f32 	[%rd241+128], %f2120;
	ld.global.nc.u32 	%r947, [%rd187+108];
	shl.b32 	%r948, %r947, 6;
	add.s32 	%r949, %r948, %r865;
	mul.wide.s32 	%rd242, %r949, 4;
	add.s64 	%rd243, %rd181, %rd242;
	st.global.f32 	[%rd243], %f2119;
	st.global.f32 	[%rd243+128], %f2118;
	ld.global.nc.u32 	%r950, [%rd187+112];
	shl.b32 	%r951, %r950, 6;
	add.s32 	%r952, %r951, %r865;
	mul.wide.s32 	%rd244, %r952, 4;
	add.s64 	%rd245, %rd181, %rd244;
	st.global.f32 	[%rd245], %f2117;
	st.global.f32 	[%rd245+128], %f2116;
	ld.global.nc.u32 	%r953, [%rd187+116];
	shl.b32 	%r954, %r953, 6;
	add.s32 	%r955, %r954, %r865;
	mul.wide.s32 	%rd246, %r955, 4;
	add.s64 	%rd247, %rd181, %rd246;
	st.global.f32 	[%rd247], %f2115;
	st.global.f32 	[%rd247+128], %f2114;
	ld.global.nc.u32 	%r956, [%rd187+120];
	shl.b32 	%r957, %r956, 6;
	add.s32 	%r958, %r957, %r865;
	mul.wide.s32 	%rd248, %r958, 4;
	add.s64 	%rd249, %rd181, %rd248;
	st.global.f32 	[%rd249], %f2113;
	st.global.f32 	[%rd249+128], %f2112;
	ld.global.nc.u32 	%r959, [%rd187+124];
	shl.b32 	%r960, %r959, 6;
	add.s32 	%r961, %r960, %r865;
	mul.wide.s32 	%rd250, %r961, 4;
	add.s64 	%rd251, %rd181, %rd250;
	st.global.f32 	[%rd251], %f2111;
	st.global.f32 	[%rd251+128], %f2110;
	ret;

}
	// .globl	_Z12_spmm_conv_6PKfPfiiPKiS3_S3_S0_
.visible .entry _Z12_spmm_conv_6PKfPfiiPKiS3_S3_S0_(
	.param .u64 .ptr .align 1 _Z12_spmm_conv_6PKfPfiiPKiS3_S3_S0__param_0,
	.param .u64 .ptr .align 1 _Z12_spmm_conv_6PKfPfiiPKiS3_S3_S0__param_1,
	.param .u32 _Z12_spmm_conv_6PKfPfiiPKiS3_S3_S0__param_2,
	.param .u32 _Z12_spmm_conv_6PKfPfiiPKiS3_S3_S0__param_3,
	.param .u64 .ptr .align 1 _Z12_spmm_conv_6PKfPfiiPKiS3_S3_S0__param_4,
	.param .u64 .ptr .align 1 _Z12_spmm_conv_6PKfPfiiPKiS3_S3_S0__param_5,
	.param .u64 .ptr .align 1 _Z12_spmm_conv_6PKfPfiiPKiS3_S3_S0__param_6,
	.param .u64 .ptr .align 1 _Z12_spmm_conv_6PKfPfiiPKiS3_S3_S0__param_7
)
{
	.reg .pred 	%p<570>;
	.reg .b32 	%r<1100>;
	.reg .b32 	%f<2430>;
	.reg .b64 	%rd<262>;

	ld.param.u32 	%r222, [_Z12_spmm_conv_6PKfPfiiPKiS3_S3_S0__param_2];
	ld.param.u64 	%rd8, [_Z12_spmm_conv_6PKfPfiiPKiS3_S3_S0__param_4];
	cvta.to.global.u64 	%rd9, %rd8;
	mov.u32 	%r225, %tid.y;
	shl.b32 	%r226, %r225, 5;
	mov.u32 	%r227, %ctaid.x;
	shl.b32 	%r228, %r227, 7;
	add.s32 	%r229, %r226, %r228;
	mov.u32 	%r1, %tid.x;
	cvt.s64.s32 	%rd10, %r222;
	shr.s32 	%r230, %r229, 31;
	shr.u32 	%r231, %r230, 26;
	add.s32 	%r232, %r229, %r231;
	and.b32  	%r233, %r232, -64;
	sub.s32 	%r2, %r229, %r233;
	cvt.s64.s32 	%rd11, %r2;
	add.s64 	%rd12, %rd10, %rd11;
	shl.b64 	%rd13, %rd12, 2;
	add.s64 	%rd14, %rd9, %rd13;
	ld.global.nc.u32 	%r3, [%rd14];
	ld.global.nc.u32 	%r4, [%rd14+4];
	sub.s32 	%r5, %r4, %r3;
	mul.hi.s32 	%r234, %r229, 128207979;
	shr.u32 	%r235, %r234, 31;
	shr.s32 	%r236, %r234, 7;
	add.s32 	%r6, %r236, %r235;
	shr.s32 	%r237, %r232, 6;
	mul.hi.s32 	%r238, %r237, 128207979;
	shr.u32 	%r239, %r238, 31;
	shr.s32 	%r240, %r238, 1;
	add.s32 	%r241, %r240, %r239;
	mul.lo.s32 	%r242, %r241, 67;
	sub.s32 	%r7, %r237, %r242;
	and.b32  	%r243, %r5, -2;
	add.s32 	%r8, %r243, %r3;
	setp.lt.s32 	%p1, %r5, 8;
	mov.b32 	%r997, 0;
	mov.f32 	%f2110, 0f00000000;
	mov.f32 	%f2111, %f2110;
	mov.f32 	%f2112, %f2110;
	mov.f32 	%f2113, %f2110;
	mov.f32 	%f2114, %f2110;
	mov.f32 	%f2115, %f2110;
	mov.f32 	%f2116, %f2110;
	mov.f32 	%f2117, %f2110;
	mov.f32 	%f2118, %f2110;
	mov.f32 	%f2119, %f2110;
	mov.f32 	%f2120, %f2110;
	mov.f32 	%f2121, %f2110;
	mov.f32 	%f2122, %f2110;
	mov.f32 	%f2123, %f2110;
	mov.f32 	%f2124, %f2110;
	mov.f32 	%f2125, %f2110;
	mov.f32 	%f2126, %f2110;
	mov.f32 	%f2127, %f2110;
	mov.f32 	%f2128, %f2110;
	mov.f32 	%f2129, %f2110;
	mov.f32 	%f2130, %f2110;
	mov.f32 	%f2131, %f2110;
	mov.f32 	%f2132, %f2110;
	mov.f32 	%f2133, %f2110;
	mov.f32 	%f2134, %f2110;
	mov.f32 	%f2135, %f2110;
	mov.f32 	%f2136, %f2110;
	mov.f32 	%f2137, %f2110;
	mov.f32 	%f2138, %f2110;
	mov.f32 	%f2139, %f2110;
	mov.f32 	%f2140, %f2110;
	mov.f32 	%f2141, %f2110;
	mov.f32 	%f2142, %f2110;
	mov.f32 	%f2143, %f2110;
	mov.f32 	%f2144, %f2110;
	mov.f32 	%f2145, %f2110;
	mov.f32 	%f2146, %f2110;
	mov.f32 	%f2147, %f2110;
	mov.f32 	%f2148, %f2110;
	mov.f32 	%f2149, %f2110;
	mov.f32 	%f2150, %f2110;
	mov.f32 	%f2151, %f2110;
	mov.f32 	%f2152, %f2110;
	mov.f32 	%f2153, %f2110;
	mov.f32 	%f2154, %f2110;
	mov.f32 	%f2155, %f2110;
	mov.f32 	%f2156, %f2110;
	mov.f32 	%f2157, %f2110;
	mov.f32 	%f2158, %f2110;
	mov.f32 	%f2159, %f2110;
	mov.f32 	%f2160, %f2110;
	mov.f32 	%f2161, %f2110;
	mov.f32 	%f2162, %f2110;
	mov.f32 	%f2163, %f2110;
	mov.f32 	%f2164, %f2110;
	mov.f32 	%f2165, %f2110;
	mov.f32 	%f2166, %f2110;
	mov.f32 	%f2167, %f2110;
	mov.f32 	%f2168, %f2110;
	mov.f32 	%f2169, %f2110;
	mov.f32 	%f2170, %f2110;
	mov.f32 	%f2171, %f2110;
	mov.f32 	%f2172, %f2110;
	mov.f32 	%f2173, %f2110;
	@%p1 bra 	$L__BB3_6;
	mov.b32 	%r997, 0;
	mov.f32 	%f2110, 0f00000000;
	mov.u32 	%r995, %r3;
$L__BB3_2:
	sub.s32 	%r246, %r995, %r3;
	and.b32  	%r247, %r246, 31;
	setp.ne.s32 	%p2, %r247, 0;
	@%p2 bra 	$L__BB3_5;
	sub.s32 	%r248, %r4, %r995;
	setp.ge.u32 	%p3, %r1, %r248;
	mov.u32 	%r997, %r995;
	@%p3 bra 	$L__BB3_5;
	ld.param.u64 	%rd260, [_Z12_spmm_conv_6PKfPfiiPKiS3_S3_S0__param_7];
	ld.param.u64 	%rd258, [_Z12_spmm_conv_6PKfPfiiPKiS3_S3_S0__param_6];
	add.s32 	%r249, %r995, %r1;
	cvta.to.global.u64 	%rd15, %rd258;
	mul.wide.u32 	%rd16, %r249, 4;
	add.s64 	%rd17, %rd15, %rd16;
	ld.global.nc.u32 	%r250, [%rd17];
	shl.b32 	%r251, %r7, 14;
	mov.u32 	%r252, %ctaid.y;
	shl.b32 	%r253, %r252, 6;
	add.s32 	%r254, %r253, %r1;
	mad.lo.s32 	%r255, %r6, 1064960, %r254;
	add.s32 	%r256, %r255, %r251;
	shr.s32 	%r257, %r250, 31;
	shr.u32 	%r258, %r257, 24;
	add.s32 	%r259, %r250, %r258;
	shr.u32 	%r260, %r259, 8;
	mad.lo.s32 	%r261, %r260, 1064960, %r256;
	and.b32  	%r262, %r259, 67108608;
	sub.s32 	%r263, %r250, %r262;
	shl.b32 	%r264, %r263, 6;
	add.s32 	%r996, %r261, %r264;
	cvta.to.global.u64 	%rd18, %rd260;
	add.s64 	%rd19, %rd18, %rd16;
	ld.global.nc.u32 	%r994, [%rd19];
	add.s32 	%r265, %r5, %r249;
	mul.wide.u32 	%rd20, %r265, 4;
	add.s64 	%rd21, %rd18, %rd20;
	ld.global.nc.u32 	%r993, [%rd21];
	add.s32 	%r266, %r265, %r5;
	mul.wide.u32 	%rd22, %r266, 4;
	add.s64 	%rd23, %rd18, %rd22;
	ld.global.nc.u32 	%r992, [%rd23];
	add.s32 	%r267, %r266, %r5;
	mul.wide.u32 	%rd24, %r267, 4;
	add.s64 	%rd25, %rd18, %rd24;
	ld.global.nc.u32 	%r991, [%rd25];
	add.s32 	%r268, %r267, %r5;
	mul.wide.u32 	%rd26, %r268, 4;
	add.s64 	%rd27, %rd18, %rd26;
	ld.global.nc.u32 	%r990, [%rd27];
	add.s32 	%r269, %r268, %r5;
	mul.wide.u32 	%rd28, %r269, 4;
	add.s64 	%rd29, %rd18, %rd28;
	ld.global.nc.u32 	%r989, [%rd29];
	add.s32 	%r270, %r269, %r5;
	mul.wide.u32 	%rd30, %r270, 4;
	add.s64 	%rd31, %rd18, %rd30;
	ld.global.nc.u32 	%r988, [%rd31];
	add.s32 	%r271, %r270, %r5;
	mul.wide.u32 	%rd32, %r271, 4;
	add.s64 	%rd33, %rd18, %rd32;
	ld.global.nc.u32 	%r987, [%rd33];
	add.s32 	%r272, %r271, %r5;
	mul.wide.u32 	%rd34, %r272, 4;
	add.s64 	%rd35, %rd18, %rd34;
	ld.global.nc.u32 	%r986, [%rd35];
	add.s32 	%r273, %r272, %r5;
	mul.wide.u32 	%rd36, %r273, 4;
	add.s64 	%rd37, %rd18, %rd36;
	ld.global.nc.u32 	%r985, [%rd37];
	add.s32 	%r274, %r273, %r5;
	mul.wide.u32 	%rd38, %r274, 4;
	add.s64 	%rd39, %rd18, %rd38;
	ld.global.nc.u32 	%r984, [%rd39];
	add.s32 	%r275, %r274, %r5;
	mul.wide.u32 	%rd40, %r275, 4;
	add.s64 	%rd41, %rd18, %rd40;
	ld.global.nc.u32 	%r983, [%rd41];
	add.s32 	%r276, %r275, %r5;
	mul.wide.u32 	%rd42, %r276, 4;
	add.s64 	%rd43, %rd18, %rd42;
	ld.global.nc.u32 	%r982, [%rd43];
	add.s32 	%r277, %r276, %r5;
	mul.wide.u32 	%rd44, %r277, 4;
	add.s64 	%rd45, %rd18, %rd44;
	ld.global.nc.u32 	%r981, [%rd45];
	add.s32 	%r278, %r277, %r5;
	mul.wide.u32 	%rd46, %r278, 4;
	add.s64 	%rd47, %rd18, %rd46;
	ld.global.nc.u32 	%r980, [%rd47];
	add.s32 	%r279, %r278, %r5;
	mul.wide.u32 	%rd48, %r279, 4;
	add.s64 	%rd49, %rd18, %rd48;
	ld.global.nc.u32 	%r979, [%rd49];
	add.s32 	%r280, %r279, %r5;
	mul.wide.u32 	%rd50, %r280, 4;
	add.s64 	%rd51, %rd18, %rd50;
	ld.global.nc.u32 	%r978, [%rd51];
	add.s32 	%r281, %r280, %r5;
	mul.wide.u32 	%rd52, %r281, 4;
	add.s64 	%rd53, %rd18, %rd52;
	ld.global.nc.u32 	%r977, [%rd53];
	add.s32 	%r282, %r281, %r5;
	mul.wide.u32 	%rd54, %r282, 4;
	add.s64 	%rd55, %rd18, %rd54;
	ld.global.nc.u32 	%r976, [%rd55];
	add.s32 	%r283, %r282, %r5;
	mul.wide.u32 	%rd56, %r283, 4;
	add.s64 	%rd57, %rd18, %rd56;
	ld.global.nc.u32 	%r975, [%rd57];
	add.s32 	%r284, %r283, %r5;
	mul.wide.u32 	%rd58, %r284, 4;
	add.s64 	%rd59, %rd18, %rd58;
	ld.global.nc.u32 	%r974, [%rd59];
	add.s32 	%r285, %r284, %r5;
	mul.wide.u32 	%rd60, %r285, 4;
	add.s64 	%rd61, %rd18, %rd60;
	ld.global.nc.u32 	%r973, [%rd61];
	add.s32 	%r286, %r285, %r5;
	mul.wide.u32 	%rd62, %r286, 4;
	add.s64 	%rd63, %rd18, %rd62;
	ld.global.nc.u32 	%r972, [%rd63];
	add.s32 	%r287, %r286, %r5;
	mul.wide.u32 	%rd64, %r287, 4;
	add.s64 	%rd65, %rd18, %rd64;
	ld.global.nc.u32 	%r971, [%rd65];
	add.s32 	%r288, %r287, %r5;
	mul.wide.u32 	%rd66, %r288, 4;
	add.s64 	%rd67, %rd18, %rd66;
	ld.global.nc.u32 	%r970, [%rd67];
	add.s32 	%r289, %r288, %r5;
	mul.wide.u32 	%rd68, %r289, 4;
	add.s64 	%rd69, %rd18, %rd68;
	ld.global.nc.u32 	%r969, [%rd69];
	add.s32 	%r290, %r289, %r5;
	mul.wide.u32 	%rd70, %r290, 4;
	add.s64 	%rd71, %rd18, %rd70;
	ld.global.nc.u32 	%r968, [%rd71];
	add.s32 	%r291, %r290, %r5;
	mul.wide.u32 	%rd72, %r291, 4;
	add.s64 	%rd73, %rd18, %rd72;
	ld.global.nc.u32 	%r967, [%rd73];
	add.s32 	%r292, %r291, %r5;
	mul.wide.u32 	%rd74, %r292, 4;
	add.s64 	%rd75, %rd18, %rd74;
	ld.global.nc.u32 	%r966, [%rd75];
	add.s32 	%r293, %r292, %r5;
	mul.wide.u32 	%rd76, %r293, 4;
	add.s64 	%rd77, %rd18, %rd76;
	ld.global.nc.u32 	%r965, [%rd77];
	add.s32 	%r294, %r293, %r5;
	mul.wide.u32 	%rd78, %r294, 4;
	add.s64 	%rd79, %rd18, %rd78;
	ld.global.nc.u32 	%r964, [%rd79];
	add.s32 	%r295, %r294, %r5;
	mul.wide.u32 	%rd80, %r295, 4;
	add.s64 	%rd81, %rd18, %rd80;
	ld.global.nc.u32 	%r963, [%rd81];
$L__BB3_5:
	ld.param.u64 	%rd252, [_Z12_spmm_conv_6PKfPfiiPKiS3_S3_S0__param_0];
	sub.s32 	%r296, %r995, %r997;
	shfl.sync.idx.b32	%r297|%p4, %r996, %r296, 31, -1;
	add.s32 	%r298, %r296, 1;
	shfl.sync.idx.b32	%r299|%p5, %r996, %r298, 31, -1;
	add.s32 	%r300, %r296, 2;
	shfl.sync.idx.b32	%r301|%p6, %r996, %r300, 31, -1;
	add.s32 	%r302, %r296, 3;
	shfl.sync.idx.b32	%r303|%p7, %r996, %r302, 31, -1;
	add.s32 	%r304, %r296, 4;
	shfl.sync.idx.b32	%r305|%p8, %r996, %r304, 31, -1;
	add.s32 	%r306, %r296, 5;
	shfl.sync.idx.b32	%r307|%p9, %r996, %r306, 31, -1;
	add.s32 	%r308, %r296, 6;
	shfl.sync.idx.b32	%r309|%p10, %r996, %r308, 31, -1;
	add.s32 	%r310, %r296, 7;
	shfl.sync.idx.b32	%r311|%p11, %r996, %r310, 31, -1;
	cvta.to.global.u64 	%rd82, %rd252;
	mul.wide.s32 	%rd83, %r297, 4;
	add.s64 	%rd84, %rd82, %rd83;
	shfl.sync.idx.b32	%r312|%p12, %r994, %r296, 31, -1;
	mov.b32 	%f802, %r312;
	ld.global.nc.f32 	%f803, [%rd84];
	fma.rn.f32 	%f804, %f803, %f802, %f2173;
	ld.global.nc.f32 	%f805, [%rd84+128];
	fma.rn.f32 	%f806, %f805, %f802, %f2172;
	shfl.sync.idx.b32	%r313|%p13, %r993, %r296, 31, -1;
	mov.b32 	%f807, %r313;
	fma.rn.f32 	%f808, %f803, %f807, %f2171;
	fma.rn.f32 	%f809, %f805, %f807, %f2170;
	shfl.sync.idx.b32	%r314|%p14, %r992, %r296, 31, -1;
	mov.b32 	%f810, %r314;
	fma.rn.f32 	%f811, %f803, %f810, %f2169;
	fma.rn.f32 	%f812, %f805, %f810, %f2168;
	shfl.sync.idx.b32	%r315|%p15, %r991, %r296, 31, -1;
	mov.b32 	%f813, %r315;
	fma.rn.f32 	%f814, %f803, %f813, %f2167;
	fma.rn.f32 	%f815, %f805, %f813, %f2166;
	shfl.sync.idx.b32	%r316|%p16, %r990, %r296, 31, -1;
	mov.b32 	%f816, %r316;
	fma.rn.f32 	%f817, %f803, %f816, %f2165;
	fma.rn.f32 	%f818, %f805, %f816, %f2164;
	shfl.sync.idx.b32	%r317|%p17, %r989, %r296, 31, -1;
	mov.b32 	%f819, %r317;
	fma.rn.f32 	%f820, %f803, %f819, %f2163;
	fma.rn.f32 	%f821, %f805, %f819, %f2162;
	shfl.sync.idx.b32	%r318|%p18, %r988, %r296, 31, -1;
	mov.b32 	%f822, %r318;
	fma.rn.f32 	%f823, %f803, %f822, %f2161;
	fma.rn.f32 	%f824, %f805, %f822, %f2160;
	shfl.sync.idx.b32	%r319|%p19, %r987, %r296, 31, -1;
	mov.b32 	%f825, %r319;
	fma.rn.f32 	%f826, %f803, %f825, %f2159;
	fma.rn.f32 	%f827, %f805, %f825, %f2158;
	shfl.sync.idx.b32	%r320|%p20, %r986, %r296, 31, -1;
	mov.b32 	%f828, %r320;
	fma.rn.f32 	%f829, %f803, %f828, %f2157;
	fma.rn.f32 	%f830, %f805, %f828, %f2156;
	shfl.sync.idx.b32	%r321|%p21, %r985, %r296, 31, -1;
	mov.b32 	%f831, %r321;
	fma.rn.f32 	%f832, %f803, %f831, %f2155;
	fma.rn.f32 	%f833, %f805, %f831, %f2154;
	shfl.sync.idx.b32	%r322|%p22, %r984, %r296, 31, -1;
	mov.b32 	%f834, %r322;
	fma.rn.f32 	%f835, %f803, %f834, %f2153;
	fma.rn.f32 	%f836, %f805, %f834, %f2152;
	shfl.sync.idx.b32	%r323|%p23, %r983, %r296, 31, -1;
	mov.b32 	%f837, %r323;
	fma.rn.f32 	%f838, %f803, %f837, %f2151;
	fma.rn.f32 	%f839, %f805, %f837, %f2150;
	shfl.sync.idx.b32	%r324|%p24, %r982, %r296, 31, -1;
	mov.b32 	%f840, %r324;
	fma.rn.f32 	%f841, %f803, %f840, %f2149;
	fma.rn.f32 	%f842, %f805, %f840, %f2148;
	shfl.sync.idx.b32	%r325|%p25, %r981, %r296, 31, -1;
	mov.b32 	%f843, %r325;
	fma.rn.f32 	%f844, %f803, %f843, %f2147;
	fma.rn.f32 	%f845, %f805, %f843, %f2146;
	shfl.sync.idx.b32	%r326|%p26, %r980, %r296, 31, -1;
	mov.b32 	%f846, %r326;
	fma.rn.f32 	%f847, %f803, %f846, %f2145;
	fma.rn.f32 	%f848, %f805, %f846, %f2144;
	shfl.sync.idx.b32	%r327|%p27, %r979, %r296, 31, -1;
	mov.b32 	%f849, %r327;
	fma.rn.f32 	%f850, %f803, %f849, %f2143;
	fma.rn.f32 	%f851, %f805, %f849, %f2142;
	shfl.sync.idx.b32	%r328|%p28, %r978, %r296, 31, -1;
	mov.b32 	%f852, %r328;
	fma.rn.f32 	%f853, %f803, %f852, %f2141;
	fma.rn.f32 	%f854, %f805, %f852, %f2140;
	shfl.sync.idx.b32	%r329|%p29, %r977, %r296, 31, -1;
	mov.b32 	%f855, %r329;
	fma.rn.f32 	%f856, %f803, %f855, %f2139;
	fma.rn.f32 	%f857, %f805, %f855, %f2138;
	shfl.sync.idx.b32	%r330|%p30, %r976, %r296, 31, -1;
	mov.b32 	%f858, %r330;
	fma.rn.f32 	%f859, %f803, %f858, %f2137;
	fma.rn.f32 	%f860, %f805, %f858, %f2136;
	shfl.sync.idx.b32	%r331|%p31, %r975, %r296, 31, -1;
	mov.b32 	%f861, %r331;
	fma.rn.f32 	%f862, %f803, %f861, %f2135;
	fma.rn.f32 	%f863, %f805, %f861, %f2134;
	shfl.sync.idx.b32	%r332|%p32, %r974, %r296, 31, -1;
	mov.b32 	%f864, %r332;
	fma.rn.f32 	%f865, %f803, %f864, %f2133;
	fma.rn.f32 	%f866, %f805, %f864, %f2132;
	shfl.sync.idx.b32	%r333|%p33, %r973, %r296, 31, -1;
	mov.b32 	%f867, %r333;
	fma.rn.f32 	%f868, %f803, %f867, %f2131;
	fma.rn.f32 	%f869, %f805, %f867, %f2130;
	shfl.sync.idx.b32	%r334|%p34, %r972, %r296, 31, -1;
	mov.b32 	%f870, %r334;
	fma.rn.f32 	%f871, %f803, %f870, %f2129;
	fma.rn.f32 	%f872, %f805, %f870, %f2128;
	shfl.sync.idx.b32	%r335|%p35, %r971, %r296, 31, -1;
	mov.b32 	%f873, %r335;
	fma.rn.f32 	%f874, %f803, %f873, %f2127;
	fma.rn.f32 	%f875, %f805, %f873, %f2126;
	shfl.sync.idx.b32	%r336|%p36, %r970, %r296, 31, -1;
	mov.b32 	%f876, %r336;
	fma.rn.f32 	%f877, %f803, %f876, %f2125;
	fma.rn.f32 	%f878, %f805, %f876, %f2124;
	shfl.sync.idx.b32	%r337|%p37, %r969, %r296, 31, -1;
	mov.b32 	%f879, %r337;
	fma.rn.f32 	%f880, %f803, %f879, %f2123;
	fma.rn.f32 	%f881, %f805, %f879, %f2122;
	shfl.sync.idx.b32	%r338|%p38, %r968, %r296, 31, -1;
	mov.b32 	%f882, %r338;
	fma.rn.f32 	%f883, %f803, %f882, %f2121;
	fma.rn.f32 	%f884, %f805, %f882, %f2120;
	shfl.sync.idx.b32	%r339|%p39, %r967, %r296, 31, -1;
	mov.b32 	%f885, %r339;
	fma.rn.f32 	%f886, %f803, %f885, %f2119;
	fma.rn.f32 	%f887, %f805, %f885, %f2118;
	shfl.sync.idx.b32	%r340|%p40, %r966, %r296, 31, -1;
	mov.b32 	%f888, %r340;
	fma.rn.f32 	%f889, %f803, %f888, %f2117;
	fma.rn.f32 	%f890, %f805, %f888, %f2116;
	shfl.sync.idx.b32	%r341|%p41, %r965, %r296, 31, -1;
	mov.b32 	%f891, %r341;
	fma.rn.f32 	%f892, %f803, %f891, %f2115;
	fma.rn.f32 	%f893, %f805, %f891, %f2114;
	shfl.sync.idx.b32	%r342|%p42, %r964, %r296, 31, -1;
	mov.b32 	%f894, %r342;
	fma.rn.f32 	%f895, %f803, %f894, %f2113;
	fma.rn.f32 	%f896, %f805, %f894, %f2112;
	shfl.sync.idx.b32	%r343|%p43, %r963, %r296, 31, -1;
	mov.b32 	%f897, %r343;
	fma.rn.f32 	%f898, %f803, %f897, %f2111;
	fma.rn.f32 	%f899, %f805, %f897, %f2110;
	mul.wide.s32 	%rd85, %r299, 4;
	add.s64 	%rd86, %rd82, %rd85;
	shfl.sync.idx.b32	%r344|%p44, %r994, %r298, 31, -1;
	mov.b32 	%f900, %r344;
	ld.global.nc.f32 	%f901, [%rd86];
	fma.rn.f32 	%f902, %f901, %f900, %f804;
	ld.global.nc.f32 	%f903, [%rd86+128];
	fma.rn.f32 	%f904, %f903, %f900, %f806;
	shfl.sync.idx.b32	%r345|%p45, %r993, %r298, 31, -1;
	mov.b32 	%f905, %r345;
	fma.rn.f32 	%f906, %f901, %f905, %f808;
	fma.rn.f32 	%f907, %f903, %f905, %f809;
	shfl.sync.idx.b32	%r346|%p46, %r992, %r298, 31, -1;
	mov.b32 	%f908, %r346;
	fma.rn.f32 	%f909, %f901, %f908, %f811;
	fma.rn.f32 	%f910, %f903, %f908, %f812;
	shfl.sync.idx.b32	%r347|%p47, %r991, %r298, 31, -1;
	mov.b32 	%f911, %r347;
	fma.rn.f32 	%f912, %f901, %f911, %f814;
	fma.rn.f32 	%f913, %f903, %f911, %f815;
	shfl.sync.idx.b32	%r348|%p48, %r990, %r298, 31, -1;
	mov.b32 	%f914, %r348;
	fma.rn.f32 	%f915, %f901, %f914, %f817;
	fma.rn.f32 	%f916, %f903, %f914, %f818;
	shfl.sync.idx.b32	%r349|%p49, %r989, %r298, 31, -1;
	mov.b32 	%f917, %r349;
	fma.rn.f32 	%f918, %f901, %f917, %f820;
	fma.rn.f32 	%f919, %f903, %f917, %f821;
	shfl.sync.idx.b32	%r350|%p50, %r988, %r298, 31, -1;
	mov.b32 	%f920, %r350;
	fma.rn.f32 	%f921, %f901, %f920, %f823;
	fma.rn.f32 	%f922, %f903, %f920, %f824;
	shfl.sync.idx.b32	%r351|%p51, %r987, %r298, 31, -1;
	mov.b32 	%f923, %r351;
	fma.rn.f32 	%f924, %f901, %f923, %f826;
	fma.rn.f32 	%f925, %f903, %f923, %f827;
	shfl.sync.idx.b32	%r352|%p52, %r986, %r298, 31, -1;
	mov.b32 	%f926, %r352;
	fma.rn.f32 	%f927, %f901, %f926, %f829;
	fma.rn.f32 	%f928, %f903, %f926, %f830;
	shfl.sync.idx.b32	%r353|%p53, %r985, %r298, 31, -1;
	mov.b32 	%f929, %r353;
	fma.rn.f32 	%f930, %f901, %f929, %f832;
	fma.rn.f32 	%f931, %f903, %f929, %f833;
	shfl.sync.idx.b32	%r354|%p54, %r984, %r298, 31, -1;
	mov.b32 	%f932, %r354;
	fma.rn.f32 	%f933, %f901, %f932, %f835;
	fma.rn.f32 	%f934, %f903, %f932, %f836;
	shfl.sync.idx.b32	%r355|%p55, %r983, %r298, 31, -1;
	mov.b32 	%f935, %r355;
	fma.rn.f32 	%f936, %f901, %f935, %f838;
	fma.rn.f32 	%f937, %f903, %f935, %f839;
	shfl.sync.idx.b32	%r356|%p56, %r982, %r298, 31, -1;
	mov.b32 	%f938, %r356;
	fma.rn.f32 	%f939, %f901, %f938, %f841;
	fma.rn.f32 	%f940, %f903, %f938, %f842;
	shfl.sync.idx.b32	%r357|%p57, %r981, %r298, 31, -1;
	mov.b32 	%f941, %r357;
	fma.rn.f32 	%f942, %f901, %f941, %f844;
	fma.rn.f32 	%f943, %f903, %f941, %f845;
	shfl.sync.idx.b32	%r358|%p58, %r980, %r298, 31, -1;
	mov.b32 	%f944, %r358;
	fma.rn.f32 	%f945, %f901, %f944, %f847;
	fma.rn.f32 	%f946, %f903, %f944, %f848;
	shfl.sync.idx.b32	%r359|%p59, %r979, %r298, 31, -1;
	mov.b32 	%f947, %r359;
	fma.rn.f32 	%f948, %f901, %f947, %f850;
	fma.rn.f32 	%f949, %f903, %f947, %f851;
	shfl.sync.idx.b32	%r360|%p60, %r978, %r298, 31, -1;
	mov.b32 	%f950, %r360;
	fma.rn.f32 	%f951, %f901, %f950, %f853;
	fma.rn.f32 	%f952, %f903, %f950, %f854;
	shfl.sync.idx.b32	%r361|%p61, %r977, %r298, 31, -1;
	mov.b32 	%f953, %r361;
	fma.rn.f32 	%f954, %f901, %f953, %f856;
	fma.rn.f32 	%f955, %f903, %f953, %f857;
	shfl.sync.idx.b32	%r362|%p62, %r976, %r298, 31, -1;
	mov.b32 	%f956, %r362;
	fma.rn.f32 	%f957, %f901, %f956, %f859;
	fma.rn.f32 	%f958, %f903, %f956, %f860;
	shfl.sync.idx.b32	%r363|%p63, %r975, %r298, 31, -1;
	mov.b32 	%f959, %r363;
	fma.rn.f32 	%f960, %f901, %f959, %f862;
	fma.rn.f32 	%f961, %f903, %f959, %f863;
	shfl.sync.idx.b32	%r364|%p64, %r974, %r298, 31, -1;
	mov.b32 	%f962, %r364;
	fma.rn.f32 	%f963, %f901, %f962, %f865;
	fma.rn.f32 	%f964, %f903, %f962, %f866;
	shfl.sync.idx.b32	%r365|%p65, %r973, %r298, 31, -1;
	mov.b32 	%f965, %r365;
	fma.rn.f32 	%f966, %f901, %f965, %f868;
	fma.rn.f32 	%f967, %f903, %f965, %f869;
	shfl.sync.idx.b32	%r366|%p66, %r972, %r298, 31, -1;
	mov.b32 	%f968, %r366;
	fma.rn.f32 	%f969, %f901, %f968, %f871;
	fma.rn.f32 	%f970, %f903, %f968, %f872;
	shfl.sync.idx.b32	%r367|%p67, %r971, %r298, 31, -1;
	mov.b32 	%f971, %r367;
	fma.rn.f32 	%f972, %f901, %f971, %f874;
	fma.rn.f32 	%f973, %f903, %f971, %f875;
	shfl.sync.idx.b32	%r368|%p68, %r970, %r298, 31, -1;
	mov.b32 	%f974, %r368;
	fma.rn.f32 	%f975, %f901, %f974, %f877;
	fma.rn.f32 	%f976, %f903, %f974, %f878;
	shfl.sync.idx.b32	%r369|%p69, %r969, %r298, 31, -1;
	mov.b32 	%f977, %r369;
	fma.rn.f32 	%f978, %f901, %f977, %f880;
	fma.rn.f32 	%f979, %f903, %f977, %f881;
	shfl.sync.idx.b32	%r370|%p70, %r968, %r298, 31, -1;
	mov.b32 	%f980, %r370;
	fma.rn.f32 	%f981, %f901, %f980, %f883;
	fma.rn.f32 	%f982, %f903, %f980, %f884;
	shfl.sync.idx.b32	%r371|%p71, %r967, %r298, 31, -1;
	mov.b32 	%f983, %r371;
	fma.rn.f32 	%f984, %f901, %f983, %f886;
	fma.rn.f32 	%f985, %f903, %f983, %f887;
	shfl.sync.idx.b32	%r372|%p72, %r966, %r298, 31, -1;
	mov.b32 	%f986, %r372;
	fma.rn.f32 	%f987, %f901, %f986, %f889;
	fma.rn.f32 	%f988, %f903, %f986, %f890;
	shfl.sync.idx.b32	%r373|%p73, %r965, %r298, 31, -1;
	mov.b32 	%f989, %r373;
	fma.rn.f32 	%f990, %f901, %f989, %f892;
	fma.rn.f32 	%f991, %f903, %f989, %f893;
	shfl.sync.idx.b32	%r374|%p74, %r964, %r298, 31, -1;
	mov.b32 	%f992, %r374;
	fma.rn.f32 	%f993, %f901, %f992, %f895;
	fma.rn.f32 	%f994, %f903, %f992, %f896;
	shfl.sync.idx.b32	%r375|%p75, %r963, %r298, 31, -1;
	mov.b32 	%f995, %r375;
	fma.rn.f32 	%f996, %f901, %f995, %f898;
	fma.rn.f32 	%f997, %f903, %f995, %f899;
	mul.wide.s32 	%rd87, %r301, 4;
	add.s64 	%rd88, %rd82, %rd87;
	shfl.sync.idx.b32	%r376|%p76, %r994, %r300, 31, -1;
	mov.b32 	%f998, %r376;
	ld.global.nc.f32 	%f999, [%rd88];
	fma.rn.f32 	%f1000, %f999, %f998, %f902;
	ld.global.nc.f32 	%f1001, [%rd88+128];
	fma.rn.f32 	%f1002, %f1001, %f998, %f904;
	shfl.sync.idx.b32	%r377|%p77, %r993, %r300, 31, -1;
	mov.b32 	%f1003, %r377;
	fma.rn.f32 	%f1004, %f999, %f1003, %f906;
	fma.rn.f32 	%f1005, %f1001, %f1003, %f907;
	shfl.sync.idx.b32	%r378|%p78, %r992, %r300, 31, -1;
	mov.b32 	%f1006, %r378;
	fma.rn.f32 	%f1007, %f999, %f1006, %f909;
	fma.rn.f32 	%f1008, %f1001, %f1006, %f910;
	shfl.sync.idx.b32	%r379|%p79, %r991, %r300, 31, -1;
	mov.b32 	%f1009, %r379;
	fma.rn.f32 	%f1010, %f999, %f1009, %f912;
	fma.rn.f32 	%f1011, %f1001, %f1009, %f913;
	shfl.sync.idx.b32	%r380|%p80, %r990, %r300, 31, -1;
	mov.b32 	%f1012, %r380;
	fma.rn.f32 	%f1013, %f999, %f1012, %f915;
	fma.rn.f32 	%f1014, %f1001, %f1012, %f916;
	shfl.sync.idx.b32	%r381|%p81, %r989, %r300, 31, -1;
	mov.b32 	%f1015, %r381;
	fma.rn.f32 	%f1016, %f999, %f1015, %f918;
	fma.rn.f32 	%f1017, %f1001, %f1015, %f919;
	shfl.sync.idx.b32	%r382|%p82, %r988, %r300, 31, -1;
	mov.b32 	%f1018, %r382;
	fma.rn.f32 	%f1019, %f999, %f1018, %f921;
	fma.rn.f32 	%f1020, %f1001, %f1018, %f922;
	shfl.sync.idx.b32	%r383|%p83, %r987, %r300, 31, -1;
	mov.b32 	%f1021, %r383;
	fma.rn.f32 	%f1022, %f999, %f1021, %f924;
	fma.rn.f32 	%f1023, %f1001, %f1021, %f925;
	shfl.sync.idx.b32	%r384|%p84, %r986, %r300, 31, -1;
	mov.b32 	%f1024, %r384;
	fma.rn.f32 	%f1025, %f999, %f1024, %f927;
	fma.rn.f32 	%f1026, %f1001, %f1024, %f928;
	shfl.sync.idx.b32	%r385|%p85, %r985, %r300, 31, -1;
	mov.b32 	%f1027, %r385;
	fma.rn.f32 	%f1028, %f999, %f1027, %f930;
	fma.rn.f32 	%f1029, %f1001, %f1027, %f931;
	shfl.sync.idx.b32	%r386|%p86, %r984, %r300, 31, -1;
	mov.b32 	%f1030, %r386;
	fma.rn.f32 	%f1031, %f999, %f1030, %f933;
	fma.rn.f32 	%f1032, %f1001, %f1030, %f934;
	shfl.sync.idx.b32	%r387|%p87, %r983, %r300, 31, -1;
	mov.b32 	%f1033, %r387;
	fma.rn.f32 	%f1034, %f999, %f1033, %f936;
	fma.rn.f32 	%f1035, %f1001, %f1033, %f937;
	shfl.sync.idx.b32	%r388|%p88, %r982, %r300, 31, -1;
	mov.b32 	%f1036, %r388;
	fma.rn.f32 	%f1037, %f999, %f1036, %f939;
	fma.rn.f32 	%f1038, %f1001, %f1036, %f940;
	shfl.sync.idx.b32	%r389|%p89, %r981, %r300, 31, -1;
	mov.b32 	%f1039, %r389;
	fma.rn.f32 	%f1040, %f999, %f1039, %f942;
	fma.rn.f32 	%f1041, %f1001, %f1039, %f943;
	shfl.sync.idx.b32	%r390|%p90, %r980, %r300, 31, -1;
	mov.b32 	%f1042, %r390;
	fma.rn.f32 	%f1043, %f999, %f1042, %f945;
	fma.rn.f32 	%f1044, %f1001, %f1042, %f946;
	shfl.sync.idx.b32	%r391|%p91, %r979, %r300, 31, -1;
	mov.b32 	%f1045, %r391;
	fma.rn.f32 	%f1046, %f999, %f1045, %f948;
	fma.rn.f32 	%f1047, %f1001, %f1045, %f949;
	shfl.sync.idx.b32	%r392|%p92, %r978, %r300, 31, -1;
	mov.b32 	%f1048, %r392;
	fma.rn.f32 	%f1049, %f999, %f1048, %f951;
	fma.rn.f32 	%f1050, %f1001, %f1048, %f952;
	shfl.sync.idx.b32	%r393|%p93, %r977, %r300, 31, -1;
	mov.b32 	%f1051, %r393;
	fma.rn.f32 	%f1052, %f999, %f1051, %f954;
	fma.rn.f32 	%f1053, %f1001, %f1051, %f955;
	shfl.sync.idx.b32	%r394|%p94, %r976, %r300, 31, -1;
	mov.b32 	%f1054, %r394;
	fma.rn.f32 	%f1055, %f999, %f1054, %f957;
	fma.rn.f32 	%f1056, %f1001, %f1054, %f958;
	shfl.sync.idx.b32	%r395|%p95, %r975, %r300, 31, -1;
	mov.b32 	%f1057, %r395;
	fma.rn.f32 	%f1058, %f999, %f1057, %f960;
	fma.rn.f32 	%f1059, %f1001, %f1057, %f961;
	shfl.sync.idx.b32	%r396|%p96, %r974, %r300, 31, -1;
	mov.b32 	%f1060, %r396;
	fma.rn.f32 	%f1061, %f999, %f1060, %f963;
	fma.rn.f32 	%f1062, %f1001, %f1060, %f964;
	shfl.sync.idx.b32	%r397|%p97, %r973, %r300, 31, -1;
	mov.b32 	%f1063, %r397;
	fma.rn.f32 	%f1064, %f999, %f1063, %f966;
	fma.rn.f32 	%f1065, %f1001, %f1063, %f967;
	shfl.sync.idx.b32	%r398|%p98, %r972, %r300, 31, -1;
	mov.b32 	%f1066, %r398;
	fma.rn.f32 	%f1067, %f999, %f1066, %f969;
	fma.rn.f32 	%f1068, %f1001, %f1066, %f970;
	shfl.sync.idx.b32	%r399|%p99, %r971, %r300, 31, -1;
	mov.b32 	%f1069, %r399;
	fma.rn.f32 	%f1070, %f999, %f1069, %f972;
	fma.rn.f32 	%f1071, %f1001, %f1069, %f973;
	shfl.sync.idx.b32	%r400|%p100, %r970, %r300, 31, -1;
	mov.b32 	%f1072, %r400;
	fma.rn.f32 	%f1073, %f999, %f1072, %f975;
	fma.rn.f32 	%f1074, %f1001, %f1072, %f976;
	shfl.sync.idx.b32	%r401|%p101, %r969, %r300, 31, -1;
	mov.b32 	%f1075, %r401;
	fma.rn.f32 	%f1076, %f999, %f1075, %f978;
	fma.rn.f32 	%f1077, %f1001, %f1075, %f979;
	shfl.sync.idx.b32	%r402|%p102, %r968, %r300, 31, -1;
	mov.b32 	%f1078, %r402;
	fma.rn.f32 	%f1079, %f999, %f1078, %f981;
	fma.rn.f32 	%f1080, %f1001, %f1078, %f982;
	shfl.sync.idx.b32	%r403|%p103, %r967, %r300, 31, -1;
	mov.b32 	%f1081, %r403;
	fma.rn.f32 	%f1082, %f999, %f1081, %f984;
	fma.rn.f32 	%f1083, %f1001, %f1081, %f985;
	shfl.sync.idx.b32	%r404|%p104, %r966, %r300, 31, -1;
	mov.b32 	%f1084, %r404;
	fma.rn.f32 	%f1085, %f999, %f1084, %f987;
	fma.rn.f32 	%f1086, %f1001, %f1084, %f988;
	shfl.sync.idx.b32	%r405|%p105, %r965, %r300, 31, -1;
	mov.b32 	%f1087, %r405;
	fma.rn.f32 	%f1088, %f999, %f1087, %f990;
	fma.rn.f32 	%f1089, %f1001, %f1087, %f991;
	shfl.sync.idx.b32	%r406|%p106, %r964, %r300, 31, -1;
	mov.b32 	%f1090, %r406;
	fma.rn.f32 	%f1091, %f999, %f1090, %f993;
	fma.rn.f32 	%f1092, %f1001, %f1090, %f994;
	shfl.sync.idx.b32	%r407|%p107, %r963, %r300, 31, -1;
	mov.b32 	%f1093, %r407;
	fma.rn.f32 	%f1094, %f999, %f1093, %f996;
	fma.rn.f32 	%f1095, %f1001, %f1093, %f997;
	mul.wide.s32 	%rd89, %r303, 4;
	add.s64 	%rd90, %rd82, %rd89;
	shfl.sync.idx.b32	%r408|%p108, %r994, %r302, 31, -1;
	mov.b32 	%f1096, %r408;
	ld.global.nc.f32 	%f1097, [%rd90];
	fma.rn.f32 	%f1098, %f1097, %f1096, %f1000;
	ld.global.nc.f32 	%f1099, [%rd90+128];
	fma.rn.f32 	%f1100, %f1099, %f1096, %f1002;
	shfl.sync.idx.b32	%r409|%p109, %r993, %r302, 31, -1;
	mov.b32 	%f1101, %r409;
	fma.rn.f32 	%f1102, %f1097, %f1101, %f1004;
	fma.rn.f32 	%f1103, %f1099, %f1101, %f1005;
	shfl.sync.idx.b32	%r410|%p110, %r992, %r302, 31, -1;
	mov.b32 	%f1104, %r410;
	fma.rn.f32 	%f1105, %f1097, %f1104, %f1007;
	fma.rn.f32 	%f1106, %f1099, %f1104, %f1008;
	shfl.sync.idx.b32	%r411|%p111, %r991, %r302, 31, -1;
	mov.b32 	%f1107, %r411;
	fma.rn.f32 	%f1108, %f1097, %f1107, %f1010;
	fma.rn.f32 	%f1109, %f1099, %f1107, %f1011;
	shfl.sync.idx.b32	%r412|%p112, %r990, %r302, 31, -1;
	mov.b32 	%f1110, %r412;
	fma.rn.f32 	%f1111, %f1097, %f1110, %f1013;
	fma.rn.f32 	%f1112, %f1099, %f1110, %f1014;
	shfl.sync.idx.b32	%r413|%p113, %r989, %r302, 31, -1;
	mov.b32 	%f1113, %r413;
	fma.rn.f32 	%f1114, %f1097, %f1113, %f1016;
	fma.rn.f32 	%f1115, %f1099, %f1113, %f1017;
	shfl.sync.idx.b32	%r414|%p114, %r988, %r302, 31, -1;
	mov.b32 	%f1116, %r414;
	fma.rn.f32 	%f1117, %f1097, %f1116, %f1019;
	fma.rn.f32 	%f1118, %f1099, %f1116, %f1020;
	shfl.sync.idx.b32	%r415|%p115, %r987, %r302, 31, -1;
	mov.b32 	%f1119, %r415;
	fma.rn.f32 	%f1120, %f1097, %f1119, %f1022;
	fma.rn.f32 	%f1121, %f1099, %f1119, %f1023;
	shfl.sync.idx.b32	%r416|%p116, %r986, %r302, 31, -1;
	mov.b32 	%f1122, %r416;
	fma.rn.f32 	%f1123, %f1097, %f1122, %f1025;
	fma.rn.f32 	%f1124, %f1099, %f1122, %f1026;
	shfl.sync.idx.b32	%r417|%p117, %r985, %r302, 31, -1;
	mov.b32 	%f1125, %r417;
	fma.rn.f32 	%f1126, %f1097, %f1125, %f1028;
	fma.rn.f32 	%f1127, %f1099, %f1125, %f1029;
	shfl.sync.idx.b32	%r418|%p118, %r984, %r302, 31, -1;
	mov.b32 	%f1128, %r418;
	fma.rn.f32 	%f1129, %f1097, %f1128, %f1031;
	fma.rn.f32 	%f1130, %f1099, %f1128, %f1032;
	shfl.sync.idx.b32	%r419|%p119, %r983, %r302, 31, -1;
	mov.b32 	%f1131, %r419;
	fma.rn.f32 	%f1132, %f1097, %f1131, %f1034;
	fma.rn.f32 	%f1133, %f1099, %f1131, %f1035;
	shfl.sync.idx.b32	%r420|%p120, %r982, %r302, 31, -1;
	mov.b32 	%f1134, %r420;
	fma.rn.f32 	%f1135, %f1097, %f1134, %f1037;
	fma.rn.f32 	%f1136, %f1099, %f1134, %f1038;
	shfl.sync.idx.b32	%r421|%p121, %r981, %r302, 31, -1;
	mov.b32 	%f1137, %r421;
	fma.rn.f32 	%f1138, %f1097, %f1137, %f1040;
	fma.rn.f32 	%f1139, %f1099, %f1137, %f1041;
	shfl.sync.idx.b32	%r422|%p122, %r980, %r302, 31, -1;
	mov.b32 	%f1140, %r422;
	fma.rn.f32 	%f1141, %f1097, %f1140, %f1043;
	fma.rn.f32 	%f1142, %f1099, %f1140, %f1044;
	shfl.sync.idx.b32	%r423|%p123, %r979, %r302, 31, -1;
	mov.b32 	%f1143, %r423;
	fma.rn.f32 	%f1144, %f1097, %f1143, %f1046;
	fma.rn.f32 	%f1145, %f1099, %f1143, %f1047;
	shfl.sync.idx.b32	%r424|%p124, %r978, %r302, 31, -1;
	mov.b32 	%f1146, %r424;
	fma.rn.f32 	%f1147, %f1097, %f1146, %f1049;
	fma.rn.f32 	%f1148, %f1099, %f1146, %f1050;
	shfl.sync.idx.b32	%r425|%p125, %r977, %r302, 31, -1;
	mov.b32 	%f1149, %r425;
	fma.rn.f32 	%f1150, %f1097, %f1149, %f1052;
	fma.rn.f32 	%f1151, %f1099, %f1149, %f1053;
	shfl.sync.idx.b32	%r426|%p126, %r976, %r302, 31, -1;
	mov.b32 	%f1152, %r426;
	fma.rn.f32 	%f1153, %f1097, %f1152, %f1055;
	fma.rn.f32 	%f1154, %f1099, %f1152, %f1056;
	shfl.sync.idx.b32	%r427|%p127, %r975, %r302, 31, -1;
	mov.b32 	%f1155, %r427;
	fma.rn.f32 	%f1156, %f1097, %f1155, %f1058;
	fma.rn.f32 	%f1157, %f1099, %f1155, %f1059;
	shfl.sync.idx.b32	%r428|%p128, %r974, %r302, 31, -1;
	mov.b32 	%f1158, %r428;
	fma.rn.f32 	%f1159, %f1097, %f1158, %f1061;
	fma.rn.f32 	%f1160, %f1099, %f1158, %f1062;
	shfl.sync.idx.b32	%r429|%p129, %r973, %r302, 31, -1;
	mov.b32 	%f1161, %r429;
	fma.rn.f32 	%f1162, %f1097, %f1161, %f1064;
	fma.rn.f32 	%f1163, %f1099, %f1161, %f1065;
	shfl.sync.idx.b32	%r430|%p130, %r972, %r302, 31, -1;
	mov.b32 	%f1164, %r430;
	fma.rn.f32 	%f1165, %f1097, %f1164, %f1067;
	fma.rn.f32 	%f1166, %f1099, %f1164, %f1068;
	shfl.sync.idx.b32	%r431|%p131, %r971, %r302, 31, -1;
	mov.b32 	%f1167, %r431;
	fma.rn.f32 	%f1168, %f1097, %f1167, %f1070;
	fma.rn.f32 	%f1169, %f1099, %f1167, %f1071;
	shfl.sync.idx.b32	%r432|%p132, %r970, %r302, 31, -1;
	mov.b32 	%f1170, %r432;
	fma.rn.f32 	%f1171, %f1097, %f1170, %f1073;
	fma.rn.f32 	%f1172, %f1099, %f1170, %f1074;
	shfl.sync.idx.b32	%r433|%p133, %r969, %r302, 31, -1;
	mov.b32 	%f1173, %r433;
	fma.rn.f32 	%f1174, %f1097, %f1173, %f1076;
	fma.rn.f32 	%f1175, %f1099, %f1173, %f1077;
	shfl.sync.idx.b32	%r434|%p134, %r968, %r302, 31, -1;
	mov.b32 	%f1176, %r434;
	fma.rn.f32 	%f1177, %f1097, %f1176, %f1079;
	fma.rn.f32 	%f1178, %f1099, %f1176, %f1080;
	shfl.sync.idx.b32	%r435|%p135, %r967, %r302, 31, -1;
	mov.b32 	%f1179, %r435;
	fma.rn.f32 	%f1180, %f1097, %f1179, %f1082;
	fma.rn.f32 	%f1181, %f1099, %f1179, %f1083;
	shfl.sync.idx.b32	%r436|%p136, %r966, %r302, 31, -1;
	mov.b32 	%f1182, %r436;
	fma.rn.f32 	%f1183, %f1097, %f1182, %f1085;
	fma.rn.f32 	%f1184, %f1099, %f1182, %f1086;
	shfl.sync.idx.b32	%r437|%p137, %r965, %r302, 31, -1;
	mov.b32 	%f1185, %r437;
	fma.rn.f32 	%f1186, %f1097, %f1185, %f1088;
	fma.rn.f32 	%f1187, %f1099, %f1185, %f1089;
	shfl.sync.idx.b32	%r438|%p138, %r964, %r302, 31, -1;
	mov.b32 	%f1188, %r438;
	fma.rn.f32 	%f1189, %f1097, %f1188, %f1091;
	fma.rn.f32 	%f1190, %f1099, %f1188, %f1092;
	shfl.sync.idx.b32	%r439|%p139, %r963, %r302, 31, -1;
	mov.b32 	%f1191, %r439;
	fma.rn.f32 	%f1192, %f1097, %f1191, %f1094;
	fma.rn.f32 	%f1193, %f1099, %f1191, %f1095;
	mul.wide.s32 	%rd91, %r305, 4;
	add.s64 	%rd92, %rd82, %rd91;
	shfl.sync.idx.b32	%r440|%p140, %r994, %r304, 31, -1;
	mov.b32 	%f1194, %r440;
	ld.global.nc.f32 	%f1195, [%rd92];
	fma.rn.f32 	%f1196, %f1195, %f1194, %f1098;
	ld.global.nc.f32 	%f1197, [%rd92+128];
	fma.rn.f32 	%f1198, %f1197, %f1194, %f1100;
	shfl.sync.idx.b32	%r441|%p141, %r993, %r304, 31, -1;
	mov.b32 	%f1199, %r441;
	fma.rn.f32 	%f1200, %f1195, %f1199, %f1102;
	fma.rn.f32 	%f1201, %f1197, %f1199, %f1103;
	shfl.sync.idx.b32	%r442|%p142, %r992, %r304, 31, -1;
	mov.b32 	%f1202, %r442;
	fma.rn.f32 	%f1203, %f1195, %f1202, %f1105;
	fma.rn.f32 	%f1204, %f1197, %f1202, %f1106;
	shfl.sync.idx.b32	%r443|%p143, %r991, %r304, 31, -1;
	mov.b32 	%f1205, %r443;
	fma.rn.f32 	%f1206, %f1195, %f1205, %f1108;
	fma.rn.f32 	%f1207, %f1197, %f1205, %f1109;
	shfl.sync.idx.b32	%r444|%p144, %r990, %r304, 31, -1;
	mov.b32 	%f1208, %r444;
	fma.rn.f32 	%f1209, %f1195, %f1208, %f1111;
	fma.rn.f32 	%f1210, %f1197, %f1208, %f1112;
	shfl.sync.idx.b32	%r445|%p145, %r989, %r304, 31, -1;
	mov.b32 	%f1211, %r445;
	fma.rn.f32 	%f1212, %f1195, %f1211, %f1114;
	fma.rn.f32 	%f1213, %f1197, %f1211, %f1115;
	shfl.sync.idx.b32	%r446|%p146, %r988, %r304, 31, -1;
	mov.b32 	%f1214, %r446;
	fma.rn.f32 	%f1215, %f1195, %f1214, %f1117;
	fma.rn.f32 	%f1216, %f1197, %f1214, %f1118;
	shfl.sync.idx.b32	%r447|%p147, %r987, %r304, 31, -1;
	mov.b32 	%f1217, %r447;
	fma.rn.f32 	%f1218, %f1195, %f1217, %f1120;
	fma.rn.f32 	%f1219, %f1197, %f1217, %f1121;
	shfl.sync.idx.b32	%r448|%p148, %r986, %r304, 31, -1;
	mov.b32 	%f1220, %r448;
	fma.rn.f32 	%f1221, %f1195, %f1220, %f1123;
	fma.rn.f32 	%f1222, %f1197, %f1220, %f1124;
	shfl.sync.idx.b32	%r449|%p149, %r985, %r304, 31, -1;
	mov.b32 	%f1223, %r449;
	fma.rn.f32 	%f1224, %f1195, %f1223, %f1126;
	fma.rn.f32 	%f1225, %f1197, %f1223, %f1127;
	shfl.sync.idx.b32	%r450|%p150, %r984, %r304, 31, -1;
	mov.b32 	%f1226, %r450;
	fma.rn.f32 	%f1227, %f1195, %f1226, %f1129;
	fma.rn.f32 	%f1228, %f1197, %f1226, %f1130;
	shfl.sync.idx.b32	%r451|%p151, %r983, %r304, 31, -1;
	mov.b32 	%f1229, %r451;
	fma.rn.f32 	%f1230, %f1195, %f1229, %f1132;
	fma.rn.f32 	%f1231, %f1197, %f1229, %f1133;
	shfl.sync.idx.b32	%r452|%p152, %r982, %r304, 31, -1;
	mov.b32 	%f1232, %r452;
	fma.rn.f32 	%f1233, %f1195, %f1232, %f1135;
	fma.rn.f32 	%f1234, %f1197, %f1232, %f1136;
	shfl.sync.idx.b32	%r453|%p153, %r981, %r304, 31, -1;
	mov.b32 	%f1235, %r453;
	fma.rn.f32 	%f1236, %f1195, %f1235, %f1138;
	fma.rn.f32 	%f1237, %f1197, %f1235, %f1139;
	shfl.sync.idx.b32	%r454|%p154, %r980, %r304, 31, -1;
	mov.b32 	%f1238, %r454;
	fma.rn.f32 	%f1239, %f1195, %f1238, %f1141;
	fma.rn.f32 	%f1240, %f1197, %f1238, %f1142;
	shfl.sync.idx.b32	%r455|%p155, %r979, %r304, 31, -1;
	mov.b32 	%f1241, %r455;
	fma.rn.f32 	%f1242, %f1195, %f1241, %f1144;
	fma.rn.f32 	%f1243, %f1197, %f1241, %f1145;
	shfl.sync.idx.b32	%r456|%p156, %r978, %r304, 31, -1;
	mov.b32 	%f1244, %r456;
	fma.rn.f32 	%f1245, %f1195, %f1244, %f1147;
	fma.rn.f32 	%f1246, %f1197, %f1244, %f1148;
	shfl.sync.idx.b32	%r457|%p157, %r977, %r304, 31, -1;
	mov.b32 	%f1247, %r457;
	fma.rn.f32 	%f1248, %f1195, %f1247, %f1150;
	fma.rn.f32 	%f1249, %f1197, %f1247, %f1151;
	shfl.sync.idx.b32	%r458|%p158, %r976, %r304, 31, -1;
	mov.b32 	%f1250, %r458;
	fma.rn.f32 	%f1251, %f1195, %f1250, %f1153;
	fma.rn.f32 	%f1252, %f1197, %f1250, %f1154;
	shfl.sync.idx.b32	%r459|%p159, %r975, %r304, 31, -1;
	mov.b32 	%f1253, %r459;
	fma.rn.f32 	%f1254, %f1195, %f1253, %f1156;
	fma.rn.f32 	%f1255, %f1197, %f1253, %f1157;
	shfl.sync.idx.b32	%r460|%p160, %r974, %r304, 31, -1;
	mov.b32 	%f1256, %r460;
	fma.rn.f32 	%f1257, %f1195, %f1256, %f1159;
	fma.rn.f32 	%f1258, %f1197, %f1256, %f1160;
	shfl.sync.idx.b32	%r461|%p161, %r973, %r304, 31, -1;
	mov.b32 	%f1259, %r461;
	fma.rn.f32 	%f1260, %f1195, %f1259, %f1162;
	fma.rn.f32 	%f1261, %f1197, %f1259, %f1163;
	shfl.sync.idx.b32	%r462|%p162, %r972, %r304, 31, -1;
	mov.b32 	%f1262, %r462;
	fma.rn.f32 	%f1263, %f1195, %f1262, %f1165;
	fma.rn.f32 	%f1264, %f1197, %f1262, %f1166;
	shfl.sync.idx.b32	%r463|%p163, %r971, %r304, 31, -1;
	mov.b32 	%f1265, %r463;
	fma.rn.f32 	%f1266, %f1195, %f1265, %f1168;
	fma.rn.f32 	%f1267, %f1197, %f1265, %f1169;
	shfl.sync.idx.b32	%r464|%p164, %r970, %r304, 31, -1;
	mov.b32 	%f1268, %r464;
	fma.rn.f32 	%f1269, %f1195, %f1268, %f1171;
	fma.rn.f32 	%f1270, %f1197, %f1268, %f1172;
	shfl.sync.idx.b32	%r465|%p165, %r969, %r304, 31, -1;
	mov.b32 	%f1271, %r465;
	fma.rn.f32 	%f1272, %f1195, %f1271, %f1174;
	fma.rn.f32 	%f1273, %f1197, %f1271, %f1175;
	shfl.sync.idx.b32	%r466|%p166, %r968, %r304, 31, -1;
	mov.b32 	%f1274, %r466;
	fma.rn.f32 	%f1275, %f1195, %f1274, %f1177;
	fma.rn.f32 	%f1276, %f1197, %f1274, %f1178;
	shfl.sync.idx.b32	%r467|%p167, %r967, %r304, 31, -1;
	mov.b32 	%f1277, %r467;
	fma.rn.f32 	%f1278, %f1195, %f1277, %f1180;
	fma.rn.f32 	%f1279, %f1197, %f1277, %f1181;
	shfl.sync.idx.b32	%r468|%p168, %r966, %r304, 31, -1;
	mov.b32 	%f1280, %r468;
	fma.rn.f32 	%f1281, %f1195, %f1280, %f1183;
	fma.rn.f32 	%f1282, %f1197, %f1280, %f1184;
	shfl.sync.idx.b32	%r469|%p169, %r965, %r304, 31, -1;
	mov.b32 	%f1283, %r469;
	fma.rn.f32 	%f1284, %f1195, %f1283, %f1186;
	fma.rn.f32 	%f1285, %f1197, %f1283, %f1187;
	shfl.sync.idx.b32	%r470|%p170, %r964, %r304, 31, -1;
	mov.b32 	%f1286, %r470;
	fma.rn.f32 	%f1287, %f1195, %f1286, %f1189;
	fma.rn.f32 	%f1288, %f1197, %f1286, %f1190;
	shfl.sync.idx.b32	%r471|%p171, %r963, %r304, 31, -1;
	mov.b32 	%f1289, %r471;
	fma.rn.f32 	%f1290, %f1195, %f1289, %f1192;
	fma.rn.f32 	%f1291, %f1197, %f1289, %f1193;
	mul.wide.s32 	%rd93, %r307, 4;
	add.s64 	%rd94, %rd82, %rd93;
	shfl.sync.idx.b32	%r472|%p172, %r994, %r306, 31, -1;
	mov.b32 	%f1292, %r472;
	ld.global.nc.f32 	%f1293, [%rd94];
	fma.rn.f32 	%f1294, %f1293, %f1292, %f1196;
	ld.global.nc.f32 	%f1295, [%rd94+128];
	fma.rn.f32 	%f1296, %f1295, %f1292, %f1198;
	shfl.sync.idx.b32	%r473|%p173, %r993, %r306, 31, -1;
	mov.b32 	%f1297, %r473;
	fma.rn.f32 	%f1298, %f1293, %f1297, %f1200;
	fma.rn.f32 	%f1299, %f1295, %f1297, %f1201;
	shfl.sync.idx.b32	%r474|%p174, %r992, %r306, 31, -1;
	mov.b32 	%f1300, %r474;
	fma.rn.f32 	%f1301, %f1293, %f1300, %f1203;
	fma.rn.f32 	%f1302, %f1295, %f1300, %f1204;
	shfl.sync.idx.b32	%r475|%p175, %r991, %r306, 31, -1;
	mov.b32 	%f1303, %r475;
	fma.rn.f32 	%f1304, %f1293, %f1303, %f1206;
	fma.rn.f32 	%f1305, %f1295, %f1303, %f1207;
	shfl.sync.idx.b32	%r476|%p176, %r990, %r306, 31, -1;
	mov.b32 	%f1306, %r476;
	fma.rn.f32 	%f1307, %f1293, %f1306, %f1209;
	fma.rn.f32 	%f1308, %f1295, %f1306, %f1210;
	shfl.sync.idx.b32	%r477|%p177, %r989, %r306, 31, -1;
	mov.b32 	%f1309, %r477;
	fma.rn.f32 	%f1310, %f1293, %f1309, %f1212;
	fma.rn.f32 	%f1311, %f1295, %f1309, %f1213;
	shfl.sync.idx.b32	%r478|%p178, %r988, %r306, 31, -1;
	mov.b32 	%f1312, %r478;
	fma.rn.f32 	%f1313, %f1293, %f1312, %f1215;
	fma.rn.f32 	%f1314, %f1295, %f1312, %f1216;
	shfl.sync.idx.b32	%r479|%p179, %r987, %r306, 31, -1;
	mov.b32 	%f1315, %r479;
	fma.rn.f32 	%f1316, %f1293, %f1315, %f1218;
	fma.rn.f32 	%f1317, %f1295, %f1315, %f1219;
	shfl.sync.idx.b32	%r480|%p180, %r986, %r306, 31, -1;
	mov.b32 	%f1318, %r480;
	fma.rn.f32 	%f1319, %f1293, %f1318, %f1221;
	fma.rn.f32 	%f1320, %f1295, %f1318, %f1222;
	shfl.sync.idx.b32	%r481|%p181, %r985, %r306, 31, -1;
	mov.b32 	%f1321, %r481;
	fma.rn.f32 	%f1322, %f1293, %f1321, %f1224;
	fma.rn.f32 	%f1323, %f1295, %f1321, %f1225;
	shfl.sync.idx.b32	%r482|%p182, %r984, %r306, 31, -1;
	mov.b32 	%f1324, %r482;
	fma.rn.f32 	%f1325, %f1293, %f1324, %f1227;
	fma.rn.f32 	%f1326, %f1295, %f1324, %f1228;
	shfl.sync.idx.b32	%r483|%p183, %r983, %r306, 31, -1;
	mov.b32 	%f1327, %r483;
	fma.rn.f32 	%f1328, %f1293, %f1327, %f1230;
	fma.rn.f32 	%f1329, %f1295, %f1327, %f1231;
	shfl.sync.idx.b32	%r484|%p184, %r982, %r306, 31, -1;
	mov.b32 	%f1330, %r484;
	fma.rn.f32 	%f1331, %f1293, %f1330, %f1233;
	fma.rn.f32 	%f1332, %f1295, %f1330, %f1234;
	shfl.sync.idx.b32	%r485|%p185, %r981, %r306, 31, -1;
	mov.b32 	%f1333, %r485;
	fma.rn.f32 	%f1334, %f1293, %f1333, %f1236;
	fma.rn.f32 	%f1335, %f1295, %f1333, %f1237;
	shfl.sync.idx.b32	%r486|%p186, %r980, %r306, 31, -1;
	mov.b32 	%f1336, %r486;
	fma.rn.f32 	%f1337, %f1293, %f1336, %f1239;
	fma.rn.f32 	%f1338, %f1295, %f1336, %f1240;
	shfl.sync.idx.b32	%r487|%p187, %r979, %r306, 31, -1;
	mov.b32 	%f1339, %r487;
	fma.rn.f32 	%f1340, %f1293, %f1339, %f1242;
	fma.rn.f32 	%f1341, %f1295, %f1339, %f1243;
	shfl.sync.idx.b32	%r488|%p188, %r978, %r306, 31, -1;
	mov.b32 	%f1342, %r488;
	fma.rn.f32 	%f1343, %f1293, %f1342, %f1245;
	fma.rn.f32 	%f1344, %f1295, %f1342, %f1246;
	shfl.sync.idx.b32	%r489|%p189, %r977, %r306, 31, -1;
	mov.b32 	%f1345, %r489;
	fma.rn.f32 	%f1346, %f1293, %f1345, %f1248;
	fma.rn.f32 	%f1347, %f1295, %f1345, %f1249;
	shfl.sync.idx.b32	%r490|%p190, %r976, %r306, 31, -1;
	mov.b32 	%f1348, %r490;
	fma.rn.f32 	%f1349, %f1293, %f1348, %f1251;
	fma.rn.f32 	%f1350, %f1295, %f1348, %f1252;
	shfl.sync.idx.b32	%r491|%p191, %r975, %r306, 31, -1;
	mov.b32 	%f1351, %r491;
	fma.rn.f32 	%f1352, %f1293, %f1351, %f1254;
	fma.rn.f32 	%f1353, %f1295, %f1351, %f1255;
	shfl.sync.idx.b32	%r492|%p192, %r974, %r306, 31, -1;
	mov.b32 	%f1354, %r492;
	fma.rn.f32 	%f1355, %f1293, %f1354, %f1257;
	fma.rn.f32 	%f1356, %f1295, %f1354, %f1258;
	shfl.sync.idx.b32	%r493|%p193, %r973, %r306, 31, -1;
	mov.b32 	%f1357, %r493;
	fma.rn.f32 	%f1358, %f1293, %f1357, %f1260;
	fma.rn.f32 	%f1359, %f1295, %f1357, %f1261;
	shfl.sync.idx.b32	%r494|%p194, %r972, %r306, 31, -1;
	mov.b32 	%f1360, %r494;
	fma.rn.f32 	%f1361, %f1293, %f1360, %f1263;
	fma.rn.f32 	%f1362, %f1295, %f1360, %f1264;
	shfl.sync.idx.b32	%r495|%p195, %r971, %r306, 31, -1;
	mov.b32 	%f1363, %r495;
	fma.rn.f32 	%f1364, %f1293, %f1363, %f1266;
	fma.rn.f32 	%f1365, %f1295, %f1363, %f1267;
	shfl.sync.idx.b32	%r496|%p196, %r970, %r306, 31, -1;
	mov.b32 	%f1366, %r496;
	fma.rn.f32 	%f1367, %f1293, %f1366, %f1269;
	fma.rn.f32 	%f1368, %f1295, %f1366, %f1270;
	shfl.sync.idx.b32	%r497|%p197, %r969, %r306, 31, -1;
	mov.b32 	%f1369, %r497;
	fma.rn.f32 	%f1370, %f1293, %f1369, %f1272;
	fma.rn.f32 	%f1371, %f1295, %f1369, %f1273;
	shfl.sync.idx.b32	%r498|%p198, %r968, %r306, 31, -1;
	mov.b32 	%f1372, %r498;
	fma.rn.f32 	%f1373, %f1293, %f1372, %f1275;
	fma.rn.f32 	%f1374, %f1295, %f1372, %f1276;
	shfl.sync.idx.b32	%r499|%p199, %r967, %r306, 31, -1;
	mov.b32 	%f1375, %r499;
	fma.rn.f32 	%f1376, %f1293, %f1375, %f1278;
	fma.rn.f32 	%f1377, %f1295, %f1375, %f1279;
	shfl.sync.idx.b32	%r500|%p200, %r966, %r306, 31, -1;
	mov.b32 	%f1378, %r500;
	fma.rn.f32 	%f1379, %f1293, %f1378, %f1281;
	fma.rn.f32 	%f1380, %f1295, %f1378, %f1282;
	shfl.sync.idx.b32	%r501|%p201, %r965, %r306, 31, -1;
	mov.b32 	%f1381, %r501;
	fma.rn.f32 	%f1382, %f1293, %f1381, %f1284;
	fma.rn.f32 	%f1383, %f1295, %f1381, %f1285;
	shfl.sync.idx.b32	%r502|%p202, %r964, %r306, 31, -1;
	mov.b32 	%f1384, %r502;
	fma.rn.f32 	%f1385, %f1293, %f1384, %f1287;
	fma.rn.f32 	%f1386, %f1295, %f1384, %f1288;
	shfl.sync.idx.b32	%r503|%p203, %r963, %r306, 31, -1;
	mov.b32 	%f1387, %r503;
	fma.rn.f32 	%f1388, %f1293, %f1387, %f1290;
	fma.rn.f32 	%f1389, %f1295, %f1387, %f1291;
	mul.wide.s32 	%rd95, %r309, 4;
	add.s64 	%rd96, %rd82, %rd95;
	shfl.sync.idx.b32	%r504|%p204, %r994, %r308, 31, -1;
	mov.b32 	%f1390, %r504;
	ld.global.nc.f32 	%f1391, [%rd96];
	fma.rn.f32 	%f1392, %f1391, %f1390, %f1294;
	ld.global.nc.f32 	%f1393, [%rd96+128];
	fma.rn.f32 	%f1394, %f1393, %f1390, %f1296;
	shfl.sync.idx.b32	%r505|%p205, %r993, %r308, 31, -1;
	mov.b32 	%f1395, %r505;
	fma.rn.f32 	%f1396, %f1391, %f1395, %f1298;
	fma.rn.f32 	%f1397, %f1393, %f1395, %f1299;
	shfl.sync.idx.b32	%r506|%p206, %r992, %r308, 31, -1;
	mov.b32 	%f1398, %r506;
	fma.rn.f32 	%f1399, %f1391, %f1398, %f1301;
	fma.rn.f32 	%f1400, %f1393, %f1398, %f1302;
	shfl.sync.idx.b32	%r507|%p207, %r991, %r308, 31, -1;
	mov.b32 	%f1401, %r507;
	fma.rn.f32 	%f1402, %f1391, %f1401, %f1304;
	fma.rn.f32 	%f1403, %f1393, %f1401, %f1305;
	shfl.sync.idx.b32	%r508|%p208, %r990, %r308, 31, -1;
	mov.b32 	%f1404, %r508;
	fma.rn.f32 	%f1405, %f1391, %f1404, %f1307;
	fma.rn.f32 	%f1406, %f1393, %f1404, %f1308;
	shfl.sync.idx.b32	%r509|%p209, %r989, %r308, 31, -1;
	mov.b32 	%f1407, %r509;
	fma.rn.f32 	%f1408, %f1391, %f1407, %f1310;
	fma.rn.f32 	%f1409, %f1393, %f1407, %f1311;
	shfl.sync.idx.b32	%r510|%p210, %r988, %r308, 31, -1;
	mov.b32 	%f1410, %r510;
	fma.rn.f32 	%f1411, %f1391, %f1410, %f1313;
	fma.rn.f32 	%f1412, %f1393, %f1410, %f1314;
	shfl.sync.idx.b32	%r511|%p211, %r987, %r308, 31, -1;
	mov.b32 	%f1413, %r511;
	fma.rn.f32 	%f1414, %f1391, %f1413, %f1316;
	fma.rn.f32 	%f1415, %f1393, %f1413, %f1317;
	shfl.sync.idx.b32	%r512|%p212, %r986, %r308, 31, -1;
	mov.b32 	%f1416, %r512;
	fma.rn.f32 	%f1417, %f1391, %f1416, %f1319;
	fma.rn.f32 	%f1418, %f1393, %f1416, %f1320;
	shfl.sync.idx.b32	%r513|%p213, %r985, %r308, 31, -1;
	mov.b32 	%f1419, %r513;
	fma.rn.f32 	%f1420, %f1391, %f1419, %f1322;
	fma.rn.f32 	%f1421, %f1393, %f1419, %f1323;
	shfl.sync.idx.b32	%r514|%p214, %r984, %r308, 31, -1;
	mov.b32 	%f1422, %r514;
	fma.rn.f32 	%f1423, %f1391, %f1422, %f1325;
	fma.rn.f32 	%f1424, %f1393, %f1422, %f1326;
	shfl.sync.idx.b32	%r515|%p215, %r983, %r308, 31, -1;
	mov.b32 	%f1425, %r515;
	fma.rn.f32 	%f1426, %f1391, %f1425, %f1328;
	fma.rn.f32 	%f1427, %f1393, %f1425, %f1329;
	shfl.sync.idx.b32	%r516|%p216, %r982, %r308, 31, -1;
	mov.b32 	%f1428, %r516;
	fma.rn.f32 	%f1429, %f1391, %f1428, %f1331;
	fma.rn.f32 	%f1430, %f1393, %f1428, %f1332;
	shfl.sync.idx.b32	%r517|%p217, %r981, %r308, 31, -1;
	mov.b32 	%f1431, %r517;
	fma.rn.f32 	%f1432, %f1391, %f1431, %f1334;
	fma.rn.f32 	%f1433, %f1393, %f1431, %f1335;
	shfl.sync.idx.b32	%r518|%p218, %r980, %r308, 31, -1;
	mov.b32 	%f1434, %r518;
	fma.rn.f32 	%f1435, %f1391, %f1434, %f1337;
	fma.rn.f32 	%f1436, %f1393, %f1434, %f1338;
	shfl.sync.idx.b32	%r519|%p219, %r979, %r308, 31, -1;
	mov.b32 	%f1437, %r519;
	fma.rn.f32 	%f1438, %f1391, %f1437, %f1340;
	fma.rn.f32 	%f1439, %f1393, %f1437, %f1341;
	shfl.sync.idx.b32	%r520|%p220, %r978, %r308, 31, -1;
	mov.b32 	%f1440, %r520;
	fma.rn.f32 	%f1441, %f1391, %f1440, %f1343;
	fma.rn.f32 	%f1442, %f1393, %f1440, %f1344;
	shfl.sync.idx.b32	%r521|%p221, %r977, %r308, 31, -1;
	mov.b32 	%f1443, %r521;
	fma.rn.f32 	%f1444, %f1391, %f1443, %f1346;
	fma.rn.f32 	%f1445, %f1393, %f1443, %f1347;
	shfl.sync.idx.b32	%r522|%p222, %r976, %r308, 31, -1;
	mov.b32 	%f1446, %r522;
	fma.rn.f32 	%f1447, %f1391, %f1446, %f1349;
	fma.rn.f32 	%f1448, %f1393, %f1446, %f1350;
	shfl.sync.idx.b32	%r523|%p223, %r975, %r308, 31, -1;
	mov.b32 	%f1449, %r523;
	fma.rn.f32 	%f1450, %f1391, %f1449, %f1352;
	fma.rn.f32 	%f1451, %f1393, %f1449, %f1353;
	shfl.sync.idx.b32	%r524|%p224, %r974, %r308, 31, -1;
	mov.b32 	%f1452, %r524;
	fma.rn.f32 	%f1453, %f1391, %f1452, %f1355;
	fma.rn.f32 	%f1454, %f1393, %f1452, %f1356;
	shfl.sync.idx.b32	%r525|%p225, %r973, %r308, 31, -1;
	mov.b32 	%f1455, %r525;
	fma.rn.f32 	%f1456, %f1391, %f1455, %f1358;
	fma.rn.f32 	%f1457, %f1393, %f1455, %f1359;
	shfl.sync.idx.b32	%r526|%p226, %r972, %r308, 31, -1;
	mov.b32 	%f1458, %r526;
	fma.rn.f32 	%f1459, %f1391, %f1458, %f1361;
	fma.rn.f32 	%f1460, %f1393, %f1458, %f1362;
	shfl.sync.idx.b32	%r527|%p227, %r971, %r308, 31, -1;
	mov.b32 	%f1461, %r527;
	fma.rn.f32 	%f1462, %f1391, %f1461, %f1364;
	fma.rn.f32 	%f1463, %f1393, %f1461, %f1365;
	shfl.sync.idx.b32	%r528|%p228, %r970, %r308, 31, -1;
	mov.b32 	%f1464, %r528;
	fma.rn.f32 	%f1465, %f1391, %f1464, %f1367;
	fma.rn.f32 	%f1466, %f1393, %f1464, %f1368;
	shfl.sync.idx.b32	%r529|%p229, %r969, %r308, 31, -1;
	mov.b32 	%f1467, %r529;
	fma.rn.f32 	%f1468, %f1391, %f1467, %f1370;
	fma.rn.f32 	%f1469, %f1393, %f1467, %f1371;
	shfl.sync.idx.b32	%r530|%p230, %r968, %r308, 31, -1;
	mov.b32 	%f1470, %r530;
	fma.rn.f32 	%f1471, %f1391, %f1470, %f1373;
	fma.rn.f32 	%f1472, %f1393, %f1470, %f1374;
	shfl.sync.idx.b32	%r531|%p231, %r967, %r308, 31, -1;
	mov.b32 	%f1473, %r531;
	fma.rn.f32 	%f1474, %f1391, %f1473, %f1376;
	fma.rn.f32 	%f1475, %f1393, %f1473, %f1377;
	shfl.sync.idx.b32	%r532|%p232, %r966, %r308, 31, -1;
	mov.b32 	%f1476, %r532;
	fma.rn.f32 	%f1477, %f1391, %f1476, %f1379;
	fma.rn.f32 	%f1478, %f1393, %f1476, %f1380;
	shfl.sync.idx.b32	%r533|%p233, %r965, %r308, 31, -1;
	mov.b32 	%f1479, %r533;
	fma.rn.f32 	%f1480, %f1391, %f1479, %f1382;
	fma.rn.f32 	%f1481, %f1393, %f1479, %f1383;
	shfl.sync.idx.b32	%r534|%p234, %r964, %r308, 31, -1;
	mov.b32 	%f1482, %r534;
	fma.rn.f32 	%f1483, %f1391, %f1482, %f1385;
	fma.rn.f32 	%f1484, %f1393, %f1482, %f1386;
	shfl.sync.idx.b32	%r535|%p235, %r963, %r308, 31, -1;
	mov.b32 	%f1485, %r535;
	fma.rn.f32 	%f1486, %f1391, %f1485, %f1388;
	fma.rn.f32 	%f1487, %f1393, %f1485, %f1389;
	mul.wide.s32 	%rd97, %r311, 4;
	add.s64 	%rd98, %rd82, %rd97;
	shfl.sync.idx.b32	%r536|%p236, %r994, %r310, 31, -1;
	mov.b32 	%f1488, %r536;
	ld.global.nc.f32 	%f1489, [%rd98];
	fma.rn.f32 	%f2173, %f1489, %f1488, %f1392;
	ld.global.nc.f32 	%f1490, [%rd98+128];
	fma.rn.f32 	%f2172, %f1490, %f1488, %f1394;
	shfl.sync.idx.b32	%r537|%p237, %r993, %r310, 31, -1;
	mov.b32 	%f1491, %r537;
	fma.rn.f32 	%f2171, %f1489, %f1491, %f1396;
	fma.rn.f32 	%f2170, %f1490, %f1491, %f1397;
	shfl.sync.idx.b32	%r538|%p238, %r992, %r310, 31, -1;
	mov.b32 	%f1492, %r538;
	fma.rn.f32 	%f2169, %f1489, %f1492, %f1399;
	fma.rn.f32 	%f2168, %f1490, %f1492, %f1400;
	shfl.sync.idx.b32	%r539|%p239, %r991, %r310, 31, -1;
	mov.b32 	%f1493, %r539;
	fma.rn.f32 	%f2167, %f1489, %f1493, %f1402;
	fma.rn.f32 	%f2166, %f1490, %f1493, %f1403;
	shfl.sync.idx.b32	%r540|%p240, %r990, %r310, 31, -1;
	mov.b32 	%f1494, %r540;
	fma.rn.f32 	%f2165, %f1489, %f1494, %f1405;
	fma.rn.f32 	%f2164, %f1490, %f1494, %f1406;
	shfl.sync.idx.b32	%r541|%p241, %r989, %r310, 31, -1;
	mov.b32 	%f1495, %r541;
	fma.rn.f32 	%f2163, %f1489, %f1495, %f1408;
	fma.rn.f32 	%f2162, %f1490, %f1495, %f1409;
	shfl.sync.idx.b32	%r542|%p242, %r988, %r310, 31, -1;
	mov.b32 	%f1496, %r542;
	fma.rn.f32 	%f2161, %f1489, %f1496, %f1411;
	fma.rn.f32 	%f2160, %f1490, %f1496, %f1412;
	shfl.sync.idx.b32	%r543|%p243, %r987, %r310, 31, -1;
	mov.b32 	%f1497, %r543;
	fma.rn.f32 	%f2159, %f1489, %f1497, %f1414;
	fma.rn.f32 	%f2158, %f1490, %f1497, %f1415;
	shfl.sync.idx.b32	%r544|%p244, %r986, %r310, 31, -1;
	mov.b32 	%f1498, %r544;
	fma.rn.f32 	%f2157, %f1489, %f1498, %f1417;
	fma.rn.f32 	%f2156, %f1490, %f1498, %f1418;
	shfl.sync.idx.b32	%r545|%p245, %r985, %r310, 31, -1;
	mov.b32 	%f1499, %r545;
	fma.rn.f32 	%f2155, %f1489, %f1499, %f1420;
	fma.rn.f32 	%f2154, %f1490, %f1499, %f1421;
	shfl.sync.idx.b32	%r546|%p246, %r984, %r310, 31, -1;
	mov.b32 	%f1500, %r546;
	fma.rn.f32 	%f2153, %f1489, %f1500, %f1423;
	fma.rn.f32 	%f2152, %f1490, %f1500, %f1424;
	shfl.sync.idx.b32	%r547|%p247, %r983, %r310, 31, -1;
	mov.b32 	%f1501, %r547;
	fma.rn.f32 	%f2151, %f1489, %f1501, %f1426;
	fma.rn.f32 	%f2150, %f1490, %f1501, %f1427;
	shfl.sync.idx.b32	%r548|%p248, %r982, %r310, 31, -1;
	mov.b32 	%f1502, %r548;
	fma.rn.f32 	%f2149, %f1489, %f1502, %f1429;
	fma.rn.f32 	%f2148, %f1490, %f1502, %f1430;
	shfl.sync.idx.b32	%r549|%p249, %r981, %r310, 31, -1;
	mov.b32 	%f1503, %r549;
	fma.rn.f32 	%f2147, %f1489, %f1503, %f1432;
	fma.rn.f32 	%f2146, %f1490, %f1503, %f1433;
	shfl.sync.idx.b32	%r550|%p250, %r980, %r310, 31, -1;
	mov.b32 	%f1504, %r550;
	fma.rn.f32 	%f2145, %f1489, %f1504, %f1435;
	fma.rn.f32 	%f2144, %f1490, %f1504, %f1436;
	shfl.sync.idx.b32	%r551|%p251, %r979, %r310, 31, -1;
	mov.b32 	%f1505, %r551;
	fma.rn.f32 	%f2143, %f1489, %f1505, %f1438;
	fma.rn.f32 	%f2142, %f1490, %f1505, %f1439;
	shfl.sync.idx.b32	%r552|%p252, %r978, %r310, 31, -1;
	mov.b32 	%f1506, %r552;
	fma.rn.f32 	%f2141, %f1489, %f1506, %f1441;
	fma.rn.f32 	%f2140, %f1490, %f1506, %f1442;
	shfl.sync.idx.b32	%r553|%p253, %r977, %r310, 31, -1;
	mov.b32 	%f1507, %r553;
	fma.rn.f32 	%f2139, %f1489, %f1507, %f1444;
	fma.rn.f32 	%f2138, %f1490, %f1507, %f1445;
	shfl.sync.idx.b32	%r554|%p254, %r976, %r310, 31, -1;
	mov.b32 	%f1508, %r554;
	fma.rn.f32 	%f2137, %f1489, %f1508, %f1447;
	fma.rn.f32 	%f2136, %f1490, %f1508, %f1448;
	shfl.sync.idx.b32	%r555|%p255, %r975, %r310, 31, -1;
	mov.b32 	%f1509, %r555;
	fma.rn.f32 	%f2135, %f1489, %f1509, %f1450;
	fma.rn.f32 	%f2134, %f1490, %f1509, %f1451;
	shfl.sync.idx.b32	%r556|%p256, %r974, %r310, 31, -1;
	mov.b32 	%f1510, %r556;
	fma.rn.f32 	%f2133, %f1489, %f1510, %f1453;
	fma.rn.f32 	%f2132, %f1490, %f1510, %f1454;
	shfl.sync.idx.b32	%r557|%p257, %r973, %r310, 31, -1;
	mov.b32 	%f1511, %r557;
	fma.rn.f32 	%f2131, %f1489, %f1511, %f1456;
	fma.rn.f32 	%f2130, %f1490, %f1511, %f1457;
	shfl.sync.idx.b32	%r558|%p258, %r972, %r310, 31, -1;
	mov.b32 	%f1512, %r558;
	fma.rn.f32 	%f2129, %f1489, %f1512, %f1459;
	fma.rn.f32 	%f2128, %f1490, %f1512, %f1460;
	shfl.sync.idx.b32	%r559|%p259, %r971, %r310, 31, -1;
	mov.b32 	%f1513, %r559;
	fma.rn.f32 	%f2127, %f1489, %f1513, %f1462;
	fma.rn.f32 	%f2126, %f1490, %f1513, %f1463;
	shfl.sync.idx.b32	%r560|%p260, %r970, %r310, 31, -1;
	mov.b32 	%f1514, %r560;
	fma.rn.f32 	%f2125, %f1489, %f1514, %f1465;
	fma.rn.f32 	%f2124, %f1490, %f1514, %f1466;
	shfl.sync.idx.b32	%r561|%p261, %r969, %r310, 31, -1;
	mov.b32 	%f1515, %r561;
	fma.rn.f32 	%f2123, %f1489, %f1515, %f1468;
	fma.rn.f32 	%f2122, %f1490, %f1515, %f1469;
	shfl.sync.idx.b32	%r562|%p262, %r968, %r310, 31, -1;
	mov.b32 	%f1516, %r562;
	fma.rn.f32 	%f2121, %f1489, %f1516, %f1471;
	fma.rn.f32 	%f2120, %f1490, %f1516, %f1472;
	shfl.sync.idx.b32	%r563|%p263, %r967, %r310, 31, -1;
	mov.b32 	%f1517, %r563;
	fma.rn.f32 	%f2119, %f1489, %f1517, %f1474;
	fma.rn.f32 	%f2118, %f1490, %f1517, %f1475;
	shfl.sync.idx.b32	%r564|%p264, %r966, %r310, 31, -1;
	mov.b32 	%f1518, %r564;
	fma.rn.f32 	%f2117, %f1489, %f1518, %f1477;
	fma.rn.f32 	%f2116, %f1490, %f1518, %f1478;
	shfl.sync.idx.b32	%r565|%p265, %r965, %r310, 31, -1;
	mov.b32 	%f1519, %r565;
	fma.rn.f32 	%f2115, %f1489, %f1519, %f1480;
	fma.rn.f32 	%f2114, %f1490, %f1519, %f1481;
	shfl.sync.idx.b32	%r566|%p266, %r964, %r310, 31, -1;
	mov.b32 	%f1520, %r566;
	fma.rn.f32 	%f2113, %f1489, %f1520, %f1483;
	fma.rn.f32 	%f2112, %f1490, %f1520, %f1484;
	shfl.sync.idx.b32	%r567|%p267, %r963, %r310, 31, -1;
	mov.b32 	%f1521, %r567;
	fma.rn.f32 	%f2111, %f1489, %f1521, %f1486;
	fma.rn.f32 	%f2110, %f1490, %f1521, %f1487;
	add.s32 	%r995, %r995, 8;
	and.b32  	%r568, %r5, -8;
	add.s32 	%r569, %r568, %r3;
	setp.lt.s32 	%p268, %r995, %r569;
	@%p268 bra 	$L__BB3_2;
$L__BB3_6:
	and.b32  	%r146, %r5, -8;
	add.s32 	%r570, %r146, %r3;
	setp.le.s32 	%p269, %r4, %r570;
	and.b32  	%r571, %r5, 24;
	setp.ne.s32 	%p270, %r571, 0;
	or.pred  	%p271, %p270, %p269;
	@%p271 bra 	$L__BB3_9;
	add.s32 	%r997, %r146, %r3;
	sub.s32 	%r572, %r4, %r997;
	setp.ge.u32 	%p272, %r1, %r572;
	@%p272 bra 	$L__BB3_9;
	ld.param.u64 	%rd261, [_Z12_spmm_conv_6PKfPfiiPKiS3_S3_S0__param_7];
	ld.param.u64 	%rd259, [_Z12_spmm_conv_6PKfPfiiPKiS3_S3_S0__param_6];
	add.s32 	%r573, %r997, %r1;
	cvta.to.global.u64 	%rd99, %rd259;
	mul.wide.u32 	%rd100, %r573, 4;
	add.s64 	%rd101, %rd99, %rd100;
	ld.global.nc.u32 	%r574, [%rd101];
	shl.b32 	%r575, %r7, 14;
	mov.u32 	%r576, %ctaid.y;
	shl.b32 	%r577, %r576, 6;
	add.s32 	%r578, %r577, %r1;
	mad.lo.s32 	%r579, %r6, 1064960, %r578;
	add.s32 	%r580, %r579, %r575;
	shr.s32 	%r581, %r574, 31;
	shr.u32 	%r582, %r581, 24;
	add.s32 	%r583, %r574, %r582;
	shr.u32 	%r584, %r583, 8;
	mad.lo.s32 	%r585, %r584, 1064960, %r580;
	and.b32  	%r586, %r583, 67108608;
	sub.s32 	%r587, %r574, %r586;
	shl.b32 	%r588, %r587, 6;
	add.s32 	%r996, %r585, %r588;
	cvta.to.global.u64 	%rd102, %rd261;
	add.s64 	%rd103, %rd102, %rd100;
	ld.global.nc.u32 	%r994, [%rd103];
	add.s32 	%r589, %r5, %r573;
	mul.wide.u32 	%rd104, %r589, 4;
	add.s64 	%rd105, %rd102, %rd104;
	ld.global.nc.u32 	%r993, [%rd105];
	add.s32 	%r590, %r589, %r5;
	mul.wide.u32 	%rd106, %r590, 4;
	add.s64 	%rd107, %rd102, %rd106;
	ld.global.nc.u32 	%r992, [%rd107];
	add.s32 	%r591, %r590, %r5;
	mul.wide.u32 	%rd108, %r591, 4;
	add.s64 	%rd109, %rd102, %rd108;
	ld.global.nc.u32 	%r991, [%rd109];
	add.s32 	%r592, %r591, %r5;
	mul.wide.u32 	%rd110, %r592, 4;
	add.s64 	%rd111, %rd102, %rd110;
	ld.global.nc.u32 	%r990, [%rd111];
	add.s32 	%r593, %r592, %r5;
	mul.wide.u32 	%rd112, %r593, 4;
	add.s64 	%rd113, %rd102, %rd112;
	ld.global.nc.u32 	%r989, [%rd113];
	add.s32 	%r594, %r593, %r5;
	mul.wide.u32 	%rd114, %r594, 4;
	add.s64 	%rd115, %rd102, %rd114;
	ld.global.nc.u32 	%r988, [%rd115];
	add.s32 	%r595, %r594, %r5;
	mul.wide.u32 	%rd116, %r595, 4;
	add.s64 	%rd117, %rd102, %rd116;
	ld.global.nc.u32 	%r987, [%rd117];
	add.s32 	%r596, %r595, %r5;
	mul.wide.u32 	%rd118, %r596, 4;
	add.s64 	%rd119, %rd102, %rd118;
	ld.global.nc.u32 	%r986, [%rd119];
	add.s32 	%r597, %r596, %r5;
	mul.wide.u32 	%rd120, %r597, 4;
	add.s64 	%rd121, %rd102, %rd120;
	ld.global.nc.u32 	%r985, [%rd121];
	add.s32 	%r598, %r597, %r5;
	mul.wide.u32 	%rd122, %r598, 4;
	add.s64 	%rd123, %rd102, %rd122;
	ld.global.nc.u32 	%r984, [%rd123];
	add.s32 	%r599, %r598, %r5;
	mul.wide.u32 	%rd124, %r599, 4;
	add.s64 	%rd125, %rd102, %rd124;
	ld.global.nc.u32 	%r983, [%rd125];
	add.s32 	%r600, %r599, %r5;
	mul.wide.u32 	%rd126, %r600, 4;
	add.s64 	%rd127, %rd102, %rd126;
	ld.global.nc.u32 	%r982, [%rd127];
	add.s32 	%r601, %r600, %r5;
	mul.wide.u32 	%rd128, %r601, 4;
	add.s64 	%rd129, %rd102, %rd128;
	ld.global.nc.u32 	%r981, [%rd129];
	add.s32 	%r602, %r601, %r5;
	mul.wide.u32 	%rd130, %r602, 4;
	add.s64 	%rd131, %rd102, %rd130;
	ld.global.nc.u32 	%r980, [%rd131];
	add.s32 	%r603, %r602, %r5;
	mul.wide.u32 	%rd132, %r603, 4;
	add.s64 	%rd133, %rd102, %rd132;
	ld.global.nc.u32 	%r979, [%rd133];
	add.s32 	%r604, %r603, %r5;
	mul.wide.u32 	%rd134, %r604, 4;
	add.s64 	%rd135, %rd102, %rd134;
	ld.global.nc.u32 	%r978, [%rd135];
	add.s32 	%r605, %r604, %r5;
	mul.wide.u32 	%rd136, %r605, 4;
	add.s64 	%rd137, %rd102, %rd136;
	ld.global.nc.u32 	%r977, [%rd137];
	add.s32 	%r606, %r605, %r5;
	mul.wide.u32 	%rd138, %r606, 4;
	add.s64 	%rd139, %rd102, %rd138;
	ld.global.nc.u32 	%r976, [%rd139];
	add.s32 	%r607, %r606, %r5;
	mul.wide.u32 	%rd140, %r607, 4;
	add.s64 	%rd141, %rd102, %rd140;
	ld.global.nc.u32 	%r975, [%rd141];
	add.s32 	%r608, %r607, %r5;
	mul.wide.u32 	%rd142, %r608, 4;
	add.s64 	%rd143, %rd102, %rd142;
	ld.global.nc.u32 	%r974, [%rd143];
	add.s32 	%r609, %r608, %r5;
	mul.wide.u32 	%rd144, %r609, 4;
	add.s64 	%rd145, %rd102, %rd144;
	ld.global.nc.u32 	%r973, [%rd145];
	add.s32 	%r610, %r609, %r5;
	mul.wide.u32 	%rd146, %r610, 4;
	add.s64 	%rd147, %rd102, %rd146;
	ld.global.nc.u32 	%r972, [%rd147];
	add.s32 	%r611, %r610, %r5;
	mul.wide.u32 	%rd148, %r611, 4;
	add.s64 	%rd149, %rd102, %rd148;
	ld.global.nc.u32 	%r971, [%rd149];
	add.s32 	%r612, %r611, %r5;
	mul.wide.u32 	%rd150, %r612, 4;
	add.s64 	%rd151, %rd102, %rd150;
	ld.global.nc.u32 	%r970, [%rd151];
	add.s32 	%r613, %r612, %r5;
	mul.wide.u32 	%rd152, %r613, 4;
	add.s64 	%rd153, %rd102, %rd152;
	ld.global.nc.u32 	%r969, [%rd153];
	add.s32 	%r614, %r613, %r5;
	mul.wide.u32 	%rd154, %r614, 4;
	add.s64 	%rd155, %rd102, %rd154;
	ld.global.nc.u32 	%r968, [%rd155];
	add.s32 	%r615, %r614, %r5;
	mul.wide.u32 	%rd156, %r615, 4;
	add.s64 	%rd157, %rd102, %rd156;
	ld.global.nc.u32 	%r967, [%rd157];
	add.s32 	%r616, %r615, %r5;
	mul.wide.u32 	%rd158, %r616, 4;
	add.s64 	%rd159, %rd102, %rd158;
	ld.global.nc.u32 	%r966, [%rd159];
	add.s32 	%r617, %r616, %r5;
	mul.wide.u32 	%rd160, %r617, 4;
	add.s64 	%rd161, %rd102, %rd160;
	ld.global.nc.u32 	%r965, [%rd161];
	add.s32 	%r618, %r617, %r5;
	mul.wide.u32 	%rd162, %r618, 4;
	add.s64 	%rd163, %rd102, %rd162;
	ld.global.nc.u32 	%r964, [%rd163];
	add.s32 	%r619, %r618, %r5;
	mul.wide.u32 	%rd164, %r619, 4;
	add.s64 	%rd165, %rd102, %rd164;
	ld.global.nc.u32 	%r963, [%rd165];
$L__BB3_9:
	and.b32  	%r620, %r5, -4;
	setp.ge.s32 	%p273, %r146, %r620;
	@%p273 bra 	$L__BB3_138;
	ld.param.u64 	%rd253, [_Z12_spmm_conv_6PKfPfiiPKiS3_S3_S0__param_0];
	and.b32  	%r621, %r5, -8;
	add.s32 	%r622, %r621, %r3;
	sub.s32 	%r215, %r622, %r997;
	shfl.sync.idx.b32	%r623|%p274, %r996, %r215, 31, -1;
	add.s32 	%r216, %r215, 1;
	shfl.sync.idx.b32	%r217|%p275, %r996, %r216, 31, -1;
	add.s32 	%r218, %r215, 2;
	shfl.sync.idx.b32	%r219|%p276, %r996, %r218, 31, -1;
	add.s32 	%r220, %r215, 3;
	shfl.sync.idx.b32	%r221|%p277, %r996, %r220, 31, -1;
	cvta.to.global.u64 	%rd166, %rd253;
	mul.wide.s32 	%rd167, %r623, 4;
	add.s64 	%rd1, %rd166, %rd167;
	shfl.sync.idx.b32	%r624|%p278, %r994, %r215, 31, -1;
	mov.b32 	%f193, %r624;
	setp.leu.f32 	%p279, %f193, 0f00000000;
	@%p279 bra 	$L__BB3_12;
	ld.global.nc.f32 	%f1523, [%rd1];
	fma.rn.f32 	%f2174, %f1523, %f193, %f2173;
	ld.global.nc.f32 	%f1524, [%rd1+128];
	mul.f32 	%f2175, %f1524, %f193;
	bra.uni 	$L__BB3_13;
$L__BB3_12:
	add.f32 	%f2174, %f2173, 0f00000000;
	mov.f32 	%f2175, 0f00000000;
$L__BB3_13:
	add.f32 	%f199, %f2175, %f2172;
	shfl.sync.idx.b32	%r625|%p280, %r993, %r215, 31, -1;
	mov.b32 	%f200, %r625;
	setp.leu.f32 	%p281, %f200, 0f00000000;
	mov.f32 	%f2176, 0f00000000;
	@%p281 bra 	$L__BB3_15;
	ld.global.nc.f32 	%f1526, [%rd1];
	mul.f32 	%f2176, %f1526, %f200;
$L__BB3_15:
	add.f32 	%f203, %f2176, %f2171;
	mov.f32 	%f2177, 0f00000000;
	@%p281 bra 	$L__BB3_17;
	ld.global.nc.f32 	%f1528, [%rd1+128];
	mul.f32 	%f2177, %f1528, %f200;
$L__BB3_17:
	add.f32 	%f206, %f2177, %f2170;
	shfl.sync.idx.b32	%r626|%p283, %r992, %r215, 31, -1;
	mov.b32 	%f207, %r626;
	setp.leu.f32 	%p284, %f207, 0f00000000;
	mov.f32 	%f2178, 0f00000000;
	@%p284 bra 	$L__BB3_19;
	ld.global.nc.f32 	%f1530, [%rd1];
	mul.f32 	%f2178, %f1530, %f207;
$L__BB3_19:
	add.f32 	%f210, %f2178, %f2169;
	mov.f32 	%f2179, 0f00000000;
	@%p284 bra 	$L__BB3_21;
	ld.global.nc.f32 	%f1532, [%rd1+128];
	mul.f32 	%f2179, %f1532, %f207;
$L__BB3_21:
	add.f32 	%f213, %f2179, %f2168;
	shfl.sync.idx.b32	%r627|%p286, %r991, %r215, 31, -1;
	mov.b32 	%f214, %r627;
	setp.leu.f32 	%p287, %f214, 0f00000000;
	mov.f32 	%f2180, 0f00000000;
	@%p287 bra 	$L__BB3_23;
	ld.global.nc.f32 	%f1534, [%rd1];
	mul.f32 	%f2180, %f1534, %f214;
$L__BB3_23:
	add.f32 	%f217, %f2180, %f2167;
	mov.f32 	%f2181, 0f00000000;
	@%p287 bra 	$L__BB3_25;
	ld.global.nc.f32 	%f1536, [%rd1+128];
	mul.f32 	%f2181, %f1536, %f214;
$L__BB3_25:
	add.f32 	%f220, %f2181, %f2166;
	shfl.sync.idx.b32	%r628|%p289, %r990, %r215, 31, -1;
	mov.b32 	%f221, %r628;
	setp.leu.f32 	%p290, %f221, 0f00000000;
	mov.f32 	%f2182, 0f00000000;
	@%p290 bra 	$L__BB3_27;
	ld.global.nc.f32 	%f1538, [%rd1];
	mul.f32 	%f2182, %f1538, %f221;
$L__BB3_27:
	add.f32 	%f224, %f2182, %f2165;
	mov.f32 	%f2183, 0f00000000;
	@%p290 bra 	$L__BB3_29;
	ld.global.nc.f32 	%f1540, [%rd1+128];
	mul.f32 	%f2183, %f1540, %f221;
$L__BB3_29:
	add.f32 	%f227, %f2183, %f2164;
	shfl.sync.idx.b32	%r629|%p292, %r989, %r215, 31, -1;
	mov.b32 	%f228, %r629;
	setp.leu.f32 	%p293, %f228, 0f00000000;
	mov.f32 	%f2184, 0f00000000;
	@%p293 bra 	$L__BB3_31;
	ld.global.nc.f32 	%f1542, [%rd1];
	mul.f32 	%f2184, %f1542, %f228;
$L__BB3_31:
	add.f32 	%f231, %f2184, %f2163;
	mov.f32 	%f2185, 0f00000000;
	@%p293 bra 	$L__BB3_33;
	ld.global.nc.f32 	%f1544, [%rd1+128];
	mul.f32 	%f2185, %f1544, %f228;
$L__BB3_33:
	add.f32 	%f234, %f2185, %f2162;
	shfl.sync.idx.b32	%r630|%p295, %r988, %r215, 31, -1;
	mov.b32 	%f235, %r630;
	setp.leu.f32 	%p296, %f235, 0f00000000;
	mov.f32 	%f2186, 0f00000000;
	@%p296 bra 	$L__BB3_35;
	ld.global.nc.f32 	%f1546, [%rd1];
	mul.f32 	%f2186, %f1546, %f235;
$L__BB3_35:
	add.f32 	%f238, %f2186, %f2161;
	mov.f32 	%f2187, 0f00000000;
	@%p296 bra 	$L__BB3_37;
	ld.global.nc.f32 	%f1548, [%rd1+128];
	mul.f32 	%f2187, %f1548, %f235;
$L__BB3_37:
	add.f32 	%f241, %f2187, %f2160;
	shfl.sync.idx.b32	%r631|%p298, %r987, %r215, 31, -1;
	mov.b32 	%f242, %r631;
	setp.leu.f32 	%p299, %f242, 0f00000000;
	mov.f32 	%f2188, 0f00000000;
	@%p299 bra 	$L__BB3_39;
	ld.global.nc.f32 	%f1550, [%rd1];
	mul.f32 	%f2188, %f1550, %f242;
$L__BB3_39:
	add.f32 	%f245, %f2188, %f2159;
	mov.f32 	%f2189, 0f00000000;
	@%p299 bra 	$L__BB3_41;
	ld.global.nc.f32 	%f1552, [%rd1+128];
	mul.f32 	%f2189, %f1552, %f242;
$L__BB3_41:
	add.f32 	%f248, %f2189, %f2158;
	shfl.sync.idx.b32	%r632|%p301, %r986, %r215, 31, -1;
	mov.b32 	%f249, %r632;
	setp.leu.f32 	%p302, %f249, 0f00000000;
	mov.f32 	%f2190, 0f00000000;
	@%p302 bra 	$L__BB3_43;
	ld.global.nc.f32 	%f1554, [%rd1];
	mul.f32 	%f2190, %f1554, %f249;
$L__BB3_43:
	add.f32 	%f252, %f2190, %f2157;
	mov.f32 	%f2191, 0f00000000;
	@%p302 bra 	$L__BB3_45;
	ld.global.nc.f32 	%f1556, [%rd1+128];
	mul.f32 	%f2191, %f1556, %f249;
$L__BB3_45:
	add.f32 	%f255, %f2191, %f2156;
	shfl.sync.idx.b32	%r633|%p304, %r985, %r215, 31, -1;
	mov.b32 	%f256, %r633;
	setp.leu.f32 	%p305, %f256, 0f00000000;
	mov.f32 	%f2192, 0f00000000;
	@%p305 bra 	$L__BB3_47;
	ld.global.nc.f32 	%f1558, [%rd1];
	mul.f32 	%f2192, %f1558, %f256;
$L__BB3_47:
	add.f32 	%f259, %f2192, %f2155;
	mov.f32 	%f2193, 0f00000000;
	@%p305 bra 	$L__BB3_49;
	ld.global.nc.f32 	%f1560, [%rd1+128];
	mul.f32 	%f2193, %f1560, %f256;
$L__BB3_49:
	add.f32 	%f262, %f2193, %f2154;
	shfl.sync.idx.b32	%r634|%p307, %r984, %r215, 31, -1;
	mov.b32 	%f263, %r634;
	setp.leu.f32 	%p308, %f263, 0f00000000;
	mov.f32 	%f2194, 0f00000000;
	@%p308 bra 	$L__BB3_51;
	ld.global.nc.f32 	%f1562, [%rd1];
	mul.f32 	%f2194, %f1562, %f263;
$L__BB3_51:
	add.f32 	%f266, %f2194, %f2153;
	mov.f32 	%f2195, 0f00000000;
	@%p308 bra 	$L__BB3_53;
	ld.global.nc.f32 	%f1564, [%rd1+128];
	mul.f32 	%f2195, %f1564, %f263;
$L__BB3_53:
	add.f32 	%f269, %f2195, %f2152;
	shfl.sync.idx.b32	%r635|%p310, %r983, %r215, 31, -1;
	mov.b32 	%f270, %r635;
	setp.leu.f32 	%p311, %f270, 0f00000000;
	mov.f32 	%f2196, 0f00000000;
	@%p311 bra 	$L__BB3_55;
	ld.global.nc.f32 	%f1566, [%rd1];
	mul.f32 	%f2196, %f1566, %f270;
$L__BB3_55:
	add.f32 	%f273, %f2196, %f2151;
	mov.f32 	%f2197, 0f00000000;
	@%p311 bra 	$L__BB3_57;
	ld.global.nc.f32 	%f1568, [%rd1+128];
	mul.f32 	%f2197, %f1568, %f270;
$L__BB3_57:
	add.f32 	%f276, %f2197, %f2150;
	shfl.sync.idx.b32	%r636|%p313, %r982, %r215, 31, -1;
	mov.b32 	%f277, %r636;
	setp.leu.f32 	%p314, %f277, 0f00000000;
	mov.f32 	%f2198, 0f00000000;
	@%p314 bra 	$L__BB3_59;
	ld.global.nc.f32 	%f1570, [%rd1];
	mul.f32 	%f2198, %f1570, %f277;
$L__BB3_59:
	add.f32 	%f280, %f2198, %f2149;
	mov.f32 	%f2199, 0f00000000;
	@%p314 bra 	$L__BB3_61;
	ld.global.nc.f32 	%f1572, [%rd1+128];
	mul.f32 	%f2199, %f1572, %f277;
$L__BB3_61:
	add.f32 	%f283, %f2199, %f2148;
	shfl.sync.idx.b32	%r637|%p316, %r981, %r215, 31, -1;
	mov.b32 	%f284, %r637;
	setp.leu.f32 	%p317, %f284, 0f00000000;
	mov.f32 	%f2200, 0f00000000;
	@%p317 bra 	$L__BB3_63;
	ld.global.nc.f32 	%f1574, [%rd1];
	mul.f32 	%f2200, %f1574, %f284;
$L__BB3_63:
	add.f32 	%f287, %f2200, %f2147;
	mov.f32 	%f2201, 0f00000000;
	@%p317 bra 	$L__BB3_65;
	ld.global.nc.f32 	%f1576, [%rd1+128];
	mul.f32 	%f2201, %f1576, %f284;
$L__BB3_65:
	add.f32 	%f290, %f2201, %f2146;
	shfl.sync.idx.b32	%r638|%p319, %r980, %r215, 31, -1;
	mov.b32 	%f291, %r638;
	setp.leu.f32 	%p320, %f291, 0f00000000;
	mov.f32 	%f2202, 0f00000000;
	@%p320 bra 	$L__BB3_67;
	ld.global.nc.f32 	%f1578, [%rd1];
	mul.f32 	%f2202, %f1578, %f291;
$L__BB3_67:
	add.f32 	%f294, %f2202, %f2145;
	mov.f32 	%f2203, 0f00000000;
	@%p320 bra 	$L__BB3_69;
	ld.global.nc.f32 	%f1580, [%rd1+128];
	mul.f32 	%f2203, %f1580, %f291;
$L__BB3_69:
	add.f32 	%f297, %f2203, %f2144;
	shfl.sync.idx.b32	%r639|%p322, %r979, %r215, 31, -1;
	mov.b32 	%f298, %r639;
	setp.leu.f32 	%p323, %f298, 0f00000000;
	mov.f32 	%f2204, 0f00000000;
	@%p323 bra 	$L__BB3_71;
	ld.global.nc.f32 	%f1582, [%rd1];
	mul.f32 	%f2204, %f1582, %f298;
$L__BB3_71:
	add.f32 	%f301, %f2204, %f2143;
	mov.f32 	%f2205, 0f00000000;
	@%p323 bra 	$L__BB3_73;
	ld.global.nc.f32 	%f1584, [%rd1+128];
	mul.f32 	%f2205, %f1584, %f298;
$L__BB3_73:
	add.f32 	%f304, %f2205, %f2142;
	shfl.sync.idx.b32	%r640|%p325, %r978, %r215, 31, -1;
	mov.b32 	%f305, %r640;
	setp.leu.f32 	%p326, %f305, 0f00000000;
	mov.f32 	%f2206, 0f00000000;
	@%p326 bra 	$L__BB3_75;
	ld.global.nc.f32 	%f1586, [%rd1];
	mul.f32 	%f2206, %f1586, %f305;
$L__BB3_75:
	add.f32 	%f308, %f2206, %f2141;
	mov.f32 	%f2207, 0f00000000;
	@%p326 bra 	$L__BB3_77;
	ld.global.nc.f32 	%f1588, [%rd1+128];
	mul.f32 	%f2207, %f1588, %f305;
$L__BB3_77:
	add.f32 	%f311, %f2207, %f2140;
	shfl.sync.idx.b32	%r641|%p328, %r977, %r215, 31, -1;
	mov.b32 	%f312, %r641;
	setp.leu.f32 	%p329, %f312, 0f00000000;
	mov.f32 	%f2208, 0f00000000;
	@%p329 bra 	$L__BB3_79;
	ld.global.nc.f32 	%f1590, [%rd1];
	mul.f32 	%f2208, %f1590, %f312;
$L__BB3_79:
	add.f32 	%f315, %f2208, %f2139;
	mov.f32 	%f2209, 0f00000000;
	@%p329 bra 	$L__BB3_81;
	ld.global.nc.f32 	%f1592, [%rd1+128];
	mul.f32 	%f2209, %f1592, %f312;
$L__BB3_81:
	add.f32 	%f318, %f2209, %f2138;
	shfl.sync.idx.b32	%r642|%p331, %r976, %r215, 31, -1;
	mov.b32 	%f319, %r642;
	setp.leu.f32 	%p332, %f319, 0f00000000;
	mov.f32 	%f2210, 0f00000000;
	@%p332 bra 	$L__BB3_83;
	ld.global.nc.f32 	%f1594, [%rd1];
	mul.f32 	%f2210, %f1594, %f319;
$L__BB3_83:
	add.f32 	%f322, %f2210, %f2137;
	mov.f32 	%f2211, 0f00000000;
	@%p332 bra 	$L__BB3_85;
	ld.global.nc.f32 	%f1596, [%rd1+128];
	mul.f32 	%f2211, %f1596, %f319;
$L__BB3_85:
	add.f32 	%f325, %f2211, %f2136;
	shfl.sync.idx.b32	%r643|%p334, %r975, %r215, 31, -1;
	mov.b32 	%f326, %r643;
	setp.leu.f32 	%p335, %f326, 0f00000000;
	mov.f32 	%f2212, 0f00000000;
	@%p335 bra 	$L__BB3_87;
	ld.global.nc.f32 	%f1598, [%rd1];
	mul.f32 	%f2212, %f1598, %f326;
$L__BB3_87:
	add.f32 	%f329, %f2212, %f2135;
	mov.f32 	%f2213, 0f00000000;
	@%p335 bra 	$L__BB3_89;
	ld.global.nc.f32 	%f1600, [%rd1+128];
	mul.f32 	%f2213, %f1600, %f326;
$L__BB3_89:
	add.f32 	%f332, %f2213, %f2134;
	shfl.sync.idx.b32	%r644|%p337, %r974, %r215, 31, -1;
	mov.b32 	%f333, %r644;
	setp.leu.f32 	%p338, %f333, 0f00000000;
	mov.f32 	%f2214, 0f00000000;
	@%p338 bra 	$L__BB3_91;
	ld.global.nc.f32 	%f1602, [%rd1];
	mul.f32 	%f2214, %f1602, %f333;
$L__BB3_91:
	add.f32 	%f336, %f2214, %f2133;
	mov.f32 	%f2215, 0f00000000;
	@%p338 bra 	$L__BB3_93;
	ld.global.nc.f32 	%f1604, [%rd1+128];
	mul.f32 	%f2215, %f1604, %f333;
$L__BB3_93:
	add.f32 	%f339, %f2215, %f2132;
	shfl.sync.idx.b32	%r645|%p340, %r973, %r215, 31, -1;
	mov.b32 	%f340, %r645;
	setp.leu.f32 	%p341, %f340, 0f00000000;
	mov.f32 	%f2216, 0f00000000;
	@%p341 bra 	$L__BB3_95;
	ld.global.nc.f32 	%f1606, [%rd1];
	mul.f32 	%f2216, %f1606, %f340;
$L__BB3_95:
	add.f32 	%f343, %f2216, %f2131;
	mov.f32 	%f2217, 0f00000000;
	@%p341 bra 	$L__BB3_97;
	ld.global.nc.f32 	%f1608, [%rd1+128];
	mul.f32 	%f2217, %f1608, %f340;
$L__BB3_97:
	add.f32 	%f346, %f2217, %f2130;
	shfl.sync.idx.b32	%r646|%p343, %r972, %r215, 31, -1;
	mov.b32 	%f347, %r646;
	setp.leu.f32 	%p344, %f347, 0f00000000;
	mov.f32 	%f2218, 0f00000000;
	@%p344 bra 	$L__BB3_99;
	ld.global.nc.f32 	%f1610, [%rd1];
	mul.f32 	%f2218, %f1610, %f347;
$L__BB3_99:
	add.f32 	%f350, %f2218, %f2129;
	mov.f32 	%f2219, 0f00000000;
	@%p344 bra 	$L__BB3_101;
	ld.global.nc.f32 	%f1612, [%rd1+128];
	mul.f32 	%f2219, %f1612, %f347;
$L__BB3_101:
	add.f32 	%f353, %f2219, %f2128;
	shfl.sync.idx.b32	%r647|%p346, %r971, %r215, 31, -1;
	mov.b32 	%f354, %r647;
	setp.leu.f32 	%p347, %f354, 0f00000000;
	mov.f32 	%f2220, 0f00000000;
	@%p347 bra 	$L__BB3_103;
	ld.global.nc.f32 	%f1614, [%rd1];
	mul.f32 	%f2220, %f1614, %f354;
$L__BB3_103:
	add.f32 	%f357, %f2220, %f2127;
	mov.f32 	%f2221, 0f00000000;
	@%p347 bra 	$L__BB3_105;
	ld.global.nc.f32 	%f1616, [%rd1+128];
	mul.f32 	%f2221, %f1616, %f354;
$L__BB3_105:
	add.f32 	%f360, %f2221, %f2126;
	shfl.sync.idx.b32	%r648|%p349, %r970, %r215, 31, -1;
	mov.b32 	%f361, %r648;
	setp.leu.f32 	%p350, %f361, 0f00000000;
	mov.f32 	%f2222, 0f00000000;
	@%p350 bra 	$L__BB3_107;
	ld.global.nc.f32 	%f1618, [%rd1];
	mul.f32 	%f2222, %f1618, %f361;
$L__BB3_107:
	add.f32 	%f364, %f2222, %f2125;
	mov.f32 	%f2223, 0f00000000;
	@%p350 bra 	$L__BB3_109;
	ld.global.nc.f32 	%f1620, [%rd1+128];
	mul.f32 	%f2223, %f1620, %f361;
$L__BB3_109:
	add.f32 	%f367, %f2223, %f2124;
	shfl.sync.idx.b32	%r649|%p352, %r969, %r215, 31, -1;
	mov.b32 	%f368, %r649;
	setp.leu.f32 	%p353, %f368, 0f00000000;
	mov.f32 	%f2224, 0f00000000;
	@%p353 bra 	$L__BB3_111;
	ld.global.nc.f32 	%f1622, [%rd1];
	mul.f32 	%f2224, %f1622, %f368;
$L__BB3_111:
	add.f32 	%f371, %f2224, %f2123;
	mov.f32 	%f2225, 0f00000000;
	@%p353 bra 	$L__BB3_113;
	ld.global.nc.f32 	%f1624, [%rd1+128];
	mul.f32 	%f2225, %f1624, %f368;
$L__BB3_113:
	add.f32 	%f374, %f2225, %f2122;
	shfl.sync.idx.b32	%r650|%p355, %r968, %r215, 31, -1;
	mov.b32 	%f375, %r650;
	setp.leu.f32 	%p356, %f375, 0f00000000;
	mov.f32 	%f2226, 0f00000000;
	@%p356 bra 	$L__BB3_115;
	ld.global.nc.f32 	%f1626, [%rd1];
	mul.f32 	%f2226, %f1626, %f375;
$L__BB3_115:
	add.f32 	%f378, %f2226, %f2121;
	mov.f32 	%f2227, 0f00000000;
	@%p356 bra 	$L__BB3_117;
	ld.global.nc.f32 	%f1628, [%rd1+128];
	mul.f32 	%f2227, %f1628, %f375;
$L__BB3_117:
	add.f32 	%f381, %f2227, %f2120;
	shfl.sync.idx.b32	%r651|%p358, %r967, %r215, 31, -1;
	mov.b32 	%f382, %r651;
	setp.leu.f32 	%p359, %f382, 0f00000000;
	mov.f32 	%f2228, 0f00000000;
	@%p359 bra 	$L__BB3_119;
	ld.global.nc.f32 	%f1630, [%rd1];
	mul.f32 	%f2228, %f1630, %f382;
$L__BB3_119:
	add.f32 	%f385, %f2228, %f2119;
	mov.f32 	%f2229, 0f00000000;
	@%p359 bra 	$L__BB3_121;
	ld.global.nc.f32 	%f1632, [%rd1+128];
	mul.f32 	%f2229, %f1632, %f382;
$L__BB3_121:
	add.f32 	%f388, %f2229, %f2118;
	shfl.sync.idx.b32	%r652|%p361, %r966, %r215, 31, -1;
	mov.b32 	%f389, %r652;
	setp.leu.f32 	%p362, %f389, 0f00000000;
	mov.f32 	%f2230, 0f00000000;
	@%p362 bra 	$L__BB3_123;
	ld.global.nc.f32 	%f1634, [%rd1];
	mul.f32 	%f2230, %f1634, %f389;
$L__BB3_123:
	add.f32 	%f392, %f2230, %f2117;
	mov.f32 	%f2231, 0f00000000;
	@%p362 bra 	$L__BB3_125;
	ld.global.nc.f32 	%f1636, [%rd1+128];
	mul.f32 	%f2231, %f1636, %f389;
$L__BB3_125:
	add.f32 	%f395, %f2231, %f2116;
	shfl.sync.idx.b32	%r653|%p364, %r965, %r215, 31, -1;
	mov.b32 	%f396, %r653;
	setp.leu.f32 	%p365, %f396, 0f00000000;
	mov.f32 	%f2232, 0f00000000;
	@%p365 bra 	$L__BB3_127;
	ld.global.nc.f32 	%f1638, [%rd1];
	mul.f32 	%f2232, %f1638, %f396;
$L__BB3_127:
	add.f32 	%f399, %f2232, %f2115;
	mov.f32 	%f2233, 0f00000000;
	@%p365 bra 	$L__BB3_129;
	ld.global.nc.f32 	%f1640, [%rd1+128];
	mul.f32 	%f2233, %f1640, %f396;
$L__BB3_129:
	add.f32 	%f402, %f2233, %f2114;
	shfl.sync.idx.b32	%r654|%p367, %r964, %r215, 31, -1;
	mov.b32 	%f403, %r654;
	setp.leu.f32 	%p368, %f403, 0f00000000;
	mov.f32 	%f2234, 0f00000000;
	@%p368 bra 	$L__BB3_131;
	ld.global.nc.f32 	%f1642, [%rd1];
	mul.f32 	%f2234, %f1642, %f403;
$L__BB3_131:
	add.f32 	%f406, %f2234, %f2113;
	mov.f32 	%f2235, 0f00000000;
	@%p368 bra 	$L__BB3_133;
	ld.global.nc.f32 	%f1644, [%rd1+128];
	mul.f32 	%f2235, %f1644, %f403;
$L__BB3_133:
	add.f32 	%f409, %f2235, %f2112;
	shfl.sync.idx.b32	%r655|%p370, %r963, %r215, 31, -1;
	mov.b32 	%f410, %r655;
	setp.leu.f32 	%p371, %f410, 0f00000000;
	mov.f32 	%f2236, 0f00000000;
	@%p371 bra 	$L__BB3_135;
	ld.global.nc.f32 	%f1646, [%rd1];
	mul.f32 	%f2236, %f1646, %f410;
$L__BB3_135:
	add.f32 	%f413, %f2236, %f2111;
	mov.f32 	%f2237, 0f00000000;
	@%p371 bra 	$L__BB3_137;
	ld.global.nc.f32 	%f1648, [%rd1+128];
	mul.f32 	%f2237, %f1648, %f410;
$L__BB3_137:
	ld.param.u64 	%rd254, [_Z12_spmm_conv_6PKfPfiiPKiS3_S3_S0__param_0];
	add.f32 	%f1649, %f2237, %f2110;
	cvta.to.global.u64 	%rd168, %rd254;
	mul.wide.s32 	%rd169, %r217, 4;
	add.s64 	%rd170, %rd168, %rd169;
	shfl.sync.idx.b32	%r656|%p373, %r994, %r216, 31, -1;
	mov.b32 	%f1650, %r656;
	ld.global.nc.f32 	%f1651, [%rd170];
	fma.rn.f32 	%f1652, %f1651, %f1650, %f2174;
	ld.global.nc.f32 	%f1653, [%rd170+128];
	fma.rn.f32 	%f1654, %f1653, %f1650, %f199;
	shfl.sync.idx.b32	%r657|%p374, %r993, %r216, 31, -1;
	mov.b32 	%f1655, %r657;
	fma.rn.f32 	%f1656, %f1651, %f1655, %f203;
	fma.rn.f32 	%f1657, %f1653, %f1655, %f206;
	shfl.sync.idx.b32	%r658|%p375, %r992, %r216, 31, -1;
	mov.b32 	%f1658, %r658;
	fma.rn.f32 	%f1659, %f1651, %f1658, %f210;
	fma.rn.f32 	%f1660, %f1653, %f1658, %f213;
	shfl.sync.idx.b32	%r659|%p376, %r991, %r216, 31, -1;
	mov.b32 	%f1661, %r659;
	fma.rn.f32 	%f1662, %f1651, %f1661, %f217;
	fma.rn.f32 	%f1663, %f1653, %f1661, %f220;
	shfl.sync.idx.b32	%r660|%p377, %r990, %r216, 31, -1;
	mov.b32 	%f1664, %r660;
	fma.rn.f32 	%f1665, %f1651, %f1664, %f224;
	fma.rn.f32 	%f1666, %f1653, %f1664, %f227;
	shfl.sync.idx.b32	%r661|%p378, %r989, %r216, 31, -1;
	mov.b32 	%f1667, %r661;
	fma.rn.f32 	%f1668, %f1651, %f1667, %f231;
	fma.rn.f32 	%f1669, %f1653, %f1667, %f234;
	shfl.sync.idx.b32	%r662|%p379, %r988, %r216, 31, -1;
	mov.b32 	%f1670, %r662;
	fma.rn.f32 	%f1671, %f1651, %f1670, %f238;
	fma.rn.f32 	%f1672, %f1653, %f1670, %f241;
	shfl.sync.idx.b32	%r663|%p380, %r987, %r216, 31, -1;
	mov.b32 	%f1673, %r663;
	fma.rn.f32 	%f1674, %f1651, %f1673, %f245;
	fma.rn.f32 	%f1675, %f1653, %f1673, %f248;
	shfl.sync.idx.b32	%r664|%p381, %r986, %r216, 31, -1;
	mov.b32 	%f1676, %r664;
	fma.rn.f32 	%f1677, %f1651, %f1676, %f252;
	fma.rn.f32 	%f1678, %f1653, %f1676, %f255;
	shfl.sync.idx.b32	%r665|%p382, %r985, %r216, 31, -1;
	mov.b32 	%f1679, %r665;
	fma.rn.f32 	%f1680, %f1651, %f1679, %f259;
	fma.rn.f32 	%f1681, %f1653, %f1679, %f262;
	shfl.sync.idx.b32	%r666|%p383, %r984, %r216, 31, -1;
	mov.b32 	%f1682, %r666;
	fma.rn.f32 	%f1683, %f1651, %f1682, %f266;
	fma.rn.f32 	%f1684, %f1653, %f1682, %f269;
	shfl.sync.idx.b32	%r667|%p384, %r983, %r216, 31, -1;
	mov.b32 	%f1685, %r667;
	fma.rn.f32 	%f1686, %f1651, %f1685, %f273;
	fma.rn.f32 	%f1687, %f1653, %f1685, %f276;
	shfl.sync.idx.b32	%r668|%p385, %r982, %r216, 31, -1;
	mov.b32 	%f1688, %r668;
	fma.rn.f32 	%f1689, %f1651, %f1688, %f280;
	fma.rn.f32 	%f1690, %f1653, %f1688, %f283;
	shfl.sync.idx.b32	%r669|%p386, %r981, %r216, 31, -1;
	mov.b32 	%f1691, %r669;
	fma.rn.f32 	%f1692, %f1651, %f1691, %f287;
	fma.rn.f32 	%f1693, %f1653, %f1691, %f290;
	shfl.sync.idx.b32	%r670|%p387, %r980, %r216, 31, -1;
	mov.b32 	%f1694, %r670;
	fma.rn.f32 	%f1695, %f1651, %f1694, %f294;
	fma.rn.f32 	%f1696, %f1653, %f1694, %f297;
	shfl.sync.idx.b32	%r671|%p388, %r979, %r216, 31, -1;
	mov.b32 	%f1697, %r671;
	fma.rn.f32 	%f1698, %f1651, %f1697, %f301;
	fma.rn.f32 	%f1699, %f1653, %f1697, %f304;
	shfl.sync.idx.b32	%r672|%p389, %r978, %r216, 31, -1;
	mov.b32 	%f1700, %r672;
	fma.rn.f32 	%f1701, %f1651, %f1700, %f308;
	fma.rn.f32 	%f1702, %f1653, %f1700, %f311;
	shfl.sync.idx.b32	%r673|%p390, %r977, %r216, 31, -1;
	mov.b32 	%f1703, %r673;
	fma.rn.f32 	%f1704, %f1651, %f1703, %f315;
	fma.rn.f32 	%f1705, %f1653, %f1703, %f318;
	shfl.sync.idx.b32	%r674|%p391, %r976, %r216, 31, -1;
	mov.b32 	%f1706, %r674;
	fma.rn.f32 	%f1707, %f1651, %f1706, %f322;
	fma.rn.f32 	%f1708, %f1653, %f1706, %f325;
	shfl.sync.idx.b32	%r675|%p392, %r975, %r216, 31, -1;
	mov.b32 	%f1709, %r675;
	fma.rn.f32 	%f1710, %f1651, %f1709, %f329;
	fma.rn.f32 	%f1711, %f1653, %f1709, %f332;
	shfl.sync.idx.b32	%r676|%p393, %r974, %r216, 31, -1;
	mov.b32 	%f1712, %r676;
	fma.rn.f32 	%f1713, %f1651, %f1712, %f336;
	fma.rn.f32 	%f1714, %f1653, %f1712, %f339;
	shfl.sync.idx.b32	%r677|%p394, %r973, %r216, 31, -1;
	mov.b32 	%f1715, %r677;
	fma.rn.f32 	%f1716, %f1651, %f1715, %f343;
	fma.rn.f32 	%f1717, %f1653, %f1715, %f346;
	shfl.sync.idx.b32	%r678|%p395, %r972, %r216, 31, -1;
	mov.b32 	%f1718, %r678;
	fma.rn.f32 	%f1719, %f1651, %f1718, %f350;
	fma.rn.f32 	%f1720, %f1653, %f1718, %f353;
	shfl.sync.idx.b32	%r679|%p396, %r971, %r216, 31, -1;
	mov.b32 	%f1721, %r679;
	fma.rn.f32 	%f1722, %f1651, %f1721, %f357;
	fma.rn.f32 	%f1723, %f1653, %f1721, %f360;
	shfl.sync.idx.b32	%r680|%p397, %r970, %r216, 31, -1;
	mov.b32 	%f1724, %r680;
	fma.rn.f32 	%f1725, %f1651, %f1724, %f364;
	fma.rn.f32 	%f1726, %f1653, %f1724, %f367;
	shfl.sync.idx.b32	%r681|%p398, %r969, %r216, 31, -1;
	mov.b32 	%f1727, %r681;
	fma.rn.f32 	%f1728, %f1651, %f1727, %f371;
	fma.rn.f32 	%f1729, %f1653, %f1727, %f374;
	shfl.sync.idx.b32	%r682|%p399, %r968, %r216, 31, -1;
	mov.b32 	%f1730, %r682;
	fma.rn.f32 	%f1731, %f1651, %f1730, %f378;
	fma.rn.f32 	%f1732, %f1653, %f1730, %f381;
	shfl.sync.idx.b32	%r683|%p400, %r967, %r216, 31, -1;
	mov.b32 	%f1733, %r683;
	fma.rn.f32 	%f1734, %f1651, %f1733, %f385;
	fma.rn.f32 	%f1735, %f1653, %f1733, %f388;
	shfl.sync.idx.b32	%r684|%p401, %r966, %r216, 31, -1;
	mov.b32 	%f1736, %r684;
	fma.rn.f32 	%f1737, %f1651, %f1736, %f392;
	fma.rn.f32 	%f1738, %f1653, %f1736, %f395;
	shfl.sync.idx.b32	%r685|%p402, %r965, %r216, 31, -1;
	mov.b32 	%f1739, %r685;
	fma.rn.f32 	%f1740, %f1651, %f1739, %f399;
	fma.rn.f32 	%f1741, %f1653, %f1739, %f402;
	shfl.sync.idx.b32	%r686|%p403, %r964, %r216, 31, -1;
	mov.b32 	%f1742, %r686;
	fma.rn.f32 	%f1743, %f1651, %f1742, %f406;
	fma.rn.f32 	%f1744, %f1653, %f1742, %f409;
	shfl.sync.idx.b32	%r687|%p404, %r963, %r216, 31, -1;
	mov.b32 	%f1745, %r687;
	fma.rn.f32 	%f1746, %f1651, %f1745, %f413;
	fma.rn.f32 	%f1747, %f1653, %f1745, %f1649;
	mul.wide.s32 	%rd171, %r219, 4;
	add.s64 	%rd172, %rd168, %rd171;
	shfl.sync.idx.b32	%r688|%p405, %r994, %r218, 31, -1;
	mov.b32 	%f1748, %r688;
	ld.global.nc.f32 	%f1749, [%rd172];
	fma.rn.f32 	%f1750, %f1749, %f1748, %f1652;
	ld.global.nc.f32 	%f1751, [%rd172+128];
	fma.rn.f32 	%f1752, %f1751, %f1748, %f1654;
	shfl.sync.idx.b32	%r689|%p406, %r993, %r218, 31, -1;
	mov.b32 	%f1753, %r689;
	fma.rn.f32 	%f1754, %f1749, %f1753, %f1656;
	fma.rn.f32 	%f1755, %f1751, %f1753, %f1657;
	shfl.sync.idx.b32	%r690|%p407, %r992, %r218, 31, -1;
	mov.b32 	%f1756, %r690;
	fma.rn.f32 	%f1757, %f1749, %f1756, %f1659;
	fma.rn.f32 	%f1758, %f1751, %f1756, %f1660;
	shfl.sync.idx.b32	%r691|%p408, %r991, %r218, 31, -1;
	mov.b32 	%f1759, %r691;
	fma.rn.f32 	%f1760, %f1749, %f1759, %f1662;
	fma.rn.f32 	%f1761, %f1751, %f1759, %f1663;
	shfl.sync.idx.b32	%r692|%p409, %r990, %r218, 31, -1;
	mov.b32 	%f1762, %r692;
	fma.rn.f32 	%f1763, %f1749, %f1762, %f1665;
	fma.rn.f32 	%f1764, %f1751, %f1762, %f1666;
	shfl.sync.idx.b32	%r693|%p410, %r989, %r218, 31, -1;
	mov.b32 	%f1765, %r693;
	fma.rn.f32 	%f1766, %f1749, %f1765, %f1668;
	fma.rn.f32 	%f1767, %f1751, %f1765, %f1669;
	shfl.sync.idx.b32	%r694|%p411, %r988, %r218, 31, -1;
	mov.b32 	%f1768, %r694;
	fma.rn.f32 	%f1769, %f1749, %f1768, %f1671;
	fma.rn.f32 	%f1770, %f1751, %f1768, %f1672;
	shfl.sync.idx.b32	%r695|%p412, %r987, %r218, 31, -1;
	mov.b32 	%f1771, %r695;
	fma.rn.f32 	%f1772, %f1749, %f1771, %f1674;
	fma.rn.f32 	%f1773, %f1751, %f1771, %f1675;
	shfl.sync.idx.b32	%r696|%p413, %r986, %r218, 31, -1;
	mov.b32 	%f1774, %r696;
	fma.rn.f32 	%f1775, %f1749, %f1774, %f1677;
	fma.rn.f32 	%f1776, %f1751, %f1774, %f1678;
	shfl.sync.idx.b32	%r697|%p414, %r985, %r218, 31, -1;
	mov.b32 	%f1777, %r697;
	fma.rn.f32 	%f1778, %f1749, %f1777, %f1680;
	fma.rn.f32 	%f1779, %f1751, %f1777, %f1681;
	shfl.sync.idx.b32	%r698|%p415, %r984, %r218, 31, -1;
	mov.b32 	%f1780, %r698;
	fma.rn.f32 	%f1781, %f1749, %f1780, %f1683;
	fma.rn.f32 	%f1782, %f1751, %f1780, %f1684;
	shfl.sync.idx.b32	%r699|%p416, %r983, %r218, 31, -1;
	mov.b32 	%f1783, %r699;
	fma.rn.f32 	%f1784, %f1749, %f1783, %f1686;
	fma.rn.f32 	%f1785, %f1751, %f1783, %f1687;
	shfl.sync.idx.b32	%r700|%p417, %r982, %r218, 31, -1;
	mov.b32 	%f1786, %r700;
	fma.rn.f32 	%f1787, %f1749, %f1786, %f1689;
	fma.rn.f32 	%f1788, %f1751, %f1786, %f1690;
	shfl.sync.idx.b32	%r701|%p418, %r981, %r218, 31, -1;
	mov.b32 	%f1789, %r701;
	fma.rn.f32 	%f1790, %f1749, %f1789, %f1692;
	fma.rn.f32 	%f1791, %f1751, %f1789, %f1693;
	shfl.sync.idx.b32	%r702|%p419, %r980, %r218, 31, -1;
	mov.b32 	%f1792, %r702;
	fma.rn.f32 	%f1793, %f1749, %f1792, %f1695;
	fma.rn.f32 	%f1794, %f1751, %f1792, %f1696;
	shfl.sync.idx.b32	%r703|%p420, %r979, %r218, 31, -1;
	mov.b32 	%f1795, %r703;
	fma.rn.f32 	%f1796, %f1749, %f1795, %f1698;
	fma.rn.f32 	%f1797, %f1751, %f1795, %f1699;
	shfl.sync.idx.b32	%r704|%p421, %r978, %r218, 31, -1;
	mov.b32 	%f1798, %r704;
	fma.rn.f32 	%f1799, %f1749, %f1798, %f1701;
	fma.rn.f32 	%f1800, %f1751, %f1798, %f1702;
	shfl.sync.idx.b32	%r705|%p422, %r977, %r218, 31, -1;
	mov.b32 	%f1801, %r705;
	fma.rn.f32 	%f1802, %f1749, %f1801, %f1704;
	fma.rn.f32 	%f1803, %f1751, %f1801, %f1705;
	shfl.sync.idx.b32	%r706|%p423, %r976, %r218, 31, -1;
	mov.b32 	%f1804, %r706;
	fma.rn.f32 	%f1805, %f1749, %f1804, %f1707;
	fma.rn.f32 	%f1806, %f1751, %f1804, %f1708;
	shfl.sync.idx.b32	%r707|%p424, %r975, %r218, 31, -1;
	mov.b32 	%f1807, %r707;
	fma.rn.f32 	%f1808, %f1749, %f1807, %f1710;
	fma.rn.f32 	%f1809, %f1751, %f1807, %f1711;
	shfl.sync.idx.b32	%r708|%p425, %r974, %r218, 31, -1;
	mov.b32 	%f1810, %r708;
	fma.rn.f32 	%f1811, %f1749, %f1810, %f1713;
	fma.rn.f32 	%f1812, %f1751, %f1810, %f1714;
	shfl.sync.idx.b32	%r709|%p426, %r973, %r218, 31, -1;
	mov.b32 	%f1813, %r709;
	fma.rn.f32 	%f1814, %f1749, %f1813, %f1716;
	fma.rn.f32 	%f1815, %f1751, %f1813, %f1717;
	shfl.sync.idx.b32	%r710|%p427, %r972, %r218, 31, -1;
	mov.b32 	%f1816, %r710;
	fma.rn.f32 	%f1817, %f1749, %f1816, %f1719;
	fma.rn.f32 	%f1818, %f1751, %f1816, %f1720;
	shfl.sync.idx.b32	%r711|%p428, %r971, %r218, 31, -1;
	mov.b32 	%f1819, %r711;
	fma.rn.f32 	%f1820, %f1749, %f1819, %f1722;
	fma.rn.f32 	%f1821, %f1751, %f1819, %f1723;
	shfl.sync.idx.b32	%r712|%p429, %r970, %r218, 31, -1;
	mov.b32 	%f1822, %r712;
	fma.rn.f32 	%f1823, %f1749, %f1822, %f1725;
	fma.rn.f32 	%f1824, %f1751, %f1822, %f1726;
	shfl.sync.idx.b32	%r713|%p430, %r969, %r218, 31, -1;
	mov.b32 	%f1825, %r713;
	fma.rn.f32 	%f1826, %f1749, %f1825, %f1728;
	fma.rn.f32 	%f1827, %f1751, %f1825, %f1729;
	shfl.sync.idx.b32	%r714|%p431, %r968, %r218, 31, -1;
	mov.b32 	%f1828, %r714;
	fma.rn.f32 	%f1829, %f1749, %f1828, %f1731;
	fma.rn.f32 	%f1830, %f1751, %f1828, %f1732;
	shfl.sync.idx.b32	%r715|%p432, %r967, %r218, 31, -1;
	mov.b32 	%f1831, %r715;
	fma.rn.f32 	%f1832, %f1749, %f1831, %f1734;
	fma.rn.f32 	%f1833, %f1751, %f1831, %f1735;
	shfl.sync.idx.b32	%r716|%p433, %r966, %r218, 31, -1;
	mov.b32 	%f1834, %r716;
	fma.rn.f32 	%f1835, %f1749, %f1834, %f1737;
	fma.rn.f32 	%f1836, %f1751, %f1834, %f1738;
	shfl.sync.idx.b32	%r717|%p434, %r965, %r218, 31, -1;
	mov.b32 	%f1837, %r717;
	fma.rn.f32 	%f1838, %f1749, %f1837, %f1740;
	fma.rn.f32 	%f1839, %f1751, %f1837, %f1741;
	shfl.sync.idx.b32	%r718|%p435, %r964, %r218, 31, -1;
	mov.b32 	%f1840, %r718;
	fma.rn.f32 	%f1841, %f1749, %f1840, %f1743;
	fma.rn.f32 	%f1842, %f1751, %f1840, %f1744;
	shfl.sync.idx.b32	%r719|%p436, %r963, %r218, 31, -1;
	mov.b32 	%f1843, %r719;
	fma.rn.f32 	%f1844, %f1749, %f1843, %f1746;
	fma.rn.f32 	%f1845, %f1751, %f1843, %f1747;
	mul.wide.s32 	%rd173, %r221, 4;
	add.s64 	%rd174, %rd168, %rd173;
	shfl.sync.idx.b32	%r720|%p437, %r994, %r220, 31, -1;
	mov.b32 	%f1846, %r720;
	ld.global.nc.f32 	%f1847, [%rd174];
	fma.rn.f32 	%f2173, %f1847, %f1846, %f1750;
	ld.global.nc.f32 	%f1848, [%rd174+128];
	fma.rn.f32 	%f2172, %f1848, %f1846, %f1752;
	shfl.sync.idx.b32	%r721|%p438, %r993, %r220, 31, -1;
	mov.b32 	%f1849, %r721;
	fma.rn.f32 	%f2171, %f1847, %f1849, %f1754;
	fma.rn.f32 	%f2170, %f1848, %f1849, %f1755;
	shfl.sync.idx.b32	%r722|%p439, %r992, %r220, 31, -1;
	mov.b32 	%f1850, %r722;
	fma.rn.f32 	%f2169, %f1847, %f1850, %f1757;
	fma.rn.f32 	%f2168, %f1848, %f1850, %f1758;
	shfl.sync.idx.b32	%r723|%p440, %r991, %r220, 31, -1;
	mov.b32 	%f1851, %r723;
	fma.rn.f32 	%f2167, %f1847, %f1851, %f1760;
	fma.rn.f32 	%f2166, %f1848, %f1851, %f1761;
	shfl.sync.idx.b32	%r724|%p441, %r990, %r220, 31, -1;
	mov.b32 	%f1852, %r724;
	fma.rn.f32 	%f2165, %f1847, %f1852, %f1763;
	fma.rn.f32 	%f2164, %f1848, %f1852, %f1764;
	shfl.sync.idx.b32	%r725|%p442, %r989, %r220, 31, -1;
	mov.b32 	%f1853, %r725;
	fma.rn.f32 	%f2163, %f1847, %f1853, %f1766;
	fma.rn.f32 	%f2162, %f1848, %f1853, %f1767;
	shfl.sync.idx.b32	%r726|%p443, %r988, %r220, 31, -1;
	mov.b32 	%f1854, %r726;
	fma.rn.f32 	%f2161, %f1847, %f1854, %f1769;
	fma.rn.f32 	%f2160, %f1848, %f1854, %f1770;
	shfl.sync.idx.b32	%r727|%p444, %r987, %r220, 31, -1;
	mov.b32 	%f1855, %r727;
	fma.rn.f32 	%f2159, %f1847, %f1855, %f1772;
	fma.rn.f32 	%f2158, %f1848, %f1855, %f1773;
	shfl.sync.idx.b32	%r728|%p445, %r986, %r220, 31, -1;
	mov.b32 	%f1856, %r728;
	fma.rn.f32 	%f2157, %f1847, %f1856, %f1775;
	fma.rn.f32 	%f2156, %f1848, %f1856, %f1776;
	shfl.sync.idx.b32	%r729|%p446, %r985, %r220, 31, -1;
	mov.b32 	%f1857, %r729;
	fma.rn.f32 	%f2155, %f1847, %f1857, %f1778;
	fma.rn.f32 	%f2154, %f1848, %f1857, %f1779;
	shfl.sync.idx.b32	%r730|%p447, %r984, %r220, 31, -1;
	mov.b32 	%f1858, %r730;
	fma.rn.f32 	%f2153, %f1847, %f1858, %f1781;
	fma.rn.f32 	%f2152, %f1848, %f1858, %f1782;
	shfl.sync.idx.b32	%r731|%p448, %r983, %r220, 31, -1;
	mov.b32 	%f1859, %r731;
	fma.rn.f32 	%f2151, %f1847, %f1859, %f1784;
	fma.rn.f32 	%f2150, %f1848, %f1859, %f1785;
	shfl.sync.idx.b32	%r732|%p449, %r982, %r220, 31, -1;
	mov.b32 	%f1860, %r732;
	fma.rn.f32 	%f2149, %f1847, %f1860, %f1787;
	fma.rn.f32 	%f2148, %f1848, %f1860, %f1788;
	shfl.sync.idx.b32	%r733|%p450, %r981, %r220, 31, -1;
	mov.b32 	%f1861, %r733;
	fma.rn.f32 	%f2147, %f1847, %f1861, %f1790;
	fma.rn.f32 	%f2146, %f1848, %f1861, %f1791;
	shfl.sync.idx.b32	%r734|%p451, %r980, %r220, 31, -1;
	mov.b32 	%f1862, %r734;
	fma.rn.f32 	%f2145, %f1847, %f1862, %f1793;
	fma.rn.f32 	%f2144, %f1848, %f1862, %f1794;
	shfl.sync.idx.b32	%r735|%p452, %r979, %r220, 31, -1;
	mov.b32 	%f1863, %r735;
	fma.rn.f32 	%f2143, %f1847, %f1863, %f1796;
	fma.rn.f32 	%f2142, %f1848, %f1863, %f1797;
	shfl.sync.idx.b32	%r736|%p453, %r978, %r220, 31, -1;
	mov.b32 	%f1864, %r736;
	fma.rn.f32 	%f2141, %f1847, %f1864, %f1799;
	fma.rn.f32 	%f2140, %f1848, %f1864, %f1800;
	shfl.sync.idx.b32	%r737|%p454, %r977, %r220, 31, -1;
	mov.b32 	%f1865, %r737;
	fma.rn.f32 	%f2139, %f1847, %f1865, %f1802;
	fma.rn.f32 	%f2138, %f1848, %f1865, %f1803;
	shfl.sync.idx.b32	%r738|%p455, %r976, %r220, 31, -1;
	mov.b32 	%f1866, %r738;
	fma.rn.f32 	%f2137, %f1847, %f1866, %f1805;
	fma.rn.f32 	%f2136, %f1848, %f1866, %f1806;
	shfl.sync.idx.b32	%r739|%p456, %r975, %r220, 31, -1;
	mov.b32 	%f1867, %r739;
	fma.rn.f32 	%f2135, %f1847, %f1867, %f1808;
	fma.rn.f32 	%f2134, %f1848, %f1867, %f1809;
	shfl.sync.idx.b32	%r740|%p457, %r974, %r220, 31, -1;
	mov.b32 	%f1868, %r740;
	fma.rn.f32 	%f2133, %f1847, %f1868, %f1811;
	fma.rn.f32 	%f2132, %f1848, %f1868, %f1812;
	shfl.sync.idx.b32	%r741|%p458, %r973, %r220, 31, -1;
	mov.b32 	%f1869, %r741;
	fma.rn.f32 	%f2131, %f1847, %f1869, %f1814;
	fma.rn.f32 	%f2130, %f1848, %f1869, %f1815;
	shfl.sync.idx.b32	%r742|%p459, %r972, %r220, 31, -1;
	mov.b32 	%f1870, %r742;
	fma.rn.f32 	%f2129, %f1847, %f1870, %f1817;
	fma.rn.f32 	%f2128, %f1848, %f1870, %f1818;
	shfl.sync.idx.b32	%r743|%p460, %r971, %r220, 31, -1;
	mov.b32 	%f1871, %r743;
	fma.rn.f32 	%f2127, %f1847, %f1871, %f1820;
	fma.rn.f32 	%f2126, %f1848, %f1871, %f1821;
	shfl.sync.idx.b32	%r744|%p461, %r970, %r220, 31, -1;
	mov.b32 	%f1872, %r744;
	fma.rn.f32 	%f2125, %f1847, %f1872, %f1823;
	fma.rn.f32 	%f2124, %f1848, %f1872, %f1824;
	shfl.sync.idx.b32	%r745|%p462, %r969, %r220, 31, -1;
	mov.b32 	%f1873, %r745;
	fma.rn.f32 	%f2123, %f1847, %f1873, %f1826;
	fma.rn.f32 	%f2122, %f1848, %f1873, %f1827;
	shfl.sync.idx.b32	%r746|%p463, %r968, %r220, 31, -1;
	mov.b32 	%f1874, %r746;
	fma.rn.f32 	%f2121, %f1847, %f1874, %f1829;
	fma.rn.f32 	%f2120, %f1848, %f1874, %f1830;
	shfl.sync.idx.b32	%r747|%p464, %r967, %r220, 31, -1;
	mov.b32 	%f1875, %r747;
	fma.rn.f32 	%f2119, %f1847, %f1875, %f1832;
	fma.rn.f32 	%f2118, %f1848, %f1875, %f1833;
	shfl.sync.idx.b32	%r748|%p465, %r966, %r220, 31, -1;
	mov.b32 	%f1876, %r748;
	fma.rn.f32 	%f2117, %f1847, %f1876, %f1835;
	fma.rn.f32 	%f2116, %f1848, %f1876, %f1836;
	shfl.sync.idx.b32	%r749|%p466, %r965, %r220, 31, -1;
	mov.b32 	%f1877, %r749;
	fma.rn.f32 	%f2115, %f1847, %f1877, %f1838;
	fma.rn.f32 	%f2114, %f1848, %f1877, %f1839;
	shfl.sync.idx.b32	%r750|%p467, %r964, %r220, 31, -1;
	mov.b32 	%f1878, %r750;
	fma.rn.f32 	%f2113, %f1847, %f1878, %f1841;
	fma.rn.f32 	%f2112, %f1848, %f1878, %f1842;
	shfl.sync.idx.b32	%r751|%p468, %r963, %r220, 31, -1;
	mov.b32 	%f1879, %r751;
	fma.rn.f32 	%f2111, %f1847, %f1879, %f1844;
	fma.rn.f32 	%f2110, %f1848, %f1879, %f1845;
$L__BB3_138:
	ld.param.u64 	%rd255, [_Z12_spmm_conv_6PKfPfiiPKiS3_S3_S0__param_0];
	cvta.to.global.u64 	%rd2, %rd255;
	and.b32  	%r752, %r5, -4;
	and.b32  	%r753, %r5, -2;
	setp.ge.s32 	%p469, %r752, %r753;
	@%p469 bra 	$L__BB3_140;
	and.b32  	%r754, %r5, -4;
	add.s32 	%r755, %r754, %r3;
	sub.s32 	%r756, %r755, %r997;
	shfl.sync.idx.b32	%r757|%p470, %r996, %r756, 31, -1;
	add.s32 	%r758, %r756, 1;
	shfl.sync.idx.b32	%r759|%p471, %r996, %r758, 31, -1;
	mul.wide.s32 	%rd175, %r757, 4;
	add.s64 	%rd176, %rd2, %rd175;
	shfl.sync.idx.b32	%r760|%p472, %r994, %r756, 31, -1;
	mov.b32 	%f1880, %r760;
	ld.global.nc.f32 	%f1881, [%rd176];
	fma.rn.f32 	%f1882, %f1881, %f1880, %f2173;
	ld.global.nc.f32 	%f1883, [%rd176+128];
	fma.rn.f32 	%f1884, %f1883, %f1880, %f2172;
	shfl.sync.idx.b32	%r761|%p473, %r993, %r756, 31, -1;
	mov.b32 	%f1885, %r761;
	fma.rn.f32 	%f1886, %f1881, %f1885, %f2171;
	fma.rn.f32 	%f1887, %f1883, %f1885, %f2170;
	shfl.sync.idx.b32	%r762|%p474, %r992, %r756, 31, -1;
	mov.b32 	%f1888, %r762;
	fma.rn.f32 	%f1889, %f1881, %f1888, %f2169;
	fma.rn.f32 	%f1890, %f1883, %f1888, %f2168;
	shfl.sync.idx.b32	%r763|%p475, %r991, %r756, 31, -1;
	mov.b32 	%f1891, %r763;
	fma.rn.f32 	%f1892, %f1881, %f1891, %f2167;
	fma.rn.f32 	%f1893, %f1883, %f1891, %f2166;
	shfl.sync.idx.b32	%r764|%p476, %r990, %r756, 31, -1;
	mov.b32 	%f1894, %r764;
	fma.rn.f32 	%f1895, %f1881, %f1894, %f2165;
	fma.rn.f32 	%f1896, %f1883, %f1894, %f2164;
	shfl.sync.idx.b32	%r765|%p477, %r989, %r756, 31, -1;
	mov.b32 	%f1897, %r765;
	fma.rn.f32 	%f1898, %f1881, %f1897, %f2163;
	fma.rn.f32 	%f1899, %f1883, %f1897, %f2162;
	shfl.sync.idx.b32	%r766|%p478, %r988, %r756, 31, -1;
	mov.b32 	%f1900, %r766;
	fma.rn.f32 	%f1901, %f1881, %f1900, %f2161;
	fma.rn.f32 	%f1902, %f1883, %f1900, %f2160;
	shfl.sync.idx.b32	%r767|%p479, %r987, %r756, 31, -1;
	mov.b32 	%f1903, %r767;
	fma.rn.f32 	%f1904, %f1881, %f1903, %f2159;
	fma.rn.f32 	%f1905, %f1883, %f1903, %f2158;
	shfl.sync.idx.b32	%r768|%p480, %r986, %r756, 31, -1;
	mov.b32 	%f1906, %r768;
	fma.rn.f32 	%f1907, %f1881, %f1906, %f2157;
	fma.rn.f32 	%f1908, %f1883, %f1906, %f2156;
	shfl.sync.idx.b32	%r769|%p481, %r985, %r756, 31, -1;
	mov.b32 	%f1909, %r769;
	fma.rn.f32 	%f1910, %f1881, %f1909, %f2155;
	fma.rn.f32 	%f1911, %f1883, %f1909, %f2154;
	shfl.sync.idx.b32	%r770|%p482, %r984, %r756, 31, -1;
	mov.b32 	%f1912, %r770;
	fma.rn.f32 	%f1913, %f1881, %f1912, %f2153;
	fma.rn.f32 	%f1914, %f1883, %f1912, %f2152;
	shfl.sync.idx.b32	%r771|%p483, %r983, %r756, 31, -1;
	mov.b32 	%f1915, %r771;
	fma.rn.f32 	%f1916, %f1881, %f1915, %f2151;
	fma.rn.f32 	%f1917, %f1883, %f1915, %f2150;
	shfl.sync.idx.b32	%r772|%p484, %r982, %r756, 31, -1;
	mov.b32 	%f1918, %r772;
	fma.rn.f32 	%f1919, %f1881, %f1918, %f2149;
	fma.rn.f32 	%f1920, %f1883, %f1918, %f2148;
	shfl.sync.idx.b32	%r773|%p485, %r981, %r756, 31, -1;
	mov.b32 	%f1921, %r773;
	fma.rn.f32 	%f1922, %f1881, %f1921, %f2147;
	fma.rn.f32 	%f1923, %f1883, %f1921, %f2146;
	shfl.sync.idx.b32	%r774|%p486, %r980, %r756, 31, -1;
	mov.b32 	%f1924, %r774;
	fma.rn.f32 	%f1925, %f1881, %f1924, %f2145;
	fma.rn.f32 	%f1926, %f1883, %f1924, %f2144;
	shfl.sync.idx.b32	%r775|%p487, %r979, %r756, 31, -1;
	mov.b32 	%f1927, %r775;
	fma.rn.f32 	%f1928, %f1881, %f1927, %f2143;
	fma.rn.f32 	%f1929, %f1883, %f1927, %f2142;
	shfl.sync.idx.b32	%r776|%p488, %r978, %r756, 31, -1;
	mov.b32 	%f1930, %r776;
	fma.rn.f32 	%f1931, %f1881, %f1930, %f2141;
	fma.rn.f32 	%f1932, %f1883, %f1930, %f2140;
	shfl.sync.idx.b32	%r777|%p489, %r977, %r756, 31, -1;
	mov.b32 	%f1933, %r777;
	fma.rn.f32 	%f1934, %f1881, %f1933, %f2139;
	fma.rn.f32 	%f1935, %f1883, %f1933, %f2138;
	shfl.sync.idx.b32	%r778|%p490, %r976, %r756, 31, -1;
	mov.b32 	%f1936, %r778;
	fma.rn.f32 	%f1937, %f1881, %f1936, %f2137;
	fma.rn.f32 	%f1938, %f1883, %f1936, %f2136;
	shfl.sync.idx.b32	%r779|%p491, %r975, %r756, 31, -1;
	mov.b32 	%f1939, %r779;
	fma.rn.f32 	%f1940, %f1881, %f1939, %f2135;
	fma.rn.f32 	%f1941, %f1883, %f1939, %f2134;
	shfl.sync.idx.b32	%r780|%p492, %r974, %r756, 31, -1;
	mov.b32 	%f1942, %r780;
	fma.rn.f32 	%f1943, %f1881, %f1942, %f2133;
	fma.rn.f32 	%f1944, %f1883, %f1942, %f2132;
	shfl.sync.idx.b32	%r781|%p493, %r973, %r756, 31, -1;
	mov.b32 	%f1945, %r781;
	fma.rn.f32 	%f1946, %f1881, %f1945, %f2131;
	fma.rn.f32 	%f1947, %f1883, %f1945, %f2130;
	shfl.sync.idx.b32	%r782|%p494, %r972, %r756, 31, -1;
	mov.b32 	%f1948, %r782;
	fma.rn.f32 	%f1949, %f1881, %f1948, %f2129;
	fma.rn.f32 	%f1950, %f1883, %f1948, %f2128;
	shfl.sync.idx.b32	%r783|%p495, %r971, %r756, 31, -1;
	mov.b32 	%f1951, %r783;
	fma.rn.f32 	%f1952, %f1881, %f1951, %f2127;
	fma.rn.f32 	%f1953, %f1883, %f1951, %f2126;
	shfl.sync.idx.b32	%r784|%p496, %r970, %r756, 31, -1;
	mov.b32 	%f1954, %r784;
	fma.rn.f32 	%f1955, %f1881, %f1954, %f2125;
	fma.rn.f32 	%f1956, %f1883, %f1954, %f2124;
	shfl.sync.idx.b32	%r785|%p497, %r969, %r756, 31, -1;
	mov.b32 	%f1957, %r785;
	fma.rn.f32 	%f1958, %f1881, %f1957, %f2123;
	fma.rn.f32 	%f1959, %f1883, %f1957, %f2122;
	shfl.sync.idx.b32	%r786|%p498, %r968, %r756, 31, -1;
	mov.b32 	%f1960, %r786;
	fma.rn.f32 	%f1961, %f1881, %f1960, %f2121;
	fma.rn.f32 	%f1962, %f1883, %f1960, %f2120;
	shfl.sync.idx.b32	%r787|%p499, %r967, %r756, 31, -1;
	mov.b32 	%f1963, %r787;
	fma.rn.f32 	%f1964, %f1881, %f1963, %f2119;
	fma.rn.f32 	%f1965, %f1883, %f1963, %f2118;
	shfl.sync.idx.b32	%r788|%p500, %r966, %r756, 31, -1;
	mov.b32 	%f1966, %r788;
	fma.rn.f32 	%f1967, %f1881, %f1966, %f2117;
	fma.rn.f32 	%f1968, %f1883, %f1966, %f2116;
	shfl.sync.idx.b32	%r789|%p501, %r965, %r756, 31, -1;
	mov.b32 	%f1969, %r789;
	fma.rn.f32 	%f1970, %f1881, %f1969, %f2115;
	fma.rn.f32 	%f1971, %f1883, %f1969, %f2114;
	shfl.sync.idx.b32	%r790|%p502, %r964, %r756, 31, -1;
	mov.b32 	%f1972, %r790;
	fma.rn.f32 	%f1973, %f1881, %f1972, %f2113;
	fma.rn.f32 	%f1974, %f1883, %f1972, %f2112;
	shfl.sync.idx.b32	%r791|%p503, %r963, %r756, 31, -1;
	mov.b32 	%f1975, %r791;
	fma.rn.f32 	%f1976, %f1881, %f1975, %f2111;
	fma.rn.f32 	%f1977, %f1883, %f1975, %f2110;
	mul.wide.s32 	%rd177, %r759, 4;
	add.s64 	%rd178, %rd2, %rd177;
	shfl.sync.idx.b32	%r792|%p504, %r994, %r758, 31, -1;
	mov.b32 	%f1978, %r792;
	ld.global.nc.f32 	%f1979, [%rd178];
	fma.rn.f32 	%f2173, %f1979, %f1978, %f1882;
	ld.global.nc.f32 	%f1980, [%rd178+128];
	fma.rn.f32 	%f2172, %f1980, %f1978, %f1884;
	shfl.sync.idx.b32	%r793|%p505, %r993, %r758, 31, -1;
	mov.b32 	%f1981, %r793;
	fma.rn.f32 	%f2171, %f1979, %f1981, %f1886;
	fma.rn.f32 	%f2170, %f1980, %f1981, %f1887;
	shfl.sync.idx.b32	%r794|%p506, %r992, %r758, 31, -1;
	mov.b32 	%f1982, %r794;
	fma.rn.f32 	%f2169, %f1979, %f1982, %f1889;
	fma.rn.f32 	%f2168, %f1980, %f1982, %f1890;
	shfl.sync.idx.b32	%r795|%p507, %r991, %r758, 31, -1;
	mov.b32 	%f1983, %r795;
	fma.rn.f32 	%f2167, %f1979, %f1983, %f1892;
	fma.rn.f32 	%f2166, %f1980, %f1983, %f1893;
	shfl.sync.idx.b32	%r796|%p508, %r990, %r758, 31, -1;
	mov.b32 	%f1984, %r796;
	fma.rn.f32 	%f2165, %f1979, %f1984, %f1895;
	fma.rn.f32 	%f2164, %f1980, %f1984, %f1896;
	shfl.sync.idx.b32	%r797|%p509, %r989, %r758, 31, -1;
	mov.b32 	%f1985, %r797;
	fma.rn.f32 	%f2163, %f1979, %f1985, %f1898;
	fma.rn.f32 	%f2162, %f1980, %f1985, %f1899;
	shfl.sync.idx.b32	%r798|%p510, %r988, %r758, 31, -1;
	mov.b32 	%f1986, %r798;
	fma.rn.f32 	%f2161, %f1979, %f1986, %f1901;
	fma.rn.f32 	%f2160, %f1980, %f1986, %f1902;
	shfl.sync.idx.b32	%r799|%p511, %r987, %r758, 31, -1;
	mov.b32 	%f1987, %r799;
	fma.rn.f32 	%f2159, %f1979, %f1987, %f1904;
	fma.rn.f32 	%f2158, %f1980, %f1987, %f1905;
	shfl.sync.idx.b32	%r800|%p512, %r986, %r758, 31, -1;
	mov.b32 	%f1988, %r800;
	fma.rn.f32 	%f2157, %f1979, %f1988, %f1907;
	fma.rn.f32 	%f2156, %f1980, %f1988, %f1908;
	shfl.sync.idx.b32	%r801|%p513, %r985, %r758, 31, -1;
	mov.b32 	%f1989, %r801;
	fma.rn.f32 	%f2155, %f1979, %f1989, %f1910;
	fma.rn.f32 	%f2154, %f1980, %f1989, %f1911;
	shfl.sync.idx.b32	%r802|%p514, %r984, %r758, 31, -1;
	mov.b32 	%f1990, %r802;
	fma.rn.f32 	%f2153, %f1979, %f1990, %f1913;
	fma.rn.f32 	%f2152, %f1980, %f1990, %f1914;
	shfl.sync.idx.b32	%r803|%p515, %r983, %r758, 31, -1;
	mov.b32 	%f1991, %r803;
	fma.rn.f32 	%f2151, %f1979, %f1991, %f1916;
	fma.rn.f32 	%f2150, %f1980, %f1991, %f1917;
	shfl.sync.idx.b32	%r804|%p516, %r982, %r758, 31, -1;
	mov.b32 	%f1992, %r804;
	fma.rn.f32 	%f2149, %f1979, %f1992, %f1919;
	fma.rn.f32 	%f2148, %f1980, %f1992, %f1920;
	shfl.sync.idx.b32	%r805|%p517, %r981, %r758, 31, -1;
	mov.b32 	%f1993, %r805;
	fma.rn.f32 	%f2147, %f1979, %f1993, %f1922;
	fma.rn.f32 	%f2146, %f1980, %f1993, %f1923;
	shfl.sync.idx.b32	%r806|%p518, %r980, %r758, 31, -1;
	mov.b32 	%f1994, %r806;
	fma.rn.f32 	%f2145, %f1979, %f1994, %f1925;
	fma.rn.f32 	%f2144, %f1980, %f1994, %f1926;
	shfl.sync.idx.b32	%r807|%p519, %r979, %r758, 31, -1;
	mov.b32 	%f1995, %r807;
	fma.rn.f32 	%f2143, %f1979, %f1995, %f1928;
	fma.rn.f32 	%f2142, %f1980, %f1995, %f1929;
	shfl.sync.idx.b32	%r808|%p520, %r978, %r758, 31, -1;
	mov.b32 	%f1996, %r808;
	fma.rn.f32 	%f2141, %f1979, %f1996, %f1931;
	fma.rn.f32 	%f2140, %f1980, %f1996, %f1932;
	shfl.sync.idx.b32	%r809|%p521, %r977, %r758, 31, -1;
	mov.b32 	%f1997, %r809;
	fma.rn.f32 	%f2139, %f1979, %f1997, %f1934;
	fma.rn.f32 	%f2138, %f1980, %f1997, %f1935;
	shfl.sync.idx.b32	%r810|%p522, %r976, %r758, 31, -1;
	mov.b32 	%f1998, %r810;
	fma.rn.f32 	%f2137, %f1979, %f1998, %f1937;
	fma.rn.f32 	%f2136, %f1980, %f1998, %f1938;
	shfl.sync.idx.b32	%r811|%p523, %r975, %r758, 31, -1;
	mov.b32 	%f1999, %r811;
	fma.rn.f32 	%f2135, %f1979, %f1999, %f1940;
	fma.rn.f32 	%f2134, %f1980, %f1999, %f1941;
	shfl.sync.idx.b32	%r812|%p524, %r974, %r758, 31, -1;
	mov.b32 	%f2000, %r812;
	fma.rn.f32 	%f2133, %f1979, %f2000, %f1943;
	fma.rn.f32 	%f2132, %f1980, %f2000, %f1944;
	shfl.sync.idx.b32	%r813|%p525, %r973, %r758, 31, -1;
	mov.b32 	%f2001, %r813;
	fma.rn.f32 	%f2131, %f1979, %f2001, %f1946;
	fma.rn.f32 	%f2130, %f1980, %f2001, %f1947;
	shfl.sync.idx.b32	%r814|%p526, %r972, %r758, 31, -1;
	mov.b32 	%f2002, %r814;
	fma.rn.f32 	%f2129, %f1979, %f2002, %f1949;
	fma.rn.f32 	%f2128, %f1980, %f2002, %f1950;
	shfl.sync.idx.b32	%r815|%p527, %r971, %r758, 31, -1;
	mov.b32 	%f2003, %r815;
	fma.rn.f32 	%f2127, %f1979, %f2003, %f1952;
	fma.rn.f32 	%f2126, %f1980, %f2003, %f1953;
	shfl.sync.idx.b32	%r816|%p528, %r970, %r758, 31, -1;
	mov.b32 	%f2004, %r816;
	fma.rn.f32 	%f2125, %f1979, %f2004, %f1955;
	fma.rn.f32 	%f2124, %f1980, %f2004, %f1956;
	shfl.sync.idx.b32	%r817|%p529, %r969, %r758, 31, -1;
	mov.b32 	%f2005, %r817;
	fma.rn.f32 	%f2123, %f1979, %f2005, %f1958;
	fma.rn.f32 	%f2122, %f1980, %f2005, %f1959;
	shfl.sync.idx.b32	%r818|%p530, %r968, %r758, 31, -1;
	mov.b32 	%f2006, %r818;
	fma.rn.f32 	%f2121, %f1979, %f2006, %f1961;
	fma.rn.f32 	%f2120, %f1980, %f2006, %f1962;
	shfl.sync.idx.b32	%r819|%p531, %r967, %r758, 31, -1;
	mov.b32 	%f2007, %r819;
	fma.rn.f32 	%f2119, %f1979, %f2007, %f1964;
	fma.rn.f32 	%f2118, %f1980, %f2007, %f1965;
	shfl.sync.idx.b32	%r820|%p532, %r966, %r758, 31, -1;
	mov.b32 	%f2008, %r820;
	fma.rn.f32 	%f2117, %f1979, %f2008, %f1967;
	fma.rn.f32 	%f2116, %f1980, %f2008, %f1968;
	shfl.sync.idx.b32	%r821|%p533, %r965, %r758, 31, -1;
	mov.b32 	%f2009, %r821;
	fma.rn.f32 	%f2115, %f1979, %f2009, %f1970;
	fma.rn.f32 	%f2114, %f1980, %f2009, %f1971;
	shfl.sync.idx.b32	%r822|%p534, %r964, %r758, 31, -1;
	mov.b32 	%f2010, %r822;
	fma.rn.f32 	%f2113, %f1979, %f2010, %f1973;
	fma.rn.f32 	%f2112, %f1980, %f2010, %f1974;
	shfl.sync.idx.b32	%r823|%p535, %r963, %r758, 31, -1;
	mov.b32 	%f2011, %r823;
	fma.rn.f32 	%f2111, %f1979, %f2011, %f1976;
	fma.rn.f32 	%f2110, %f1980, %f2011, %f1977;
$L__BB3_140:
	setp.ge.s32 	%p536, %r8, %r5;
	@%p536 bra 	$L__BB3_142;
	sub.s32 	%r824, %r8, %r997;
	shfl.sync.idx.b32	%r825|%p537, %r996, %r824, 31, -1;
	mul.wide.s32 	%rd179, %r825, 4;
	add.s64 	%rd180, %rd2, %rd179;
	shfl.sync.idx.b32	%r826|%p538, %r994, %r824, 31, -1;
	mov.b32 	%f2012, %r826;
	ld.global.nc.f32 	%f2013, [%rd180];
	fma.rn.f32 	%f2173, %f2013, %f2012, %f2173;
	ld.global.nc.f32 	%f2014, [%rd180+128];
	fma.rn.f32 	%f2172, %f2014, %f2012, %f2172;
	shfl.sync.idx.b32	%r827|%p539, %r993, %r824, 31, -1;
	mov.b32 	%f2015, %r827;
	fma.rn.f32 	%f2171, %f2013, %f2015, %f2171;
	fma.rn.f32 	%f2170, %f2014, %f2015, %f2170;
	shfl.sync.idx.b32	%r828|%p540, %r992, %r824, 31, -1;
	mov.b32 	%f2016, %r828;
	fma.rn.f32 	%f2169, %f2013, %f2016, %f2169;
	fma.rn.f32 	%f2168, %f2014, %f2016, %f2168;
	shfl.sync.idx.b32	%r829|%p541, %r991, %r824, 31, -1;
	mov.b32 	%f2017, %r829;
	fma.rn.f32 	%f2167, %f2013, %f2017, %f2167;
	fma.rn.f32 	%f2166, %f2014, %f2017, %f2166;
	shfl.sync.idx.b32	%r830|%p542, %r990, %r824, 31, -1;
	mov.b32 	%f2018, %r830;
	fma.rn.f32 	%f2165, %f2013, %f2018, %f2165;
	fma.rn.f32 	%f2164, %f2014, %f2018, %f2164;
	shfl.sync.idx.b32	%r831|%p543, %r989, %r824, 31, -1;
	mov.b32 	%f2019, %r831;
	fma.rn.f32 	%f2163, %f2013, %f2019, %f2163;
	fma.rn.f32 	%f2162, %f2014, %f2019, %f2162;
	shfl.sync.idx.b32	%r832|%p544, %r988, %r824, 31, -1;
	mov.b32 	%f2020, %r832;
	fma.rn.f32 	%f2161, %f2013, %f2020, %f2161;
	fma.rn.f32 	%f2160, %f2014, %f2020, %f2160;
	shfl.sync.idx.b32	%r833|%p545, %r987, %r824, 31, -1;
	mov.b32 	%f2021, %r833;
	fma.rn.f32 	%f2159, %f2013, %f2021, %f2159;
	fma.rn.f32 	%f2158, %f2014, %f2021, %f2158;
	shfl.sync.idx.b32	%r834|%p546, %r986, %r824, 31, -1;
	mov.b32 	%f2022, %r834;
	fma.rn.f32 	%f2157, %f2013, %f2022, %f2157;
	fma.rn.f32 	%f2156, %f2014, %f2022, %f2156;
	shfl.sync.idx.b32	%r835|%p547, %r985, %r824, 31, -1;
	mov.b32 	%f2023, %r835;
	fma.rn.f32 	%f2155, %f2013, %f2023, %f2155;
	fma.rn.f32 	%f2154, %f2014, %f2023, %f2154;
	shfl.sync.idx.b32	%r836|%p548, %r984, %r824, 31, -1;
	mov.b32 	%f2024, %r836;
	fma.rn.f32 	%f2153, %f2013, %f2024, %f2153;
	fma.rn.f32 	%f2152, %f2014, %f2024, %f2152;
	shfl.sync.idx.b32	%r837|%p549, %r983, %r824, 31, -1;
	mov.b32 	%f2025, %r837;
	fma.rn.f32 	%f2151, %f2013, %f2025, %f2151;
	fma.rn.f32 	%f2150, %f2014, %f2025, %f2150;
	shfl.sync.idx.b32	%r838|%p550, %r982, %r824, 31, -1;
	mov.b32 	%f2026, %r838;
	fma.rn.f32 	%f2149, %f2013, %f2026, %f2149;
	fma.rn.f32 	%f2148, %f2014, %f2026, %f2148;
	shfl.sync.idx.b32	%r839|%p551, %r981, %r824, 31, -1;
	mov.b32 	%f2027, %r839;
	fma.rn.f32 	%f2147, %f2013, %f2027, %f2147;
	fma.rn.f32 	%f2146, %f2014, %f2027, %f2146;
	shfl.sync.idx.b32	%r840|%p552, %r980, %r824, 31, -1;
	mov.b32 	%f2028, %r840;
	fma.rn.f32 	%f2145, %f2013, %f2028, %f2145;
	fma.rn.f32 	%f2144, %f2014, %f2028, %f2144;
	shfl.sync.idx.b32	%r841|%p553, %r979, %r824, 31, -1;
	mov.b32 	%f2029, %r841;
	fma.rn.f32 	%f2143, %f2013, %f2029, %f2143;
	fma.rn.f32 	%f2142, %f2014, %f2029, %f2142;
	shfl.sync.idx.b32	%r842|%p554, %r978, %r824, 31, -1;
	mov.b32 	%f2030, %r842;
	fma.rn.f32 	%f2141, %f2013, %f2030, %f2141;
	fma.rn.f32 	%f2140, %f2014, %f2030, %f2140;
	shfl.sync.idx.b32	%r843|%p555, %r977, %r824, 31, -1;
	mov.b32 	%f2031, %r843;
	fma.rn.f32 	%f2139, %f2013, %f2031, %f2139;
	fma.rn.f32 	%f2138, %f2014, %f2031, %f2138;
	shfl.sync.idx.b32	%r844|%p556, %r976, %r824, 31, -1;
	mov.b32 	%f2032, %r844;
	fma.rn.f32 	%f2137, %f2013, %f2032, %f2137;
	fma.rn.f32 	%f2136, %f2014, %f2032, %f2136;
	shfl.sync.idx.b32	%r845|%p557, %r975, %r824, 31, -1;
	mov.b32 	%f2033, %r845;
	fma.rn.f32 	%f2135, %f2013, %f2033, %f2135;
	fma.rn.f32 	%f2134, %f2014, %f2033, %f2134;
	shfl.sync.idx.b32	%r846|%p558, %r974, %r824, 31, -1;
	mov.b32 	%f2034, %r846;
	fma.rn.f32 	%f2133, %f2013, %f2034, %f2133;
	fma.rn.f32 	%f2132, %f2014, %f2034, %f2132;
	shfl.sync.idx.b32	%r847|%p559, %r973, %r824, 31, -1;
	mov.b32 	%f2035, %r847;
	fma.rn.f32 	%f2131, %f2013, %f2035, %f2131;
	fma.rn.f32 	%f2130, %f2014, %f2035, %f2130;
	shfl.sync.idx.b32	%r848|%p560, %r972, %r824, 31, -1;
	mov.b32 	%f2036, %r848;
	fma.rn.f32 	%f2129, %f2013, %f2036, %f2129;
	fma.rn.f32 	%f2128, %f2014, %f2036, %f2128;
	shfl.sync.idx.b32	%r849|%p561, %r971, %r824, 31, -1;
	mov.b32 	%f2037, %r849;
	fma.rn.f32 	%f2127, %f2013, %f2037, %f2127;
	fma.rn.f32 	%f2126, %f2014, %f2037, %f2126;
	shfl.sync.idx.b32	%r850|%p562, %r970, %r824, 31, -1;
	mov.b32 	%f2038, %r850;
	fma.rn.f32 	%f2125, %f2013, %f2038, %f2125;
	fma.rn.f32 	%f2124, %f2014, %f2038, %f2124;
	shfl.sync.idx.b32	%r851|%p563, %r969, %r824, 31, -1;
	mov.b32 	%f2039, %r851;
	fma.rn.f32 	%f2123, %f2013, %f2039, %f2123;
	fma.rn.f32 	%f2122, %f2014, %f2039, %f2122;
	shfl.sync.idx.b32	%r852|%p564, %r968, %r824, 31, -1;
	mov.b32 	%f2040, %r852;
	fma.rn.f32 	%f2121, %f2013, %f2040, %f2121;
	fma.rn.f32 	%f2120, %f2014, %f2040, %f2120;
	shfl.sync.idx.b32	%r853|%p565, %r967, %r824, 31, -1;
	mov.b32 	%f2041, %r853;
	fma.rn.f32 	%f2119, %f2013, %f2041, %f2119;
	fma.rn.f32 	%f2118, %f2014, %f2041, %f2118;
	shfl.sync.idx.b32	%r854|%p566, %r966, %r824, 31, -1;
	mov.b32 	%f2042, %r854;
	fma.rn.f32 	%f2117, %f2013, %f2042, %f2117;
	fma.rn.f32 	%f2116, %f2014, %f2042, %f2116;
	shfl.sync.idx.b32	%r855|%p567, %r965, %r824, 31, -1;
	mov.b32 	%f2043, %r855;
	fma.rn.f32 	%f2115, %f2013, %f2043, %f2115;
	fma.rn.f32 	%f2114, %f2014, %f2043, %f2114;
	shfl.sync.idx.b32	%r856|%p568, %r964, %r824, 31, -1;
	mov.b32 	%f2044, %r856;
	fma.rn.f32 	%f2113, %f2013, %f2044, %f2113;
	fma.rn.f32 	%f2112, %f2014, %f2044, %f2112;
	shfl.sync.idx.b32	%r857|%p569, %r963, %r824, 31, -1;
	mov.b32 	%f2045, %r857;
	fma.rn.f32 	%f2111, %f2013, %f2045, %f2111;
	fma.rn.f32 	%f2110, %f2014, %f2045, %f2110;
$L__BB3_142:
	ld.param.u64 	%rd257, [_Z12_spmm_conv_6PKfPfiiPKiS3_S3_S0__param_5];
	ld.param.u32 	%r962, [_Z12_spmm_conv_6PKfPfiiPKiS3_S3_S0__param_2];
	ld.param.u64 	%rd256, [_Z12_spmm_conv_6PKfPfiiPKiS3_S3_S0__param_1];
	cvta.to.global.u64 	%rd181, %rd256;
	shl.b32 	%r858, %r7, 15;
	mov.u32 	%r859, %ctaid.y;
	shl.b32 	%r860, %r859, 6;
	mov.u32 	%r861, %tid.x;
	add.s32 	%r862, %r860, %r861;
	mad.lo.s32 	%r863, %r6, 1064960, %r862;
	mad.lo.s32 	%r864, %r6, 1130496, %r863;
	add.s32 	%r865, %r864, %r858;
	cvta.to.global.u64 	%rd182, %rd257;
	cvt.s64.s32 	%rd183, %r962;
	cvt.s64.s32 	%rd184, %r2;
	add.s64 	%rd185, %rd183, %rd184;
	shl.b64 	%rd186, %rd185, 2;
	add.s64 	%rd187, %rd182, %rd186;
	ld.global.nc.u32 	%r866, [%rd187];
	shl.b32 	%r867, %r866, 6;
	add.s32 	%r868, %r867, %r865;
	mul.wide.s32 	%rd188, %r868, 4;
	add.s64 	%rd189, %rd181, %rd188;
	st.global.f32 	[%rd189], %f2173;
	st.global.f32 	[%rd189+128], %f2172;
	ld.global.nc.u32 	%r869, [%rd187+4];
	shl.b32 	%r870, %r869, 6;
	add.s32 	%r871, %r870, %r865;
	mul.wide.s32 	%rd190, %r871, 4;
	add.s64 	%rd191, %rd181, %rd190;
	st.global.f32 	[%rd191], %f2171;
	st.global.f32 	[%rd191+128], %f2170;
	ld.global.nc.u32 	%r872, [%rd187+8];
	shl.b32 	%r873, %r872, 6;
	add.s32 	%r874, %r873, %r865;
	mul.wide.s32 	%rd192, %r874, 4;
	add.s64 	%rd193, %rd181, %rd192;
	st.global.f32 	[%rd193], %f2169;
	st.global.f32 	[%rd193+128], %f2168;
	ld.global.nc.u32 	%r875, [%rd187+12];
	shl.b32 	%r876, %r875, 6;
	add.s32 	%r877, %r876, %r865;
	mul.wide.s32 	%rd194, %r877, 4;
	add.s64 	%rd195, %rd181, %rd194;
	st.global.f32 	[%rd195], %f2167;
	st.global.f32 	[%rd195+128], %f2166;
	ld.global.nc.u32 	%r878, [%rd187+16];
	shl.b32 	%r879, %r878, 6;
	add.s32 	%r880, %r879, %r865;
	mul.wide.s32 	%rd196, %r880, 4;
	add.s64 	%rd197, %rd181, %rd196;
	st.global.f32 	[%rd197], %f2165;
	st.global.f32 	[%rd197+128], %f2164;
	ld.global.nc.u32 	%r881, [%rd187+20];
	shl.b32 	%r882, %r881, 6;
	add.s32 	%r883, %r882, %r865;
	mul.wide.s32 	%rd198, %r883, 4;
	add.s64 	%rd199, %rd181, %rd198;
	st.global.f32 	[%rd199], %f2163;
	st.global.f32 	[%rd199+128], %f2162;
	ld.global.nc.u32 	%r884, [%rd187+24];
	shl.b32 	%r885, %r884, 6;
	add.s32 	%r886, %r885, %r865;
	mul.wide.s32 	%rd200, %r886, 4;
	add.s64 	%rd201, %rd181, %rd200;
	st.global.f32 	[%rd201], %f2161;
	st.global.f32 	[%rd201+128], %f2160;
	ld.global.nc.u32 	%r887, [%rd187+28];
	shl.b32 	%r888, %r887, 6;
	add.s32 	%r889, %r888, %r865;
	mul.wide.s32 	%rd202, %r889, 4;
	add.s64 	%rd203, %rd181, %rd202;
	st.global.f32 	[%rd203], %f2159;
	st.global.f32 	[%rd203+128], %f2158;
	ld.global.nc.u32 	%r890, [%rd187+32];
	shl.b32 	%r891, %r890, 6;
	add.s32 	%r892, %r891, %r865;
	mul.wide.s32 	%rd204, %r892, 4;
	add.s64 	%rd205, %rd181, %rd204;
	st.global.f32 	[%rd205], %f2157;
	st.global.f32 	[%rd205+128], %f2156;
	ld.global.nc.u32 	%r893, [%rd187+36];
	shl.b32 	%r894, %r893, 6;
	add.s32 	%r895, %r894, %r865;
	mul.wide.s32 	%rd206, %r895, 4;
	add.s64 	%rd207, %rd181, %rd206;
	st.global.f32 	[%rd207], %f2155;
	st.global.f32 	[%rd207+128], %f2154;
	ld.global.nc.u32 	%r896, [%rd187+40];
	shl.b32 	%r897, %r896, 6;
	add.s32 	%r898, %r897, %r865;
	mul.wide.s32 	%rd208, %r898, 4;
	add.s64 	%rd209, %rd181, %rd208;
	st.global.f32 	[%rd209], %f2153;
	st.global.f32 	[%rd209+128], %f2152;
	ld.global.nc.u32 	%r899, [%rd187+44];
	shl.b32 	%r900, %r899, 6;
	add.s32 	%r901, %r900, %r865;
	mul.wide.s32 	%rd210, %r901, 4;
	add.s64 	%rd211, %rd181, %rd210;
	st.global.f32 	[%rd211], %f2151;
	st.global.f32 	[%rd211+128], %f2150;
	ld.global.nc.u32 	%r902, [%rd187+48];
	shl.b32 	%r903, %r902, 6;
	add.s32 	%r904, %r903, %r865;
	mul.wide.s32 	%rd212, %r904, 4;
	add.s64 	%rd213, %rd181, %rd212;
	st.global.f32 	[%rd213], %f2149;
	st.global.f32 	[%rd213+128], %f2148;
	ld.global.nc.u32 	%r905, [%rd187+52];
	shl.b32 	%r906, %r905, 6;
	add.s32 	%r907, %r906, %r865;
	mul.wide.s32 	%rd214, %r907, 4;
	add.s64 	%rd215, %rd181, %rd214;
	st.global.f32 	[%rd215], %f2147;
	st.global.f32 	[%rd215+128], %f2146;
	ld.global.nc.u32 	%r908, [%rd187+56];
	shl.b32 	%r909, %r908, 6;
	add.s32 	%r910, %r909, %r865;
	mul.wide.s32 	%rd216, %r910, 4;
	add.s64 	%rd217, %rd181, %rd216;
	st.global.f32 	[%rd217], %f2145;
	st.global.f32 	[%rd217+128], %f2144;
	ld.global.nc.u32 	%r911, [%rd187+60];
	shl.b32 	%r912, %r911, 6;
	add.s32 	%r913, %r912, %r865;
	mul.wide.s32 	%rd218, %r913, 4;
	add.s64 	%rd219, %rd181, %rd218;
	st.global.f32 	[%rd219], %f2143;
	st.global.f32 	[%rd219+128], %f2142;
	ld.global.nc.u32 	%r914, [%rd187+64];
	shl.b32 	%r915, %r914, 6;
	add.s32 	%r916, %r915, %r865;
	mul.wide.s32 	%rd220, %r916, 4;
	add.s64 	%rd221, %rd181, %rd220;
	st.global.f32 	[%rd221], %f2141;
	st.global.f32 	[%rd221+128], %f2140;
	ld.global.nc.u32 	%r917, [%rd187+68];
	shl.b32 	%r918, %r917, 6;
	add.s32 	%r919, %r918, %r865;
	mul.wide.s32 	%rd222, %r919, 4;
	add.s64 	%rd223, %rd181, %rd222;
	st.global.f32 	[%rd223], %f2139;
	st.global.f32 	[%rd223+128], %f2138;
	ld.global.nc.u32 	%r920, [%rd187+72];
	shl.b32 	%r921, %r920, 6;
	add.s32 	%r922, %r921, %r865;
	mul.wide.s32 	%rd224, %r922, 4;
	add.s64 	%rd225, %rd181, %rd224;
	st.global.f32 	[%rd225], %f2137;
	st.global.f32 	[%rd225+128], %f2136;
	ld.global.nc.u32 	%r923, [%rd187+76];
	shl.b32 	%r924, %r923, 6;
	add.s32 	%r925, %r924, %r865;
	mul.wide.s32 	%rd226, %r925, 4;
	add.s64 	%rd227, %rd181, %rd226;
	st.global.f32 	[%rd227], %f2135;
	st.global.f32 	[%rd227+128], %f2134;
	ld.global.nc.u32 	%r926, [%rd187+80];
	shl.b32 	%r927, %r926, 6;
	add.s32 	%r928, %r927, %r865;
	mul.wide.s32 	%rd228, %r928, 4;
	add.s64 	%rd229, %rd181, %rd228;
	st.global.f32 	[%rd229], %f2133;
	st.global.f32 	[%rd229+128], %f2132;
	ld.global.nc.u32 	%r929, [%rd187+84];
	shl.b32 	%r930, %r929, 6;
	add.s32 	%r931, %r930, %r865;
	mul.wide.s32 	%rd230, %r931, 4;
	add.s64 	%rd231, %rd181, %rd230;
	st.global.f32 	[%rd231], %f2131;
	st.global.f32 	[%rd231+128], %f2130;
	ld.global.nc.u32 	%r932, [%rd187+88];
	shl.b32 	%r933, %r932, 6;
	add.s32 	%r934, %r933, %r865;
	mul.wide.s32 	%rd232, %r934, 4;
	add.s64 	%rd233, %rd181, %rd232;
	st.global.f32 	[%rd233], %f2129;
	st.global.f32 	[%rd233+128], %f2128;
	ld.global.nc.u32 	%r935, [%rd187+92];
	shl.b32 	%r936, %r935, 6;
	add.s32 	%r937, %r936, %r865;
	mul.wide.s32 	%rd234, %r937, 4;
	add.s64 	%rd235, %rd181, %rd234;
	st.global.f32 	[%rd235], %f2127;
	st.global.f32 	[%rd235+128], %f2126;
	ld.global.nc.u32 	%r938, [%rd187+96];
	shl.b32 	%r939, %r938, 6;
	add.s32 	%r940, %r939, %r865;
	mul.wide.s32 	%rd236, %r940, 4;
	add.s64 	%rd237, %rd181, %rd236;
	st.global.f32 	[%rd237], %f2125;
	st.global.f32 	[%rd237+128], %f2124;
	ld.global.nc.u32 	%r941, [%rd187+100];
	shl.b32 	%r942, %r941, 6;
	add.s32 	%r943, %r942, %r865;
	mul.wide.s32 	%rd238, %r943, 4;
	add.s64 	%rd239, %rd181, %rd238;
	st.global.f32 	[%rd239], %f2123;
	st.global.f32 	[%rd239+128], %f2122;
	ld.global.nc.u32 	%r944, [%rd187+104];
	shl.b32 	%r945, %r944, 6;
	add.s32 	%r946, %r945, %r865;
	mul.wide.s32 	%rd240, %r946, 4;
	add.s64 	%rd241, %rd181, %rd240;
	st.global.f32 	[%rd241], %f2121;
	st.global.f32 	[%rd241+128], %f2120;
	ld.global.nc.u32 	%r947, [%rd187+108];
	shl.b32 	%r948, %r947, 6;
	add.s32 	%r949, %r948, %r865;
	mul.wide.s32 	%rd242, %r949, 4;
	add.s64 	%rd243, %rd181, %rd242;
	st.global.f32 	[%rd243], %f2119;
	st.global.f32 	[%rd243+128], %f2118;
	ld.global.nc.u32 	%r950, [%rd187+112];
	shl.b32 	%r951, %r950, 6;
	add.s32 	%r952, %r951, %r865;
	mul.wide.s32 	%rd244, %r952, 4;
	add.s64 	%rd245, %rd181, %rd244;
	st.global.f32 	[%rd245], %f2117;
	st.global.f32 	[%rd245+128], %f2116;
	ld.global.nc.u32 	%r953, [%rd187+116];
	shl.b32 	%r954, %r953, 6;
	add.s32 	%r955, %r954, %r865;
	mul.wide.s32 	%rd246, %r955, 4;
	add.s64 	%rd247, %rd181, %rd246;
	st.global.f32 	[%rd247], %f2115;
	st.global.f32 	[%rd247+128], %f2114;
	ld.global.nc.u32 	%r956, [%rd187+120];
	shl.b32 	%r957, %r956, 6;
	add.s32 	%r958, %r957, %r865;
	mul.wide.s32 	%rd248, %r958, 4;
	add.s64 	%rd249, %rd181, %rd248;
	st.global.f32 	[%rd249], %f2113;
	st.global.f32 	[%rd249+128], %f2112;
	ld.global.nc.u32 	%r959, [%rd187+124];
	shl.b32 	%r960, %r959, 6;
	add.s32 	%r961, %r960, %r865;
	mul.wide.s32 	%rd250, %r961, 4;
	add.s64 	%rd251, %rd181, %rd250;
	st.global.f32 	[%rd251], %f2111;
	st.global.f32 	[%rd251+128], %f2110;
	ret;

}
	// .globl	_Z12_spmm_conv_8PKfPfiiPKiS3_S3_S0_
.visible .entry _Z12_spmm_conv_8PKfPfiiPKiS3_S3_S0_(
	.param .u64 .ptr .align 1 _Z12_spmm_conv_8PKfPfiiPKiS3_S3_S0__param_0,
	.param .u64 .ptr .align 1 _Z12_spmm_conv_8PKfPfiiPKiS3_S3_S0__param_1,
	.param .u32 _Z12_spmm_conv_8PKfPfiiPKiS3_S3_S0__param_2,
	.param .u32 _Z12_spmm_conv_8PKfPfiiPKiS3_S3_S0__param_3,
	.param .u64 .ptr .align 1 _Z12_spmm_conv_8PKfPfiiPKiS3_S3_S0__param_4,
	.param .u64 .ptr .align 1 _Z12_spmm_conv_8PKfPfiiPKiS3_S3_S0__param_5,
	.param .u64 .ptr .align 1 _Z12_spmm_conv_8PKfPfiiPKiS3_S3_S0__param_6,
	.param .u64 .ptr .align 1 _Z12_spmm_conv_8PKfPfiiPKiS3_S3_S0__param_7
)
{
	.reg .pred 	%p<570>;
	.reg .b32 	%r<1100>;
	.reg .b32 	%f<2430>;
	.reg .b64 	%rd<262>;

	ld.param.u32 	%r222, [_Z12_spmm_conv_8PKfPfiiPKiS3_S3_S0__param_2];
	ld.param.u64 	%rd8, [_Z12_spmm_conv_8PKfPfiiPKiS3_S3_S0__param_4];
	cvta.to.global.u64 	%rd9, %rd8;
	mov.u32 	%r225, %tid.y;
	shl.b32 	%r226, %r225, 5;
	mov.u32 	%r227, %ctaid.x;
	shl.b32 	%r228, %r227, 7;
	add.s32 	%r229, %r226, %r228;
	mov.u32 	%r1, %tid.x;
	cvt.s64.s32 	%rd10, %r222;
	shr.s32 	%r230, %r229, 31;
	shr.u32 	%r231, %r230, 26;
	add.s32 	%r232, %r229, %r231;
	and.b32  	%r233, %r232, -64;
	sub.s32 	%r2, %r229, %r233;
	cvt.s64.s32 	%rd11, %r2;
	add.s64 	%rd12, %rd10, %rd11;
	shl.b64 	%rd13, %rd12, 2;
	add.s64 	%rd14, %rd9, %rd13;
	ld.global.nc.u32 	%r3, [%rd14];
	ld.global.nc.u32 	%r4, [%rd14+4];
	sub.s32 	%r5, %r4, %r3;
	mul.hi.s32 	%r234, %r229, 128207979;
	shr.u32 	%r235, %r234, 31;
	shr.s32 	%r236, %r234, 7;
	add.s32 	%r6, %r236, %r235;
	shr.s32 	%r237, %r232, 6;
	mul.hi.s32 	%r238, %r237, 128207979;
	shr.u32 	%r239, %r238, 31;
	shr.s32 	%r240, %r238, 1;
	add.s32 	%r241, %r240, %r239;
	mul.lo.s32 	%r242, %r241, 67;
	sub.s32 	%r7, %r237, %r242;
	and.b32  	%r243, %r5, -2;
	add.s32 	%r8, %r243, %r3;
	setp.lt.s32 	%p1, %r5, 8;
	mov.b32 	%r997, 0;
	mov.f32 	%f2110, 0f00000000;
	mov.f32 	%f2111, %f2110;
	mov.f32 	%f2112, %f2110;
	mov.f32 	%f2113, %f2110;
	mov.f32 	%f2114, %f2110;
	mov.f32 	%f2115, %f2110;
	mov.f32 	%f2116, %f2110;
	mov.f32 	%f2117, %f2110;
	mov.f32 	%f2118, %f2110;
	mov.f32 	%f2119, %f2110;
	mov.f32 	%f2120, %f2110;
	mov.f32 	%f2121, %f2110;
	mov.f32 	%f2122, %f2110;
	mov.f32 	%f2123, %f2110;
	mov.f32 	%f2124, %f2110;
	mov.f32 	%f2125, %f2110;
	mov.f32 	%f2126, %f2110;
	mov.f32 	%f2127, %f2110;
	mov.f32 	%f2128, %f2110;
	mov.f32 	%f2129, %f2110;
	mov.f32 	%f2130, %f2110;
	mov.f32 	%f2131, %f2110;
	mov.f32 	%f2132, %f2110;
	mov.f32 	%f2133, %f2110;
	mov.f32 	%f2134, %f2110;
	mov.f32 	%f2135, %f2110;
	mov.f32 	%f2136, %f2110;
	mov.f32 	%f2137, %f2110;
	mov.f32 	%f2138, %f2110;
	mov.f32 	%f2139, %f2110;
	mov.f32 	%f2140, %f2110;
	mov.f32 	%f2141, %f2110;
	mov.f32 	%f2142, %f2110;
	mov.f32 	%f2143, %f2110;
	mov.f32 	%f2144, %f2110;
	mov.f32 	%f2145, %f2110;
	mov.f32 	%f2146, %f2110;
	mov.f32 	%f2147, %f2110;
	mov.f32 	%f2148, %f2110;
	mov.f32 	%f2149, %f2110;
	mov.f32 	%f2150, %f2110;
	mov.f32 	%f2151, %f2110;
	mov.f32 	%f2152, %f2110;
	mov.f32 	%f2153, %f2110;
	mov.f32 	%f2154, %f2110;
	mov.f32 	%f2155, %f2110;
	mov.f32 	%f2156, %f2110;
	mov.f32 	%f2157, %f2110;
	mov.f32 	%f2158, %f2110;
	mov.f32 	%f2159, %f2110;
	mov.f32 	%f2160, %f2110;
	mov.f32 	%f2161, %f2110;
	mov.f32 	%f2162, %f2110;
	mov.f32 	%f2163, %f2110;
	mov.f32 	%f2164, %f2110;
	mov.f32 	%f2165, %f2110;
	mov.f32 	%f2166, %f2110;
	mov.f32 	%f2167, %f2110;
	mov.f32 	%f2168, %f2110;
	mov.f32 	%f2169, %f2110;
	mov.f32 	%f2170, %f2110;
	mov.f32 	%f2171, %f2110;
	mov.f32 	%f2172, %f2110;
	mov.f32 	%f2173, %f2110;
	@%p1 bra 	$L__BB4_6;
	mov.b32 	%r997, 0;
	mov.f32 	%f2110, 0f00000000;
	mov.u32 	%r995, %r3;
$L__BB4_2:
	sub.s32 	%r246, %r995, %r3;
	and.b32  	%r247, %r246, 31;
	setp.ne.s32 	%p2, %r247, 0;
	@%p2 bra 	$L__BB4_5;
	sub.s32 	%r248, %r4, %r995;
	setp.ge.u32 	%p3, %r1, %r248;
	mov.u32 	%r997, %r995;
	@%p3 bra 	$L__BB4_5;
	ld.param.u64 	%rd260, [_Z12_spmm_conv_8PKfPfiiPKiS3_S3_S0__param_7];
	ld.param.u64 	%rd258, [_Z12_spmm_conv_8PKfPfiiPKiS3_S3_S0__param_6];
	add.s32 	%r249, %r995, %r1;
	cvta.to.global.u64 	%rd15, %rd258;
	mul.wide.u32 	%rd16, %r249, 4;
	add.s64 	%rd17, %rd15, %rd16;
	ld.global.nc.u32 	%r250, [%rd17];
	shl.b32 	%r251, %r7, 14;
	mov.u32 	%r252, %ctaid.y;
	shl.b32 	%r253, %r252, 6;
	add.s32 	%r254, %r253, %r1;
	mad.lo.s32 	%r255, %r6, 1064960, %r254;
	add.s32 	%r256, %r255, %r251;
	shr.s32 	%r257, %r250, 31;
	shr.u32 	%r258, %r257, 24;
	add.s32 	%r259, %r250, %r258;
	shr.u32 	%r260, %r259, 8;
	mad.lo.s32 	%r261, %r260, 1064960, %r256;
	and.b32  	%r262, %r259, 67108608;
	sub.s32 	%r263, %r250, %r262;
	shl.b32 	%r264, %r263, 6;
	add.s32 	%r996, %r261, %r264;
	cvta.to.global.u64 	%rd18, %rd260;
	add.s64 	%rd19, %rd18, %rd16;
	ld.global.nc.u32 	%r994, [%rd19];
	add.s32 	%r265, %r5, %r249;
	mul.wide.u32 	%rd20, %r265, 4;
	add.s64 	%rd21, %rd18, %rd20;
	ld.global.nc.u32 	%r993, [%rd21];
	add.s32 	%r266, %r265, %r5;
	mul.wide.u32 	%rd22, %r266, 4;
	add.s64 	%rd23, %rd18, %rd22;
	ld.global.nc.u32 	%r992, [%rd23];
	add.s32 	%r267, %r266, %r5;
	mul.wide.u32 	%rd24, %r267, 4;
	add.s64 	%rd25, %rd18, %rd24;
	ld.global.nc.u32 	%r991, [%rd25];
	add.s32 	%r268, %r267, %r5;
	mul.wide.u32 	%rd26, %r268, 4;
	add.s64 	%rd27, %rd18, %rd26;
	ld.global.nc.u32 	%r990, [%rd27];
	add.s32 	%r269, %r268, %r5;
	mul.wide.u32 	%rd28, %r269, 4;
	add.s64 	%rd29, %rd18, %rd28;
	ld.global.nc.u32 	%r989, [%rd29];
	add.s32 	%r270, %r269, %r5;
	mul.wide.u32 	%rd30, %r270, 4;
	add.s64 	%rd31, %rd18, %rd30;
	ld.global.nc.u32 	%r988, [%rd31];
	add.s32 	%r271, %r270, %r5;
	mul.wide.u32 	%rd32, %r271, 4;
	add.s64 	%rd33, %rd18, %rd32;
	ld.global.nc.u32 	%r987, [%rd33];
	add.s32 	%r272, %r271, %r5;
	mul.wide.u32 	%rd34, %r272, 4;
	add.s64 	%rd35, %rd18, %rd34;
	ld.global.nc.u32 	%r986, [%rd35];
	add.s32 	%r273, %r272, %r5;
	mul.wide.u32 	%rd36, %r273, 4;
	add.s64 	%rd37, %rd18, %rd36;
	ld.global.nc.u32 	%r985, [%rd37];
	add.s32 	%r274, %r273, %r5;
	mul.wide.u32 	%rd38, %r274, 4;
	add.s64 	%rd39, %rd18, %rd38;
	ld.global.nc.u32 	%r984, [%rd39];
	add.s32 	%r275, %r274, %r5;
	mul.wide.u32 	%rd40, %r275, 4;
	add.s64 	%rd41, %rd18, %rd40;
	ld.global.nc.u32 	%r983, [%rd41];
	add.s32 	%r276, %r275, %r5;
	mul.wide.u32 	%rd42, %r276, 4;
	add.s64 	%rd43, %rd18, %rd42;
	ld.global.nc.u32 	%r982, [%rd43];
	add.s32 	%r277, %r276, %r5;
	mul.wide.u32 	%rd44, %r277, 4;
	add.s64 	%rd45, %rd18, %rd44;
	ld.global.nc.u32 	%r981, [%rd45];
	add.s32 	%r278, %r277, %r5;
	mul.wide.u32 	%rd46, %r278, 4;
	add.s64 	%rd47, %rd18, %rd46;
	ld.global.nc.u32 	%r980, [%rd47];
	add.s32 	%r279, %r278, %r5;
	mul.wide.u32 	%rd48, %r279, 4;
	add.s64 	%rd49, %rd18, %rd48;
	ld.global.nc.u32 	%r979, [%rd49];
	add.s32 	%r280, %r279, %r5;
	mul.wide.u32 	%rd50, %r280, 4;
	add.s64 	%rd51, %rd18, %rd50;
	ld.global.nc.u32 	%r978, [%rd51];
	add.s32 	%r281, %r280, %r5;
	mul.wide.u32 	%rd52, %r281, 4;
	add.s64 	%rd53, %rd18, %rd52;
	ld.global.nc.u32 	%r977, [%rd53];
	add.s32 	%r282, %r281, %r5;
	mul.wide.u32 	%rd54, %r282, 4;
	add.s64 	%rd55, %rd18, %rd54;
	ld.global.nc.u32 	%r976, [%rd55];
	add.s32 	%r283, %r282, %r5;
	mul.wide.u32 	%rd56, %r283, 4;
	add.s64 	%rd57, %rd18, %rd56;
	ld.global.nc.u32 	%r975, [%rd57];
	add.s32 	%r284, %r283, %r5;
	mul.wide.u32 	%rd58, %r284, 4;
	add.s64 	%rd59, %rd18, %rd58;
	ld.global.nc.u32 	%r974, [%rd59];
	add.s32 	%r285, %r284, %r5;
	mul.wide.u32 	%rd60, %r285, 4;
	add.s64 	%rd61, %rd18, %rd60;
	ld.global.nc.u32 	%r973, [%rd61];
	add.s32 	%r286, %r285, %r5;
	mul.wide.u32 	%rd62, %r286, 4;
	add.s64 	%rd63, %rd18, %rd62;
	ld.global.nc.u32 	%r972, [%rd63];
	add.s32 	%r287, %r286, %r5;
	mul.wide.u32 	%rd64, %r287, 4;
	add.s64 	%rd65, %rd18, %rd64;
	ld.global.nc.u32 	%r971, [%rd65];
	add.s32 	%r288, %r287, %r5;
	mul.wide.u32 	%rd66, %r288, 4;
	add.s64 	%rd67, %rd18, %rd66;
	ld.global.nc.u32 	%r970, [%rd67];
	add.s32 	%r289, %r288, %r5;
	mul.wide.u32 	%rd68, %r289, 4;
	add.s64 	%rd69, %rd18, %rd68;
	ld.global.nc.u32 	%r969, [%rd69];
	add.s32 	%r290, %r289, %r5;
	mul.wide.u32 	%rd70, %r290, 4;
	add.s64 	%rd71, %rd18, %rd70;
	ld.global.nc.u32 	%r968, [%rd71];
	add.s32 	%r291, %r290, %r5;
	mul.wide.u32 	%rd72, %r291, 4;
	add.s64 	%rd73, %rd18, %rd72;
	ld.global.nc.u32 	%r967, [%rd73];
	add.s32 	%r292, %r291, %r5;
	mul.wide.u32 	%rd74, %r292, 4;
	add.s64 	%rd75, %rd18, %rd74;
	ld.global.nc.u32 	%r966, [%rd75];
	add.s32 	%r293, %r292, %r5;
	mul.wide.u32 	%rd76, %r293, 4;
	add.s64 	%rd77, %rd18, %rd76;
	ld.global.nc.u32 	%r965, [%rd77];
	add.s32 	%r294, %r293, %r5;
	mul.wide.u32 	%rd78, %r294, 4;
	add.s64 	%rd79, %rd18, %rd78;
	ld.global.nc.u32 	%r964, [%rd79];
	add.s32 	%r295, %r294, %r5;
	mul.wide.u32 	%rd80, %r295, 4;
	add.s64 	%rd81, %rd18, %rd80;
	ld.global.nc.u32 	%r963, [%rd81];
$L__BB4_5:
	ld.param.u64 	%rd252, [_Z12_spmm_conv_8PKfPfiiPKiS3_S3_S0__param_0];
	sub.s32 	%r296, %r995, %r997;
	shfl.sync.idx.b32	%r297|%p4, %r996, %r296, 31, -1;
	add.s32 	%r298, %r296, 1;
	shfl.sync.idx.b32	%r299|%p5, %r996, %r298, 31, -1;
	add.s32 	%r300, %r296, 2;
	shfl.sync.idx.b32	%r301|%p6, %r996, %r300, 31, -1;
	add.s32 	%r302, %r296, 3;
	shfl.sync.idx.b32	%r303|%p7, %r996, %r302, 31, -1;
	add.s32 	%r304, %r296, 4;
	shfl.sync.idx.b32	%r305|%p8, %r996, %r304, 31, -1;
	add.s32 	%r306, %r296, 5;
	shfl.sync.idx.b32	%r307|%p9, %r996, %r306, 31, -1;
	add.s32 	%r308, %r296, 6;
	shfl.sync.idx.b32	%r309|%p10, %r996, %r308, 31, -1;
	add.s32 	%r310, %r296, 7;
	shfl.sync.idx.b32	%r311|%p11, %r996, %r310, 31, -1;
	cvta.to.global.u64 	%rd82, %rd252;
	mul.wide.s32 	%rd83, %r297, 4;
	add.s64 	%rd84, %rd82, %rd83;
	shfl.sync.idx.b32	%r312|%p12, %r994, %r296, 31, -1;
	mov.b32 	%f802, %r312;
	ld.global.nc.f32 	%f803, [%rd84];
	fma.rn.f32 	%f804, %f803, %f802, %f2173;
	ld.global.nc.f32 	%f805, [%rd84+128];
	fma.rn.f32 	%f806, %f805, %f802, %f2172;
	shfl.sync.idx.b32	%r313|%p13, %r993, %r296, 31, -1;
	mov.b32 	%f807, %r313;
	fma.rn.f32 	%f808, %f803, %f807, %f2171;
	fma.rn.f32 	%f809, %f805, %f807, %f2170;
	shfl.sync.idx.b32	%r314|%p14, %r992, %r296, 31, -1;
	mov.b32 	%f810, %r314;
	fma.rn.f32 	%f811, %f803, %f810, %f2169;
	fma.rn.f32 	%f812, %f805, %f810, %f2168;
	shfl.sync.idx.b32	%r315|%p15, %r991, %r296, 31, -1;
	mov.b32 	%f813, %r315;
	fma.rn.f32 	%f814, %f803, %f813, %f2167;
	fma.rn.f32 	%f815, %f805, %f813, %f2166;
	shfl.sync.idx.b32	%r316|%p16, %r990, %r296, 31, -1;
	mov.b32 	%f816, %r316;
	fma.rn.f32 	%f817, %f803, %f816, %f2165;
	fma.rn.f32 	%f818, %f805, %f816, %f2164;
	shfl.sync.idx.b32	%r317|%p17, %r989, %r296, 31, -1;
	mov.b32 	%f819, %r317;
	fma.rn.f32 	%f820, %f803, %f819, %f2163;
	fma.rn.f32 	%f821, %f805, %f819, %f2162;
	shfl.sync.idx.b32	%r318|%p18, %r988, %r296, 31, -1;
	mov.b32 	%f822, %r318;
	fma.rn.f32 	%f823, %f803, %f822, %f2161;
	fma.rn.f32 	%f824, %f805, %f822, %f2160;
	shfl.sync.idx.b32	%r319|%p19, %r987, %r296, 31, -1;
	mov.b32 	%f825, %r319;
	fma.rn.f32 	%f826, %f803, %f825, %f2159;
	fma.rn.f32 	%f827, %f805, %f825, %f2158;
	shfl.sync.idx.b32	%r320|%p20, %r986, %r296, 31, -1;
	mov.b32 	%f828, %r320;
	fma.rn.f32 	%f829, %f803, %f828, %f2157;
	fma.rn.f32 	%f830, %f805, %f828, %f2156;
	shfl.sync.idx.b32	%r321|%p21, %r985, %r296, 31, -1;
	mov.b32 	%f831, %r321;
	fma.rn.f32 	%f832, %f803, %f831, %f2155;
	fma.rn.f32 	%f833, %f805, %f831, %f2154;
	shfl.sync.idx.b32	%r322|%p22, %r984, %r296, 31, -1;
	mov.b32 	%f834, %r322;
	fma.rn.f32 	%f835, %f803, %f834, %f2153;
	fma.rn.f32 	%f836, %f805, %f834, %f2152;
	shfl.sync.idx.b32	%r323|%p23, %r983, %r296, 31, -1;
	mov.b32 	%f837, %r323;
	fma.rn.f32 	%f838, %f803, %f837, %f2151;
	fma.rn.f32 	%f839, %f805, %f837, %f2150;
	shfl.sync.idx.b32	%r324|%p24, %r982, %r296, 31, -1;
	mov.b32 	%f840, %r324;
	fma.rn.f32 	%f841, %f803, %f840, %f2149;
	fma.rn.f32 	%f842, %f805, %f840, %f2148;
	shfl.sync.idx.b32	%r325|%p25, %r981, %r296, 31, -1;
	mov.b32 	%f843, %r325;
	fma.rn.f32 	%f844, %f803, %f843, %f2147;
	fma.rn.f32 	%f845, %f805, %f843, %f2146;
	shfl.sync.idx.b32	%r326|%p26, %r980, %r296, 31, -1;
	mov.b32 	%f846, %r326;
	fma.rn.f32 	%f847, %f803, %f846, %f2145;
	fma.rn.f32 	%f848, %f805, %f846, %f2144;
	shfl.sync.idx.b32	%r327|%p27, %r979, %r296, 31, -1;
	mov.b32 	%f849, %r327;
	fma.rn.f32 	%f850, %f803, %f849, %f2143;
	fma.rn.f32 	%f851, %f805, %f849, %f2142;
	shfl.sync.idx.b32	%r328|%p28, %r978, %r296, 31, -1;
	mov.b32 	%f852, %r328;
	fma.rn.f32 	%f853, %f803, %f852, %f2141;
	fma.rn.f32 	%f854, %f805, %f852, %f2140;
	shfl.sync.idx.b32	%r329|%p29, %r977, %r296, 31, -1;
	mov.b32 	%f855, %r329;
	fma.rn.f32 	%f856, %f803, %f855, %f2139;
	fma.rn.f32 	%f857, %f805, %f855, %f2138;
	shfl.sync.idx.b32	%r330|%p30, %r976, %r296, 31, -1;
	mov.b32 	%f858, %r330;
	fma.rn.f32 	%f859, %f803, %f858, %f2137;
	fma.rn.f32 	%f860, %f805, %f858, %f2136;
	shfl.sync.idx.b32	%r331|%p31, %r975, %r296, 31, -1;
	mov.b32 	%f861, %r331;
	fma.rn.f32 	%f862, %f803, %f861, %f2135;
	fma.rn.f32 	%f863, %f805, %f861, %f2134;
	shfl.sync.idx.b32	%r332|%p32, %r974, %r296, 31, -1;
	mov.b32 	%f864, %r332;
	fma.rn.f32 	%f865, %f803, %f864, %f2133;
	fma.rn.f32 	%f866, %f805, %f864, %f2132;
	shfl.sync.idx.b32	%r333|%p33, %r973, %r296, 31, -1;
	mov.b32 	%f867, %r333;
	fma.rn.f32 	%f868, %f803, %f867, %f2131;
	fma.rn.f32 	%f869, %f805, %f867, %f2130;
	shfl.sync.idx.b32	%r334|%p34, %r972, %r296, 31, -1;
	mov.b32 	%f870, %r334;
	fma.rn.f32 	%f871, %f803, %f870, %f2129;
	fma.rn.f32 	%f872, %f805, %f870, %f2128;
	shfl.sync.idx.b32	%r335|%p35, %r971, %r296, 31, -1;
	mov.b32 	%f873, %r335;
	fma.rn.f32 	%f874, %f803, %f873, %f2127;
	fma.rn.f32 	%f875, %f805, %f873, %f2126;
	shfl.sync.idx.b32	%r336|%p36, %r970, %r296, 31, -1;
	mov.b32 	%f876, %r336;
	fma.rn.f32 	%f877, %f803, %f876, %f2125;
	fma.rn.f32 	%f878, %f805, %f876, %f2124;
	shfl.sync.idx.b32	%r337|%p37, %r969, %r296, 31, -1;
	mov.b32 	%f879, %r337;
	fma.rn.f32 	%f880, %f803, %f879, %f2123;
	fma.rn.f32 	%f881, %f805, %f879, %f2122;
	shfl.sync.idx.b32	%r338|%p38, %r968, %r296, 31, -1;
	mov.b32 	%f882, %r338;
	fma.rn.f32 	%f883, %f803, %f882, %f2121;
	fma.rn.f32 	%f884, %f805, %f882, %f2120;
	shfl.sync.idx.b32	%r339|%p39, %r967, %r296, 31, -1;
	mov.b32 	%f885, %r339;
	fma.rn.f32 	%f886, %f803, %f885, %f2119;
	fma.rn.f32 	%f887, %f805, %f885, %f2118;
	shfl.sync.idx.b32	%r340|%p40, %r966, %r296, 31, -1;
	mov.b32 	%f888, %r340;
	fma.rn.f32 	%f889, %f803, %f888, %f2117;
	fma.rn.f32 	%f890, %f805, %f888, %f2116;
	shfl.sync.idx.b32	%r341|%p41, %r965, %r296, 31, -1;
	mov.b32 	%f891, %r341;
	fma.rn.f32 	%f892, %f803, %f891, %f2115;
	fma.rn.f32 	%f893, %f805, %f891, %f2114;
	shfl.sync.idx.b32	%r342|%p42, %r964, %r296, 31, -1;
	mov.b32 	%f894, %r342;
	fma.rn.f32 	%f895, %f803, %f894, %f2113;
	fma.rn.f32 	%f896, %f805, %f894, %f2112;
	shfl.sync.idx.b32	%r343|%p43, %r963, %r296, 31, -1;
	mov.b32 	%f897, %r343;
	fma.rn.f32 	%f898, %f803, %f897, %f2111;
	fma.rn.f32 	%f899, %f805, %f897, %f2110;
	mul.wide.s32 	%rd85, %r299, 4;
	add.s64 	%rd86, %rd82, %rd85;
	shfl.sync.idx.b32	%r344|%p44, %r994, %r298, 31, -1;
	mov.b32 	%f900, %r344;
	ld.global.nc.f32 	%f901, [%rd86];
	fma.rn.f32 	%f902, %f901, %f900, %f804;
	ld.global.nc.f32 	%f903, [%rd86+128];
	fma.rn.f32 	%f904, %f903, %f900, %f806;
	shfl.sync.idx.b32	%r345|%p45, %r993, %r298, 31, -1;
	mov.b32 	%f905, %r345;
	fma.rn.f32 	%f906, %f901, %f905, %f808;
	fma.rn.f32 	%f907, %f903, %f905, %f809;
	shfl.sync.idx.b32	%r346|%p46, %r992, %r298, 31, -1;
	mov.b32 	%f908, %r346;
	fma.rn.f32 	%f909, %f901, %f908, %f811;
	fma.rn.f32 	%f910, %f903, %f908, %f812;
	shfl.sync.idx.b32	%r347|%p47, %r991, %r298, 31, -1;
	mov.b32 	%f911, %r347;
	fma.rn.f32 	%f912, %f901, %f911, %f814;
	fma.rn.f32 	%f913, %f903, %f911, %f815;
	shfl.sync.idx.b32	%r348|%p48, %r990, %r298, 31, -1;
	mov.b32 	%f914, %r348;
	fma.rn.f32 	%f915, %f901, %f914, %f817;
	fma.rn.f32 	%f916, %f903, %f914, %f818;
	shfl.sync.idx.b32	%r349|%p49, %r989, %r298, 31, -1;
	mov.b32 	%f917, %r349;
	fma.rn.f32 	%f918, %f901, %f917, %f820;
	fma.rn.f32 	%f919, %f903, %f917, %f821;
	shfl.sync.idx.b32	%r350|%p50, %r988, %r298, 31, -1;
	mov.b32 	%f920, %r350;
	fma.rn.f32 	%f921, %f901, %f920, %f823;
	fma.rn.f32 	%f922, %f903, %f920, %f824;
	shfl.sync.idx.b32	%r351|%p51, %r987, %r298, 31, -1;
	mov.b32 	%f923, %r351;
	fma.rn.f32 	%f924, %f901, %f923, %f826;
	fma.rn.f32 	%f925, %f903, %f923, %f827;
	shfl.sync.idx.b32	%r352|%p52, %r986, %r298, 31, -1;
	mov.b32 	%f926, %r352;
	fma.rn.f32 	%f927, %f901, %f926, %f829;
	fma.rn.f32 	%f928, %f903, %f926, %f830;
	shfl.sync.idx.b32	%r353|%p53, %r985, %r298, 31, -1;
	mov.b32 	%f929, %r353;
	fma.rn.f32 	%f930, %f901, %f929, %f832;
	fma.rn.f32 	%f931, %f903, %f929, %f833;
	shfl.sync.idx.b32	%r354|%p54, %r984, %r298, 31, -1;
	mov.b32 	%f932, %r354;
	fma.rn.f32 	%f933, %f901, %f932, %f835;
	fma.rn.f32 	%f934, %f903, %f932, %f836;
	shfl.sync.idx.b32	%r355|%p55, %r983, %r298, 31, -1;
	mov.b32 	%f935, %r355;
	fma.rn.f32 	%f936, %f901, %f935, %f838;
	fma.rn.f32 	%f937, %f903, %f935, %f839;
	shfl.sync.idx.b32	%r356|%p56, %r982, %r298, 31, -1;
	mov.b32 	%f938, %r356;
	fma.rn.f32 	%f939, %f901, %f938, %f841;
	fma.rn.f32 	%f940, %f903, %f938, %f842;
	shfl.sync.idx.b32	%r357|%p57, %r981, %r298, 31, -1;
	mov.b32 	%f941, %r357;
	fma.rn.f32 	%f942, %f901, %f941, %f844;
	fma.rn.f32 	%f943, %f903, %f941, %f845;
	shfl.sync.idx.b32	%r358|%p58, %r980, %r298, 31, -1;
	mov.b32 	%f944, %r358;
	fma.rn.f32 	%f945, %f901, %f944, %f847;
	fma.rn.f32 	%f946, %f903, %f944, %f848;
	shfl.sync.idx.b32	%r359|%p59, %r979, %r298, 31, -1;
	mov.b32 	%f947, %r359;
	fma.rn.f32 	%f948, %f901, %f947, %f850;
	fma.rn.f32 	%f949, %f903, %f947, %f851;
	shfl.sync.idx.b32	%r360|%p60, %r978, %r298, 31, -1;
	mov.b32 	%f950, %r360;
	fma.rn.f32 	%f951, %f901, %f950, %f853;
	fma.rn.f32 	%f952, %f903, %f950, %f854;
	shfl.sync.idx.b32	%r361|%p61, %r977, %r298, 31, -1;
	mov.b32 	%f953, %r361;
	fma.rn.f32 	%f954, %f901, %f953, %f856;
	fma.rn.f32 	%f955, %f903, %f953, %f857;
	shfl.sync.idx.b32	%r362|%p62, %r976, %r298, 31, -1;
	mov.b32 	%f956, %r362;
	fma.rn.f32 	%f957, %f901, %f956, %f859;
	fma.rn.f32 	%f958, %f903, %f956, %f860;
	shfl.sync.idx.b32	%r363|%p63, %r975, %r298, 31, -1;
	mov.b32 	%f959, %r363;
	fma.rn.f32 	%f960, %f901, %f959, %f862;
	fma.rn.f32 	%f961, %f903, %f959, %f863;
	shfl.sync.idx.b32	%r364|%p64, %r974, %r298, 31, -1;
	mov.b32 	%f962, %r364;
	fma.rn.f32 	%f963, %f901, %f962, %f865;
	fma.rn.f32 	%f964, %f903, %f962, %f866;
	shfl.sync.idx.b32	%r365|%p65, %r973, %r298, 31, -1;
	mov.b32 	%f965, %r365;
	fma.rn.f32 	%f966, %f901, %f965, %f868;
	fma.rn.f32 	%f967, %f903, %f965, %f869;
	shfl.sync.idx.b32	%r366|%p66, %r972, %r298, 31, -1;
	mov.b32 	%f968, %r366;
	fma.rn.f32 	%f969, %f901, %f968, %f871;
	fma.rn.f32 	%f970, %f903, %f968, %f872;
	shfl.sync.idx.b32	%r367|%p67, %r971, %r298, 31, -1;
	mov.b32 	%f971, %r367;
	fma.rn.f32 	%f972, %f901, %f971, %f874;
	fma.rn.f32 	%f973, %f903, %f971, %f875;
	shfl.sync.idx.b32	%r368|%p68, %r970, %r298, 31, -1;
	mov.b32 	%f974, %r368;
	fma.rn.f32 	%f975, %f901, %f974, %f877;
	fma.rn.f32 	%f976, %f903, %f974, %f878;
	shfl.sync.idx.b32	%r369|%p69, %r969, %r298, 31, -1;
	mov.b32 	%f977, %r369;
	fma.rn.f32 	%f978, %f901, %f977, %f880;
	fma.rn.f32 	%f979, %f903, %f977, %f881;
	shfl.sync.idx.b32	%r370|%p70, %r968, %r298, 31, -1;
	mov.b32 	%f980, %r370;
	fma.rn.f32 	%f981, %f901, %f980, %f883;
	fma.rn.f32 	%f982, %f903, %f980, %f884;
	shfl.sync.idx.b32	%r371|%p71, %r967, %r298, 31, -1;
	mov.b32 	%f983, %r371;
	fma.rn.f32 	%f984, %f901, %f983, %f886;
	fma.rn.f32 	%f985, %f903, %f983, %f887;
	shfl.sync.idx.b32	%r372|%p72, %r966, %r298, 31, -1;
	mov.b32 	%f986, %r372;
	fma.rn.f32 	%f987, %f901, %f986, %f889;
	fma.rn.f32 	%f988, %f903, %f986, %f890;
	shfl.sync.idx.b32	%r373|%p73, %r965, %r298, 31, -1;
	mov.b32 	%f989, %r373;
	fma.rn.f32 	%f990, %f901, %f989, %f892;
	fma.rn.f32 	%f991, %f903, %f989, %f893;
	shfl.sync.idx.b32	%r374|%p74, %r964, %r298, 31, -1;
	mov.b32 	%f992, %r374;
	fma.rn.f32 	%f993, %f901, %f992, %f895;
	fma.rn.f32 	%f994, %f903, %f992, %f896;
	shfl.sync.idx.b32	%r375|%p75, %r963, %r298, 31, -1;
	mov.b32 	%f995, %r375;
	fma.rn.f32 	%f996, %f901, %f995, %f898;
	fma.rn.f32 	%f997, %f903, %f995, %f899;
	mul.wide.s32 	%rd87, %r301, 4;
	add.s64 	%rd88, %rd82, %rd87;
	shfl.sync.idx.b32	%r376|%p76, %r994, %r300, 31, -1;
	mov.b32 	%f998, %r376;
	ld.global.nc.f32 	%f999, [%rd88];
	fma.rn.f32 	%f1000, %f999, %f998, %f902;
	ld.global.nc.f32 	%f1001, [%rd88+128];
	fma.rn.f32 	%f1002, %f1001, %f998, %f904;
	shfl.sync.idx.b32	%r377|%p77, %r993, %r300, 31, -1;
	mov.b32 	%f1003, %r377;
	fma.rn.f32 	%f1004, %f999, %f1003, %f906;
	fma.rn.f32 	%f1005, %f1001, %f1003, %f907;
	shfl.sync.idx.b32	%r378|%p78, %r992, %r300, 31, -1;
	mov.b32 	%f1006, %r378;
	fma.rn.f32 	%f1007, %f999, %f1006, %f909;
	fma.rn.f32 	%f1008, %f1001, %f1006, %f910;
	shfl.sync.idx.b32	%r379|%p79, %r991, %r300, 31, -1;
	mov.b32 	%f1009, %r379;
	fma.rn.f32 	%f1010, %f999, %f1009, %f912;
	fma.rn.f32 	%f1011, %f1001, %f1009, %f913;
	shfl.sync.idx.b32	%r380|%p80, %r990, %r300, 31, -1;
	mov.b32 	%f1012, %r380;
	fma.rn.f32 	%f1013, %f999, %f1012, %f915;
	fma.rn.f32 	%f1014, %f1001, %f1012, %f916;
	shfl.sync.idx.b32	%r381|%p81, %r989, %r300, 31, -1;
	mov.b32 	%f1015, %r381;
	fma.rn.f32 	%f1016, %f999, %f1015, %f918;
	fma.rn.f32 	%f1017, %f1001, %f1015, %f919;
	shfl.sync.idx.b32	%r382|%p82, %r988, %r300, 31, -1;
	mov.b32 	%f1018, %r382;
	fma.rn.f32 	%f1019, %f999, %f1018, %f921;
	fma.rn.f32 	%f1020, %f1001, %f1018, %f922;
	shfl.sync.idx.b32	%r383|%p83, %r987, %r300, 31, -1;
	mov.b32 	%f1021, %r383;
	fma.rn.f32 	%f1022, %f999, %f1021, %f924;
	fma.rn.f32 	%f1023, %f1001, %f1021, %f925;
	shfl.sync.idx.b32	%r384|%p84, %r986, %r300, 31, -1;
	mov.b32 	%f1024, %r384;
	fma.rn.f32 	%f1025, %f999, %f1024, %f927;
	fma.rn.f32 	%f1026, %f1001, %f1024, %f928;
	shfl.sync.idx.b32	%r385|%p85, %r985, %r300, 31, -1;
	mov.b32 	%f1027, %r385;
	fma.rn.f32 	%f1028, %f999, %f1027, %f930;
	fma.rn.f32 	%f1029, %f1001, %f1027, %f931;
	shfl.sync.idx.b32	%r386|%p86, %r984, %r300, 31, -1;
	mov.b32 	%f1030, %r386;
	fma.rn.f32 	%f1031, %f999, %f1030, %f933;
	fma.rn.f32 	%f1032, %f1001, %f1030, %f934;
	shfl.sync.idx.b32	%r387|%p87, %r983, %r300, 31, -1;
	mov.b32 	%f1033, %r387;
	fma.rn.f32 	%f1034, %f999, %f1033, %f936;
	fma.rn.f32 	%f1035, %f1001, %f1033, %f937;
	shfl.sync.idx.b32	%r388|%p88, %r982, %r300, 31, -1;
	mov.b32 	%f1036, %r388;
	fma.rn.f32 	%f1037, %f999, %f1036, %f939;
	fma.rn.f32 	%f1038, %f1001, %f1036, %f940;
	shfl.sync.idx.b32	%r389|%p89, %r981, %r300, 31, -1;
	mov.b32 	%f1039, %r389;
	fma.rn.f32 	%f1040, %f999, %f1039, %f942;
	fma.rn.f32 	%f1041, %f1001, %f1039, %f943;
	shfl.sync.idx.b32	%r390|%p90, %r980, %r300, 31, -1;
	mov.b32 	%f1042, %r390;
	fma.rn.f32 	%f1043, %f999, %f1042, %f945;
	fma.rn.f32 	%f1044, %f1001, %f1042, %f946;
	shfl.sync.idx.b32	%r391|%p91, %r979, %r300, 31, -1;
	mov.b32 	%f1045, %r391;
	fma.rn.f32 	%f1046, %f999, %f1045, %f948;
	fma.rn.f32 	%f1047, %f1001, %f1045, %f949;
	shfl.sync.idx.b32	%r392|%p92, %r978, %r300, 31, -1;
	mov.b32 	%f1048, %r392;
	fma.rn.f32 	%f1049, %f999, %f1048, %f951;
	fma.rn.f32 	%f1050, %f1001, %f1048, %f952;
	shfl.sync.idx.b32	%r393|%p93, %r977, %r300, 31, -1;
	mov.b32 	%f1051, %r393;
	fma.rn.f32 	%f1052, %f999, %f1051, %f954;
	fma.rn.f32 	%f1053, %f1001, %f1051, %f955;
	shfl.sync.idx.b32	%r394|%p94, %r976, %r300, 31, -1;
	mov.b32 	%f1054, %r394;
	fma.rn.f32 	%f1055, %f999, %f1054, %f957;
	fma.rn.f32 	%f1056, %f1001, %f1054, %f958;
	shfl.sync.idx.b32	%r395|%p95, %r975, %r300, 31, -1;
	mov.b32 	%f1057, %r395;
	fma.rn.f32 	%f1058, %f999, %f1057, %f960;
	fma.rn.f32 	%f1059, %f1001, %f1057, %f961;
	shfl.sync.idx.b32	%r396|%p96, %r974, %r300, 31, -1;
	mov.b32 	%f1060, %r396;
	fma.rn.f32 	%f1061, %f999, %f1060, %f963;
	fma.rn.f32 	%f1062, %f1001, %f1060, %f964;
	shfl.sync.idx.b32	%r397|%p97, %r973, %r300, 31, -1;
	mov.b32 	%f1063, %r397;
	fma.rn.f32 	%f1064, %f999, %f1063, %f966;
	fma.rn.f32 	%f1065, %f1001, %f1063, %f967;
	shfl.sync.idx.b32	%r398|%p98, %r972, %r300, 31, -1;
	mov.b32 	%f1066, %r398;
	fma.rn.f32 	%f1067, %f999, %f1066, %f969;
	fma.rn.f32 	%f1068, %f1001, %f1066, %f970;
	shfl.sync.idx.b32	%r399|%p99, %r971, %r300, 31, -1;
	mov.b32 	%f1069, %r399;
	fma.rn.f32 	%f1070, %f999, %f1069, %f972;
	fma.rn.f32 	%f1071, %f1001, %f1069, %f973;
	shfl.sync.idx.b32	%r400|%p100, %r970, %r300, 31, -1;
	mov.b32 	%f1072, %r400;
	fma.rn.f32 	%f1073, %f999, %f1072, %f975;
	fma.rn.f32 	%f1074, %f1001, %f1072, %f976;
	shfl.sync.idx.b32	%r401|%p101, %r969, %r300, 31, -1;
	mov.b32 	%f1075, %r401;
	fma.rn.f32 	%f1076, %f999, %f1075, %f978;
	fma.rn.f32 	%f1077, %f1001, %f1075, %f979;
	shfl.sync.idx.b32	%r402|%p102, %r968, %r300, 31, -1;
	mov.b32 	%f1078, %r402;
	fma.rn.f32 	%f1079, %f999, %f1078, %f981;
	fma.rn.f32 	%f1080, %f1001, %f1078, %f982;
	shfl.sync.idx.b32	%r403|%p103, %r967, %r300, 31, -1;
	mov.b32 	%f1081, %r403;
	fma.rn.f32 	%f1082, %f999, %f1081, %f984;
	fma.rn.f32 	%f1083, %f1001, %f1081, %f985;
	shfl.sync.idx.b32	%r404|%p104, %r966, %r300, 31, -1;
	mov.b32 	%f1084, %r404;
	fma.rn.f32 	%f1085, %f999, %f1084, %f987;
	fma.rn.f32 	%f1086, %f1001, %f1084, %f988;
	shfl.sync.idx.b32	%r405|%p105, %r965, %r300, 31, -1;
	mov.b32 	%f1087, %r405;
	fma.rn.f32 	%f1088, %f999, %f1087, %f990;
	fma.rn.f32 	%f1089, %f1001, %f1087, %f991;
	shfl.sync.idx.b32	%r406|%p106, %r964, %r300, 31, -1;
	mov.b32 	%f1090, %r406;
	fma.rn.f32 	%f1091, %f999, %f1090, %f993;
	fma.rn.f32 	%f1092, %f1001, %f1090, %f994;
	shfl.sync.idx.b32	%r407|%p107, %r963, %r300, 31, -1;
	mov.b32 	%f1093, %r407;
	fma.rn.f32 	%f1094, %f999, %f1093, %f996;
	fma.rn.f32 	%f1095, %f1001, %f1093, %f997;
	mul.wide.s32 	%rd89, %r303, 4;
	add.s64 	%rd90, %rd82, %rd89;
	shfl.sync.idx.b32	%r408|%p108, %r994, %r302, 31, -1;
	mov.b32 	%f1096, %r408;
	ld.global.nc.f32 	%f1097, [%rd90];
	fma.rn.f32 	%f1098, %f1097, %f1096, %f1000;
	ld.global.nc.f32 	%f1099, [%rd90+128];
	fma.rn.f32 	%f1100, %f1099, %f1096, %f1002;
	shfl.sync.idx.b32	%r409|%p109, %r993, %r302, 31, -1;
	mov.b32 	%f1101, %r409;
	fma.rn.f32 	%f1102, %f1097, %f1101, %f1004;
	fma.rn.f32 	%f1103, %f1099, %f1101, %f1005;
	shfl.sync.idx.b32	%r410|%p110, %r992, %r302, 31, -1;
	mov.b32 	%f1104, %r410;
	fma.rn.f32 	%f1105, %f1097, %f1104, %f1007;
	fma.rn.f32 	%f1106, %f1099, %f1104, %f1008;
	shfl.sync.idx.b32	%r411|%p111, %r991, %r302, 31, -1;
	mov.b32 	%f1107, %r411;
	fma.rn.f32 	%f1108, %f1097, %f1107, %f1010;
	fma.rn.f32 	%f1109, %f1099, %f1107, %f1011;
	shfl.sync.idx.b32	%r412|%p112, %r990, %r302, 31, -1;
	mov.b32 	%f1110, %r412;
	fma.rn.f32 	%f1111, %f1097, %f1110, %f1013;
	fma.rn.f32 	%f1112, %f1099, %f1110, %f1014;
	shfl.sync.idx.b32	%r413|%p113, %r989, %r302, 31, -1;
	mov.b32 	%f1113, %r413;
	fma.rn.f32 	%f1114, %f1097, %f1113, %f1016;
	fma.rn.f32 	%f1115, %f1099, %f1113, %f1017;
	shfl.sync.idx.b32	%r414|%p114, %r988, %r302, 31, -1;
	mov.b32 	%f1116, %r414;
	fma.rn.f32 	%f1117, %f1097, %f1116, %f1019;
	fma.rn.f32 	%f1118, %f1099, %f1116, %f1020;
	shfl.sync.idx.b32	%r415|%p115, %r987, %r302, 31, -1;
	mov.b32 	%f1119, %r415;
	fma.rn.f32 	%f1120, %f1097, %f1119, %f1022;
	fma.rn.f32 	%f1121, %f1099, %f1119, %f1023;
	shfl.sync.idx.b32	%r416|%p116, %r986, %r302, 31, -1;
	mov.b32 	%f1122, %r416;
	fma.rn.f32 	%f1123, %f1097, %f1122, %f1025;
	fma.rn.f32 	%f1124, %f1099, %f1122, %f1026;
	shfl.sync.idx.b32	%r417|%p117, %r985, %r302, 31, -1;
	mov.b32 	%f1125, %r417;
	fma.rn.f32 	%f1126, %f1097, %f1125, %f1028;
	fma.rn.f32 	%f1127, %f1099, %f1125, %f1029;
	shfl.sync.idx.b32	%r418|%p118, %r984, %r302, 31, -1;
	mov.b32 	%f1128, %r418;
	fma.rn.f32 	%f1129, %f1097, %f1128, %f1031;
	fma.rn.f32 	%f1130, %f1099, %f1128, %f1032;
	shfl.sync.idx.b32	%r419|%p119, %r983, %r302, 31, -1;
	mov.b32 	%f1131, %r419;
	fma.rn.f32 	%f1132, %f1097, %f1131, %f1034;
	fma.rn.f32 	%f1133, %f1099, %f1131, %f1035;
	shfl.sync.idx.b32	%r420|%p120, %r982, %r302, 31, -1;
	mov.b32 	%f1134, %r420;
	fma.rn.f32 	%f1135, %f1097, %f1134, %f1037;
	fma.rn.f32 	%f1136, %f1099, %f1134, %f1038;
	shfl.sync.idx.b32	%r421|%p121, %r981, %r302, 31, -1;
	mov.b32 	%f1137, %r421;
	fma.rn.f32 	%f1138, %f1097, %f1137, %f1040;
	fma.rn.f32 	%f1139, %f1099, %f1137, %f1041;
	shfl.sync.idx.b32	%r422|%p122, %r980, %r302, 31, -1;
	mov.b32 	%f1140, %r422;
	fma.rn.f32 	%f1141, %f1097, %f1140, %f1043;
	fma.rn.f32 	%f1142, %f1099, %f1140, %f1044;
	shfl.sync.idx.b32	%r423|%p123, %r979, %r302, 31, -1;
	mov.b32 	%f1143, %r423;
	fma.rn.f32 	%f1144, %f1097, %f1143, %f1046;
	fma.rn.f32 	%f1145, %f1099, %f1143, %f1047;
	shfl.sync.idx.b32	%r424|%p124, %r978, %r302, 31, -1;
	mov.b32 	%f1146, %r424;
	fma.rn.f32 	%f1147, %f1097, %f1146, %f1049;
	fma.rn.f32 	%f1148, %f1099, %f1146, %f1050;
	shfl.sync.idx.b32	%r425|%p125, %r977, %r302, 31, -1;
	mov.b32 	%f1149, %r425;
	fma.rn.f32 	%f1150, %f1097, %f1149, %f1052;
	fma.rn.f32 	%f1151, %f1099, %f1149, %f1053;
	shfl.sync.idx.b32	%r426|%p126, %r976, %r302, 31, -1;
	mov.b32 	%f1152, %r426;
	fma.rn.f32 	%f1153, %f1097, %f1152, %f1055;
	fma.rn.f32 	%f1154, %f1099, %f1152, %f1056;
	shfl.sync.idx.b32	%r427|%p127, %r975, %r302, 31, -1;
	mov.b32 	%f1155, %r427;
	fma.rn.f32 	%f1156, %f1097, %f1155, %f1058;
	fma.rn.f32 	%f1157, %f1099, %f1155, %f1059;
	shfl.sync.idx.b32	%r428|%p128, %r974, %r302, 31, -1;
	mov.b32 	%f1158, %r428;
	fma.rn.f32 	%f1159, %f1097, %f1158, %f1061;
	fma.rn.f32 	%f1160, %f1099, %f1158, %f1062;
	shfl.sync.idx.b32	%r429|%p129, %r973, %r302, 31, -1;
	mov.b32 	%f1161, %r429;
	fma.rn.f32 	%f1162, %f1097, %f1161, %f1064;
	fma.rn.f32 	%f1163, %f1099, %f1161, %f1065;
	shfl.sync.idx.b32	%r430|%p130, %r972, %r302, 31, -1;
	mov.b32 	%f1164, %r430;
	fma.rn.f32 	%f1165, %f1097, %f1164, %f1067;
	fma.rn.f32 	%f1166, %f1099, %f1164, %f1068;
	shfl.sync.idx.b32	%r431|%p131, %r971, %r302, 31, -1;
	mov.b32 	%f1167, %r431;
	fma.rn.f32 	%f1168, %f1097, %f1167, %f1070;
	fma.rn.f32 	%f1169, %f1099, %f1167, %f1071;
	shfl.sync.idx.b32	%r432|%p132, %r970, %r302, 31, -1;
	mov.b32 	%f1170, %r432;
	fma.rn.f32 	%f1171, %f1097, %f1170, %f1073;
	fma.rn.f32 	%f1172, %f1099, %f1170, %f1074;
	shfl.sync.idx.b32	%r433|%p133, %r969, %r302, 31, -1;
	mov.b32 	%f1173, %r433;
	fma.rn.f32 	%f1174, %f1097, %f1173, %f1076;
	fma.rn.f32 	%f1175, %f1099, %f1173, %f1077;
	shfl.sync.idx.b32	%r434|%p134, %r968, %r302, 31, -1;
	mov.b32 	%f1176, %r434;
	fma.rn.f32 	%f1177, %f1097, %f1176, %f1079;
	fma.rn.f32 	%f1178, %f1099, %f1176, %f1080;
	shfl.sync.idx.b32	%r435|%p135, %r967, %r302, 31, -1;
	mov.b32 	%f1179, %r435;
	fma.rn.f32 	%f1180, %f1097, %f1179, %f1082;
	fma.rn.f32 	%f1181, %f1099, %f1179, %f1083;
	shfl.sync.idx.b32	%r436|%p136, %r966, %r302, 31, -1;
	mov.b32 	%f1182, %r436;
	fma.rn.f32 	%f1183, %f1097, %f1182, %f1085;
	fma.rn.f32 	%f1184, %f1099, %f1182, %f1086;
	shfl.sync.idx.b32	%r437|%p137, %r965, %r302, 31, -1;
	mov.b32 	%f1185, %r437;
	fma.rn.f32 	%f1186, %f1097, %f1185, %f1088;
	fma.rn.f32 	%f1187, %f1099, %f1185, %f1089;
	shfl.sync.idx.b32	%r438|%p138, %r964, %r302, 31, -1;
	mov.b32 	%f1188, %r438;
	fma.rn.f32 	%f1189, %f1097, %f1188, %f1091;
	fma.rn.f32 	%f1190, %f1099, %f1188, %f1092;
	shfl.sync.idx.b32	%r439|%p139, %r963, %r302, 31, -1;
	mov.b32 	%f1191, %r439;
	fma.rn.f32 	%f1192, %f1097, %f1191, %f1094;
	fma.rn.f32 	%f1193, %f1099, %f1191, %f1095;
	mul.wide.s32 	%rd91, %r305, 4;
	add.s64 	%rd92, %rd82, %rd91;
	shfl.sync.idx.b32	%r440|%p140, %r994, %r304, 31, -1;
	mov.b32 	%f1194, %r440;
	ld.global.nc.f32 	%f1195, [%rd92];
	fma.rn.f32 	%f1196, %f1195, %f1194, %f1098;
	ld.global.nc.f32 	%f1197, [%rd92+128];
	fma.rn.f32 	%f1198, %f1197, %f1194, %f1100;
	shfl.sync.idx.b32	%r441|%p141, %r993, %r304, 31, -1;
	mov.b32 	%f1199, %r441;
	fma.rn.f32 	%f1200, %f1195, %f1199, %f1102;
	fma.rn.f32 	%f1201, %f1197, %f1199, %f1103;
	shfl.sync.idx.b32	%r442|%p142, %r992, %r304, 31, -1;
	mov.b32 	%f1202, %r442;
	fma.rn.f32 	%f1203, %f1195, %f1202, %f1105;
	fma.rn.f32 	%f1204, %f1197, %f1202, %f1106;
	shfl.sync.idx.b32	%r443|%p143, %r991, %r304, 31, -1;
	mov.b32 	%f1205, %r443;
	fma.rn.f32 	%f1206, %f1195, %f1205, %f1108;
	fma.rn.f32 	%f1207, %f1197, %f1205, %f1109;
	shfl.sync.idx.b32	%r444|%p144, %r990, %r304, 31, -1;
	mov.b32 	%f1208, %r444;
	fma.rn.f32 	%f1209, %f1195, %f1208, %f1111;
	fma.rn.f32 	%f1210, %f1197, %f1208, %f1112;
	shfl.sync.idx.b32	%r445|%p145, %r989, %r304, 31, -1;
	mov.b32 	%f1211, %r445;
	fma.rn.f32 	%f1212, %f1195, %f1211, %f1114;
	fma.rn.f32 	%f1213, %f1197, %f1211, %f1115;
	shfl.sync.idx.b32	%r446|%p146, %r988, %r304, 31, -1;
	mov.b32 	%f1214, %r446;
	fma.rn.f32 	%f1215, %f1195, %f1214, %f1117;
	fma.rn.f32 	%f1216, %f1197, %f1214, %f1118;
	shfl.sync.idx.b32	%r447|%p147, %r987, %r304, 31, -1;
	mov.b32 	%f1217, %r447;
	fma.rn.f32 	%f1218, %f1195, %f1217, %f1120;
	fma.rn.f32 	%f1219, %f1197, %f1217, %f1121;
	shfl.sync.idx.b32	%r448|%p148, %r986, %r304, 31, -1;
	mov.b32 	%f1220, %r448;
	fma.rn.f32 	%f1221, %f1195, %f1220, %f1123;
	fma.rn.f32 	%f1222, %f1197, %f1220, %f1124;
	shfl.sync.idx.b32	%r449|%p149, %r985, %r304, 31, -1;
	mov.b32 	%f1223, %r449;
	fma.rn.f32 	%f1224, %f1195, %f1223, %f1126;
	fma.rn.f32 	%f1225, %f1197, %f1223, %f1127;
	shfl.sync.idx.b32	%r450|%p150, %r984, %r304, 31, -1;
	mov.b32 	%f1226, %r450;
	fma.rn.f32 	%f1227, %f1195, %f1226, %f1129;
	fma.rn.f32 	%f1228, %f1197, %f1226, %f1130;
	shfl.sync.idx.b32	%r451|%p151, %r983, %r304, 31, -1;
	mov.b32 	%f1229, %r451;
	fma.rn.f32 	%f1230, %f1195, %f1229, %f1132;
	fma.rn.f32 	%f1231, %f1197, %f1229, %f1133;
	shfl.sync.idx.b32	%r452|%p152, %r982, %r304, 31, -1;
	mov.b32 	%f1232, %r452;
	fma.rn.f32 	%f1233, %f1195, %f1232, %f1135;
	fma.rn.f32 	%f1234, %f1197, %f1232, %f1136;
	shfl.sync.idx.b32	%r453|%p153, %r981, %r304, 31, -1;
	mov.b32 	%f1235, %r453;
	fma.rn.f32 	%f1236, %f1195, %f1235, %f1138;
	fma.rn.f32 	%f1237, %f1197, %f1235, %f1139;
	shfl.sync.idx.b32	%r454|%p154, %r980, %r304, 31, -1;
	mov.b32 	%f1238, %r454;
	fma.rn.f32 	%f1239, %f1195, %f1238, %f1141;
	fma.rn.f32 	%f1240, %f1197, %f1238, %f1142;
	shfl.sync.idx.b32	%r455|%p155, %r979, %r304, 31, -1;
	mov.b32 	%f1241, %r455;
	fma.rn.f32 	%f1242, %f1195, %f1241, %f1144;
	fma.rn.f32 	%f1243, %f1197, %f1241, %f1145;
	shfl.sync.idx.b32	%r456|%p156, %r978, %r304, 31, -1;
	mov.b32 	%f1244, %r456;
	fma.rn.f32 	%f1245, %f1195, %f1244, %f1147;
	fma.rn.f32 	%f1246, %f1197, %f1244, %f1148;
	shfl.sync.idx.b32	%r457|%p157, %r977, %r304, 31, -1;
	mov.b32 	%f1247, %r457;
	fma.rn.f32 	%f1248, %f1195, %f1247, %f1150;
	fma.rn.f32 	%f1249, %f1197, %f1247, %f1151;
	shfl.sync.idx.b32	%r458|%p158, %r976, %r304, 31, -1;
	mov.b32 	%f1250, %r458;
	fma.rn.f32 	%f1251, %f1195, %f1250, %f1153;
	fma.rn.f32 	%f1252, %f1197, %f1250, %f1154;
	shfl.sync.idx.b32	%r459|%p159, %r975, %r304, 31, -1;
	mov.b32 	%f1253, %r459;
	fma.rn.f32 	%f1254, %f1195, %f1253, %f1156;
	fma.rn.f32 	%f1255, %f1197, %f1253, %f1157;
	shfl.sync.idx.b32	%r460|%p160, %r974, %r304, 31, -1;
	mov.b32 	%f1256, %r460;
	fma.rn.f32 	%f1257, %f1195, %f1256, %f1159;
	fma.rn.f32 	%f1258, %f1197, %f1256, %f1160;
	shfl.sync.idx.b32	%r461|%p161, %r973, %r304, 31, -1;
	mov.b32 	%f1259, %r461;
	fma.rn.f32 	%f1260, %f1195, %f1259, %f1162;
	fma.rn.f32 	%f1261, %f1197, %f1259, %f1163;
	shfl.sync.idx.b32	%r462|%p162, %r972, %r304, 31, -1;
	mov.b32 	%f1262, %r462;
	fma.rn.f32 	%f1263, %f1195, %f1262, %f1165;
	fma.rn.f32 	%f1264, %f1197, %f1262, %f1166;
	shfl.sync.idx.b32	%r463|%p163, %r971, %r304, 31, -1;
	mov.b32 	%f1265, %r463;
	fma.rn.f32 	%f1266, %f1195, %f1265, %f1168;
	fma.rn.f32 	%f1267, %f1197, %f1265, %f1169;
	shfl.sync.idx.b32	%r464|%p164, %r970, %r304, 31, -1;
	mov.b32 	%f1268, %r464;
	fma.rn.f32 	%f1269, %f1195, %f1268, %f1171;
	fma.rn.f32 	%f1270, %f1197, %f1268, %f1172;
	shfl.sync.idx.b32	%r465|%p165, %r969, %r304, 31, -1;
	mov.b32 	%f1271, %r465;
	fma.rn.f32 	%f1272, %f1195, %f1271, %f1174;
	fma.rn.f32 	%f1273, %f1197, %f1271, %f1175;
	shfl.sync.idx.b32	%r466|%p166, %r968, %r304, 31, -1;
	mov.b32 	%f1274, %r466;
	fma.rn.f32 	%f1275, %f1195, %f1274, %f1177;
	fma.rn.f32 	%f1276, %f1197, %f1274, %f1178;
	shfl.sync.idx.b32	%r467|%p167, %r967, %r304, 31, -1;
	mov.b32 	%f1277, %r467;
	fma.rn.f32 	%f1278, %f1195, %f1277, %f1180;
	fma.rn.f32 	%f1279, %f1197, %f1277, %f1181;
	shfl.sync.idx.b32	%r468|%p168, %r966, %r304, 31, -1;
	mov.b32 	%f1280, %r468;
	fma.rn.f32 	%f1281, %f1195, %f1280, %f1183;
	fma.rn.f32 	%f1282, %f1197, %f1280, %f1184;
	shfl.sync.idx.b32	%r469|%p169, %r965, %r304, 31, -1;
	mov.b32 	%f1283, %r469;
	fma.rn.f32 	%f1284, %f1195, %f1283, %f1186;
	fma.rn.f32 	%f1285, %f1197, %f1283, %f1187;
	shfl.sync.idx.b32	%r470|%p170, %r964, %r304, 31, -1;
	mov.b32 	%f1286, %r470;
	fma.rn.f32 	%f1287, %f1195, %f1286, %f1189;
	fma.rn.f32 	%f1288, %f1197, %f1286, %f1190;
	shfl.sync.idx.b32	%r471|%p171, %r963, %r304, 31, -1;
	mov.b32 	%f1289, %r471;
	fma.rn.f32 	%f1290, %f1195, %f1289, %f1192;
	fma.rn.f32 	%f1291, %f1197, %f1289, %f1193;
	mul.wide.s32 	%rd93, %r307, 4;
	add.s64 	%rd94, %rd82, %rd93;
	shfl.sync.idx.b32	%r472|%p172, %r994, %r306, 31, -1;
	mov.b32 	%f1292, %r472;
	ld.global.nc.f32 	%f1293, [%rd94];
	fma.rn.f32 	%f1294, %f1293, %f1292, %f1196;
	ld.global.nc.f32 	%f1295, [%rd94+128];
	fma.rn.f32 	%f1296, %f1295, %f1292, %f1198;
	shfl.sync.idx.b32	%r473|%p173, %r993, %r306, 31, -1;
	mov.b32 	%f1297, %r473;
	fma.rn.f32 	%f1298, %f1293, %f1297, %f1200;
	fma.rn.f32 	%f1299, %f1295, %f1297, %f1201;
	shfl.sync.idx.b32	%r474|%p174, %r992, %r306, 31, -1;
	mov.b32 	%f1300, %r474;
	fma.rn.f32 	%f1301, %f1293, %f1300, %f1203;
	fma.rn.f32 	%f1302, %f1295, %f1300, %f1204;
	shfl.sync.idx.b32	%r475|%p175, %r991, %r306, 31, -1;
	mov.b32 	%f1303, %r475;
	fma.rn.f32 	%f1304, %f1293, %f1303, %f1206;
	fma.rn.f32 	%f1305, %f1295, %f1303, %f1207;
	shfl.sync.idx.b32	%r476|%p176, %r990, %r306, 31, -1;
	mov.b32 	%f1306, %r476;
	fma.rn.f32 	%f1307, %f1293, %f1306, %f1209;
	fma.rn.f32 	%f1308, %f1295, %f1306, %f1210;
	shfl.sync.idx.b32	%r477|%p177, %r989, %r306, 31, -1;
	mov.b32 	%f1309, %r477;
	fma.rn.f32 	%f1310, %f1293, %f1309, %f1212;
	fma.rn.f32 	%f1311, %f1295, %f1309, %f1213;
	shfl.sync.idx.b32	%r478|%p178, %r988, %r306, 31, -1;
	mov.b32 	%f1312, %r478;
	fma.rn.f32 	%f1313, %f1293, %f1312, %f1215;
	fma.rn.f32 	%f1314, %f1295, %f1312, %f1216;
	shfl.sync.idx.b32	%r479|%p179, %r987, %r306, 31, -1;
	mov.b32 	%f1315, %r479;
	fma.rn.f32 	%f1316, %f1293, %f1315, %f1218;
	fma.rn.f32 	%f1317, %f1295, %f1315, %f1219;
	shfl.sync.idx.b32	%r480|%p180, %r986, %r306, 31, -1;
	mov.b32 	%f1318, %r480;
	fma.rn.f32 	%f1319, %f1293, %f1318, %f1221;
	fma.rn.f32 	%f1320, %f1295, %f1318, %f1222;
	shfl.sync.idx.b32	%r481|%p181, %r985, %r306, 31, -1;
	mov.b32 	%f1321, %r481;
	fma.rn.f32 	%f1322, %f1293, %f1321, %f1224;
	fma.rn.f32 	%f1323, %f1295, %f1321, %f1225;
	shfl.sync.idx.b32	%r482|%p182, %r984, %r306, 31, -1;
	mov.b32 	%f1324, %r482;
	fma.rn.f32 	%f1325, %f1293, %f1324, %f1227;
	fma.rn.f32 	%f1326, %f1295, %f1324, %f1228;
	shfl.sync.idx.b32	%r483|%p183, %r983, %r306, 31, -1;
	mov.b32 	%f1327, %r483;
	fma.rn.f32 	%f1328, %f1293, %f1327, %f1230;
	fma.rn.f32 	%f1329, %f1295, %f1327, %f1231;
	shfl.sync.idx.b32	%r484|%p184, %r982, %r306, 31, -1;
	mov.b32 	%f1330, %r484;
	fma.rn.f32 	%f1331, %f1293, %f1330, %f1233;
	fma.rn.f32 	%f1332, %f1295, %f1330, %f1234;
	shfl.sync.idx.b32	%r485|%p185, %r981, %r306, 31, -1;
	mov.b32 	%f1333, %r485;
	fma.rn.f32 	%f1334, %f1293, %f1333, %f1236;
	fma.rn.f32 	%f1335, %f1295, %f1333, %f1237;
	shfl.sync.idx.b32	%r486|%p186, %r980, %r306, 31, -1;
	mov.b32 	%f1336, %r486;
	fma.rn.f32 	%f1337, %f1293, %f1336, %f1239;
	fma.rn.f32 	%f1338, %f1295, %f1336, %f1240;
	shfl.sync.idx.b32	%r487|%p187, %r979, %r306, 31, -1;
	mov.b32 	%f1339, %r487;
	fma.rn.f32 	%f1340, %f1293, %f1339, %f1242;
	fma.rn.f32 	%f1341, %f1295, %f1339, %f1243;
	shfl.sync.idx.b32	%r488|%p188, %r978, %r306, 31, -1;
	mov.b32 	%f1342, %r488;
	fma.rn.f32 	%f1343, %f1293, %f1342, %f1245;
	fma.rn.f32 	%f1344, %f1295, %f1342, %f1246;
	shfl.sync.idx.b32	%r489|%p189, %r977, %r306, 31, -1;
	mov.b32 	%f1345, %r489;
	fma.rn.f32 	%f1346, %f1293, %f1345, %f1248;
	fma.rn.f32 	%f1347, %f1295, %f1345, %f1249;
	shfl.sync.idx.b32	%r490|%p190, %r976, %r306, 31, -1;
	mov.b32 	%f1348, %r490;
	fma.rn.f32 	%f1349, %f1293, %f1348, %f1251;
	fma.rn.f32 	%f1350, %f1295, %f1348, %f1252;
	shfl.sync.idx.b32	%r491|%p191, %r975, %r306, 31, -1;
	mov.b32 	%f1351, %r491;
	fma.rn.f32 	%f1352, %f1293, %f1351, %f1254;
	fma.rn.f32 	%f1353, %f1295, %f1351, %f1255;
	shfl.sync.idx.b32	%r492|%p192, %r974, %r306, 31, -1;
	mov.b32 	%f1354, %r492;
	fma.rn.f32 	%f1355, %f1293, %f1354, %f1257;
	fma.rn.f32 	%f1356, %f1295, %f1354, %f1258;
	shfl.sync.idx.b32	%r493|%p193, %r973, %r306, 31, -1;
	mov.b32 	%f1357, %r493;
	fma.rn.f32 	%f1358, %f1293, %f1357, %f1260;
	fma.rn.f32 	%f1359, %f1295, %f1357, %f1261;
	shfl.sync.idx.b32	%r494|%p194, %r972, %r306, 31, -1;
	mov.b32 	%f1360, %r494;
	fma.rn.f32 	%f1361, %f1293, %f1360, %f1263;
	fma.rn.f32 	%f1362, %f1295, %f1360, %f1264;
	shfl.sync.idx.b32	%r495|%p195, %r971, %r306, 31, -1;
	mov.b32 	%f1363, %r495;
	fma.rn.f32 	%f1364, %f1293, %f1363, %f1266;
	fma.rn.f32 	%f1365, %f1295, %f1363, %f1267;
	shfl.sync.idx.b32	%r496|%p196, %r970, %r306, 31, -1;
	mov.b32 	%f1366, %r496;
	fma.rn.f32 	%f1367, %f1293, %f1366, %f1269;
	fma.rn.f32 	%f1368, %f1295, %f1366, %f1270;
	shfl.sync.idx.b32	%r497|%p197, %r969, %r306, 31, -1;
	mov.b32 	%f1369, %r497;
	fma.rn.f32 	%f1370, %f1293, %f1369, %f1272;
	fma.rn.f32 	%f1371, %f1295, %f1369, %f1273;
	shfl.sync.idx.b32	%r498|%p198, %r968, %r306, 31, -1;
	mov.b32 	%f1372, %r498;
	fma.rn.f32 	%f1373, %f1293, %f1372, %f1275;
	fma.rn.f32 	%f1374, %f1295, %f1372, %f1276;
	shfl.sync.idx.b32	%r499|%p199, %r967, %r306, 31, -1;
	mov.b32 	%f1375, %r499;
	fma.rn.f32 	%f1376, %f1293, %f1375, %f1278;
	fma.rn.f32 	%f1377, %f1295, %f1375, %f1279;
	shfl.sync.idx.b32	%r500|%p200, %r966, %r306, 31, -1;
	mov.b32 	%f1378, %r500;
	fma.rn.f32 	%f1379, %f1293, %f1378, %f1281;
	fma.rn.f32 	%f1380, %f1295, %f1378, %f1282;
	shfl.sync.idx.b32	%r501|%p201, %r965, %r306, 31, -1;
	mov.b32 	%f1381, %r501;
	fma.rn.f32 	%f1382, %f1293, %f1381, %f1284;
	fma.rn.f32 	%f1383, %f1295, %f1381, %f1285;
	shfl.sync.idx.b32	%r502|%p202, %r964, %r306, 31, -1;
	mov.b32 	%f1384, %r502;
	fma.rn.f32 	%f1385, %f1293, %f1384, %f1287;
	fma.rn.f32 	%f1386, %f1295, %f1384, %f1288;
	shfl.sync.idx.b32	%r503|%p203, %r963, %r306, 31, -1;
	mov.b32 	%f1387, %r503;
	fma.rn.f32 	%f1388, %f1293, %f1387, %f1290;
	fma.rn.f32 	%f1389, %f1295, %f1387, %f1291;
	mul.wide.s32 	%rd95, %r309, 4;
	add.s64 	%rd96, %rd82, %rd95;
	shfl.sync.idx.b32	%r504|%p204, %r994, %r308, 31, -1;
	mov.b32 	%f1390, %r504;
	ld.global.nc.f32 	%f1391, [%rd96];
	fma.rn.f32 	%f1392, %f1391, %f1390, %f1294;
	ld.global.nc.f32 	%f1393, [%rd96+128];
	fma.rn.f32 	%f1394, %f1393, %f1390, %f1296;
	shfl.sync.idx.b32	%r505|%p205, %r993, %r308, 31, -1;
	mov.b32 	%f1395, %r505;
	fma.rn.f32 	%f1396, %f1391, %f1395, %f1298;
	fma.rn.f32 	%f1397, %f1393, %f1395, %f1299;
	shfl.sync.idx.b32	%r506|%p206, %r992, %r308, 31, -1;
	mov.b32 	%f1398, %r506;
	fma.rn.f32 	%f1399, %f1391, %f1398, %f1301;
	fma.rn.f32 	%f1400, %f1393, %f1398, %f1302;
	shfl.sync.idx.b32	%r507|%p207, %r991, %r308, 31, -1;
	mov.b32 	%f1401, %r507;
	fma.rn.f32 	%f1402, %f1391, %f1401, %f1304;
	fma.rn.f32 	%f1403, %f1393, %f1401, %f1305;
	shfl.sync.idx.b32	%r508|%p208, %r990, %r308, 31, -1;
	mov.b32 	%f1404, %r508;
	fma.rn.f32 	%f1405, %f1391, %f1404, %f1307;
	fma.rn.f32 	%f1406, %f1393, %f1404, %f1308;
	shfl.sync.idx.b32	%r509|%p209, %r989, %r308, 31, -1;
	mov.b32 	%f1407, %r509;
	fma.rn.f32 	%f1408, %f1391, %f1407, %f1310;
	fma.rn.f32 	%f1409, %f1393, %f1407, %f1311;
	shfl.sync.idx.b32	%r510|%p210, %r988, %r308, 31, -1;
	mov.b32 	%f1410, %r510;
	fma.rn.f32 	%f1411, %f1391, %f1410, %f1313;
	fma.rn.f32 	%f1412, %f1393, %f1410, %f1314;
	shfl.sync.idx.b32	%r511|%p211, %r987, %r308, 31, -1;
	mov.b32 	%f1413, %r511;
	fma.rn.f32 	%f1414, %f1391, %f1413, %f1316;
	fma.rn.f32 	%f1415, %f1393, %f1413, %f1317;
	shfl.sync.idx.b32	%r512|%p212, %r986, %r308, 31, -1;
	mov.b32 	%f1416, %r512;
	fma.rn.f32 	%f1417, %f1391, %f1416, %f1319;
	fma.rn.f32 	%f1418, %f1393, %f1416, %f1320;
	shfl.sync.idx.b32	%r513|%p213, %r985, %r308, 31, -1;
	mov.b32 	%f1419, %r513;
	fma.rn.f32 	%f1420, %f1391, %f1419, %f1322;
	fma.rn.f32 	%f1421, %f1393, %f1419, %f1323;
	shfl.sync.idx.b32	%r514|%p214, %r984, %r308, 31, -1;
	mov.b32 	%f1422, %r514;
	fma.rn.f32 	%f1423, %f1391, %f1422, %f1325;
	fma.rn.f32 	%f1424, %f1393, %f1422, %f1326;
	shfl.sync.idx.b32	%r515|%p215, %r983, %r308, 31, -1;
	mov.b32 	%f1425, %r515;
	fma.rn.f32 	%f1426, %f1391, %f1425, %f1328;
	fma.rn.f32 	%f1427, %f1393, %f1425, %f1329;
	shfl.sync.idx.b32	%r516|%p216, %r982, %r308, 31, -1;
	mov.b32 	%f1428, %r516;
	fma.rn.f32 	%f1429, %f1391, %f1428, %f1331;
	fma.rn.f32 	%f1430, %f1393, %f1428, %f1332;
	shfl.sync.idx.b32	%r517|%p217, %r981, %r308, 31, -1;
	mov.b32 	%f1431, %r517;
	fma.rn.f32 	%f1432, %f1391, %f1431, %f1334;
	fma.rn.f32 	%f1433, %f1393, %f1431, %f1335;
	shfl.sync.idx.b32	%r518|%p218, %r980, %r308, 31, -1;
	mov.b32 	%f1434, %r518;
	fma.rn.f32 	%f1435, %f1391, %f1434, %f1337;
	fma.rn.f32 	%f1436, %f1393, %f1434, %f1338;
	shfl.sync.idx.b32	%r519|%p219, %r979, %r308, 31, -1;
	mov.b32 	%f1437, %r519;
	fma.rn.f32 	%f1438, %f1391, %f1437, %f1340;
	fma.rn.f32 	%f1439, %f1393, %f1437, %f1341;
	shfl.sync.idx.b32	%r520|%p220, %r978, %r308, 31, -1;
	mov.b32 	%f1440, %r520;
	fma.rn.f32 	%f1441, %f1391, %f1440, %f1343;
	fma.rn.f32 	%f1442, %f1393, %f1440, %f1344;
	shfl.sync.idx.b32	%r521|%p221, %r977, %r308, 31, -1;
	mov.b32 	%f1443, %r521;
	fma.rn.f32 	%f1444, %f1391, %f1443, %f1346;
	fma.rn.f32 	%f1445, %f1393, %f1443, %f1347;
	shfl.sync.idx.b32	%r522|%p222, %r976, %r308, 31, -1;
	mov.b32 	%f1446, %r522;
	fma.rn.f32 	%f1447, %f1391, %f1446, %f1349;
	fma.rn.f32 	%f1448, %f1393, %f1446, %f1350;
	shfl.sync.idx.b32	%r523|%p223, %r975, %r308, 31, -1;
	mov.b32 	%f1449, %r523;
	fma.rn.f32 	%f1450, %f1391, %f1449, %f1352;
	fma.rn.f32 	%f1451, %f1393, %f1449, %f1353;
	shfl.sync.idx.b32	%r524|%p224, %r974, %r308, 31, -1;
	mov.b32 	%f1452, %r524;
	fma.rn.f32 	%f1453, %f1391, %f1452, %f1355;
	fma.rn.f32 	%f1454, %f1393, %f1452, %f1356;
	shfl.sync.idx.b32	%r525|%p225, %r973, %r308, 31, -1;
	mov.b32 	%f1455, %r525;
	fma.rn.f32 	%f1456, %f1391, %f1455, %f1358;
	fma.rn.f32 	%f1457, %f1393, %f1455, %f1359;
	shfl.sync.idx.b32	%r526|%p226, %r972, %r308, 31, -1;
	mov.b32 	%f1458, %r526;
	fma.rn.f32 	%f1459, %f1391, %f1458, %f1361;
	fma.rn.f32 	%f1460, %f1393, %f1458, %f1362;
	shfl.sync.idx.b32	%r527|%p227, %r971, %r308, 31, -1;
	mov.b32 	%f1461, %r527;
	fma.rn.f32 	%f1462, %f1391, %f1461, %f1364;
	fma.rn.f32 	%f1463, %f1393, %f1461, %f1365;
	shfl.sync.idx.b32	%r528|%p228, %r970, %r308, 31, -1;
	mov.b32 	%f1464, %r528;
	fma.rn.f32 	%f1465, %f1391, %f1464, %f1367;
	fma.rn.f32 	%f1466, %f1393, %f1464, %f1368;
	shfl.sync.idx.b32	%r529|%p229, %r969, %r308, 31, -1;
	mov.b32 	%f1467, %r529;
	fma.rn.f32 	%f1468, %f1391, %f1467, %f1370;
	fma.rn.f32 	%f1469, %f1393, %f1467, %f1371;
	shfl.sync.idx.b32	%r530|%p230, %r968, %r308, 31, -1;
	mov.b32 	%f1470, %r530;
	fma.rn.f32 	%f1471, %f1391, %f1470, %f1373;
	fma.rn.f32 	%f1472, %f1393, %f1470, %f1374;
	shfl.sync.idx.b32	%r531|%p231, %r967, %r308, 31, -1;
	mov.b32 	%f1473, %r531;
	fma.rn.f32 	%f1474, %f1391, %f1473, %f1376;
	fma.rn.f32 	%f1475, %f1393, %f1473, %f1377;
	shfl.sync.idx.b32	%r532|%p232, %r966, %r308, 31, -1;
	mov.b32 	%f1476, %r532;
	fma.rn.f32 	%f1477, %f1391, %f1476, %f1379;
	fma.rn.f32 	%f1478, %f1393, %f1476, %f1380;
	shfl.sync.idx.b32	%r533|%p233, %r965, %r308, 31, -1;
	mov.b32 	%f1479, %r533;
	fma.rn.f32 	%f1480, %f1391, %f1479, %f1382;
	fma.rn.f32 	%f1481, %f1393, %f1479, %f1383;
	shfl.sync.idx.b32	%r534|%p234, %r964, %r308, 31, -1;
	mov.b32 	%f1482, %r534;
	fma.rn.f32 	%f1483, %f1391, %f1482, %f1385;
	fma.rn.f32 	%f1484, %f1393, %f1482, %f1386;
	shfl.sync.idx.b32	%r535|%p235, %r963, %r308, 31, -1;
	mov.b32 	%f1485, %r535;
	fma.rn.f32 	%f1486, %f1391, %f1485, %f1388;
	fma.rn.f32 	%f1487, %f1393, %f1485, %f1389;
	mul.wide.s32 	%rd97, %r311, 4;
	add.s64 	%rd98, %rd82, %rd97;
	shfl.sync.idx.b32	%r536|%p236, %r994, %r310, 31, -1;
	mov.b32 	%f1488, %r536;
	ld.global.nc.f32 	%f1489, [%rd98];
	fma.rn.f32 	%f2173, %f1489, %f1488, %f1392;
	ld.global.nc.f32 	%f1490, [%rd98+128];
	fma.rn.f32 	%f2172, %f1490, %f1488, %f1394;
	shfl.sync.idx.b32	%r537|%p237, %r993, %r310, 31, -1;
	mov.b32 	%f1491, %r537;
	fma.rn.f32 	%f2171, %f1489, %f1491, %f1396;
	fma.rn.f32 	%f2170, %f1490, %f1491, %f1397;
	shfl.sync.idx.b32	%r538|%p238, %r992, %r310, 31, -1;
	mov.b32 	%f1492, %r538;
	fma.rn.f32 	%f2169, %f1489, %f1492, %f1399;
	fma.rn.f32 	%f2168, %f1490, %f1492, %f1400;
	shfl.sync.idx.b32	%r539|%p239, %r991, %r310, 31, -1;
	mov.b32 	%f1493, %r539;
	fma.rn.f32 	%f2167, %f1489, %f1493, %f1402;
	fma.rn.f32 	%f2166, %f1490, %f1493, %f1403;
	shfl.sync.idx.b32	%r540|%p240, %r990, %r310, 31, -1;
	mov.b32 	%f1494, %r540;
	fma.rn.f32 	%f2165, %f1489, %f1494, %f1405;
	fma.rn.f32 	%f2164, %f1490, %f1494, %f1406;
	shfl.sync.idx.b32	%r541|%p241, %r989, %r310, 31, -1;
	mov.b32 	%f1495, %r541;
	fma.rn.f32 	%f2163, %f1489, %f1495, %f1408;
	fma.rn.f32 	%f2162, %f1490, %f1495, %f1409;
	shfl.sync.idx.b32	%r542|%p242, %r988, %r310, 31, -1;
	mov.b32 	%f1496, %r542;
	fma.rn.f32 	%f2161, %f1489, %f1496, %f1411;
	fma.rn.f32 	%f2160, %f1490, %f1496, %f1412;
	shfl.sync.idx.b32	%r543|%p243, %r987, %r310, 31, -1;
	mov.b32 	%f1497, %r543;
	fma.rn.f32 	%f2159, %f1489, %f1497, %f1414;
	fma.rn.f32 	%f2158, %f1490, %f1497, %f1415;
	shfl.sync.idx.b32	%r544|%p244, %r986, %r310, 31, -1;
	mov.b32 	%f1498, %r544;
	fma.rn.f32 	%f2157, %f1489, %f1498, %f1417;
	fma.rn.f32 	%f2156, %f1490, %f1498, %f1418;
	shfl.sync.idx.b32	%r545|%p245, %r985, %r310, 31, -1;
	mov.b32 	%f1499, %r545;
	fma.rn.f32 	%f2155, %f1489, %f1499, %f1420;
	fma.rn.f32 	%f2154, %f1490, %f1499, %f1421;
	shfl.sync.idx.b32	%r546|%p246, %r984, %r310, 31, -1;
	mov.b32 	%f1500, %r546;
	fma.rn.f32 	%f2153, %f1489, %f1500, %f1423;
	fma.rn.f32 	%f2152, %f1490, %f1500, %f1424;
	shfl.sync.idx.b32	%r547|%p247, %r983, %r310, 31, -1;
	mov.b32 	%f1501, %r547;
	fma.rn.f32 	%f2151, %f1489, %f1501, %f1426;
	fma.rn.f32 	%f2150, %f1490, %f1501, %f1427;
	shfl.sync.idx.b32	%r548|%p248, %r982, %r310, 31, -1;
	mov.b32 	%f1502, %r548;
	fma.rn.f32 	%f2149, %f1489, %f1502, %f1429;
	fma.rn.f32 	%f2148, %f1490, %f1502, %f1430;
	shfl.sync.idx.b32	%r549|%p249, %r981, %r310, 31, -1;
	mov.b32 	%f1503, %r549;
	fma.rn.f32 	%f2147, %f1489, %f1503, %f1432;
	fma.rn.f32 	%f2146, %f1490, %f1503, %f1433;
	shfl.sync.idx.b32	%r550|%p250, %r980, %r310, 31, -1;
	mov.b32 	%f1504, %r550;
	fma.rn.f32 	%f2145, %f1489, %f1504, %f1435;
	fma.rn.f32 	%f2144, %f1490, %f1504, %f1436;
	shfl.sync.idx.b32	%r551|%p251, %r979, %r310, 31, -1;
	mov.b32 	%f1505, %r551;
	fma.rn.f32 	%f2143, %f1489, %f1505, %f1438;
	fma.rn.f32 	%f2142, %f1490, %f1505, %f1439;
	shfl.sync.idx.b32	%r552|%p252, %r978, %r310, 31, -1;
	mov.b32 	%f1506, %r552;
	fma.rn.f32 	%f2141, %f1489, %f1506, %f1441;
	fma.rn.f32 	%f2140, %f1490, %f1506, %f1442;
	shfl.sync.idx.b32	%r553|%p253, %r977, %r310, 31, -1;
	mov.b32 	%f1507, %r553;
	fma.rn.f32 	%f2139, %f1489, %f1507, %f1444;
	fma.rn.f32 	%f2138, %f1490, %f1507, %f1445;
	shfl.sync.idx.b32	%r554|%p254, %r976, %r310, 31, -1;
	mov.b32 	%f1508, %r554;
	fma.rn.f32 	%f2137, %f1489, %f1508, %f1447;
	fma.rn.f32 	%f2136, %f1490, %f1508, %f1448;
	shfl.sync.idx.b32	%r555|%p255, %r975, %r310, 31, -1;
	mov.b32 	%f1509, %r555;
	fma.rn.f32 	%f2135, %f1489, %f1509, %f1450;
	fma.rn.f32 	%f2134, %f1490, %f1509, %f1451;
	shfl.sync.idx.b32	%r556|%p256, %r974, %r310, 31, -1;
	mov.b32 	%f1510, %r556;
	fma.rn.f32 	%f2133, %f1489, %f1510, %f1453;
	fma.rn.f32 	%f2132, %f1490, %f1510, %f1454;
	shfl.sync.idx.b32	%r557|%p257, %r973, %r310, 31, -1;
	mov.b32 	%f1511, %r557;
	fma.rn.f32 	%f2131, %f1489, %f1511, %f1456;
	fma.rn.f32 	%f2130, %f1490, %f1511, %f1457;
	shfl.sync.idx.b32	%r558|%p258, %r972, %r310, 31, -1;
	mov.b32 	%f1512, %r558;
	fma.rn.f32 	%f2129, %f1489, %f1512, %f1459;
	fma.rn.f32 	%f2128, %f1490, %f1512, %f1460;
	shfl.sync.idx.b32	%r559|%p259, %r971, %r310, 31, -1;
	mov.b32 	%f1513, %r559;
	fma.rn.f32 	%f2127, %f1489, %f1513, %f1462;
	fma.rn.f32 	%f2126, %f1490, %f1513, %f1463;
	shfl.sync.idx.b32	%r560|%p260, %r970, %r310, 31, -1;
	mov.b32 	%f1514, %r560;
	fma.rn.f32 	%f2125, %f1489, %f1514, %f1465;
	fma.rn.f32 	%f2124, %f1490, %f1514, %f1466;
	shfl.sync.idx.b32	%r561|%p261, %r969, %r310, 31, -1;
	mov.b32 	%f1515, %r561;
	fma.rn.f32 	%f2123, %f1489, %f1515, %f1468;
	fma.rn.f32 	%f2122, %f1490, %f1515, %f1469;
	shfl.sync.idx.b32	%r562|%p262, %r968, %r310, 31, -1;
	mov.b32 	%f1516, %r562;
	fma.rn.f32 	%f2121, %f1489, %f1516, %f1471;
	fma.rn.f32 	%f2120, %f1490, %f1516, %f1472;
	shfl.sync.idx.b32	%r563|%p263, %r967, %r310, 31, -1;
	mov.b32 	%f1517, %r563;
	fma.rn.f32 	%f2119, %f1489, %f1517, %f1474;
	fma.rn.f32 	%f2118, %f1490, %f1517, %f1475;
	shfl.sync.idx.b32	%r564|%p264, %r966, %r310, 31, -1;
	mov.b32 	%f1518, %r564;
	fma.rn.f32 	%f2117, %f1489, %f1518, %f1477;
	fma.rn.f32 	%f2116, %f1490, %f1518, %f1478;
	shfl.sync.idx.b32	%r565|%p265, %r965, %r310, 31, -1;
	mov.b32 	%f1519, %r565;
	fma.rn.f32 	%f2115, %f1489, %f1519, %f1480;
	fma.rn.f32 	%f2114, %f1490, %f1519, %f1481;
	shfl.sync.idx.b32	%r566|%p266, %r964, %r310, 31, -1;
	mov.b32 	%f1520, %r566;
	fma.rn.f32 	%f2113, %f1489, %f1520, %f1483;
	fma.rn.f32 	%f2112, %f1490, %f1520, %f1484;
	shfl.sync.idx.b32	%r567|%p267, %r963, %r310, 31, -1;
	mov.b32 	%f1521, %r567;
	fma.rn.f32 	%f2111, %f1489, %f1521, %f1486;
	fma.rn.f32 	%f2110, %f1490, %f1521, %f1487;
	add.s32 	%r995, %r995, 8;
	and.b32  	%r568, %r5, -8;
	add.s32 	%r569, %r568, %r3;
	setp.lt.s32 	%p268, %r995, %r569;
	@%p268 bra 	$L__BB4_2;
$L__BB4_6:
	and.b32  	%r146, %r5, -8;
	add.s32 	%r570, %r146, %r3;
	setp.le.s32 	%p269, %r4, %r570;
	and.b32  	%r571, %r5, 24;
	setp.ne.s32 	%p270, %r571, 0;
	or.pred  	%p271, %p270, %p269;
	@%p271 bra 	$L__BB4_9;
	add.s32 	%r997, %r146, %r3;
	sub.s32 	%r572, %r4, %r997;
	setp.ge.u32 	%p272, %r1, %r572;
	@%p272 bra 	$L__BB4_9;
	ld.param.u64 	%rd261, [_Z12_spmm_conv_8PKfPfiiPKiS3_S3_S0__param_7];
	ld.param.u64 	%rd259, [_Z12_spmm_conv_8PKfPfiiPKiS3_S3_S0__param_6];
	add.s32 	%r573, %r997, %r1;
	cvta.to.global.u64 	%rd99, %rd259;
	mul.wide.u32 	%rd100, %r573, 4;
	add.s64 	%rd101, %rd99, %rd100;
	ld.global.nc.u32 	%r574, [%rd101];
	shl.b32 	%r575, %r7, 14;
	mov.u32 	%r576, %ctaid.y;
	shl.b32 	%r577, %r576, 6;
	add.s32 	%r578, %r577, %r1;
	mad.lo.s32 	%r579, %r6, 1064960, %r578;
	add.s32 	%r580, %r579, %r575;
	shr.s32 	%r581, %r574, 31;
	shr.u32 	%r582, %r581, 24;
	add.s32 	%r583, %r574, %r582;
	shr.u32 	%r584, %r583, 8;
	mad.lo.s32 	%r585, %r584, 1064960, %r580;
	and.b32  	%r586, %r583, 67108608;
	sub.s32 	%r587, %r574, %r586;
	shl.b32 	%r588, %r587, 6;
	add.s32 	%r996, %r585, %r588;
	cvta.to.global.u64 	%rd102, %rd261;
	add.s64 	%rd103, %rd102, %rd100;
	ld.global.nc.u32 	%r994, [%rd103];
	add.s32 	%r589, %r5, %r573;
	mul.wide.u32 	%rd104, %r589, 4;
	add.s64 	%rd105, %rd102, %rd104;
	ld.global.nc.u32 	%r993, [%rd105];
	add.s32 	%r590, %r589, %r5;
	mul.wide.u32 	%rd106, %r590, 4;
	add.s64 	%rd107, %rd102, %rd106;
	ld.global.nc.u32 	%r992, [%rd107];
	add.s32 	%r591, %r590, %r5;
	mul.wide.u32 	%rd108, %r591, 4;
	add.s64 	%rd109, %rd102, %rd108;
	ld.global.nc.u32 	%r991, [%rd109];
	add.s32 	%r592, %r591, %r5;
	mul.wide.u32 	%rd110, %r592, 4;
	add.s64 	%rd111, %rd102, %rd110;
	ld.global.nc.u32 	%r990, [%rd111];
	add.s32 	%r593, %r592, %r5;
	mul.wide.u32 	%rd112, %r593, 4;
	add.s64 	%rd113, %rd102, %rd112;
	ld.global.nc.u32 	%r989, [%rd113];
	add.s32 	%r594, %r593, %r5;
	mul.wide.u32 	%rd114, %r594, 4;
	add.s64 	%rd115, %rd102, %rd114;
	ld.global.nc.u32 	%r988, [%rd115];
	add.s32 	%r595, %r594, %r5;
	mul.wide.u32 	%rd116, %r595, 4;
	add.s64 	%rd117, %rd102, %rd116;
	ld.global.nc.u32 	%r987, [%rd117];
	add.s32 	%r596, %r595, %r5;
	mul.wide.u32 	%rd118, %r596, 4;
	add.s64 	%rd119, %rd102, %rd118;
	ld.global.nc.u32 	%r986, [%rd119];
	add.s32 	%r597, %r596, %r5;
	mul.wide.u32 	%rd120, %r597, 4;
	add.s64 	%rd121, %rd102, %rd120;
	ld.global.nc.u32 	%r985, [%rd121];
	add.s32 	%r598, %r597, %r5;
	mul.wide.u32 	%rd122, %r598, 4;
	add.s64 	%rd123, %rd102, %rd122;
	ld.global.nc.u32 	%r984, [%rd123];
	add.s32 	%r599, %r598, %r5;
	mul.wide.u32 	%rd124, %r599, 4;
	add.s64 	%rd125, %rd102, %rd124;
	ld.global.nc.u32 	%r983, [%rd125];
	add.s32 	%r600, %r599, %r5;
	mul.wide.u32 	%rd126, %r600, 4;
	add.s64 	%rd127, %rd102, %rd126;
	ld.global.nc.u32 	%r982, [%rd127];
	add.s32 	%r601, %r600, %r5;
	mul.wide.u32 	%rd128, %r601, 4;
	add.s64 	%rd129, %rd102, %rd128;
	ld.global.nc.u32 	%r981, [%rd129];
	add.s32 	%r602, %r601, %r5;
	mul.wide.u32 	%rd130, %r602, 4;
	add.s64 	%rd131, %rd102, %rd130;
	ld.global.nc.u32 	%r980, [%rd131];
	add.s32 	%r603, %r602, %r5;
	mul.wide.u32 	%rd132, %r603, 4;
	add.s64 	%rd133, %rd102, %rd132;
	ld.global.nc.u32 	%r979, [%rd133];
	add.s32 	%r604, %r603, %r5;
	mul.wide.u32 	%rd134, %r604, 4;
	add.s64 	%rd135, %rd102, %rd134;
	ld.global.nc.u32 	%r978, [%rd135];
	add.s32 	%r605, %r604, %r5;
	mul.wide.u32 	%rd136, %r605, 4;
	add.s64 	%rd137, %rd102, %rd136;
	ld.global.nc.u32 	%r977, [%rd137];
	add.s32 	%r606, %r605, %r5;
	mul.wide.u32 	%rd138, %r606, 4;
	add.s64 	%rd139, %rd102, %rd138;
	ld.global.nc.u32 	%r976, [%rd139];
	add.s32 	%r607, %r606, %r5;
	mul.wide.u32 	%rd140, %r607, 4;
	add.s64 	%rd141, %rd102, %rd140;
	ld.global.nc.u32 	%r975, [%rd141];
	add.s32 	%r608, %r607, %r5;
	mul.wide.u32 	%rd142, %r608, 4;
	add.s64 	%rd143, %rd102, %rd142;
	ld.global.nc.u32 	%r974, [%rd143];
	add.s32 	%r609, %r608, %r5;
	mul.wide.u32 	%rd144, %r609, 4;
	add.s64 	%rd145, %rd102, %rd144;
	ld.global.nc.u32 	%r973, [%rd145];
	add.s32 	%r610, %r609, %r5;
	mul.wide.u32 	%rd146, %r610, 4;
	add.s64 	%rd147, %rd102, %rd146;
	ld.global.nc.u32 	%r972, [%rd147];
	add.s32 	%r611, %r610, %r5;
	mul.wide.u32 	%rd148, %r611, 4;
	add.s64 	%rd149, %rd102, %rd148;
	ld.global.nc.u32 	%r971, [%rd149];
	add.s32 	%r612, %r611, %r5;
	mul.wide.u32 	%rd150, %r612, 4;
	add.s64 	%rd151, %rd102, %rd150;
	ld.global.nc.u32 	%r970, [%rd151];
	add.s32 	%r613, %r612, %r5;
	mul.wide.u32 	%rd152, %r613, 4;
	add.s64 	%rd153, %rd102, %rd152;
	ld.global.nc.u32 	%r969, [%rd153];
	add.s32 	%r614, %r613, %r5;
	mul.wide.u32 	%rd154, %r614, 4;
	add.s64 	%rd155, %rd102, %rd154;
	ld.global.nc.u32 	%r968, [%rd155];
	add.s32 	%r615, %r614, %r5;
	mul.wide.u32 	%rd156, %r615, 4;
	add.s64 	%rd157, %rd102, %rd156;
	ld.global.nc.u32 	%r967, [%rd157];
	add.s32 	%r616, %r615, %r5;
	mul.wide.u32 	%rd158, %r616, 4;
	add.s64 	%rd159, %rd102, %rd158;
	ld.global.nc.u32 	%r966, [%rd159];
	add.s32 	%r617, %r616, %r5;
	mul.wide.u32 	%rd160, %r617, 4;
	add.s64 	%rd161, %rd102, %rd160;
	ld.global.nc.u32 	%r965, [%rd161];
	add.s32 	%r618, %r617, %r5;
	mul.wide.u32 	%rd162, %r618, 4;
	add.s64 	%rd163, %rd102, %rd162;
	ld.global.nc.u32 	%r964, [%rd163];
	add.s32 	%r619, %r618, %r5;
	mul.wide.u32 	%rd164, %r619, 4;
	add.s64 	%rd165, %rd102, %rd164;
	ld.global.nc.u32 	%r963, [%rd165];
$L__BB4_9:
	and.b32  	%r620, %r5, -4;
	setp.ge.s32 	%p273, %r146, %r620;
	@%p273 bra 	$L__BB4_138;
	ld.param.u64 	%rd253, [_Z12_spmm_conv_8PKfPfiiPKiS3_S3_S0__param_0];
	and.b32  	%r621, %r5, -8;
	add.s32 	%r622, %r621, %r3;
	sub.s32 	%r215, %r622, %r997;
	shfl.sync.idx.b32	%r623|%p274, %r996, %r215, 31, -1;
	add.s32 	%r216, %r215, 1;
	shfl.sync.idx.b32	%r217|%p275, %r996, %r216, 31, -1;
	add.s32 	%r218, %r215, 2;
	shfl.sync.idx.b32	%r219|%p276, %r996, %r218, 31, -1;
	add.s32 	%r220, %r215, 3;
	shfl.sync.idx.b32	%r221|%p277, %r996, %r220, 31, -1;
	cvta.to.global.u64 	%rd166, %rd253;
	mul.wide.s32 	%rd167, %r623, 4;
	add.s64 	%rd1, %rd166, %rd167;
	shfl.sync.idx.b32	%r624|%p278, %r994, %r215, 31, -1;
	mov.b32 	%f193, %r624;
	setp.leu.f32 	%p279, %f193, 0f00000000;
	@%p279 bra 	$L__BB4_12;
	ld.global.nc.f32 	%f1523, [%rd1];
	fma.rn.f32 	%f2174, %f1523, %f193, %f2173;
	ld.global.nc.f32 	%f1524, [%rd1+128];
	mul.f32 	%f2175, %f1524, %f193;
	bra.uni 	$L__BB4_13;
$L__BB4_12:
	add.f32 	%f2174, %f2173, 0f00000000;
	mov.f32 	%f2175, 0f00000000;
$L__BB4_13:
	add.f32 	%f199, %f2175, %f2172;
	shfl.sync.idx.b32	%r625|%p280, %r993, %r215, 31, -1;
	mov.b32 	%f200, %r625;
	setp.leu.f32 	%p281, %f200, 0f00000000;
	mov.f32 	%f2176, 0f00000000;
	@%p281 bra 	$L__BB4_15;
	ld.global.nc.f32 	%f1526, [%rd1];
	mul.f32 	%f2176, %f1526, %f200;
$L__BB4_15:
	add.f32 	%f203, %f2176, %f2171;
	mov.f32 	%f2177, 0f00000000;
	@%p281 bra 	$L__BB4_17;
	ld.global.nc.f32 	%f1528, [%rd1+128];
	mul.f32 	%f2177, %f1528, %f200;
$L__BB4_17:
	add.f32 	%f206, %f2177, %f2170;
	shfl.sync.idx.b32	%r626|%p283, %r992, %r215, 31, -1;
	mov.b32 	%f207, %r626;
	setp.leu.f32 	%p284, %f207, 0f00000000;
	mov.f32 	%f2178, 0f00000000;
	@%p284 bra 	$L__BB4_19;
	ld.global.nc.f32 	%f1530, [%rd1];
	mul.f32 	%f2178, %f1530, %f207;
$L__BB4_19:
	add.f32 	%f210, %f2178, %f2169;
	mov.f32 	%f2179, 0f00000000;
	@%p284 bra 	$L__BB4_21;
	ld.global.nc.f32 	%f1532, [%rd1+128];
	mul.f32 	%f2179, %f1532, %f207;
$L__BB4_21:
	add.f32 	%f213, %f2179, %f2168;
	shfl.sync.idx.b32	%r627|%p286, %r991, %r215, 31, -1;
	mov.b32 	%f214, %r627;
	setp.leu.f32 	%p287, %f214, 0f00000000;
	mov.f32 	%f2180, 0f00000000;
	@%p287 bra 	$L__BB4_23;
	ld.global.nc.f32 	%f1534, [%rd1];
	mul.f32 	%f2180, %f1534, %f214;
$L__BB4_23:
	add.f32 	%f217, %f2180, %f2167;
	mov.f32 	%f2181, 0f00000000;
	@%p287 bra 	$L__BB4_25;
	ld.global.nc.f32 	%f1536, [%rd1+128];
	mul.f32 	%f2181, %f1536, %f214;
$L__BB4_25:
	add.f32 	%f220, %f2181, %f2166;
	shfl.sync.idx.b32	%r628|%p289, %r990, %r215, 31, -1;
	mov.b32 	%f221, %r628;
	setp.leu.f32 	%p290, %f221, 0f00000000;
	mov.f32 	%f2182, 0f00000000;
	@%p290 bra 	$L__BB4_27;
	ld.global.nc.f32 	%f1538, [%rd1];
	mul.f32 	%f2182, %f1538, %f221;
$L__BB4_27:
	add.f32 	%f224, %f2182, %f2165;
	mov.f32 	%f2183, 0f00000000;
	@%p290 bra 	$L__BB4_29;
	ld.global.nc.f32 	%f1540, [%rd1+128];
	mul.f32 	%f2183, %f1540, %f221;
$L__BB4_29:
	add.f32 	%f227, %f2183, %f2164;
	shfl.sync.idx.b32	%r629|%p292, %r989, %r215, 31, -1;
	mov.b32 	%f228, %r629;
	setp.leu.f32 	%p293, %f228, 0f00000000;
	mov.f32 	%f2184, 0f00000000;
	@%p293 bra 	$L__BB4_31;
	ld.global.nc.f32 	%f1542, [%rd1];
	mul.f32 	%f2184, %f1542, %f228;
$L__BB4_31:
	add.f32 	%f231, %f2184, %f2163;
	mov.f32 	%f2185, 0f00000000;
	@%p293 bra 	$L__BB4_33;
	ld.global.nc.f32 	%f1544, [%rd1+128];
	mul.f32 	%f2185, %f1544, %f228;
$L__BB4_33:
	add.f32 	%f234, %f2185, %f2162;
	shfl.sync.idx.b32	%r630|%p295, %r988, %r215, 31, -1;
	mov.b32 	%f235, %r630;
	setp.leu.f32 	%p296, %f235, 0f00000000;
	mov.f32 	%f2186, 0f00000000;
	@%p296 bra 	$L__BB4_35;
	ld.global.nc.f32 	%f1546, [%rd1];
	mul.f32 	%f2186, %f1546, %f235;
$L__BB4_35:
	add.f32 	%f238, %f2186, %f2161;
	mov.f32 	%f2187, 0f00000000;
	@%p296 bra 	$L__BB4_37;
	ld.global.nc.f32 	%f1548, [%rd1+128];
	mul.f32 	%f2187, %f1548, %f235;
$L__BB4_37:
	add.f32 	%f241, %f2187, %f2160;
	shfl.sync.idx.b32	%r631|%p298, %r987, %r215, 31, -1;
	mov.b32 	%f242, %r631;
	setp.leu.f32 	%p299, %f242, 0f00000000;
	mov.f32 	%f2188, 0f00000000;
	@%p299 bra 	$L__BB4_39;
	ld.global.nc.f32 	%f1550, [%rd1];
	mul.f32 	%f2188, %f1550, %f242;
$L__BB4_39:
	add.f32 	%f245, %f2188, %f2159;
	mov.f32 	%f2189, 0f00000000;
	@%p299 bra 	$L__BB4_41;
	ld.global.nc.f32 	%f1552, [%rd1+128];
	mul.f32 	%f2189, %f1552, %f242;
$L__BB4_41:
	add.f32 	%f248, %f2189, %f2158;
	shfl.sync.idx.b32	%r632|%p301, %r986, %r215, 31, -1;
	mov.b32 	%f249, %r632;
	setp.leu.f32 	%p302, %f249, 0f00000000;
	mov.f32 	%f2190, 0f00000000;
	@%p302 bra 	$L__BB4_43;
	ld.global.nc.f32 	%f1554, [%rd1];
	mul.f32 	%f2190, %f1554, %f249;
$L__BB4_43:
	add.f32 	%f252, %f2190, %f2157;
	mov.f32 	%f2191, 0f00000000;
	@%p302 bra 	$L__BB4_45;
	ld.global.nc.f32 	%f1556, [%rd1+128];
	mul.f32 	%f2191, %f1556, %f249;
$L__BB4_45:
	add.f32 	%f255, %f2191, %f2156;
	shfl.sync.idx.b32	%r633|%p304, %r985, %r215, 31, -1;
	mov.b32 	%f256, %r633;
	setp.leu.f32 	%p305, %f256, 0f00000000;
	mov.f32 	%f2192, 0f00000000;
	@%p305 bra 	$L__BB4_47;
	ld.global.nc.f32 	%f1558, [%rd1];
	mul.f32 	%f2192, %f1558, %f256;
$L__BB4_47:
	add.f32 	%f259, %f2192, %f2155;
	mov.f32 	%f2193, 0f00000000;
	@%p305 bra 	$L__BB4_49;
	ld.global.nc.f32 	%f1560, [%rd1+128];
	mul.f32 	%f2193, %f1560, %f256;
$L__BB4_49:
	add.f32 	%f262, %f2193, %f2154;
	shfl.sync.idx.b32	%r634|%p307, %r984, %r215, 31, -1;
	mov.b32 	%f263, %r634;
	setp.leu.f32 	%p308, %f263, 0f00000000;
	mov.f32 	%f2194, 0f00000000;
	@%p308 bra 	$L__BB4_51;
	ld.global.nc.f32 	%f1562, [%rd1];
	mul.f32 	%f2194, %f1562, %f263;
$L__BB4_51:
	add.f32 	%f266, %f2194, %f2153;
	mov.f32 	%f2195, 0f00000000;
	@%p308 bra 	$L__BB4_53;
	ld.global.nc.f32 	%f1564, [%rd1+128];
	mul.f32 	%f2195, %f1564, %f263;
$L__BB4_53:
	add.f32 	%f269, %f2195, %f2152;
	shfl.sync.idx.b32	%r635|%p310, %r983, %r215, 31, -1;
	mov.b32 	%f270, %r635;
	setp.leu.f32 	%p311, %f270, 0f00000000;
	mov.f32 	%f2196, 0f00000000;
	@%p311 bra 	$L__BB4_55;
	ld.global.nc.f32 	%f1566, [%rd1];
	mul.f32 	%f2196, %f1566, %f270;
$L__BB4_55:
	add.f32 	%f273, %f2196, %f2151;
	mov.f32 	%f2197, 0f00000000;
	@%p311 bra 	$L__BB4_57;
	ld.global.nc.f32 	%f1568, [%rd1+128];
	mul.f32 	%f2197, %f1568, %f270;
$L__BB4_57:
	add.f32 	%f276, %f2197, %f2150;
	shfl.sync.idx.b32	%r636|%p313, %r982, %r215, 31, -1;
	mov.b32 	%f277, %r636;
	setp.leu.f32 	%p314, %f277, 0f00000000;
	mov.f32 	%f2198, 0f00000000;
	@%p314 bra 	$L__BB4_59;
	ld.global.nc.f32 	%f1570, [%rd1];
	mul.f32 	%f2198, %f1570, %f277;
$L__BB4_59:
	add.f32 	%f280, %f2198, %f2149;
	mov.f32 	%f2199, 0f00000000;
	@%p314 bra 	$L__BB4_61;
	ld.global.nc.f32 	%f1572, [%rd1+128];
	mul.f32 	%f2199, %f1572, %f277;
$L__BB4_61:
	add.f32 	%f283, %f2199, %f2148;
	shfl.sync.idx.b32	%r637|%p316, %r981, %r215, 31, -1;
	mov.b32 	%f284, %r637;
	setp.leu.f32 	%p317, %f284, 0f00000000;
	mov.f32 	%f2200, 0f00000000;
	@%p317 bra 	$L__BB4_63;
	ld.global.nc.f32 	%f1574, [%rd1];
	mul.f32 	%f2200, %f1574, %f284;
$L__BB4_63:
	add.f32 	%f287, %f2200, %f2147;
	mov.f32 	%f2201, 0f00000000;
	@%p317 bra 	$L__BB4_65;
	ld.global.nc.f32 	%f1576, [%rd1+128];
	mul.f32 	%f2201, %f1576, %f284;
$L__BB4_65:
	add.f32 	%f290, %f2201, %f2146;
	shfl.sync.idx.b32	%r638|%p319, %r980, %r215, 31, -1;
	mov.b32 	%f291, %r638;
	setp.leu.f32 	%p320, %f291, 0f00000000;
	mov.f32 	%f2202, 0f00000000;
	@%p320 bra 	$L__BB4_67;
	ld.global.nc.f32 	%f1578, [%rd1];
	mul.f32 	%f2202, %f1578, %f291;
$L__BB4_67:
	add.f32 	%f294, %f2202, %f2145;
	mov.f32 	%f2203, 0f00000000;
	@%p320 bra 	$L__BB4_69;
	ld.global.nc.f32 	%f1580, [%rd1+128];
	mul.f32 	%f2203, %f1580, %f291;
$L__BB4_69:
	add.f32 	%f297, %f2203, %f2144;
	shfl.sync.idx.b32	%r639|%p322, %r979, %r215, 31, -1;
	mov.b32 	%f298, %r639;
	setp.leu.f32 	%p323, %f298, 0f00000000;
	mov.f32 	%f2204, 0f00000000;
	@%p323 bra 	$L__BB4_71;
	ld.global.nc.f32 	%f1582, [%rd1];
	mul.f32 	%f2204, %f1582, %f298;
$L__BB4_71:
	add.f32 	%f301, %f2204, %f2143;
	mov.f32 	%f2205, 0f00000000;
	@%p323 bra 	$L__BB4_73;
	ld.global.nc.f32 	%f1584, [%rd1+128];
	mul.f32 	%f2205, %f1584, %f298;
$L__BB4_73:
	add.f32 	%f304, %f2205, %f2142;
	shfl.sync.idx.b32	%r640|%p325, %r978, %r215, 31, -1;
	mov.b32 	%f305, %r640;
	setp.leu.f32 	%p326, %f305, 0f00000000;
	mov.f32 	%f2206, 0f00000000;
	@%p326 bra 	$L__BB4_75;
	ld.global.nc.f32 	%f1586, [%rd1];
	mul.f32 	%f2206, %f1586, %f305;
$L__BB4_75:
	add.f32 	%f308, %f2206, %f2141;
	mov.f32 	%f2207, 0f00000000;
	@%p326 bra 	$L__BB4_77;
	ld.global.nc.f32 	%f1588, [%rd1+128];
	mul.f32 	%f2207, %f1588, %f305;
$L__BB4_77:
	add.f32 	%f311, %f2207, %f2140;
	shfl.sync.idx.b32	%r641|%p328, %r977, %r215, 31, -1;
	mov.b32 	%f312, %r641;
	setp.leu.f32 	%p329, %f312, 0f00000000;
	mov.f32 	%f2208, 0f00000000;
	@%p329 bra 	$L__BB4_79;
	ld.global.nc.f32 	%f1590, [%rd1];
	mul.f32 	%f2208, %f1590, %f312;
$L__BB4_79:
	add.f32 	%f315, %f2208, %f2139;
	mov.f32 	%f2209, 0f00000000;
	@%p329 bra 	$L__BB4_81;
	ld.global.nc.f32 	%f1592, [%rd1+128];
	mul.f32 	%f2209, %f1592, %f312;
$L__BB4_81:
	add.f32 	%f318, %f2209, %f2138;
	shfl.sync.idx.b32	%r642|%p331, %r976, %r215, 31, -1;
	mov.b32 	%f319, %r642;
	setp.leu.f32 	%p332, %f319, 0f00000000;
	mov.f32 	%f2210, 0f00000000;
	@%p332 bra 	$L__BB4_83;
	ld.global.nc.f32 	%f1594, [%rd1];
	mul.f32 	%f2210, %f1594, %f319;
$L__BB4_83:
	add.f32 	%f322, %f2210, %f2137;
	mov.f32 	%f2211, 0f00000000;
	@%p332 bra 	$L__BB4_85;
	ld.global.nc.f32 	%f1596, [%rd1+128];
	mul.f32 	%f2211, %f1596, %f319;
$L__BB4_85:
	add.f32 	%f325, %f2211, %f2136;
	shfl.sync.idx.b32	%r643|%p334, %r975, %r215, 31, -1;
	mov.b32 	%f326, %r643;
	setp.leu.f32 	%p335, %f326, 0f00000000;
	mov.f32 	%f2212, 0f00000000;
	@%p335 bra 	$L__BB4_87;
	ld.global.nc.f32 	%f1598, [%rd1];
	mul.f32 	%f2212, %f1598, %f326;
$L__BB4_87:
	add.f32 	%f329, %f2212, %f2135;
	mov.f32 	%f2213, 0f00000000;
	@%p335 bra 	$L__BB4_89;
	ld.global.nc.f32 	%f1600, [%rd1+128];
	mul.f32 	%f2213, %f1600, %f326;
$L__BB4_89:
	add.f32 	%f332, %f2213, %f2134;
	shfl.sync.idx.b32	%r644|%p337, %r974, %r215, 31, -1;
	mov.b32 	%f333, %r644;
	setp.leu.f32 	%p338, %f333, 0f00000000;
	mov.f32 	%f2214, 0f00000000;
	@%p338 bra 	$L__BB4_91;
	ld.global.nc.f32 	%f1602, [%rd1];
	mul.f32 	%f2214, %f1602, %f333;
$L__BB4_91:
	add.f32 	%f336, %f2214, %f2133;
	mov.f32 	%f2215, 0f00000000;
	@%p338 bra 	$L__BB4_93;
	ld.global.nc.f32 	%f1604, [%rd1+128];
	mul.f32 	%f2215, %f1604, %f333;
$L__BB4_93:
	add.f32 	%f339, %f2215, %f2132;
	shfl.sync.idx.b32	%r645|%p340, %r973, %r215, 31, -1;
	mov.b32 	%f340, %r645;
	setp.leu.f32 	%p341, %f340, 0f00000000;
	mov.f32 	%f2216, 0f00000000;
	@%p341 bra 	$L__BB4_95;
	ld.global.nc.f32 	%f1606, [%rd1];
	mul.f32 	%f2216, %f1606, %f340;
$L__BB4_95:
	add.f32 	%f343, %f2216, %f2131;
	mov.f32 	%f2217, 0f00000000;
	@%p341 bra 	$L__BB4_97;
	ld.global.nc.f32 	%f1608, [%rd1+128];
	mul.f32 	%f2217, %f1608, %f340;
$L__BB4_97:
	add.f32 	%f346, %f2217, %f2130;
	shfl.sync.idx.b32	%r646|%p343, %r972, %r215, 31, -1;
	mov.b32 	%f347, %r646;
	setp.leu.f32 	%p344, %f347, 0f00000000;
	mov.f32 	%f2218, 0f00000000;
	@%p344 bra 	$L__BB4_99;
	ld.global.nc.f32 	%f1610, [%rd1];
	mul.f32 	%f2218, %f1610, %f347;
$L__BB4_99:
	add.f32 	%f350, %f2218, %f2129;
	mov.f32 	%f2219, 0f00000000;
	@%p344 bra 	$L__BB4_101;
	ld.global.nc.f32 	%f1612, [%rd1+128];
	mul.f32 	%f2219, %f1612, %f347;
$L__BB4_101:
	add.f32 	%f353, %f2219, %f2128;
	shfl.sync.idx.b32	%r647|%p346, %r971, %r215, 31, -1;
	mov.b32 	%f354, %r647;
	setp.leu.f32 	%p347, %f354, 0f00000000;
	mov.f32 	%f2220, 0f00000000;
	@%p347 bra 	$L__BB4_103;
	ld.global.nc.f32 	%f1614, [%rd1];
	mul.f32 	%f2220, %f1614, %f354;
$L__BB4_103:
	add.f32 	%f357, %f2220, %f2127;
	mov.f32 	%f2221, 0f00000000;
	@%p347 bra 	$L__BB4_105;
	ld.global.nc.f32 	%f1616, [%rd1+128];
	mul.f32 	%f2221, %f1616, %f354;
$L__BB4_105:
	add.f32 	%f360, %f2221, %f2126;
	shfl.sync.idx.b32	%r648|%p349, %r970, %r215, 31, -1;
	mov.b32 	%f361, %r648;
	setp.leu.f32 	%p350, %f361, 0f00000000;
	mov.f32 	%f2222, 0f00000000;
	@%p350 bra 	$L__BB4_107;
	ld.global.nc.f32 	%f1618, [%rd1];
	mul.f32 	%f2222, %f1618, %f361;
$L__BB4_107:
	add.f32 	%f364, %f2222, %f2125;
	mov.f32 	%f2223, 0f00000000;
	@%p350 bra 	$L__BB4_109;
	ld.global.nc.f32 	%f1620, [%rd1+128];
	mul.f32 	%f2223, %f1620, %f361;
$L__BB4_109:
	add.f32 	%f367, %f2223, %f2124;
	shfl.sync.idx.b32	%r649|%p352, %r969, %r215, 31, -1;
	mov.b32 	%f368, %r649;
	setp.leu.f32 	%p353, %f368, 0f00000000;
	mov.f32 	%f2224, 0f00000000;
	@%p353 bra 	$L__BB4_111;
	ld.global.nc.f32 	%f1622, [%rd1];
	mul.f32 	%f2224, %f1622, %f368;
$L__BB4_111:
	add.f32 	%f371, %f2224, %f2123;
	mov.f32 	%f2225, 0f00000000;
	@%p353 bra 	$L__BB4_113;
	ld.global.nc.f32 	%f1624, [%rd1+128];
	mul.f32 	%f2225, %f1624, %f368;
$L__BB4_113:
	add.f32 	%f374, %f2225, %f2122;
	shfl.sync.idx.b32	%r650|%p355, %r968, %r215, 31, -1;
	mov.b32 	%f375, %r650;
	setp.leu.f32 	%p356, %f375, 0f00000000;
	mov.f32 	%f2226, 0f00000000;
	@%p356 bra 	$L__BB4_115;
	ld.global.nc.f32 	%f1626, [%rd1];
	mul.f32 	%f2226, %f1626, %f375;
$L__BB4_115:
	add.f32 	%f378, %f2226, %f2121;
	mov.f32 	%f2227, 0f00000000;
	@%p356 bra 	$L__BB4_117;
	ld.global.nc.f32 	%f1628, [%rd1+128];
	mul.f32 	%f2227, %f1628, %f375;
$L__BB4_117:
	add.f32 	%f381, %f2227, %f2120;
	shfl.sync.idx.b32	%r651|%p358, %r967, %r215, 31, -1;
	mov.b32 	%f382, %r651;
	setp.leu.f32 	%p359, %f382, 0f00000000;
	mov.f32 	%f2228, 0f00000000;
	@%p359 bra 	$L__BB4_119;
	ld.global.nc.f32 	%f1630, [%rd1];
	mul.f32 	%f2228, %f1630, %f382;
$L__BB4_119:
	add.f32 	%f385, %f2228, %f2119;
	mov.f32 	%f2229, 0f00000000;
	@%p359 bra 	$L__BB4_121;
	ld.global.nc.f32 	%f1632, [%rd1+128];
	mul.f32 	%f2229, %f1632, %f382;
$L__BB4_121:
	add.f32 	%f388, %f2229, %f2118;
	shfl.sync.idx.b32	%r652|%p361, %r966, %r215, 31, -1;
	mov.b32 	%f389, %r652;
	setp.leu.f32 	%p362, %f389, 0f00000000;
	mov.f32 	%f2230, 0f00000000;
	@%p362 bra 	$L__BB4_123;
	ld.global.nc.f32 	%f1634, [%rd1];
	mul.f32 	%f2230, %f1634, %f389;
$L__BB4_123:
	add.f32 	%f392, %f2230, %f2117;
	mov.f32 	%f2231, 0f00000000;
	@%p362 bra 	$L__BB4_125;
	ld.global.nc.f32 	%f1636, [%rd1+128];
	mul.f32 	%f2231, %f1636, %f389;
$L__BB4_125:
	add.f32 	%f395, %f2231, %f2116;
	shfl.sync.idx.b32	%r653|%p364, %r965, %r215, 31, -1;
	mov.b32 	%f396, %r653;
	setp.leu.f32 	%p365, %f396, 0f00000000;
	mov.f32 	%f2232, 0f00000000;
	@%p365 bra 	$L__BB4_127;
	ld.global.nc.f32 	%f1638, [%rd1];
	mul.f32 	%f2232, %f1638, %f396;
$L__BB4_127:
	add.f32 	%f399, %f2232, %f2115;
	mov.f32 	%f2233, 0f00000000;
	@%p365 bra 	$L__BB4_129;
	ld.global.nc.f32 	%f1640, [%rd1+128];
	mul.f32 	%f2233, %f1640, %f396;
$L__BB4_129:
	add.f32 	%f402, %f2233, %f2114;
	shfl.sync.idx.b32	%r654|%p367, %r964, %r215, 31, -1;
	mov.b32 	%f403, %r654;
	setp.leu.f32 	%p368, %f403, 0f00000000;
	mov.f32 	%f2234, 0f00000000;
	@%p368 bra 	$L__BB4_131;
	ld.global.nc.f32 	%f1642, [%rd1];
	mul.f32 	%f2234, %f1642, %f403;
$L__BB4_131:
	add.f32 	%f406, %f2234, %f2113;
	mov.f32 	%f2235, 0f00000000;
	@%p368 bra 	$L__BB4_133;
	ld.global.nc.f32 	%f1644, [%rd1+128];
	mul.f32 	%f2235, %f1644, %f403;
$L__BB4_133:
	add.f32 	%f409, %f2235, %f2112;
	shfl.sync.idx.b32	%r655|%p370, %r963, %r215, 31, -1;
	mov.b32 	%f410, %r655;
	setp.leu.f32 	%p371, %f410, 0f00000000;
	mov.f32 	%f2236, 0f00000000;
	@%p371 bra 	$L__BB4_135;
	ld.global.nc.f32 	%f1646, [%rd1];
	mul.f32 	%f2236, %f1646, %f410;
$L__BB4_135:
	add.f32 	%f413, %f2236, %f2111;
	mov.f32 	%f2237, 0f00000000;
	@%p371 bra 	$L__BB4_137;
	ld.global.nc.f32 	%f1648, [%rd1+128];
	mul.f32 	%f2237, %f1648, %f410;
$L__BB4_137:
	ld.param.u64 	%rd254, [_Z12_spmm_conv_8PKfPfiiPKiS3_S3_S0__param_0];
	add.f32 	%f1649, %f2237, %f2110;
	cvta.to.global.u64 	%rd168, %rd254;
	mul.wide.s32 	%rd169, %r217, 4;
	add.s64 	%rd170, %rd168, %rd169;
	shfl.sync.idx.b32	%r656|%p373, %r994, %r216, 31, -1;
	mov.b32 	%f1650, %r656;
	ld.global.nc.f32 	%f1651, [%rd170];
	fma.rn.f32 	%f1652, %f1651, %f1650, %f2174;
	ld.global.nc.f32 	%f1653, [%rd170+128];
	fma.rn.f32 	%f1654, %f1653, %f1650, %f199;
	shfl.sync.idx.b32	%r657|%p374, %r993, %r216, 31, -1;
	mov.b32 	%f1655, %r657;
	fma.rn.f32 	%f1656, %f1651, %f1655, %f203;
	fma.rn.f32 	%f1657, %f1653, %f1655, %f206;
	shfl.sync.idx.b32	%r658|%p375, %r992, %r216, 31, -1;
	mov.b32 	%f1658, %r658;
	fma.rn.f32 	%f1659, %f1651, %f1658, %f210;
	fma.rn.f32 	%f1660, %f1653, %f1658, %f213;
	shfl.sync.idx.b32	%r659|%p376, %r991, %r216, 31, -1;
	mov.b32 	%f1661, %r659;
	fma.rn.f32 	%f1662, %f1651, %f1661, %f217;
	fma.rn.f32 	%f1663, %f1653, %f1661, %f220;
	shfl.sync.idx.b32	%r660|%p377, %r990, %r216, 31, -1;
	mov.b32 	%f1664, %r660;
	fma.rn.f32 	%f1665, %f1651, %f1664, %f224;
	fma.rn.f32 	%f1666, %f1653, %f1664, %f227;
	shfl.sync.idx.b32	%r661|%p378, %r989, %r216, 31, -1;
	mov.b32 	%f1667, %r661;
	fma.rn.f32 	%f1668, %f1651, %f1667, %f231;
	fma.rn.f32 	%f1669, %f1653, %f1667, %f234;
	shfl.sync.idx.b32	%r662|%p379, %r988, %r216, 31, -1;
	mov.b32 	%f1670, %r662;
	fma.rn.f32 	%f1671, %f1651, %f1670, %f238;
	fma.rn.f32 	%f1672, %f1653, %f1670, %f241;
	shfl.sync.idx.b32	%r663|%p380, %r987, %r216, 31, -1;
	mov.b32 	%f1673, %r663;
	fma.rn.f32 	%f1674, %f1651, %f1673, %f245;
	fma.rn.f32 	%f1675, %f1653, %f1673, %f248;
	shfl.sync.idx.b32	%r664|%p381, %r986, %r216, 31, -1;
	mov.b32 	%f1676, %r664;
	fma.rn.f32 	%f1677, %f1651, %f1676, %f252;
	fma.rn.f32 	%f1678, %f1653, %f1676, %f255;
	shfl.sync.idx.b32	%r665|%p382, %r985, %r216, 31, -1;
	mov.b32 	%f1679, %r665;
	fma.rn.f32 	%f1680, %f1651, %f1679, %f259;
	fma.rn.f32 	%f1681, %f1653, %f1679, %f262;
	shfl.sync.idx.b32	%r666|%p383, %r984, %r216, 31, -1;
	mov.b32 	%f1682, %r666;
	fma.rn.f32 	%f1683, %f1651, %f1682, %f266;
	fma.rn.f32 	%f1684, %f1653, %f1682, %f269;
	shfl.sync.idx.b32	%r667|%p384, %r983, %r216, 31, -1;
	mov.b32 	%f1685, %r667;
	fma.rn.f32 	%f1686, %f1651, %f1685, %f273;
	fma.rn.f32 	%f1687, %f1653, %f1685, %f276;
	shfl.sync.idx.b32	%r668|%p385, %r982, %r216, 31, -1;
	mov.b32 	%f1688, %r668;
	fma.rn.f32 	%f1689, %f1651, %f1688, %f280;
	fma.rn.f32 	%f1690, %f1653, %f1688, %f283;
	shfl.sync.idx.b32	%r669|%p386, %r981, %r216, 31, -1;
	mov.b32 	%f1691, %r669;
	fma.rn.f32 	%f1692, %f1651, %f1691, %f287;
	fma.rn.f32 	%f1693, %f1653, %f1691, %f290;
	shfl.sync.idx.b32	%r670|%p387, %r980, %r216, 31, -1;
	mov.b32 	%f1694, %r670;
	fma.rn.f32 	%f1695, %f1651, %f1694, %f294;
	fma.rn.f32 	%f1696, %f1653, %f1694, %f297;
	shfl.sync.idx.b32	%r671|%p388, %r979, %r216, 31, -1;
	mov.b32 	%f1697, %r671;
	fma.rn.f32 	%f1698, %f1651, %f1697, %f301;
	fma.rn.f32 	%f1699, %f1653, %f1697, %f304;
	shfl.sync.idx.b32	%r672|%p389, %r978, %r216, 31, -1;
	mov.b32 	%f1700, %r672;
	fma.rn.f32 	%f1701, %f1651, %f1700, %f308;
	fma.rn.f32 	%f1702, %f1653, %f1700, %f311;
	shfl.sync.idx.b32	%r673|%p390, %r977, %r216, 31, -1;
	mov.b32 	%f1703, %r673;
	fma.rn.f32 	%f1704, %f1651, %f1703, %f315;
	fma.rn.f32 	%f1705, %f1653, %f1703, %f318;
	shfl.sync.idx.b32	%r674|%p391, %r976, %r216, 31, -1;
	mov.b32 	%f1706, %r674;
	fma.rn.f32 	%f1707, %f1651, %f1706, %f322;
	fma.rn.f32 	%f1708, %f1653, %f1706, %f325;
	shfl.sync.idx.b32	%r675|%p392, %r975, %r216, 31, -1;
	mov.b32 	%f1709, %r675;
	fma.rn.f32 	%f1710, %f1651, %f1709, %f329;
	fma.rn.f32 	%f1711, %f1653, %f1709, %f332;
	shfl.sync.idx.b32	%r676|%p393, %r974, %r216, 31, -1;
	mov.b32 	%f1712, %r676;
	fma.rn.f32 	%f1713, %f1651, %f1712, %f336;
	fma.rn.f32 	%f1714, %f1653, %f1712, %f339;
	shfl.sync.idx.b32	%r677|%p394, %r973, %r216, 31, -1;
	mov.b32 	%f1715, %r677;
	fma.rn.f32 	%f1716, %f1651, %f1715, %f343;
	fma.rn.f32 	%f1717, %f1653, %f1715, %f346;
	shfl.sync.idx.b32	%r678|%p395, %r972, %r216, 31, -1;
	mov.b32 	%f1718, %r678;
	fma.rn.f32 	%f1719, %f1651, %f1718, %f350;
	fma.rn.f32 	%f1720, %f1653, %f1718, %f353;
	shfl.sync.idx.b32	%r679|%p396, %r971, %r216, 31, -1;
	mov.b32 	%f1721, %r679;
	fma.rn.f32 	%f1722, %f1651, %f1721, %f357;
	fma.rn.f32 	%f1723, %f1653, %f1721, %f360;
	shfl.sync.idx.b32	%r680|%p397, %r970, %r216, 31, -1;
	mov.b32 	%f1724, %r680;
	fma.rn.f32 	%f1725, %f1651, %f1724, %f364;
	fma.rn.f32 	%f1726, %f1653, %f1724, %f367;
	shfl.sync.idx.b32	%r681|%p398, %r969, %r216, 31, -1;
	mov.b32 	%f1727, %r681;
	fma.rn.f32 	%f1728, %f1651, %f1727, %f371;
	fma.rn.f32 	%f1729, %f1653, %f1727, %f374;
	shfl.sync.idx.b32	%r682|%p399, %r968, %r216, 31, -1;
	mov.b32 	%f1730, %r682;
	fma.rn.f32 	%f1731, %f1651, %f1730, %f378;
	fma.rn.f32 	%f1732, %f1653, %f1730, %f381;
	shfl.sync.idx.b32	%r683|%p400, %r967, %r216, 31, -1;
	mov.b32 	%f1733, %r683;
	fma.rn.f32 	%f1734, %f1651, %f1733, %f385;
	fma.rn.f32 	%f1735, %f1653, %f1733, %f388;
	shfl.sync.idx.b32	%r684|%p401, %r966, %r216, 31, -1;
	mov.b32 	%f1736, %r684;
	fma.rn.f32 	%f1737, %f1651, %f1736, %f392;
	fma.rn.f32 	%f1738, %f1653, %f1736, %f395;
	shfl.sync.idx.b32	%r685|%p402, %r965, %r216, 31, -1;
	mov.b32 	%f1739, %r685;
	fma.rn.f32 	%f1740, %f1651, %f1739, %f399;
	fma.rn.f32 	%f1741, %f1653, %f1739, %f402;
	shfl.sync.idx.b32	%r686|%p403, %r964, %r216, 31, -1;
	mov.b32 	%f1742, %r686;
	fma.rn.f32 	%f1743, %f1651, %f1742, %f406;
	fma.rn.f32 	%f1744, %f1653, %f1742, %f409;
	shfl.sync.idx.b32	%r687|%p404, %r963, %r216, 31, -1;
	mov.b32 	%f1745, %r687;
	fma.rn.f32 	%f1746, %f1651, %f1745, %f413;
	fma.rn.f32 	%f1747, %f1653, %f1745, %f1649;
	mul.wide.s32 	%rd171, %r219, 4;
	add.s64 	%rd172, %rd168, %rd171;
	shfl.sync.idx.b32	%r688|%p405, %r994, %r218, 31, -1;
	mov.b32 	%f1748, %r688;
	ld.global.nc.f32 	%f1749, [%rd172];
	fma.rn.f32 	%f1750, %f1749, %f1748, %f1652;
	ld.global.nc.f32 	%f1751, [%rd172+128];
	fma.rn.f32 	%f1752, %f1751, %f1748, %f1654;
	shfl.sync.idx.b32	%r689|%p406, %r993, %r218, 31, -1;
	mov.b32 	%f1753, %r689;
	fma.rn.f32 	%f1754, %f1749, %f1753, %f1656;
	fma.rn.f32 	%f1755, %f1751, %f1753, %f1657;
	shfl.sync.idx.b32	%r690|%p407, %r992, %r218, 31, -1;
	mov.b32 	%f1756, %r690;
	fma.rn.f32 	%f1757, %f1749, %f1756, %f1659;
	fma.rn.f32 	%f1758, %f1751, %f1756, %f1660;
	shfl.sync.idx.b32	%r691|%p408, %r991, %r218, 31, -1;
	mov.b32 	%f1759, %r691;
	fma.rn.f32 	%f1760, %f1749, %f1759, %f1662;
	fma.rn.f32 	%f1761, %f1751, %f1759, %f1663;
	shfl.sync.idx.b32	%r692|%p409, %r990, %r218, 31, -1;
	mov.b32 	%f1762, %r692;
	fma.rn.f32 	%f1763, %f1749, %f1762, %f1665;
	fma.rn.f32 	%f1764, %f1751, %f1762, %f1666;
	shfl.sync.idx.b32	%r693|%p410, %r989, %r218, 31, -1;
	mov.b32 	%f1765, %r693;
	fma.rn.f32 	%f1766, %f1749, %f1765, %f1668;
	fma.rn.f32 	%f1767, %f1751, %f1765, %f1669;
	shfl.sync.idx.b32	%r694|%p411, %r988, %r218, 31, -1;
	mov.b32 	%f1768, %r694;
	fma.rn.f32 	%f1769, %f1749, %f1768, %f1671;
	fma.rn.f32 	%f1770, %f1751, %f1768, %f1672;
	shfl.sync.idx.b32	%r695|%p412, %r987, %r218, 31, -1;
	mov.b32 	%f1771, %r695;
	fma.rn.f32 	%f1772, %f1749, %f1771, %f1674;
	fma.rn.f32 	%f1773, %f1751, %f1771, %f1675;
	shfl.sync.idx.b32	%r696|%p413, %r986, %r218, 31, -1;
	mov.b32 	%f1774, %r696;
	fma.rn.f32 	%f1775, %f1749, %f1774, %f1677;
	fma.rn.f32 	%f1776, %f1751, %f1774, %f1678;
	shfl.sync.idx.b32	%r697|%p414, %r985, %r218, 31, -1;
	mov.b32 	%f1777, %r697;
	fma.rn.f32 	%f1778, %f1749, %f1777, %f1680;
	fma.rn.f32 	%f1779, %f1751, %f1777, %f1681;
	shfl.sync.idx.b32	%r698|%p415, %r984, %r218, 31, -1;
	mov.b32 	%f1780, %r698;
	fma.rn.f32 	%f1781, %f1749, %f1780, %f1683;
	fma.rn.f32 	%f1782, %f1751, %f1780, %f1684;
	shfl.sync.idx.b32	%r699|%p416, %r983, %r218, 31, -1;
	mov.b32 	%f1783, %r699;
	fma.rn.f32 	%f1784, %f1749, %f1783, %f1686;
	fma.rn.f32 	%f1785, %f1751, %f1783, %f1687;
	shfl.sync.idx.b32	%r700|%p417, %r982, %r218, 31, -1;
	mov.b32 	%f1786, %r700;
	fma.rn.f32 	%f1787, %f1749, %f1786, %f1689;
	fma.rn.f32 	%f1788, %f1751, %f1786, %f1690;
	shfl.sync.idx.b32	%r701|%p418, %r981, %r218, 31, -1;
	mov.b32 	%f1789, %r701;
	fma.rn.f32 	%f1790, %f1749, %f1789, %f1692;
	fma.rn.f32 	%f1791, %f1751, %f1789, %f1693;
	shfl.sync.idx.b32	%r702|%p419, %r980, %r218, 31, -1;
	mov.b32 	%f1792, %r702;
	fma.rn.f32 	%f1793, %f1749, %f1792, %f1695;
	fma.rn.f32 	%f1794, %f1751, %f1792, %f1696;
	shfl.sync.idx.b32	%r703|%p420, %r979, %r218, 31, -1;
	mov.b32 	%f1795, %r703;
	fma.rn.f32 	%f1796, %f1749, %f1795, %f1698;
	fma.rn.f32 	%f1797, %f1751, %f1795, %f1699;
	shfl.sync.idx.b32	%r704|%p421, %r978, %r218, 31, -1;
	mov.b32 	%f1798, %r704;
	fma.rn.f32 	%f1799, %f1749, %f1798, %f1701;
	fma.rn.f32 	%f1800, %f1751, %f1798, %f1702;
	shfl.sync.idx.b32	%r705|%p422, %r977, %r218, 31, -1;
	mov.b32 	%f1801, %r705;
	fma.rn.f32 	%f1802, %f1749, %f1801, %f1704;
	fma.rn.f32 	%f1803, %f1751, %f1801, %f1705;
	shfl.sync.idx.b32	%r706|%p423, %r976, %r218, 31, -1;
	mov.b32 	%f1804, %r706;
	fma.rn.f32 	%f1805, %f1749, %f1804, %f1707;
	fma.rn.f32 	%f1806, %f1751, %f1804, %f1708;
	shfl.sync.idx.b32	%r707|%p424, %r975, %r218, 31, -1;
	mov.b32 	%f1807, %r707;
	fma.rn.f32 	%f1808, %f1749, %f1807, %f1710;
	fma.rn.f32 	%f1809, %f1751, %f1807, %f1711;
	shfl.sync.idx.b32	%r708|%p425, %r974, %r218, 31, -1;
	mov.b32 	%f1810, %r708;
	fma.rn.f32 	%f1811, %f1749, %f1810, %f1713;
	fma.rn.f32 	%f1812, %f1751, %f1810, %f1714;
	shfl.sync.idx.b32	%r709|%p426, %r973, %r218, 31, -1;
	mov.b32 	%f1813, %r709;
	fma.rn.f32 	%f1814, %f1749, %f1813, %f1716;
	fma.rn.f32 	%f1815, %f1751, %f1813, %f1717;
	shfl.sync.idx.b32	%r710|%p427, %r972, %r218, 31, -1;
	mov.b32 	%f1816, %r710;
	fma.rn.f32 	%f1817, %f1749, %f1816, %f1719;
	fma.rn.f32 	%f1818, %f1751, %f1816, %f1720;
	shfl.sync.idx.b32	%r711|%p428, %r971, %r218, 31, -1;
	mov.b32 	%f1819, %r711;
	fma.rn.f32 	%f1820, %f1749, %f1819, %f1722;
	fma.rn.f32 	%f1821, %f1751, %f1819, %f1723;
	shfl.sync.idx.b32	%r712|%p429, %r970, %r218, 31, -1;
	mov.b32 	%f1822, %r712;
	fma.rn.f32 	%f1823, %f1749, %f1822, %f1725;
	fma.rn.f32 	%f1824, %f1751, %f1822, %f1726;
	shfl.sync.idx.b32	%r713|%p430, %r969, %r218, 31, -1;
	mov.b32 	%f1825, %r713;
	fma.rn.f32 	%f1826, %f1749, %f1825, %f1728;
	fma.rn.f32 	%f1827, %f1751, %f1825, %f1729;
	shfl.sync.idx.b32	%r714|%p431, %r968, %r218, 31, -1;
	mov.b32 	%f1828, %r714;
	fma.rn.f32 	%f1829, %f1749, %f1828, %f1731;
	fma.rn.f32 	%f1830, %f1751, %f1828, %f1732;
	shfl.sync.idx.b32	%r715|%p432, %r967, %r218, 31, -1;
	mov.b32 	%f1831, %r715;
	fma.rn.f32 	%f1832, %f1749, %f1831, %f1734;
	fma.rn.f32 	%f1833, %f1751, %f1831, %f1735;
	shfl.sync.idx.b32	%r716|%p433, %r966, %r218, 31, -1;
	mov.b32 	%f1834, %r716;
	fma.rn.f32 	%f1835, %f1749, %f1834, %f1737;
	fma.rn.f32 	%f1836, %f1751, %f1834, %f1738;
	shfl.sync.idx.b32	%r717|%p434, %r965, %r218, 31, -1;
	mov.b32 	%f1837, %r717;
	fma.rn.f32 	%f1838, %f1749, %f1837, %f1740;
	fma.rn.f32 	%f1839, %f1751, %f1837, %f1741;
	shfl.sync.idx.b32	%r718|%p435, %r964, %r218, 31, -1;
	mov.b32 	%f1840, %r718;
	fma.rn.f32 	%f1841, %f1749, %f1840, %f1743;
	fma.rn.f32 	%f1842, %f1751, %f1840, %f1744;
	shfl.sync.idx.b32	%r719|%p436, %r963, %r218, 31, -1;
	mov.b32 	%f1843, %r719;
	fma.rn.f32 	%f1844, %f1749, %f1843, %f1746;
	fma.rn.f32 	%f1845, %f1751, %f1843, %f1747;
	mul.wide.s32 	%rd173, %r221, 4;
	add.s64 	%rd174, %rd168, %rd173;
	shfl.sync.idx.b32	%r720|%p437, %r994, %r220, 31, -1;
	mov.b32 	%f1846, %r720;
	ld.global.nc.f32 	%f1847, [%rd174];
	fma.rn.f32 	%f2173, %f1847, %f1846, %f1750;
	ld.global.nc.f32 	%f1848, [%rd174+128];
	fma.rn.f32 	%f2172, %f1848, %f1846, %f1752;
	shfl.sync.idx.b32	%r721|%p438, %r993, %r220, 31, -1;
	mov.b32 	%f1849, %r721;
	fma.rn.f32 	%f2171, %f1847, %f1849, %f1754;
	fma.rn.f32 	%f2170, %f1848, %f1849, %f1755;
	shfl.sync.idx.b32	%r722|%p439, %r992, %r220, 31, -1;
	mov.b32 	%f1850, %r722;
	fma.rn.f32 	%f2169, %f1847, %f1850, %f1757;
	fma.rn.f32 	%f2168, %f1848, %f1850, %f1758;
	shfl.sync.idx.b32	%r723|%p440, %r991, %r220, 31, -1;
	mov.b32 	%f1851, %r723;
	fma.rn.f32 	%f2167, %f1847, %f1851, %f1760;
	fma.rn.f32 	%f2166, %f1848, %f1851, %f1761;
	shfl.sync.idx.b32	%r724|%p441, %r990, %r220, 31, -1;
	mov.b32 	%f1852, %r724;
	fma.rn.f32 	%f2165, %f1847, %f1852, %f1763;
	fma.rn.f32 	%f2164, %f1848, %f1852, %f1764;
	shfl.sync.idx.b32	%r725|%p442, %r989, %r220, 31, -1;
	mov.b32 	%f1853, %r725;
	fma.rn.f32 	%f2163, %f1847, %f1853, %f1766;
	fma.rn.f32 	%f2162, %f1848, %f1853, %f1767;
	shfl.sync.idx.b32	%r726|%p443, %r988, %r220, 31, -1;
	mov.b32 	%f1854, %r726;
	fma.rn.f32 	%f2161, %f1847, %f1854, %f1769;
	fma.rn.f32 	%f2160, %f1848, %f1854, %f1770;
	shfl.sync.idx.b32	%r727|%p444, %r987, %r220, 31, -1;
	mov.b32 	%f1855, %r727;
	fma.rn.f32 	%f2159, %f1847, %f1855, %f1772;
	fma.rn.f32 	%f2158, %f1848, %f1855, %f1773;
	shfl.sync.idx.b32	%r728|%p445, %r986, %r220, 31, -1;
	mov.b32 	%f1856, %r728;
	fma.rn.f32 	%f2157, %f1847, %f1856, %f1775;
	fma.rn.f32 	%f2156, %f1848, %f1856, %f1776;
	shfl.sync.idx.b32	%r729|%p446, %r985, %r220, 31, -1;
	mov.b32 	%f1857, %r729;
	fma.rn.f32 	%f2155, %f1847, %f1857, %f1778;
	fma.rn.f32 	%f2154, %f1848, %f1857, %f1779;
	shfl.sync.idx.b32	%r730|%p447, %r984, %r220, 31, -1;
	mov.b32 	%f1858, %r730;
	fma.rn.f32 	%f2153, %f1847, %f1858, %f1781;
	fma.rn.f32 	%f2152, %f1848, %f1858, %f1782;
	shfl.sync.idx.b32	%r731|%p448, %r983, %r220, 31, -1;
	mov.b32 	%f1859, %r731;
	fma.rn.f32 	%f2151, %f1847, %f1859, %f1784;
	fma.rn.f32 	%f2150, %f1848, %f1859, %f1785;
	shfl.sync.idx.b32	%r732|%p449, %r982, %r220, 31, -1;
	mov.b32 	%f1860, %r732;
	fma.rn.f32 	%f2149, %f1847, %f1860, %f1787;
	fma.rn.f32 	%f2148, %f1848, %f1860, %f1788;
	shfl.sync.idx.b32	%r733|%p450, %r981, %r220, 31, -1;
	mov.b32 	%f1861, %r733;
	fma.rn.f32 	%f2147, %f1847, %f1861, %f1790;
	fma.rn.f32 	%f2146, %f1848, %f1861, %f1791;
	shfl.sync.idx.b32	%r734|%p451, %r980, %r220, 31, -1;
	mov.b32 	%f1862, %r734;
	fma.rn.f32 	%f2145, %f1847, %f1862, %f1793;
	fma.rn.f32 	%f2144, %f1848, %f1862, %f1794;
	shfl.sync.idx.b32	%r735|%p452, %r979, %r220, 31, -1;
	mov.b32 	%f1863, %r735;
	fma.rn.f32 	%f2143, %f1847, %f1863, %f1796;
	fma.rn.f32 	%f2142, %f1848, %f1863, %f1797;
	shfl.sync.idx.b32	%r736|%p453, %r978, %r220, 31, -1;
	mov.b32 	%f1864, %r736;
	fma.rn.f32 	%f2141, %f1847, %f1864, %f1799;
	fma.rn.f32 	%f2140, %f1848, %f1864, %f1800;
	shfl.sync.idx.b32	%r737|%p454, %r977, %r220, 31, -1;
	mov.b32 	%f1865, %r737;
	fma.rn.f32 	%f2139, %f1847, %f1865, %f1802;
	fma.rn.f32 	%f2138, %f1848, %f1865, %f1803;
	shfl.sync.idx.b32	%r738|%p455, %r976, %r220, 31, -1;
	mov.b32 	%f1866, %r738;
	fma.rn.f32 	%f2137, %f1847, %f1866, %f1805;
	fma.rn.f32 	%f2136, %f1848, %f1866, %f1806;
	shfl.sync.idx.b32	%r739|%p456, %r975, %r220, 31, -1;
	mov.b32 	%f1867, %r739;
	fma.rn.f32 	%f2135, %f1847, %f1867, %f1808;
	fma.rn.f32 	%f2134, %f1848, %f1867, %f1809;
	shfl.sync.idx.b32	%r740|%p457, %r974, %r220, 31, -1;
	mov.b32 	%f1868, %r740;
	fma.rn.f32 	%f2133, %f1847, %f1868, %f1811;
	fma.rn.f32 	%f2132, %f1848, %f1868, %f1812;
	shfl.sync.idx.b32	%r741|%p458, %r973, %r220, 31, -1;
	mov.b32 	%f1869, %r741;
	fma.rn.f32 	%f2131, %f1847, %f1869, %f1814;
	fma.rn.f32 	%f2130, %f1848, %f1869, %f1815;
	shfl.sync.idx.b32	%r742|%p459, %r972, %r220, 31, -1;
	mov.b32 	%f1870, %r742;
	fma.rn.f32 	%f2129, %f1847, %f1870, %f1817;
	fma.rn.f32 	%f2128, %f1848, %f1870, %f1818;
	shfl.sync.idx.b32	%r743|%p460, %r971, %r220, 31, -1;
	mov.b32 	%f1871, %r743;
	fma.rn.f32 	%f2127, %f1847, %f1871, %f1820;
	fma.rn.f32 	%f2126, %f1848, %f1871, %f1821;
	shfl.sync.idx.b32	%r744|%p461, %r970, %r220, 31, -1;
	mov.b32 	%f1872, %r744;
	fma.rn.f32 	%f2125, %f1847, %f1872, %f1823;
	fma.rn.f32 	%f2124, %f1848, %f1872, %f1824;
	shfl.sync.idx.b32	%r745|%p462, %r969, %r220, 31, -1;
	mov.b32 	%f1873, %r745;
	fma.rn.f32 	%f2123, %f1847, %f1873, %f1826;
	fma.rn.f32 	%f2122, %f1848, %f1873, %f1827;
	shfl.sync.idx.b32	%r746|%p463, %r968, %r220, 31, -1;
	mov.b32 	%f1874, %r746;
	fma.rn.f32 	%f2121, %f1847, %f1874, %f1829;
	fma.rn.f32 	%f2120, %f1848, %f1874, %f1830;
	shfl.sync.idx.b32	%r747|%p464, %r967, %r220, 31, -1;
	mov.b32 	%f1875, %r747;
	fma.rn.f32 	%f2119, %f1847, %f1875, %f1832;
	fma.rn.f32 	%f2118, %f1848, %f1875, %f1833;
	shfl.sync.idx.b32	%r748|%p465, %r966, %r220, 31, -1;
	mov.b32 	%f1876, %r748;
	fma.rn.f32 	%f2117, %f1847, %f1876, %f1835;
	fma.rn.f32 	%f2116, %f1848, %f1876, %f1836;
	shfl.sync.idx.b32	%r749|%p466, %r965, %r220, 31, -1;
	mov.b32 	%f1877, %r749;
	fma.rn.f32 	%f2115, %f1847, %f1877, %f1838;
	fma.rn.f32 	%f2114, %f1848, %f1877, %f1839;
	shfl.sync.idx.b32	%r750|%p467, %r964, %r220, 31, -1;
	mov.b32 	%f1878, %r750;
	fma.rn.f32 	%f2113, %f1847, %f1878, %f1841;
	fma.rn.f32 	%f2112, %f1848, %f1878, %f1842;
	shfl.sync.idx.b32	%r751|%p468, %r963, %r220, 31, -1;
	mov.b32 	%f1879, %r751;
	fma.rn.f32 	%f2111, %f1847, %f1879, %f1844;
	fma.rn.f32 	%f2110, %f1848, %f1879, %f1845;
$L__BB4_138:
	ld.param.u64 	%rd255, [_Z12_spmm_conv_8PKfPfiiPKiS3_S3_S0__param_0];
	cvta.to.global.u64 	%rd2, %rd255;
	and.b32  	%r752, %r5, -4;
	and.b32  	%r753, %r5, -2;
	setp.ge.s32 	%p469, %r752, %r753;
	@%p469 bra 	$L__BB4_140;
	and.b32  	%r754, %r5, -4;
	add.s32 	%r755, %r754, %r3;
	sub.s32 	%r756, %r755, %r997;
	shfl.sync.idx.b32	%r757|%p470, %r996, %r756, 31, -1;
	add.s32 	%r758, %r756, 1;
	shfl.sync.idx.b32	%r759|%p471, %r996, %r758, 31, -1;
	mul.wide.s32 	%rd175, %r757, 4;
	add.s64 	%rd176, %rd2, %rd175;
	shfl.sync.idx.b32	%r760|%p472, %r994, %r756, 31, -1;
	mov.b32 	%f1880, %r760;
	ld.global.nc.f32 	%f1881, [%rd176];
	fma.rn.f32 	%f1882, %f1881, %f1880, %f2173;
	ld.global.nc.f32 	%f1883, [%rd176+128];
	fma.rn.f32 	%f1884, %f1883, %f1880, %f2172;
	shfl.sync.idx.b32	%r761|%p473, %r993, %r756, 31, -1;
	mov.b32 	%f1885, %r761;
	fma.rn.f32 	%f1886, %f1881, %f1885, %f2171;
	fma.rn.f32 	%f1887, %f1883, %f1885, %f2170;
	shfl.sync.idx.b32	%r762|%p474, %r992, %r756, 31, -1;
	mov.b32 	%f1888, %r762;
	fma.rn.f32 	%f1889, %f1881, %f1888, %f2169;
	fma.rn.f32 	%f1890, %f1883, %f1888, %f2168;
	shfl.sync.idx.b32	%r763|%p475, %r991, %r756, 31, -1;
	mov.b32 	%f1891, %r763;
	fma.rn.f32 	%f1892, %f1881, %f1891, %f2167;
	fma.rn.f32 	%f1893, %f1883, %f1891, %f2166;
	shfl.sync.idx.b32	%r764|%p476, %r990, %r756, 31, -1;
	mov.b32 	%f1894, %r764;
	fma.rn.f32 	%f1895, %f1881, %f1894, %f2165;
	fma.rn.f32 	%f1896, %f1883, %f1894, %f2164;
	shfl.sync.idx.b32	%r765|%p477, %r989, %r756, 31, -1;
	mov.b32 	%f1897, %r765;
	fma.rn.f32 	%f1898, %f1881, %f1897, %f2163;
	fma.rn.f32 	%f1899, %f1883, %f1897, %f2162;
	shfl.sync.idx.b32	%r766|%p478, %r988, %r756, 31, -1;
	mov.b32 	%f1900, %r766;
	fma.rn.f32 	%f1901, %f1881, %f1900, %f2161;
	fma.rn.f32 	%f1902, %f1883, %f1900, %f2160;
	shfl.sync.idx.b32	%r767|%p479, %r987, %r756, 31, -1;
	mov.b32 	%f1903, %r767;
	fma.rn.f32 	%f1904, %f1881, %f1903, %f2159;
	fma.rn.f32 	%f1905, %f1883, %f1903, %f2158;
	shfl.sync.idx.b32	%r768|%p480, %r986, %r756, 31, -1;
	mov.b32 	%f1906, %r768;
	fma.rn.f32 	%f1907, %f1881, %f1906, %f2157;
	fma.rn.f32 	%f1908, %f1883, %f1906, %f2156;
	shfl.sync.idx.b32	%r769|%p481, %r985, %r756, 31, -1;
	mov.b32 	%f1909, %r769;
	fma.rn.f32 	%f1910, %f1881, %f1909, %f2155;
	fma.rn.f32 	%f1911, %f1883, %f1909, %f2154;
	shfl.sync.idx.b32	%r770|%p482, %r984, %r756, 31, -1;
	mov.b32 	%f1912, %r770;
	fma.rn.f32 	%f1913, %f1881, %f1912, %f2153;
	fma.rn.f32 	%f1914, %f1883, %f1912, %f2152;
	shfl.sync.idx.b32	%r771|%p483, %r983, %r756, 31, -1;
	mov.b32 	%f1915, %r771;
	fma.rn.f32 	%f1916, %f1881, %f1915, %f2151;
	fma.rn.f32 	%f1917, %f1883, %f1915, %f2150;
	shfl.sync.idx.b32	%r772|%p484, %r982, %r756, 31, -1;
	mov.b32 	%f1918, %r772;
	fma.rn.f32 	%f1919, %f1881, %f1918, %f2149;
	fma.rn.f32 	%f1920, %f1883, %f1918, %f2148;
	shfl.sync.idx.b32	%r773|%p485, %r981, %r756, 31, -1;
	mov.b32 	%f1921, %r773;
	fma.rn.f32 	%f1922, %f1881, %f1921, %f2147;
	fma.rn.f32 	%f1923, %f1883, %f1921, %f2146;
	shfl.sync.idx.b32	%r774|%p486, %r980, %r756, 31, -1;
	mov.b32 	%f1924, %r774;
	fma.rn.f32 	%f1925, %f1881, %f1924, %f2145;
	fma.rn.f32 	%f1926, %f1883, %f1924, %f2144;
	shfl.sync.idx.b32	%r775|%p487, %r979, %r756, 31, -1;
	mov.b32 	%f1927, %r775;
	fma.rn.f32 	%f1928, %f1881, %f1927, %f2143;
	fma.rn.f32 	%f1929, %f1883, %f1927, %f2142;
	shfl.sync.idx.b32	%r776|%p488, %r978, %r756, 31, -1;
	mov.b32 	%f1930, %r776;
	fma.rn.f32 	%f1931, %f1881, %f1930, %f2141;
	fma.rn.f32 	%f1932, %f1883, %f1930, %f2140;
	shfl.sync.idx.b32	%r777|%p489, %r977, %r756, 31, -1;
	mov.b32 	%f1933, %r777;
	fma.rn.f32 	%f1934, %f1881, %f1933, %f2139;
	fma.rn.f32 	%f1935, %f1883, %f1933, %f2138;
	shfl.sync.idx.b32	%r778|%p490, %r976, %r756, 31, -1;
	mov.b32 	%f1936, %r778;
	fma.rn.f32 	%f1937, %f1881, %f1936, %f2137;
	fma.rn.f32 	%f1938, %f1883, %f1936, %f2136;
	shfl.sync.idx.b32	%r779|%p491, %r975, %r756, 31, -1;
	mov.b32 	%f1939, %r779;
	fma.rn.f32 	%f1940, %f1881, %f1939, %f2135;
	fma.rn.f32 	%f1941, %f1883, %f1939, %f2134;
	shfl.sync.idx.b32	%r780|%p492, %r974, %r756, 31, -1;
	mov.b32 	%f1942, %r780;
	fma.rn.f32 	%f1943, %f1881, %f1942, %f2133;
	fma.rn.f32 	%f1944, %f1883, %f1942, %f2132;
	shfl.sync.idx.b32	%r781|%p493, %r973, %r756, 31, -1;
	mov.b32 	%f1945, %r781;
	fma.rn.f32 	%f1946, %f1881, %f1945, %f2131;
	fma.rn.f32 	%f1947, %f1883, %f1945, %f2130;
	shfl.sync.idx.b32	%r782|%p494, %r972, %r756, 31, -1;
	mov.b32 	%f1948, %r782;
	fma.rn.f32 	%f1949, %f1881, %f1948, %f2129;
	fma.rn.f32 	%f1950, %f1883, %f1948, %f2128;
	shfl.sync.idx.b32	%r783|%p495, %r971, %r756, 31, -1;
	mov.b32 	%f1951, %r783;
	fma.rn.f32 	%f1952, %f1881, %f1951, %f2127;
	fma.rn.f32 	%f1953, %f1883, %f1951, %f2126;
	shfl.sync.idx.b32	%r784|%p496, %r970, %r756, 31, -1;
	mov.b32 	%f1954, %r784;
	fma.rn.f32 	%f1955, %f1881, %f1954, %f2125;
	fma.rn.f32 	%f1956, %f1883, %f1954, %f2124;
	shfl.sync.idx.b32	%r785|%p497, %r969, %r756, 31, -1;
	mov.b32 	%f1957, %r785;
	fma.rn.f32 	%f1958, %f1881, %f1957, %f2123;
	fma.rn.f32 	%f1959, %f1883, %f1957, %f2122;
	shfl.sync.idx.b32	%r786|%p498, %r968, %r756, 31, -1;
	mov.b32 	%f1960, %r786;
	fma.rn.f32 	%f1961, %f1881, %f1960, %f2121;
	fma.rn.f32 	%f1962, %f1883, %f1960, %f2120;
	shfl.sync.idx.b32	%r787|%p499, %r967, %r756, 31, -1;
	mov.b32 	%f1963, %r787;
	fma.rn.f32 	%f1964, %f1881, %f1963, %f2119;
	fma.rn.f32 	%f1965, %f1883, %f1963, %f2118;
	shfl.sync.idx.b32	%r788|%p500, %r966, %r756, 31, -1;
	mov.b32 	%f1966, %r788;
	fma.rn.f32 	%f1967, %f1881, %f1966, %f2117;
	fma.rn.f32 	%f1968, %f1883, %f1966, %f2116;
	shfl.sync.idx.b32	%r789|%p501, %r965, %r756, 31, -1;
	mov.b32 	%f1969, %r789;
	fma.rn.f32 	%f1970, %f1881, %f1969, %f2115;
	fma.rn.f32 	%f1971, %f1883, %f1969, %f2114;
	shfl.sync.idx.b32	%r790|%p502, %r964, %r756, 31, -1;
	mov.b32 	%f1972, %r790;
	fma.rn.f32 	%f1973, %f1881, %f1972, %f2113;
	fma.rn.f32 	%f1974, %f1883, %f1972, %f2112;
	shfl.sync.idx.b32	%r791|%p503, %r963, %r756, 31, -1;
	mov.b32 	%f1975, %r791;
	fma.rn.f32 	%f1976, %f1881, %f1975, %f2111;
	fma.rn.f32 	%f1977, %f1883, %f1975, %f2110;
	mul.wide.s32 	%rd177, %r759, 4;
	add.s64 	%rd178, %rd2, %rd177;
	shfl.sync.idx.b32	%r792|%p504, %r994, %r758, 31, -1;
	mov.b32 	%f1978, %r792;
	ld.global.nc.f32 	%f1979, [%rd178];
	fma.rn.f32 	%f2173, %f1979, %f1978, %f1882;
	ld.global.nc.f32 	%f1980, [%rd178+128];
	fma.rn.f32 	%f2172, %f1980, %f1978, %f1884;
	shfl.sync.idx.b32	%r793|%p505, %r993, %r758, 31, -1;
	mov.b32 	%f1981, %r793;
	fma.rn.f32 	%f2171, %f1979, %f1981, %f1886;
	fma.rn.f32 	%f2170, %f1980, %f1981, %f1887;
	shfl.sync.idx.b32	%r794|%p506, %r992, %r758, 31, -1;
	mov.b32 	%f1982, %r794;
	fma.rn.f32 	%f2169, %f1979, %f1982, %f1889;
	fma.rn.f32 	%f2168, %f1980, %f1982, %f1890;
	shfl.sync.idx.b32	%r795|%p507, %r991, %r758, 31, -1;
	mov.b32 	%f1983, %r795;
	fma.rn.f32 	%f2167, %f1979, %f1983, %f1892;
	fma.rn.f32 	%f2166, %f1980, %f1983, %f1893;
	shfl.sync.idx.b32	%r796|%p508, %r990, %r758, 31, -1;
	mov.b32 	%f1984, %r796;
	fma.rn.f32 	%f2165, %f1979, %f1984, %f1895;
	fma.rn.f32 	%f2164, %f1980, %f1984, %f1896;
	shfl.sync.idx.b32	%r797|%p509, %r989, %r758, 31, -1;
	mov.b32 	%f1985, %r797;
	fma.rn.f32 	%f2163, %f1979, %f1985, %f1898;
	fma.rn.f32 	%f2162, %f1980, %f1985, %f1899;
	shfl.sync.idx.b32	%r798|%p510, %r988, %r758, 31, -1;
	mov.b32 	%f1986, %r798;
	fma.rn.f32 	%f2161, %f1979, %f1986, %f1901;
	fma.rn.f32 	%f2160, %f1980, %f1986, %f1902;
	shfl.sync.idx.b32	%r799|%p511, %r987, %r758, 31, -1;
	mov.b32 	%f1987, %r799;
	fma.rn.f32 	%f2159, %f1979, %f1987, %f1904;
	fma.rn.f32 	%f2158, %f1980, %f1987, %f1905;
	shfl.sync.idx.b32	%r800|%p512, %r986, %r758, 31, -1;
	mov.b32 	%f1988, %r800;
	fma.rn.f32 	%f2157, %f1979, %f1988, %f1907;
	fma.rn.f32 	%f2156, %f1980, %f1988, %f1908;
	shfl.sync.idx.b32	%r801|%p513, %r985, %r758, 31, -1;
	mov.b32 	%f1989, %r801;
	fma.rn.f32 	%f2155, %f1979, %f1989, %f1910;
	fma.rn.f32 	%f2154, %f1980, %f1989, %f1911;
	shfl.sync.idx.b32	%r802|%p514, %r984, %r758, 31, -1;
	mov.b32 	%f1990, %r802;
	fma.rn.f32 	%f2153, %f1979, %f1990, %f1913;
	fma.rn.f32 	%f2152, %f1980, %f1990, %f1914;
	shfl.sync.idx.b32	%r803|%p515, %r983, %r758, 31, -1;
	mov.b32 	%f1991, %r803;
	fma.rn.f32 	%f2151, %f1979, %f1991, %f1916;
	fma.rn.f32 	%f2150, %f1980, %f1991, %f1917;
	shfl.sync.idx.b32	%r804|%p516, %r982, %r758, 31, -1;
	mov.b32 	%f1992, %r804;
	fma.rn.f32 	%f2149, %f1979, %f1992, %f1919;
	fma.rn.f32 	%f2148, %f1980, %f1992, %f1920;
	shfl.sync.idx.b32	%r805|%p517, %r981, %r758, 31, -1;
	mov.b32 	%f1993, %r805;
	fma.rn.f32 	%f2147, %f1979, %f1993, %f1922;
	fma.rn.f32 	%f2146, %f1980, %f1993, %f1923;
	shfl.sync.idx.b32	%r806|%p518, %r980, %r758, 31, -1;
	mov.b32 	%f1994, %r806;
	fma.rn.f32 	%f2145, %f1979, %f1994, %f1925;
	fma.rn.f32 	%f2144, %f1980, %f1994, %f1926;
	shfl.sync.idx.b32	%r807|%p519, %r979, %r758, 31, -1;
	mov.b32 	%f1995, %r807;
	fma.rn.f32 	%f2143, %f1979, %f1995, %f1928;
	fma.rn.f32 	%f2142, %f1980, %f1995, %f1929;
	shfl.sync.idx.b32	%r808|%p520, %r978, %r758, 31, -1;
	mov.b32 	%f1996, %r808;
	fma.rn.f32 	%f2141, %f1979, %f1996, %f1931;
	fma.rn.f32 	%f2140, %f1980, %f1996, %f1932;
	shfl.sync.idx.b32	%r809|%p521, %r977, %r758, 31, -1;
	mov.b32 	%f1997, %r809;
	fma.rn.f32 	%f2139, %f1979, %f1997, %f1934;
	fma.rn.f32 	%f2138, %f1980, %f1997, %f1935;
	shfl.sync.idx.b32	%r810|%p522, %r976, %r758, 31, -1;
	mov.b32 	%f1998, %r810;
	fma.rn.f32 	%f2137, %f1979, %f1998, %f1937;
	fma.rn.f32 	%f2136, %f1980, %f1998, %f1938;
	shfl.sync.idx.b32	%r811|%p523, %r975, %r758, 31, -1;
	mov.b32 	%f1999, %r811;
	fma.rn.f32 	%f2135, %f1979, %f1999, %f1940;
	fma.rn.f32 	%f2134, %f1980, %f1999, %f1941;
	shfl.sync.idx.b32	%r812|%p524, %r974, %r758, 31, -1;
	mov.b32 	%f2000, %r812;
	fma.rn.f32 	%f2133, %f1979, %f2000, %f1943;
	fma.rn.f32 	%f2132, %f1980, %f2000, %f1944;
	shfl.sync.idx.b32	%r813|%p525, %r973, %r758, 31, -1;
	mov.b32 	%f2001, %r813;
	fma.rn.f32 	%f2131, %f1979, %f2001, %f1946;
	fma.rn.f32 	%f2130, %f1980, %f2001, %f1947;
	shfl.sync.idx.b32	%r814|%p526, %r972, %r758, 31, -1;
	mov.b32 	%f2002, %r814;
	fma.rn.f32 	%f2129, %f1979, %f2002, %f1949;
	fma.rn.f32 	%f2128, %f1980, %f2002, %f1950;
	shfl.sync.idx.b32	%r815|%p527, %r971, %r758, 31, -1;
	mov.b32 	%f2003, %r815;
	fma.rn.f32 	%f2127, %f1979, %f2003, %f1952;
	fma.rn.f32 	%f2126, %f1980, %f2003, %f1953;
	shfl.sync.idx.b32	%r816|%p528, %r970, %r758, 31, -1;
	mov.b32 	%f2004, %r816;
	fma.rn.f32 	%f2125, %f1979, %f2004, %f1955;
	fma.rn.f32 	%f2124, %f1980, %f2004, %f1956;
	shfl.sync.idx.b32	%r817|%p529, %r969, %r758, 31, -1;
	mov.b32 	%f2005, %r817;
	fma.rn.f32 	%f2123, %f1979, %f2005, %f1958;
	fma.rn.f32 	%f2122, %f1980, %f2005, %f1959;
	shfl.sync.idx.b32	%r818|%p530, %r968, %r758, 31, -1;
	mov.b32 	%f2006, %r818;
	fma.rn.f32 	%f2121, %f1979, %f2006, %f1961;
	fma.rn.f32 	%f2120, %f1980, %f2006, %f1962;
	shfl.sync.idx.b32	%r819|%p531, %r967, %r758, 31, -1;
	mov.b32 	%f2007, %r819;
	fma.rn.f32 	%f2119, %f1979, %f2007, %f1964;
	fma.rn.f32 	%f2118, %f1980, %f2007, %f1965;
	shfl.sync.idx.b32	%r820|%p532, %r966, %r758, 31, -1;
	mov.b32 	%f2008, %r820;
	fma.rn.f32 	%f2117, %f1979, %f2008, %f1967;
	fma.rn.f32 	%f2116, %f1980, %f2008, %f1968;
	shfl.sync.idx.b32	%r821|%p533, %r965, %r758, 31, -1;
	mov.b32 	%f2009, %r821;
	fma.rn.f32 	%f2115, %f1979, %f2009, %f1970;
	fma.rn.f32 	%f2114, %f1980, %f2009, %f1971;
	shfl.sync.idx.b32	%r822|%p534, %r964, %r758, 31, -1;
	mov.b32 	%f2010, %r822;
	fma.rn.f32 	%f2113, %f1979, %f2010, %f1973;
	fma.rn.f32 	%f2112, %f1980, %f2010, %f1974;
	shfl.sync.idx.b32	%r823|%p535, %r963, %r758, 31, -1;
	mov.b32 	%f2011, %r823;
	fma.rn.f32 	%f2111, %f1979, %f2011, %f1976;
	fma.rn.f32 	%f2110, %f1980, %f2011, %f1977;
$L__BB4_140:
	setp.ge.s32 	%p536, %r8, %r5;
	@%p536 bra 	$L__BB4_142;
	sub.s32 	%r824, %r8, %r997;
	shfl.sync.idx.b32	%r825|%p537, %r996, %r824, 31, -1;
	mul.wide.s32 	%rd179, %r825, 4;
	add.s64 	%rd180, %rd2, %rd179;
	shfl.sync.idx.b32	%r826|%p538, %r994, %r824, 31, -1;
	mov.b32 	%f2012, %r826;
	ld.global.nc.f32 	%f2013, [%rd180];
	fma.rn.f32 	%f2173, %f2013, %f2012, %f2173;
	ld.global.nc.f32 	%f2014, [%rd180+128];
	fma.rn.f32 	%f2172, %f2014, %f2012, %f2172;
	shfl.sync.idx.b32	%r827|%p539, %r993, %r824, 31, -1;
	mov.b32 	%f2015, %r827;
	fma.rn.f32 	%f2171, %f2013, %f2015, %f2171;
	fma.rn.f32 	%f2170, %f2014, %f2015, %f2170;
	shfl.sync.idx.b32	%r828|%p540, %r992, %r824, 31, -1;
	mov.b32 	%f2016, %r828;
	fma.rn.f32 	%f2169, %f2013, %f2016, %f2169;
	fma.rn.f32 	%f2168, %f2014, %f2016, %f2168;
	shfl.sync.idx.b32	%r829|%p541, %r991, %r824, 31, -1;
	mov.b32 	%f2017, %r829;
	fma.rn.f32 	%f2167, %f2013, %f2017, %f2167;
	fma.rn.f32 	%f2166, %f2014, %f2017, %f2166;
	shfl.sync.idx.b32	%r830|%p542, %r990, %r824, 31, -1;
	mov.b32 	%f2018, %r830;
	fma.rn.f32 	%f2165, %f2013, %f2018, %f2165;
	fma.rn.f32 	%f2164, %f2014, %f2018, %f2164;
	shfl.sync.idx.b32	%r831|%p543, %r989, %r824, 31, -1;
	mov.b32 	%f2019, %r831;
	fma.rn.f32 	%f2163, %f2013, %f2019, %f2163;
	fma.rn.f32 	%f2162, %f2014, %f2019, %f2162;
	shfl.sync.idx.b32	%r832|%p544, %r988, %r824, 31, -1;
	mov.b32 	%f2020, %r832;
	fma.rn.f32 	%f2161, %f2013, %f2020, %f2161;
	fma.rn.f32 	%f2160, %f2014, %f2020, %f2160;
	shfl.sync.idx.b32	%r833|%p545, %r987, %r824, 31, -1;
	mov.b32 	%f2021, %r833;
	fma.rn.f32 	%f2159, %f2013, %f2021, %f2159;
	fma.rn.f32 	%f2158, %f2014, %f2021, %f2158;
	shfl.sync.idx.b32	%r834|%p546, %r986, %r824, 31, -1;
	mov.b32 	%f2022, %r834;
	fma.rn.f32 	%f2157, %f2013, %f2022, %f2157;
	fma.rn.f32 	%f2156, %f2014, %f2022, %f2156;
	shfl.sync.idx.b32	%r835|%p547, %r985, %r824, 31, -1;
	mov.b32 	%f2023, %r835;
	fma.rn.f32 	%f2155, %f2013, %f2023, %f2155;
	fma.rn.f32 	%f2154, %f2014, %f2023, %f2154;
	shfl.sync.idx.b32	%r836|%p548, %r984, %r824, 31, -1;
	mov.b32 	%f2024, %r836;
	fma.rn.f32 	%f2153, %f2013, %f2024, %f2153;
	fma.rn.f32 	%f2152, %f2014, %f2024, %f2152;
	shfl.sync.idx.b32	%r837|%p549, %r983, %r824, 31, -1;
	mov.b32 	%f2025, %r837;
	fma.rn.f32 	%f2151, %f2013, %f2025, %f2151;
	fma.rn.f32 	%f2150, %f2014, %f2025, %f2150;
	shfl.sync.idx.b32	%r838|%p550, %r982, %r824, 31, -1;
	mov.b32 	%f2026, %r838;
	fma.rn.f32 	%f2149, %f2013, %f2026, %f2149;
	fma.rn.f32 	%f2148, %f2014, %f2026, %f2148;
	shfl.sync.idx.b32	%r839|%p551, %r981, %r824, 31, -1;
	mov.b32 	%f2027, %r839;
	fma.rn.f32 	%f2147, %f2013, %f2027, %f2147;
	fma.rn.f32 	%f2146, %f2014, %f2027, %f2146;
	shfl.sync.idx.b32	%r840|%p552, %r980, %r824, 31, -1;
	mov.b32 	%f2028, %r840;
	fma.rn.f32 	%f2145, %f2013, %f2028, %f2145;
	fma.rn.f32 	%f2144, %f2014, %f2028, %f2144;
	shfl.sync.idx.b32	%r841|%p553, %r979, %r824, 31, -1;
	mov.b32 	%f2029, %r841;
	fma.rn.f32 	%f2143, %f2013, %f2029, %f2143;
	fma.rn.f32 	%f2142, %f2014, %f2029, %f2142;
	shfl.sync.idx.b32	%r842|%p554, %r978, %r824, 31, -1;
	mov.b32 	%f2030, %r842;
	fma.rn.f32 	%f2141, %f2013, %f2030, %f2141;
	fma.rn.f32 	%f2140, %f2014, %f2030, %f2140;
	shfl.sync.idx.b32	%r843|%p555, %r977, %r824, 31, -1;
	mov.b32 	%f2031, %r843;
	fma.rn.f32 	%f2139, %f2013, %f2031, %f2139;
	fma.rn.f32 	%f2138, %f2014, %f2031, %f2138;
	shfl.sync.idx.b32	%r844|%p556, %r976, %r824, 31, -1;
	mov.b32 	%f2032, %r844;
	fma.rn.f32 	%f2137, %f2013, %f2032, %f2137;
	fma.rn.f32 	%f2136, %f2014, %f2032, %f2136;
	shfl.sync.idx.b32	%r845|%p557, %r975, %r824, 31, -1;
	mov.b32 	%f2033, %r845;
	fma.rn.f32 	%f2135, %f2013, %f2033, %f2135;
	fma.rn.f32 	%f2134, %f2014, %f2033, %f2134;
	shfl.sync.idx.b32	%r846|%p558, %r974, %r824, 31, -1;
	mov.b32 	%f2034, %r846;
	fma.rn.f32 	%f2133, %f2013, %f2034, %f2133;
	fma.rn.f32 	%f2132, %f2014, %f2034, %f2132;
	shfl.sync.idx.b32	%r847|%p559, %r973, %r824, 31, -1;
	mov.b32 	%f2035, %r847;
	fma.rn.f32 	%f2131, %f2013, %f2035, %f2131;
	fma.rn.f32 	%f2130, %f2014, %f2035, %f2130;
	shfl.sync.idx.b32	%r848|%p560, %r972, %r824, 31, -1;
	mov.b32 	%f2036, %r848;
	fma.rn.f32 	%f2129, %f2013, %f2036, %f2129;
	fma.rn.f32 	%f2128, %f2014, %f2036, %f2128;
	shfl.sync.idx.b32	%r849|%p561, %r971, %r824, 31, -1;
	mov.b32 	%f2037, %r849;
	fma.rn.f32 	%f2127, %f2013, %f2037, %f2127;
	fma.rn.f32 	%f2126, %f2014, %f2037, %f2126;
	shfl.sync.idx.b32	%r850|%p562, %r970, %r824, 31, -1;
	mov.b32 	%f2038, %r850;
	fma.rn.f32 	%f2125, %f2013, %f2038, %f2125;
	fma.rn.f32 	%f2124, %f2014, %f2038, %f2124;
	shfl.sync.idx.b32	%r851|%p563, %r969, %r824, 31, -1;
	mov.b32 	%f2039, %r851;
	fma.rn.f32 	%f2123, %f2013, %f2039, %f2123;
	fma.rn.f32 	%f2122, %f2014, %f2039, %f2122;
	shfl.sync.idx.b32	%r852|%p564, %r968, %r824, 31, -1;
	mov.b32 	%f2040, %r852;
	fma.rn.f32 	%f2121, %f2013, %f2040, %f2121;
	fma.rn.f32 	%f2120, %f2014, %f2040, %f2120;
	shfl.sync.idx.b32	%r853|%p565, %r967, %r824, 31, -1;
	mov.b32 	%f2041, %r853;
	fma.rn.f32 	%f2119, %f2013, %f2041, %f2119;
	fma.rn.f32 	%f2118, %f2014, %f2041, %f2118;
	shfl.sync.idx.b32	%r854|%p566, %r966, %r824, 31, -1;
	mov.b32 	%f2042, %r854;
	fma.rn.f32 	%f2117, %f2013, %f2042, %f2117;
	fma.rn.f32 	%f2116, %f2014, %f2042, %f2116;
	shfl.sync.idx.b32	%r855|%p567, %r965, %r824, 31, -1;
	mov.b32 	%f2043, %r855;
	fma.rn.f32 	%f2115, %f2013, %f2043, %f2115;
	fma.rn.f32 	%f2114, %f2014, %f2043, %f2114;
	shfl.sync.idx.b32	%r856|%p568, %r964, %r824, 31, -1;
	mov.b32 	%f2044, %r856;
	fma.rn.f32 	%f2113, %f2013, %f2044, %f2113;
	fma.rn.f32 	%f2112, %f2014, %f2044, %f2112;
	shfl.sync.idx.b32	%r857|%p569, %r963, %r824, 31, -1;
	mov.b32 	%f2045, %r857;
	fma.rn.f32 	%f2111, %f2013, %f2045, %f2111;
	fma.rn.f32 	%f2110, %f2014, %f2045, %f2110;
$L__BB4_142:
	ld.param.u64 	%rd257, [_Z12_spmm_conv_8PKfPfiiPKiS3_S3_S0__param_5];
	ld.param.u32 	%r962, [_Z12_spmm_conv_8PKfPfiiPKiS3_S3_S0__param_2];
	ld.param.u64 	%rd256, [_Z12_spmm_conv_8PKfPfiiPKiS3_S3_S0__param_1];
	cvta.to.global.u64 	%rd181, %rd256;
	shl.b32 	%r858, %r7, 15;
	mov.u32 	%r859, %ctaid.y;
	shl.b32 	%r860, %r859, 6;
	mov.u32 	%r861, %tid.x;
	add.s32 	%r862, %r860, %r861;
	mad.lo.s32 	%r863, %r6, 1064960, %r862;
	mad.lo.s32 	%r864, %r6, 1130496, %r863;
	add.s32 	%r865, %r864, %r858;
	cvta.to.global.u64 	%rd182, %rd257;
	cvt.s64.s32 	%rd183, %r962;
	cvt.s64.s32 	%rd184, %r2;
	add.s64 	%rd185, %rd183, %rd184;
	shl.b64 	%rd186, %rd185, 2;
	add.s64 	%rd187, %rd182, %rd186;
	ld.global.nc.u32 	%r866, [%rd187];
	shl.b32 	%r867, %r866, 6;
	add.s32 	%r868, %r867, %r865;
	mul.wide.s32 	%rd188, %r868, 4;
	add.s64 	%rd189, %rd181, %rd188;
	st.global.f32 	[%rd189], %f2173;
	st.global.f32 	[%rd189+128], %f2172;
	ld.global.nc.u32 	%r869, [%rd187+4];
	shl.b32 	%r870, %r869, 6;
	add.s32 	%r871, %r870, %r865;
	mul.wide.s32 	%rd190, %r871, 4;
	add.s64 	%rd191, %rd181, %rd190;
	st.global.f32 	[%rd191], %f2171;
	st.global.f32 	[%rd191+128], %f2170;
	ld.global.nc.u32 	%r872, [%rd187+8];
	shl.b32 	%r873, %r872, 6;
	add.s32 	%r874, %r873, %r865;
	mul.wide.s32 	%rd192, %r874, 4;
	add.s64 	%rd193, %rd181, %rd192;
	st.global.f32 	[%rd193], %f2169;
	st.global.f32 	[%rd193+128], %f2168;
	ld.global.nc.u32 	%r875, [%rd187+12];
	shl.b32 	%r876, %r875, 6;
	add.s32 	%r877, %r876, %r865;
	mul.wide.s32 	%rd194, %r877, 4;
	add.s64 	%rd195, %rd181, %rd194;
	st.global.f32 	[%rd195], %f2167;
	st.global.f32 	[%rd195+128], %f2166;
	ld.global.nc.u32 	%r878, [%rd187+16];
	shl.b32 	%r879, %r878, 6;
	add.s32 	%r880, %r879, %r865;
	mul.wide.s32 	%rd196, %r880, 4;
	add.s64 	%rd197, %rd181, %rd196;
	st.global.f32 	[%rd197], %f2165;
	st.global.f32 	[%rd197+128], %f2164;
	ld.global.nc.u32 	%r881, [%rd187+20];
	shl.b32 	%r882, %r881, 6;
	add.s32 	%r883, %r882, %r865;
	mul.wide.s32 	%rd198, %r883, 4;
	add.s64 	%rd199, %rd181, %rd198;
	st.global.f32 	[%rd199], %f2163;
	st.global.f32 	[%rd199+128], %f2162;
	ld.global.nc.u32 	%r884, [%rd187+24];
	shl.b32 	%r885, %r884, 6;
	add.s32 	%r886, %r885, %r865;
	mul.wide.s32 	%rd200, %r886, 4;
	add.s64 	%rd201, %rd181, %rd200;
	st.global.f32 	[%rd201], %f2161;
	st.global.f32 	[%rd201+128], %f2160;
	ld.global.nc.u32 	%r887, [%rd187+28];
	shl.b32 	%r888, %r887, 6;
	add.s32 	%r889, %r888, %r865;
	mul.wide.s32 	%rd202, %r889, 4;
	add.s64 	%rd203, %rd181, %rd202;
	st.global.f32 	[%rd203], %f2159;
	st.global.f32 	[%rd203+128], %f2158;
	ld.global.nc.u32 	%r890, [%rd187+32];
	shl.b32 	%r891, %r890, 6;
	add.s32 	%r892, %r891, %r865;
	mul.wide.s32 	%rd204, %r892, 4;
	add.s64 	%rd205, %rd181, %rd204;
	st.global.f32 	[%rd205], %f2157;
	st.global.f32 	[%rd205+128], %f2156;
	ld.global.nc.u32 	%r893, [%rd187+36];
	shl.b32 	%r894, %r893, 6;
	add.s32 	%r895, %r894, %r865;
	mul.wide.s32 	%rd206, %r895, 4;
	add.s64 	%rd207, %rd181, %rd206;
	st.global.f32 	[%rd207], %f2155;
	st.global.f32 	[%rd207+128], %f2154;
	ld.global.nc.u32 	%r896, [%rd187+40];
	shl.b32 	%r897, %r896, 6;
	add.s32 	%r898, %r897, %r865;
	mul.wide.s32 	%rd208, %r898, 4;
	add.s64 	%rd209, %rd181, %rd208;
	st.global.f32 	[%rd209], %f2153;
	st.global.f32 	[%rd209+128], %f2152;
	ld.global.nc.u32 	%r899, [%rd187+44];
	shl.b32 	%r900, %r899, 6;
	add.s32 	%r901, %r900, %r865;
	mul.wide.s32 	%rd210, %r901, 4;
	add.s64 	%rd211, %rd181, %rd210;
	st.global.f32 	[%rd211], %f2151;
	st.global.f32 	[%rd211+128], %f2150;
	ld.global.nc.u32 	%r902, [%rd187+48];
	shl.b32 	%r903, %r902, 6;
	add.s32 	%r904, %r903, %r865;
	mul.wide.s32 	%rd212, %r904, 4;
	add.s64 	%rd213, %rd181, %rd212;
	st.global.f32 	[%rd213], %f2149;
	st.global.f32 	[%rd213+128], %f2148;
	ld.global.nc.u32 	%r905, [%rd187+52];
	shl.b32 	%r906, %r905, 6;
	add.s32 	%r907, %r906, %r865;
	mul.wide.s32 	%rd214, %r907, 4;
	add.s64 	%rd215, %rd181, %rd214;
	st.global.f32 	[%rd215], %f2147;
	st.global.f32 	[%rd215+128], %f2146;
	ld.global.nc.u32 	%r908, [%rd187+56];
	shl.b32 	%r909, %r908, 6;
	add.s32 	%r910, %r909, %r865;
	mul.wide.s32 	%rd216, %r910, 4;
	add.s64 	%rd217, %rd181, %rd216;
	st.global.f32 	[%rd217], %f2145;
	st.global.f32 	[%rd217+128], %f2144;
	ld.global.nc.u32 	%r911, [%rd187+60];
	shl.b32 	%r912, %r911, 6;
	add.s32 	%r913, %r912, %r865;
	mul.wide.s32 	%rd218, %r913, 4;
	add.s64 	%rd219, %rd181, %rd218;
	st.global.f32 	[%rd219], %f2143;
	st.global.f32 	[%rd219+128], %f2142;
	ld.global.nc.u32 	%r914, [%rd187+64];
	shl.b32 	%r915, %r914, 6;
	add.s32 	%r916, %r915, %r865;
	mul.wide.s32 	%rd220, %r916, 4;
	add.s64 	%rd221, %rd181, %rd220;
	st.global.f32 	[%rd221], %f2141;
	st.global.f32 	[%rd221+128], %f2140;
	ld.global.nc.u32 	%r917, [%rd187+68];
	shl.b32 	%r918, %r917, 6;
	add.s32 	%r919, %r918, %r865;
	mul.wide.s32 	%rd222, %r919, 4;
	add.s64 	%rd223, %rd181, %rd222;
	st.global.f32 	[%rd223], %f2139;
	st.global.f32 	[%rd223+128], %f2138;
	ld.global.nc.u32 	%r920, [%rd187+72];
	shl.b32 	%r921, %r920, 6;
	add.s32 	%r922, %r921, %r865;
	mul.wide.s32 	%rd224, %r922, 4;
	add.s64 	%rd225, %rd181, %rd224;
	st.global.f32 	[%rd225], %f2137;
	st.global.f32 	[%rd225+128], %f2136;
	ld.global.nc.u32 	%r923, [%rd187+76];
	shl.b32 	%r924, %r923, 6;
	add.s32 	%r925, %r924, %r865;
	mul.wide.s32 	%rd226, %r925, 4;
	add.s64 	%rd227, %rd181, %rd226;
	st.global.f32 	[%rd227], %f2135;
	st.global.f32 	[%rd227+128], %f2134;
	ld.global.nc.u32 	%r926, [%rd187+80];
	shl.b32 	%r927, %r926, 6;
	add.s32 	%r928, %r927, %r865;
	mul.wide.s32 	%rd228, %r928, 4;
	add.s64 	%rd229, %rd181, %rd228;
	st.global.f32 	[%rd229], %f2133;
	st.global.f32 	[%rd229+128], %f2132;
	ld.global.nc.u32 	%r929, [%rd187+84];
	shl.b32 	%r930, %r929, 6;
	add.s32 	%r931, %r930, %r865;
	mul.wide.s32 	%rd230, %r931, 4;
	add.s64 	%rd231, %rd181, %rd230;
	st.global.f32 	[%rd231], %f2131;
	st.global.f32 	[%rd231+128], %f2130;
	ld.global.nc.u32 	%r932, [%rd187+88];
	shl.b32 	%r933, %r932, 6;
	add.s32 	%r934, %r933, %r865;
	mul.wide.s32 	%rd232, %r934, 4;
	add.s64 	%rd233, %rd181, %rd232;
	st.global.f32 	[%rd233], %f2129;
	st.global.f32 	[%rd233+128], %f2128;
	ld.global.nc.u32 	%r935, [%rd187+92];
	shl.b32 	%r936, %r935, 6;
	add.s32 	%r937, %r936, %r865;
	mul.wide.s32 	%rd234, %r937, 4;
	add.s64 	%rd235, %rd181, %rd234;
	st.global.f32 	[%rd235], %f2127;
	st.global.f32 	[%rd235+128], %f2126;
	ld.global.nc.u32 	%r938, [%rd187+96];
	shl.b32 	%r939, %r938, 6;
	add.s32 	%r940, %r939, %r865;
	mul.wide.s32 	%rd236, %r940, 4;
	add.s64 	%rd237, %rd181, %rd236;
	st.global.f32 	[%rd237], %f2125;
	st.global.f32 	[%rd237+128], %f2124;
	ld.global.nc.u32 	%r941, [%rd187+100];
	shl.b32 	%r942, %r941, 6;
	add.s32 	%r943, %r942, %r865;
	mul.wide.s32 	%rd238, %r943, 4;
	add.s64 	%rd239, %rd181, %rd238;
	st.global.f32 	[%rd239], %f2123;
	st.global.f32 	[%rd239+128], %f2122;
	ld.global.nc.u32 	%r944, [%rd187+104];
	shl.b32 	%r945, %r944, 6;
	add.s32 	%r946, %r945, %r865;
	mul.wide.s32 	%rd240, %r946, 4;
	add.s64 	%rd241, %rd181, %rd240;
	st.global.f32 	[%rd241], %f2121;
	st.global.f32 	[%rd241+128], %f2120;
	ld.global.nc.u32 	%r947, [%rd187+108];
	shl.b32 	%r948, %r947, 6;
	add.s32 	%r949, %r948, %r865;
	mul.wide.s32 	%rd242, %r949, 4;
	add.s64 	%rd243, %rd181, %rd242;
	st.global.f32 	[%rd243], %f2119;
	st.global.f32 	[%rd243+128], %f2118;
	ld.global.nc.u32 	%r950, [%rd187+112];
	shl.b32 	%r951, %r950, 6;
	add.s32 	%r952, %r951, %r865;
	mul.wide.s32 	%rd244, %r952, 4;
	add.s64 	%rd245, %rd181, %rd244;
	st.global.f32 	[%rd245], %f2117;
	st.global.f32 	[%rd245+128], %f2116;
	ld.global.nc.u32 	%r953, [%rd187+116];
	shl.b32 	%r954, %r953, 6;
	add.s32 	%r955, %r954, %r865;
	mul.wide.s32 	%rd246, %r955, 4;
	add.s64 	%rd247, %rd181, %rd246;
	st.global.f32 	[%rd247], %f2115;
	st.global.f32 	[%rd247+128], %f2114;
	ld.global.nc.u32 	%r956, [%rd187+120];
	shl.b32 	%r957, %r956, 6;
	add.s32 	%r958, %r957, %r865;
	mul.wide.s32 	%rd248, %r958, 4;
	add.s64 	%rd249, %rd181, %rd248;
	st.global.f32 	[%rd249], %f2113;
	st.global.f32 	[%rd249+128], %f2112;
	ld.global.nc.u32 	%r959, [%rd187+124];
	shl.b32 	%r960, %r959, 6;
	add.s32 	%r961, %r960, %r865;
	mul.wide.s32 	%rd250, %r961, 4;
	add.s64 	%rd251, %rd181, %rd250;
	st.global.f32 	[%rd251], %f2111;
	st.global.f32 	[%rd251+128], %f2110;
	ret;

}
	// .globl	_Z13_spmm_conv_10PKfPfiiPKiS3_S3_S0_
.visible .entry _Z13_spmm_conv_10PKfPfiiPKiS3_S3_S0_(
	.param .u64 .ptr .align 1 _Z13_spmm_conv_10PKfPfiiPKiS3_S3_S0__param_0,
	.param .u64 .ptr .align 1 _Z13_spmm_conv_10PKfPfiiPKiS3_S3_S0__param_1,
	.param .u32 _Z13_spmm_conv_10PKfPfiiPKiS3_S3_S0__param_2,
	.param .u32 _Z13_spmm_conv_10PKfPfiiPKiS3_S3_S0__param_3,
	.param .u64 .ptr .align 1 _Z13_spmm_conv_10PKfPfiiPKiS3_S3_S0__param_4,
	.param .u64 .ptr .align 1 _Z13_spmm_conv_10PKfPfiiPKiS3_S3_S0__param_5,
	.param .u64 .ptr .align 1 _Z13_spmm_conv_10PKfPfiiPKiS3_S3_S0__param_6,
	.param .u64 .ptr .align 1 _Z13_spmm_conv_10PKfPfiiPKiS3_S3_S0__param_7
)
{
	.reg .pred 	%p<570>;
	.reg .b32 	%r<1100>;
	.reg .b32 	%f<2430>;
	.reg .b64 	%rd<262>;

	ld.param.u32 	%r222, [_Z13_spmm_conv_10PKfPfiiPKiS3_S3_S0__param_2];
	ld.param.u64 	%rd8, [_Z13_spmm_conv_10PKfPfiiPKiS3_S3_S0__param_4];
	cvta.to.global.u64 	%rd9, %rd8;
	mov.u32 	%r225, %tid.y;
	shl.b32 	%r226, %r225, 5;
	mov.u32 	%r227, %ctaid.x;
	shl.b32 	%r228, %r227, 7;
	add.s32 	%r229, %r226, %r228;
	mov.u32 	%r1, %tid.x;
	cvt.s64.s32 	%rd10, %r222;
	shr.s32 	%r230, %r229, 31;
	shr.u32 	%r231, %r230, 26;
	add.s32 	%r232, %r229, %r231;
	and.b32  	%r233, %r232, -64;
	sub.s32 	%r2, %r229, %r233;
	cvt.s64.s32 	%rd11, %r2;
	add.s64 	%rd12, %rd10, %rd11;
	shl.b64 	%rd13, %rd12, 2;
	add.s64 	%rd14, %rd9, %rd13;
	ld.global.nc.u32 	%r3, [%rd14];
	ld.global.nc.u32 	%r4, [%rd14+4];
	sub.s32 	%r5, %r4, %r3;
	mul.hi.s32 	%r234, %r229, 128207979;
	shr.u32 	%r235, %r234, 31;
	shr.s32 	%r236, %r234, 7;
	add.s32 	%r6, %r236, %r235;
	shr.s32 	%r237, %r232, 6;
	mul.hi.s32 	%r238, %r237, 128207979;
	shr.u32 	%r239, %r238, 31;
	shr.s32 	%r240, %r238, 1;
	add.s32 	%r241, %r240, %r239;
	mul.lo.s32 	%r242, %r241, 67;
	sub.s32 	%r7, %r237, %r242;
	and.b32  	%r243, %r5, -2;
	add.s32 	%r8, %r243, %r3;
	setp.lt.s32 	%p1, %r5, 8;
	mov.b32 	%r997, 0;
	mov.f32 	%f2110, 0f00000000;
	mov.f32 	%f2111, %f2110;
	mov.f32 	%f2112, %f2110;
	mov.f32 	%f2113, %f2110;
	mov.f32 	%f2114, %f2110;
	mov.f32 	%f2115, %f2110;
	mov.f32 	%f2116, %f2110;
	mov.f32 	%f2117, %f2110;
	mov.f32 	%f2118, %f2110;
	mov.f32 	%f2119, %f2110;
	mov.f32 	%f2120, %f2110;
	mov.f32 	%f2121, %f2110;
	mov.f32 	%f2122, %f2110;
	mov.f32 	%f2123, %f2110;
	mov.f32 	%f2124, %f2110;
	mov.f32 	%f2125, %f2110;
	mov.f32 	%f2126, %f2110;
	mov.f32 	%f2127, %f2110;
	mov.f32 	%f2128, %f2110;
	mov.f32 	%f2129, %f2110;
	mov.f32 	%f2130, %f2110;
	mov.f32 	%f2131, %f2110;
	mov.f32 	%f2132, %f2110;
	mov.f32 	%f2133, %f2110;
	mov.f32 	%f2134, %f2110;
	mov.f32 	%f2135, %f2110;
	mov.f32 	%f2136, %f2110;
	mov.f32 	%f2137, %f2110;
	mov.f32 	%f2138, %f2110;
	mov.f32 	%f2139, %f2110;
	mov.f32 	%f2140, %f2110;
	mov.f32 	%f2141, %f2110;
	mov.f32 	%f2142, %f2110;
	mov.f32 	%f2143, %f2110;
	mov.f32 	%f2144, %f2110;
	mov.f32 	%f2145, %f2110;
	mov.f32 	%f2146, %f2110;
	mov.f32 	%f2147, %f2110;
	mov.f32 	%f2148, %f2110;
	mov.f32 	%f2149, %f2110;
	mov.f32 	%f2150, %f2110;
	mov.f32 	%f2151, %f2110;
	mov.f32 	%f2152, %f2110;
	mov.f32 	%f2153, %f2110;
	mov.f32 	%f2154, %f2110;
	mov.f32 	%f2155, %f2110;
	mov.f32 	%f2156, %f2110;
	mov.f32 	%f2157, %f2110;
	mov.f32 	%f2158, %f2110;
	mov.f32 	%f2159, %f2110;
	mov.f32 	%f2160, %f2110;
	mov.f32 	%f2161, %f2110;
	mov.f32 	%f2162, %f2110;
	mov.f32 	%f2163, %f2110;
	mov.f32 	%f2164, %f2110;
	mov.f32 	%f2165, %f2110;
	mov.f32 	%f2166, %f2110;
	mov.f32 	%f2167, %f2110;
	mov.f32 	%f2168, %f2110;
	mov.f32 	%f2169, %f2110;
	mov.f32 	%f2170, %f2110;
	mov.f32 	%f2171, %f2110;
	mov.f32 	%f2172, %f2110;
	mov.f32 	%f2173, %f2110;
	@%p1 bra 	$L__BB5_6;
	mov.b32 	%r997, 0;
	mov.f32 	%f2110, 0f00000000;
	mov.u32 	%r995, %r3;
$L__BB5_2:
	sub.s32 	%r246, %r995, %r3;
	and.b32  	%r247, %r246, 31;
	setp.ne.s32 	%p2, %r247, 0;
	@%p2 bra 	$L__BB5_5;
	sub.s32 	%r248, %r4, %r995;
	setp.ge.u32 	%p3, %r1, %r248;
	mov.u32 	%r997, %r995;
	@%p3 bra 	$L__BB5_5;
	ld.param.u64 	%rd260, [_Z13_spmm_conv_10PKfPfiiPKiS3_S3_S0__param_7];
	ld.param.u64 	%rd258, [_Z13_spmm_conv_10PKfPfiiPKiS3_S3_S0__param_6];
	add.s32 	%r249, %r995, %r1;
	cvta.to.global.u64 	%rd15, %rd258;
	mul.wide.u32 	%rd16, %r249, 4;
	add.s64 	%rd17, %rd15, %rd16;
	ld.global.nc.u32 	%r250, [%rd17];
	shl.b32 	%r251, %r7, 14;
	mov.u32 	%r252, %ctaid.y;
	shl.b32 	%r253, %r252, 6;
	add.s32 	%r254, %r253, %r1;
	mad.lo.s32 	%r255, %r6, 1064960, %r254;
	add.s32 	%r256, %r255, %r251;
	shr.s32 	%r257, %r250, 31;
	shr.u32 	%r258, %r257, 24;
	add.s32 	%r259, %r250, %r258;
	shr.u32 	%r260, %r259, 8;
	mad.lo.s32 	%r261, %r260, 1064960, %r256;
	and.b32  	%r262, %r259, 67108608;
	sub.s32 	%r263, %r250, %r262;
	shl.b32 	%r264, %r263, 6;
	add.s32 	%r996, %r261, %r264;
	cvta.to.global.u64 	%rd18, %rd260;
	add.s64 	%rd19, %rd18, %rd16;
	ld.global.nc.u32 	%r994, [%rd19];
	add.s32 	%r265, %r5, %r249;
	mul.wide.u32 	%rd20, %r265, 4;
	add.s64 	%rd21, %rd18, %rd20;
	ld.global.nc.u32 	%r993, [%rd21];
	add.s32 	%r266, %r265, %r5;
	mul.wide.u32 	%rd22, %r266, 4;
	add.s64 	%rd23, %rd18, %rd22;
	ld.global.nc.u32 	%r992, [%rd23];
	add.s32 	%r267, %r266, %r5;
	mul.wide.u32 	%rd24, %r267, 4;
	add.s64 	%rd25, %rd18, %rd24;
	ld.global.nc.u32 	%r991, [%rd25];
	add.s32 	%r268, %r267, %r5;
	mul.wide.u32 	%rd26, %r268, 4;
	add.s64 	%rd27, %rd18, %rd26;
	ld.global.nc.u32 	%r990, [%rd27];
	add.s32 	%r269, %r268, %r5;
	mul.wide.u32 	%rd28, %r269, 4;
	add.s64 	%rd29, %rd18, %rd28;
	ld.global.nc.u32 	%r989, [%rd29];
	add.s32 	%r270, %r269, %r5;
	mul.wide.u32 	%rd30, %r270, 4;
	add.s64 	%rd31, %rd18, %rd30;
	ld.global.nc.u32 	%r988, [%rd31];
	add.s32 	%r271, %r270, %r5;
	mul.wide.u32 	%rd32, %r271, 4;
	add.s64 	%rd33, %rd18, %rd32;
	ld.global.nc.u32 	%r987, [%rd33];
	add.s32 	%r272, %r271, %r5;
	mul.wide.u32 	%rd34, %r272, 4;
	add.s64 	%rd35, %rd18, %rd34;
	ld.global.nc.u32 	%r986, [%rd35];
	add.s32 	%r273, %r272, %r5;
	mul.wide.u32 	%rd36, %r273, 4;
	add.s64 	%rd37, %rd18, %rd36;
	ld.global.nc.u32 	%r985, [%rd37];
	add.s32 	%r274, %r273, %r5;
	mul.wide.u32 	%rd38, %r274, 4;
	add.s64 	%rd39, %rd18, %rd38;
	ld.global.nc.u32 	%r984, [%rd39];
	add.s32 	%r275, %r274, %r5;
	mul.wide.u32 	%rd40, %r275, 4;
	add.s64 	%rd41, %rd18, %rd40;
	ld.global.nc.u32 	%r983, [%rd41];
	add.s32 	%r276, %r275, %r5;
	mul.wide.u32 	%rd42, %r276, 4;
	add.s64 	%rd43, %rd18, %rd42;
	ld.global.nc.u32 	%r982, [%rd43];
	add.s32 	%r277, %r276, %r5;
	mul.wide.u32 	%rd44, %r277, 4;
	add.s64 	%rd45, %rd18, %rd44;
	ld.global.nc.u32 	%r981, [%rd45];
	add.s32 	%r278, %r277, %r5;
	mul.wide.u32 	%rd46, %r278, 4;
	add.s64 	%rd47, %rd18, %rd46;
	ld.global.nc.u32 	%r980, [%rd47];
	add.s32 	%r279, %r278, %r5;
	mul.wide.u32 	%rd48, %r279, 4;
	add.s64 	%rd49, %rd18, %rd48;
	ld.global.nc.u32 	%r979, [%rd49];
	add.s32 	%r280, %r279, %r5;
	mul.wide.u32 	%rd50, %r280, 4;
	add.s64 	%rd51, %rd18, %rd50;
	ld.global.nc.u32 	%r978, [%rd51];
	add.s32 	%r281, %r280, %r5;
	mul.wide.u32 	%rd52, %r281, 4;
	add.s64 	%rd53, %rd18, %rd52;
	ld.global.nc.u32 	%r977, [%rd53];
	add.s32 	%r282, %r281, %r5;
	mul.wide.u32 	%rd54, %r282, 4;
	add.s64 	%rd55, %rd18, %rd54;
	ld.global.nc.u32 	%r976, [%rd55];
	add.s32 	%r283, %r282, %r5;
	mul.wide.u32 	%rd56, %r283, 4;
	add.s64 	%rd57, %rd18, %rd56;
	ld.global.nc.u32 	%r975, [%rd57];
	add.s32 	%r284, %r283, %r5;
	mul.wide.u32 	%rd58, %r284, 4;
	add.s64 	%rd59, %rd18, %rd58;
	ld.global.nc.u32 	%r974, [%rd59];
	add.s32 	%r285, %r284, %r5;
	mul.wide.u32 	%rd60, %r285, 4;
	add.s64 	%rd61, %rd18, %rd60;
	ld.global.nc.u32 	%r973, [%rd61];
	add.s32 	%r286, %r285, %r5;
	mul.wide.u32 	%rd62, %r286, 4;
	add.s64 	%rd63, %rd18, %rd62;
	ld.global.nc.u32 	%r972, [%rd63];
	add.s32 	%r287, %r286, %r5;
	mul.wide.u32 	%rd64, %r287, 4;
	add.s64 	%rd65, %rd18, %rd64;
	ld.global.nc.u32 	%r971, [%rd65];
	add.s32 	%r288, %r287, %r5;
	mul.wide.u32 	%rd66, %r288, 4;
	add.s64 	%rd67, %rd18, %rd66;
	ld.global.nc.u32 	%r970, [%rd67];
	add.s32 	%r289, %r288, %r5;
	mul.wide.u32 	%rd68, %r289, 4;
	add.s64 	%rd69, %rd18, %rd68;
	ld.global.nc.u32 	%r969, [%rd69];
	add.s32 	%r290, %r289, %r5;
	mul.wide.u32 	%rd70, %r290, 4;
	add.s64 	%rd71, %rd18, %rd70;
	ld.global.nc.u32 	%r968, [%rd71];
	add.s32 	%r291, %r290, %r5;
	mul.wide.u32 	%rd72, %r291, 4;
	add.s64 	%rd73, %rd18, %rd72;
	ld.global.nc.u32 	%r967, [%rd73];
	add.s32 	%r292, %r291, %r5;
	mul.wide.u32 	%rd74, %r292, 4;
	add.s64 	%rd75, %rd18, %rd74;
	ld.global.nc.u32 	%r966, [%rd75];
	add.s32 	%r293, %r292, %r5;
	mul.wide.u32 	%rd76, %r293, 4;
	add.s64 	%rd77, %rd18, %rd76;
	ld.global.nc.u32 	%r965, [%rd77];
	add.s32 	%r294, %r293, %r5;
	mul.wide.u32 	%rd78, %r294, 4;
	add.s64 	%rd79, %rd18, %rd78;
	ld.global.nc.u32 	%r964, [%rd79];
	add.s32 	%r295, %r294, %r5;
	mul.wide.u32 	%rd80, %r295, 4;
	add.s64 	%rd81, %rd18, %rd80;
	ld.global.nc.u32 	%r963, [%rd81];
$L__BB5_5:
	ld.param.u64 	%rd252, [_Z13_spmm_conv_10PKfPfiiPKiS3_S3_S0__param_0];
	sub.s32 	%r296, %r995, %r997;
	shfl.sync.idx.b32	%r297|%p4, %r996, %r296, 31, -1;
	add.s32 	%r298, %r296, 1;
	shfl.sync.idx.b32	%r299|%p5, %r996, %r298, 31, -1;
	add.s32 	%r300, %r296, 2;
	shfl.sync.idx.b32	%r301|%p6, %r996, %r300, 31, -1;
	add.s32 	%r302, %r296, 3;
	shfl.sync.idx.b32	%r303|%p7, %r996, %r302, 31, -1;
	add.s32 	%r304, %r296, 4;
	shfl.sync.idx.b32	%r305|%p8, %r996, %r304, 31, -1;
	add.s32 	%r306, %r296, 5;
	shfl.sync.idx.b32	%r307|%p9, %r996, %r306, 31, -1;
	add.s32 	%r308, %r296, 6;
	shfl.sync.idx.b32	%r309|%p10, %r996, %r308, 31, -1;
	add.s32 	%r310, %r296, 7;
	shfl.sync.idx.b32	%r311|%p11, %r996, %r310, 31, -1;
	cvta.to.global.u64 	%rd82, %rd252;
	mul.wide.s32 	%rd83, %r297, 4;
	add.s64 	%rd84, %rd82, %rd83;
	shfl.sync.idx.b32	%r312|%p12, %r994, %r296, 31, -1;
	mov.b32 	%f802, %r312;
	ld.global.nc.f32 	%f803, [%rd84];
	fma.rn.f32 	%f804, %f803, %f802, %f2173;
	ld.global.nc.f32 	%f805, [%rd84+128];
	fma.rn.f32 	%f806, %f805, %f802, %f2172;
	shfl.sync.idx.b32	%r313|%p13, %r993, %r296, 31, -1;
	mov.b32 	%f807, %r313;
	fma.rn.f32 	%f808, %f803, %f807, %f2171;
	fma.rn.f32 	%f809, %f805, %f807, %f2170;
	shfl.sync.idx.b32	%r314|%p14, %r992, %r296, 31, -1;
	mov.b32 	%f810, %r314;
	fma.rn.f32 	%f811, %f803, %f810, %f2169;
	fma.rn.f32 	%f812, %f805, %f810, %f2168;
	shfl.sync.idx.b32	%r315|%p15, %r991, %r296, 31, -1;
	mov.b32 	%f813, %r315;
	fma.rn.f32 	%f814, %f803, %f813, %f2167;
	fma.rn.f32 	%f815, %f805, %f813, %f2166;
	shfl.sync.idx.b32	%r316|%p16, %r990, %r296, 31, -1;
	mov.b32 	%f816, %r316;
	fma.rn.f32 	%f817, %f803, %f816, %f2165;
	fma.rn.f32 	%f818, %f805, %f816, %f2164;
	shfl.sync.idx.b32	%r317|%p17, %r989, %r296, 31, -1;
	mov.b32 	%f819, %r317;
	fma.rn.f32 	%f820, %f803, %f819, %f2163;
	fma.rn.f32 	%f821, %f805, %f819, %f2162;
	shfl.sync.idx.b32	%r318|%p18, %r988, %r296, 31, -1;
	mov.b32 	%f822, %r318;
	fma.rn.f32 	%f823, %f803, %f822, %f2161;
	fma.rn.f32 	%f824, %f805, %f822, %f2160;
	shfl.sync.idx.b32	%r319|%p19, %r987, %r296, 31, -1;
	mov.b32 	%f825, %r319;
	fma.rn.f32 	%f826, %f803, %f825, %f2159;
	fma.rn.f32 	%f827, %f805, %f825, %f2158;
	shfl.sync.idx.b32	%r320|%p20, %r986, %r296, 31, -1;
	mov.b32 	%f828, %r320;
	fma.rn.f32 	%f829, %f803, %f828, %f2157;
	fma.rn.f32 	%f830, %f805, %f828, %f2156;
	shfl.sync.idx.b32	%r321|%p21, %r985, %r296, 31, -1;
	mov.b32 	%f831, %r321;
	fma.rn.f32 	%f832, %f803, %f831, %f2155;
	fma.rn.f32 	%f833, %f805, %f831, %f2154;
	shfl.sync.idx.b32	%r322|%p22, %r984, %r296, 31, -1;
	mov.b32 	%f834, %r322;
	fma.rn.f32 	%f835, %f803, %f834, %f2153;
	fma.rn.f32 	%f836, %f805, %f834, %f2152;
	shfl.sync.idx.b32	%r323|%p23, %r983, %r296, 31, -1;
	mov.b32 	%f837, %r323;
	fma.rn.f32 	%f838, %f803, %f837, %f2151;
	fma.rn.f32 	%f839, %f805, %f837, %f2150;
	shfl.sync.idx.b32	%r324|%p24, %r982, %r296, 31, -1;
	mov.b32 	%f840, %r324;
	fma.rn.f32 	%f841, %f803, %f840, %f2149;
	fma.rn.f32 	%f842, %f805, %f840, %f2148;
	shfl.sync.idx.b32	%r325|%p25, %r981, %r296, 31, -1;
	mov.b32 	%f843, %r325;
	fma.rn.f32 	%f844, %f803, %f843, %f2147;
	fma.rn.f32 	%f845, %f805, %f843, %f2146;
	shfl.sync.idx.b32	%r326|%p26, %r980, %r296, 31, -1;
	mov.b32 	%f846, %r326;
	fma.rn.f32 	%f847, %f803, %f846, %f2145;
	fma.rn.f32 	%f848, %f805, %f846, %f2144;
	shfl.sync.idx.b32	%r327|%p27, %r979, %r296, 31, -1;
	mov.b32 	%f849, %r327;
	fma.rn.f32 	%f850, %f803, %f849, %f2143;
	fma.rn.f32 	%f851, %f805, %f849, %f2142;
	shfl.sync.idx.b32	%r328|%p28, %r978, %r296, 31, -1;
	mov.b32 	%f852, %r328;
	fma.rn.f32 	%f853, %f803, %f852, %f2141;
	fma.rn.f32 	%f854, %f805, %f852, %f2140;
	shfl.sync.idx.b32	%r329|%p29, %r977, %r296, 31, -1;
	mov.b32 	%f855, %r329;
	fma.rn.f32 	%f856, %f803, %f855, %f2139;
	fma.rn.f32 	%f857, %f805, %f855, %f2138;
	shfl.sync.idx.b32	%r330|%p30, %r976, %r296, 31, -1;
	mov.b32 	%f858, %r330;
	fma.rn.f32 	%f859, %f803, %f858, %f2137;
	fma.rn.f32 	%f860, %f805, %f858, %f2136;
	shfl.sync.idx.b32	%r331|%p31, %r975, %r296, 31, -1;
	mov.b32 	%f861, %r331;
	fma.rn.f32 	%f862, %f803, %f861, %f2135;
	fma.rn.f32 	%f863, %f805, %f861, %f2134;
	shfl.sync.idx.b32	%r332|%p32, %r974, %r296, 31, -1;
	mov.b32 	%f864, %r332;
	fma.rn.f32 	%f865, %f803, %f864, %f2133;
	fma.rn.f32 	%f866, %f805, %f864, %f2132;
	shfl.sync.idx.b32	%r333|%p33, %r973, %r296, 31, -1;
	mov.b32 	%f867, %r333;
	fma.rn.f32 	%f868, %f803, %f867, %f2131;
	fma.rn.f32 	%f869, %f805, %f867, %f2130;
	shfl.sync.idx.b32	%r334|%p34, %r972, %r296, 31, -1;
	mov.b32 	%f870, %r334;
	fma.rn.f32 	%f871, %f803, %f870, %f2129;
	fma.rn.f32 	%f872, %f805, %f870, %f2128;
	shfl.sync.idx.b32	%r335|%p35, %r971, %r296, 31, -1;
	mov.b32 	%f873, %r335;
	fma.rn.f32 	%f874, %f803, %f873, %f2127;
	fma.rn.f32 	%f875, %f805, %f873, %f2126;
	shfl.sync.idx.b32	%r336|%p36, %r970, %r296, 31, -1;
	mov.b32 	%f876, %r336;
	fma.rn.f32 	%f877, %f803, %f876, %f2125;
	fma.rn.f32 	%f878, %f805, %f876, %f2124;
	shfl.sync.idx.b32	%r337|%p37, %r969, %r296, 31, -1;
	mov.b32 	%f879, %r337;
	fma.rn.f32 	%f880, %f803, %f879, %f2123;
	fma.rn.f32 	%f881, %f805, %f879, %f2122;
	shfl.sync.idx.b32	%r338|%p38, %r968, %r296, 31, -1;
	mov.b32 	%f882, %r338;
	fma.rn.f32 	%f883, %f803, %f882, %f2121;
	fma.rn.f32 	%f884, %f805, %f882, %f2120;
	shfl.sync.idx.b32	%r339|%p39, %r967, %r296, 31, -1;
	mov.b32 	%f885, %r339;
	fma.rn.f32 	%f886, %f803, %f885, %f2119;
	fma.rn.f32 	%f887, %f805, %f885, %f2118;
	shfl.sync.idx.b32	%r340|%p40, %r966, %r296, 31, -1;
	mov.b32 	%f888, %r340;
	fma.rn.f32 	%f889, %f803, %f888, %f2117;
	fma.rn.f32 	%f890, %f805, %f888, %f2116;
	shfl.sync.idx.b32	%r341|%p41, %r965, %r296, 31, -1;
	mov.b32 	%f891, %r341;
	fma.rn.f32 	%f892, %f803, %f891, %f2115;
	fma.rn.f32 	%f893, %f805, %f891, %f2114;
	shfl.sync.idx.b32	%r342|%p42, %r964, %r296, 31, -1;
	mov.b32 	%f894, %r342;
	fma.rn.f32 	%f895, %f803, %f894, %f2113;
	fma.rn.f32 	%f896, %f805, %f894, %f2112;
	shfl.sync.idx.b32	%r343|%p43, %r963, %r296, 31, -1;
	mov.b32 	%f897, %r343;
	fma.rn.f32 	%f898, %f803, %f897, %f2111;
	fma.rn.f32 	%f899, %f805, %f897, %f2110;
	mul.wide.s32 	%rd85, %r299, 4;
	add.s64 	%rd86, %rd82, %rd85;
	shfl.sync.idx.b32	%r344|%p44, %r994, %r298, 31, -1;
	mov.b32 	%f900, %r344;
	ld.global.nc.f32 	%f901, [%rd86];
	fma.rn.f32 	%f902, %f901, %f900, %f804;
	ld.global.nc.f32 	%f903, [%rd86+128];
	fma.rn.f32 	%f904, %f903, %f900, %f806;
	shfl.sync.idx.b32	%r345|%p45, %r993, %r298, 31, -1;
	mov.b32 	%f905, %r345;
	fma.rn.f32 	%f906, %f901, %f905, %f808;
	fma.rn.f32 	%f907, %f903, %f905, %f809;
	shfl.sync.idx.b32	%r346|%p46, %r992, %r298, 31, -1;
	mov.b32 	%f908, %r346;
	fma.rn.f32 	%f909, %f901, %f908, %f811;
	fma.rn.f32 	%f910, %f903, %f908, %f812;
	shfl.sync.idx.b32	%r347|%p47, %r991, %r298, 31, -1;
	mov.b32 	%f911, %r347;
	fma.rn.f32 	%f912, %f901, %f911, %f814;
	fma.rn.f32 	%f913, %f903, %f911, %f815;
	shfl.sync.idx.b32	%r348|%p48, %r990, %r298, 31, -1;
	mov.b32 	%f914, %r348;
	fma.rn.f32 	%f915, %f901, %f914, %f817;
	fma.rn.f32 	%f916, %f903, %f914, %f818;
	shfl.sync.idx.b32	%r349|%p49, %r989, %r298, 31, -1;
	mov.b32 	%f917, %r349;
	fma.rn.f32 	%f918, %f901, %f917, %f820;
	fma.rn.f32 	%f919, %f903, %f917, %f821;
	shfl.sync.idx.b32	%r350|%p50, %r988, %r298, 31, -1;
	mov.b32 	%f920, %r350;
	fma.rn.f32 	%f921, %f901, %f920, %f823;
	fma.rn.f32 	%f922, %f903, %f920, %f824;
	shfl.sync.idx.b32	%r351|%p51, %r987, %r298, 31, -1;
	mov.b32 	%f923, %r351;
	fma.rn.f32 	%f924, %f901, %f923, %f826;
	fma.rn.f32 	%f925, %f903, %f923, %f827;
	shfl.sync.idx.b32	%r352|%p52, %r986, %r298, 31, -1;
	mov.b32 	%f926, %r352;
	fma.rn.f32 	%f927, %f901, %f926, %f829;
	fma.rn.f32 	%f928, %f903, %f926, %f830;
	shfl.sync.idx.b32	%r353|%p53, %r985, %r298, 31, -1;
	mov.b32 	%f929, %r353;
	fma.rn.f32 	%f930, %f901, %f929, %f832;
	fma.rn.f32 	%f931, %f903, %f929, %f833;
	shfl.sync.idx.b32	%r354|%p54, %r984, %r298, 31, -1;
	mov.b32 	%f932, %r354;
	fma.rn.f32 	%f933, %f901, %f932, %f835;
	fma.rn.f32 	%f934, %f903, %f932, %f836;
	shfl.sync.idx.b32	%r355|%p55, %r983, %r298, 31, -1;
	mov.b32 	%f935, %r355;
	fma.rn.f32 	%f936, %f901, %f935, %f838;
	fma.rn.f32 	%f937, %f903, %f935, %f839;
	shfl.sync.idx.b32	%r356|%p56, %r982, %r298, 31, -1;
	mov.b32 	%f938, %r356;
	fma.rn.f32 	%f939, %f901, %f938, %f841;
	fma.rn.f32 	%f940, %f903, %f938, %f842;
	shfl.sync.idx.b32	%r357|%p57, %r981, %r298, 31, -1;
	mov.b32 	%f941, %r357;
	fma.rn.f32 	%f942, %f901, %f941, %f844;
	fma.rn.f32 	%f943, %f903, %f941, %f845;
	shfl.sync.idx.b32	%r358|%p58, %r980, %r298, 31, -1;
	mov.b32 	%f944, %r358;
	fma.rn.f32 	%f945, %f901, %f944, %f847;
	fma.rn.f32 	%f946, %f903, %f944, %f848;
	shfl.sync.idx.b32	%r359|%p59, %r979, %r298, 31, -1;
	mov.b32 	%f947, %r359;
	fma.rn.f32 	%f948, %f901, %f947, %f850;
	fma.rn.f32 	%f949, %f903, %f947, %f851;
	shfl.sync.idx.b32	%r360|%p60, %r978, %r298, 31, -1;
	mov.b32 	%f950, %r360;
	fma.rn.f32 	%f951, %f901, %f950, %f853;
	fma.rn.f32 	%f952, %f903, %f950, %f854;
	shfl.sync.idx.b32	%r361|%p61, %r977, %r298, 31, -1;
	mov.b32 	%f953, %r361;
	fma.rn.f32 	%f954, %f901, %f953, %f856;
	fma.rn.f32 	%f955, %f903, %f953, %f857;
	shfl.sync.idx.b32	%r362|%p62, %r976, %r298, 31, -1;
	mov.b32 	%f956, %r362;
	fma.rn.f32 	%f957, %f901, %f956, %f859;
	fma.rn.f32 	%f958, %f903, %f956, %f860;
	shfl.sync.idx.b32	%r363|%p63, %r975, %r298, 31, -1;
	mov.b32 	%f959, %r363;
	fma.rn.f32 	%f960, %f901, %f959, %f862;
	fma.rn.f32 	%f961, %f903, %f959, %f863;
	shfl.sync.idx.b32	%r364|%p64, %r974, %r298, 31, -1;
	mov.b32 	%f962, %r364;
	fma.rn.f32 	%f963, %f901, %f962, %f865;
	fma.rn.f32 	%f964, %f903, %f962, %f866;
	shfl.sync.idx.b32	%r365|%p65, %r973, %r298, 31, -1;
	mov.b32 	%f965, %r365;
	fma.rn.f32 	%f966, %f901, %f965, %f868;
	fma.rn.f32 	%f967, %f903, %f965, %f869;
	shfl.sync.idx.b32	%r366|%p66, %r972, %r298, 31, -1;
	mov.b32 	%f968, %r366;
	fma.rn.f32 	%f969, %f901, %f968, %f871;
	fma.rn.f32 	%f970, %f903, %f968, %f872;
	shfl.sync.idx.b32	%r367|%p67, %r971, %r298, 31, -1;
	mov.b32 	%f971, %r367;
	fma.rn.f32 	%f972, %f901, %f971, %f874;
	fma.rn.f32 	%f973, %f903, %f971, %f875;
	shfl.sync.idx.b32	%r368|%p68, %r970, %r298, 31, -1;
	mov.b32 	%f974, %r368;
	fma.rn.f32 	%f975, %f901, %f974, %f877;
	fma.rn.f32 	%f976, %f903, %f974, %f878;
	shfl.sync.idx.b32	%r369|%p69, %r969, %r298, 31, -1;
	mov.b32 	%f977, %r369;
	fma.rn.f32 	%f978, %f901, %f977, %f880;
	fma.rn.f32 	%f979, %f903, %f977, %f881;
	shfl.sync.idx.b32	%r370|%p70, %r968, %r298, 31, -1;
	mov.b32 	%f980, %r370;
	fma.rn.f32 	%f981, %f901, %f980, %f883;
	fma.rn.f32 	%f982, %f903, %f980, %f884;
	shfl.sync.idx.b32	%r371|%p71, %r967, %r298, 31, -1;
	mov.b32 	%f983, %r371;
	fma.rn.f32 	%f984, %f901, %f983, %f886;
	fma.rn.f32 	%f985, %f903, %f983, %f887;
	shfl.sync.idx.b32	%r372|%p72, %r966, %r298, 31, -1;
	mov.b32 	%f986, %r372;
	fma.rn.f32 	%f987, %f901, %f986, %f889;
	fma.rn.f32 	%f988, %f903, %f986, %f890;
	shfl.sync.idx.b32	%r373|%p73, %r965, %r298, 31, -1;
	mov.b32 	%f989, %r373;
	fma.rn.f32 	%f990, %f901, %f989, %f892;
	fma.rn.f32 	%f991, %f903, %f989, %f893;
	shfl.sync.idx.b32	%r374|%p74, %r964, %r298, 31, -1;
	mov.b32 	%f992, %r374;
	fma.rn.f32 	%f993, %f901, %f992, %f895;
	fma.rn.f32 	%f994, %f903, %f992, %f896;
	shfl.sync.idx.b32	%r375|%p75, %r963, %r298, 31, -1;
	mov.b32 	%f995, %r375;
	fma.rn.f32 	%f996, %f901, %f995, %f898;
	fma.rn.f32 	%f997, %f903, %f995, %f899;
	mul.wide.s32 	%rd87, %r301, 4;
	add.s64 	%rd88, %rd82, %rd87;
	shfl.sync.idx.b32	%r376|%p76, %r994, %r300, 31, -1;
	mov.b32 	%f998, %r376;
	ld.global.nc.f32 	%f999, [%rd88];
	fma.rn.f32 	%f1000, %f999, %f998, %f902;
	ld.global.nc.f32 	%f1001, [%rd88+128];
	fma.rn.f32 	%f1002, %f1001, %f998, %f904;
	shfl.sync.idx.b32	%r377|%p77, %r993, %r300, 31, -1;
	mov.b32 	%f1003, %r377;
	fma.rn.f32 	%f1004, %f999, %f1003, %f906;
	fma.rn.f32 	%f1005, %f1001, %f1003, %f907;
	shfl.sync.idx.b32	%r378|%p78, %r992, %r300, 31, -1;
	mov.b32 	%f1006, %r378;
	fma.rn.f32 	%f1007, %f999, %f1006, %f909;
	fma.rn.f32 	%f1008, %f1001, %f1006, %f910;
	shfl.sync.idx.b32	%r379|%p79, %r991, %r300, 31, -1;
	mov.b32 	%f1009, %r379;
	fma.rn.f32 	%f1010, %f999, %f1009, %f912;
	fma.rn.f32 	%f1011, %f1001, %f1009, %f913;
	shfl.sync.idx.b32	%r380|%p80, %r990, %r300, 31, -1;
	mov.b32 	%f1012, %r380;
	fma.rn.f32 	%f1013, %f999, %f1012, %f915;
	fma.rn.f32 	%f1014, %f1001, %f1012, %f916;
	shfl.sync.idx.b32	%r381|%p81, %r989, %r300, 31, -1;
	mov.b32 	%f1015, %r381;
	fma.rn.f32 	%f1016, %f999, %f1015, %f918;
	fma.rn.f32 	%f1017, %f1001, %f1015, %f919;
	shfl.sync.idx.b32	%r382|%p82, %r988, %r300, 31, -1;
	mov.b32 	%f1018, %r382;
	fma.rn.f32 	%f1019, %f999, %f1018, %f921;
	fma.rn.f32 	%f1020, %f1001, %f1018, %f922;
	shfl.sync.idx.b32	%r383|%p83, %r987, %r300, 31, -1;
	mov.b32 	%f1021, %r383;
	fma.rn.f32 	%f1022, %f999, %f1021, %f924;
	fma.rn.f32 	%f1023, %f1001, %f1021, %f925;
	shfl.sync.idx.b32	%r384|%p84, %r986, %r300, 31, -1;
	mov.b32 	%f1024, %r384;
	fma.rn.f32 	%f1025, %f999, %f1024, %f927;
	fma.rn.f32 	%f1026, %f1001, %f1024, %f928;
	shfl.sync.idx.b32	%r385|%p85, %r985, %r300, 31, -1;
	mov.b32 	%f1027, %r385;
	fma.rn.f32 	%f1028, %f999, %f1027, %f930;
	fma.rn.f32 	%f1029, %f1001, %f1027, %f931;
	shfl.sync.idx.b32	%r386|%p86, %r984, %r300, 31, -1;
	mov.b32 	%f1030, %r386;
	fma.rn.f32 	%f1031, %f999, %f1030, %f933;
	fma.rn.f32 	%f1032, %f1001, %f1030, %f934;
	shfl.sync.idx.b32	%r387|%p87, %r983, %r300, 31, -1;
	mov.b32 	%f1033, %r387;
	fma.rn.f32 	%f1034, %f999, %f1033, %f936;
	fma.rn.f32 	%f1035, %f1001, %f1033, %f937;
	shfl.sync.idx.b32	%r388|%p88, %r982, %r300, 31, -1;
	mov.b32 	%f1036, %r388;
	fma.rn.f32 	%f1037, %f999, %f1036, %f939;
	fma.rn.f32 	%f1038, %f1001, %f1036, %f940;
	shfl.sync.idx.b32	%r389|%p89, %r981, %r300, 31, -1;
	mov.b32 	%f1039, %r389;
	fma.rn.f32 	%f1040, %f999, %f1039, %f942;
	fma.rn.f32 	%f1041, %f1001, %f1039, %f943;
	shfl.sync.idx.b32	%r390|%p90, %r980, %r300, 31, -1;
	mov.b32 	%f1042, %r390;
	fma.rn.f32 	%f1043, %f999, %f1042, %f945;
	fma.rn.f32 	%f1044, %f1001, %f1042, %f946;
	shfl.sync.idx.b32	%r391|%p91, %r979, %r300, 31, -1;
	mov.b32 	%f1045, %r391;
	fma.rn.f32 	%f1046, %f999, %f1045, %f948;
	fma.rn.f32 	%f1047, %f1001, %f1045, %f949;
	shfl.sync.idx.b32	%r392|%p92, %r978, %r300, 31, -1;
	mov.b32 	%f1048, %r392;
	fma.rn.f32 	%f1049, %f999, %f1048, %f951;
	fma.rn.f32 	%f1050, %f1001, %f1048, %f952;
	shfl.sync.idx.b32	%r393|%p93, %r977, %r300, 31, -1;
	mov.b32 	%f1051, %r393;
	fma.rn.f32 	%f1052, %f999, %f1051, %f954;
	fma.rn.f32 	%f1053, %f1001, %f1051, %f955;
	shfl.sync.idx.b32	%r394|%p94, %r976, %r300, 31, -1;
	mov.b32 	%f1054, %r394;
	fma.rn.f32 	%f1055, %f999, %f1054, %f957;
	fma.rn.f32 	%f1056, %f1001, %f1054, %f958;
	shfl.sync.idx.b32	%r395|%p95, %r975, %r300, 31, -1;
	mov.b32 	%f1057, %r395;
	fma.rn.f32 	%f1058, %f999, %f1057, %f960;
	fma.rn.f32 	%f1059, %f1001, %f1057, %f961;
	shfl.sync.idx.b32	%r396|%p96, %r974, %r300, 31, -1;
	mov.b32 	%f1060, %r396;
	fma.rn.f32 	%f1061, %f999, %f1060, %f963;
	fma.rn.f32 	%f1062, %f1001, %f1060, %f964;
	shfl.sync.idx.b32	%r397|%p97, %r973, %r300, 31, -1;
	mov.b32 	%f1063, %r397;
	fma.rn.f32 	%f1064, %f999, %f1063, %f966;
	fma.rn.f32 	%f1065, %f1001, %f1063, %f967;
	shfl.sync.idx.b32	%r398|%p98, %r972, %r300, 31, -1;
	mov.b32 	%f1066, %r398;
	fma.rn.f32 	%f1067, %f999, %f1066, %f969;
	fma.rn.f32 	%f1068, %f1001, %f1066, %f970;
	shfl.sync.idx.b32	%r399|%p99, %r971, %r300, 31, -1;
	mov.b32 	%f1069, %r399;
	fma.rn.f32 	%f1070, %f999, %f1069, %f972;
	fma.rn.f32 	%f1071, %f1001, %f1069, %f973;
	shfl.sync.idx.b32	%r400|%p100, %r970, %r300, 31, -1;
	mov.b32 	%f1072, %r400;
	fma.rn.f32 	%f1073, %f999, %f1072, %f975;
	fma.rn.f32 	%f1074, %f1001, %f1072, %f976;
	shfl.sync.idx.b32	%r401|%p101, %r969, %r300, 31, -1;
	mov.b32 	%f1075, %r401;
	fma.rn.f32 	%f1076, %f999, %f1075, %f978;
	fma.rn.f32 	%f1077, %f1001, %f1075, %f979;
	shfl.sync.idx.b32	%r402|%p102, %r968, %r300, 31, -1;
	mov.b32 	%f1078, %r402;
	fma.rn.f32 	%f1079, %f999, %f1078, %f981;
	fma.rn.f32 	%f1080, %f1001, %f1078, %f982;
	shfl.sync.idx.b32	%r403|%p103, %r967, %r300, 31, -1;
	mov.b32 	%f1081, %r403;
	fma.rn.f32 	%f1082, %f999, %f1081, %f984;
	fma.rn.f32 	%f1083, %f1001, %f1081, %f985;
	shfl.sync.idx.b32	%r404|%p104, %r966, %r300, 31, -1;
	mov.b32 	%f1084, %r404;
	fma.rn.f32 	%f1085, %f999, %f1084, %f987;
	fma.rn.f32 	%f1086, %f1001, %f1084, %f988;
	shfl.sync.idx.b32	%r405|%p105, %r965, %r300, 31, -1;
	mov.b32 	%f1087, %r405;
	fma.rn.f32 	%f1088, %f999, %f1087, %f990;
	fma.rn.f32 	%f1089, %f1001, %f1087, %f991;
	shfl.sync.idx.b32	%r406|%p106, %r964, %r300, 31, -1;
	mov.b32 	%f1090, %r406;
	fma.rn.f32 	%f1091, %f999, %f1090, %f993;
	fma.rn.f32 	%f1092, %f1001, %f1090, %f994;
	shfl.sync.idx.b32	%r407|%p107, %r963, %r300, 31, -1;
	mov.b32 	%f1093, %r407;
	fma.rn.f32 	%f1094, %f999, %f1093, %f996;
	fma.rn.f32 	%f1095, %f1001, %f1093, %f997;
	mul.wide.s32 	%rd89, %r303, 4;
	add.s64 	%rd90, %rd82, %rd89;
	shfl.sync.idx.b32	%r408|%p108, %r994, %r302, 31, -1;
	mov.b32 	%f1096, %r408;
	ld.global.nc.f32 	%f1097, [%rd90];
	fma.rn.f32 	%f1098, %f1097, %f1096, %f1000;
	ld.global.nc.f32 	%f1099, [%rd90+128];
	fma.rn.f32 	%f1100, %f1099, %f1096, %f1002;
	shfl.sync.idx.b32	%r409|%p109, %r993, %r302, 31, -1;
	mov.b32 	%f1101, %r409;
	fma.rn.f32 	%f1102, %f1097, %f1101, %f1004;
	fma.rn.f32 	%f1103, %f1099, %f1101, %f1005;
	shfl.sync.idx.b32	%r410|%p110, %r992, %r302, 31, -1;
	mov.b32 	%f1104, %r410;
	fma.rn.f32 	%f1105, %f1097, %f1104, %f1007;
	fma.rn.f32 	%f1106, %f1099, %f1104, %f1008;
	shfl.sync.idx.b32	%r411|%p111, %r991, %r302, 31, -1;
	mov.b32 	%f1107, %r411;
	fma.rn.f32 	%f1108, %f1097, %f1107, %f1010;
	fma.rn.f32 	%f1109, %f1099, %f1107, %f1011;
	shfl.sync.idx.b32	%r412|%p112, %r990, %r302, 31, -1;
	mov.b32 	%f1110, %r412;
	fma.rn.f32 	%f1111, %f1097, %f1110, %f1013;
	fma.rn.f32 	%f1112, %f1099, %f1110, %f1014;
	shfl.sync.idx.b32	%r413|%p113, %r989, %r302, 31, -1;
	mov.b32 	%f1113, %r413;
	fma.rn.f32 	%f1114, %f1097, %f1113, %f1016;
	fma.rn.f32 	%f1115, %f1099, %f1113, %f1017;
	shfl.sync.idx.b32	%r414|%p114, %r988, %r302, 31, -1;
	mov.b32 	%f1116, %r414;
	fma.rn.f32 	%f1117, %f1097, %f1116, %f1019;
	fma.rn.f32 	%f1118, %f1099, %f1116, %f1020;
	shfl.sync.idx.b32	%r415|%p115, %r987, %r302, 31, -1;
	mov.b32 	%f1119, %r415;
	fma.rn.f32 	%f1120, %f1097, %f1119, %f1022;
	fma.rn.f32 	%f1121, %f1099, %f1119, %f1023;
	shfl.sync.idx.b32	%r416|%p116, %r986, %r302, 31, -1;
	mov.b32 	%f1122, %r416;
	fma.rn.f32 	%f1123, %f1097, %f1122, %f1025;
	fma.rn.f32 	%f1124, %f1099, %f1122, %f1026;
	shfl.sync.idx.b32	%r417|%p117, %r985, %r302, 31, -1;
	mov.b32 	%f1125, %r417;
	fma.rn.f32 	%f1126, %f1097, %f1125, %f1028;
	fma.rn.f32 	%f1127, %f1099, %f1125, %f1029;
	shfl.sync.idx.b32	%r418|%p118, %r984, %r302, 31, -1;
	mov.b32 	%f1128, %r418;
	fma.rn.f32 	%f1129, %f1097, %f1128, %f1031;
	fma.rn.f32 	%f1130, %f1099, %f1128, %f1032;
	shfl.sync.idx.b32	%r419|%p119, %r983, %r302, 31, -1;
	mov.b32 	%f1131, %r419;
	fma.rn.f32 	%f1132, %f1097, %f1131, %f1034;
	fma.rn.f32 	%f1133, %f1099, %f1131, %f1035;
	shfl.sync.idx.b32	%r420|%p120, %r982, %r302, 31, -1;
	mov.b32 	%f1134, %r420;
	fma.rn.f32 	%f1135, %f1097, %f1134, %f1037;
	fma.rn.f32 	%f1136, %f1099, %f1134, %f1038;
	shfl.sync.idx.b32	%r421|%p121, %r981, %r302, 31, -1;
	mov.b32 	%f1137, %r421;
	fma.rn.f32 	%f1138, %f1097, %f1137, %f1040;
	fma.rn.f32 	%f1139, %f1099, %f1137, %f1041;
	shfl.sync.idx.b32	%r422|%p122, %r980, %r302, 31, -1;
	mov.b32 	%f1140, %r422;
	fma.rn.f32 	%f1141, %f1097, %f1140, %f1043;
	fma.rn.f32 	%f1142, %f1099, %f1140, %f1044;
	shfl.sync.idx.b32	%r423|%p123, %r979, %r302, 31, -1;
	mov.b32 	%f1143, %r423;
	fma.rn.f32 	%f1144, %f1097, %f1143, %f1046;
	fma.rn.f32 	%f1145, %f1099, %f1143, %f1047;
	shfl.sync.idx.b32	%r424|%p124, %r978, %r302, 31, -1;
	mov.b32 	%f1146, %r424;
	fma.rn.f32 	%f1147, %f1097, %f1146, %f1049;
	fma.rn.f32 	%f1148, %f1099, %f1146, %f1050;
	shfl.sync.idx.b32	%r425|%p125, %r977, %r302, 31, -1;
	mov.b32 	%f1149, %r425;
	fma.rn.f32 	%f1150, %f1097, %f1149, %f1052;
	fma.rn.f32 	%f1151, %f1099, %f1149, %f1053;
	shfl.sync.idx.b32	%r426|%p126, %r976, %r302, 31, -1;
	mov.b32 	%f1152, %r426;
	fma.rn.f32 	%f1153, %f1097, %f1152, %f1055;
	fma.rn.f32 	%f1154, %f1099, %f1152, %f1056;
	shfl.sync.idx.b32	%r427|%p127, %r975, %r302, 31, -1;
	mov.b32 	%f1155, %r427;
	fma.rn.f32 	%f1156, %f1097, %f1155, %f1058;
	fma.rn.f32 	%f1157, %f1099, %f1155, %f1059;
	shfl.sync.idx.b32	%r428|%p128, %r974, %r302, 31, -1;
	mov.b32 	%f1158, %r428;
	fma.rn.f32 	%f1159, %f1097, %f1158, %f1061;
	fma.rn.f32 	%f1160, %f1099, %f1158, %f1062;
	shfl.sync.idx.b32	%r429|%p129, %r973, %r302, 31, -1;
	mov.b32 	%f1161, %r429;
	fma.rn.f32 	%f1162, %f1097, %f1161, %f1064;
	fma.rn.f32 	%f1163, %f1099, %f1161, %f1065;
	shfl.sync.idx.b32	%r430|%p130, %r972, %r302, 31, -1;
	mov.b32 	%f1164, %r430;
	fma.rn.f32 	%f1165, %f1097, %f1164, %f1067;
	fma.rn.f32 	%f1166, %f1099, %f1164, %f1068;
	shfl.sync.idx.b32	%r431|%p131, %r971, %r302, 31, -1;
	mov.b32 	%f1167, %r431;
	fma.rn.f32 	%f1168, %f1097, %f1167, %f1070;
	fma.rn.f32 	%f1169, %f1099, %f1167, %f1071;
	shfl.sync.idx.b32	%r432|%p132, %r970, %r302, 31, -1;
	mov.b32 	%f1170, %r432;
	fma.rn.f32 	%f1171, %f1097, %f1170, %f1073;
	fma.rn.f32 	%f1172, %f1099, %f1170, %f1074;
	shfl.sync.idx.b32	%r433|%p133, %r969, %r302, 31, -1;
	mov.b32 	%f1173, %r433;
	fma.rn.f32 	%f1174, %f1097, %f1173, %f1076;
	fma.rn.f32 	%f1175, %f1099, %f1173, %f1077;
	shfl.sync.idx.b32	%r434|%p134, %r968, %r302, 31, -1;
	mov.b32 	%f1176, %r434;
	fma.rn.f32 	%f1177, %f1097, %f1176, %f1079;
	fma.rn.f32 	%f1178, %f1099, %f1176, %f1080;
	shfl.sync.idx.b32	%r435|%p135, %r967, %r302, 31, -1;
	mov.b32 	%f1179, %r435;
	fma.rn.f32 	%f1180, %f1097, %f1179, %f1082;
	fma.rn.f32 	%f1181, %f1099, %f1179, %f1083;
	shfl.sync.idx.b32	%r436|%p136, %r966, %r302, 31, -1;
	mov.b32 	%f1182, %r436;
	fma.rn.f32 	%f1183, %f1097, %f1182, %f1085;
	fma.rn.f32 	%f1184, %f1099, %f1182, %f1086;
	shfl.sync.idx.b32	%r437|%p137, %r965, %r302, 31, -1;
	mov.b32 	%f1185, %r437;
	fma.rn.f32 	%f1186, %f1097, %f1185, %f1088;
	fma.rn.f32 	%f1187, %f1099, %f1185, %f1089;
	shfl.sync.idx.b32	%r438|%p138, %r964, %r302, 31, -1;
	mov.b32 	%f1188, %r438;
	fma.rn.f32 	%f1189, %f1097, %f1188, %f1091;
	fma.rn.f32 	%f1190, %f1099, %f1188, %f1092;
	shfl.sync.idx.b32	%r439|%p139, %r963, %r302, 31, -1;
	mov.b32 	%f1191, %r439;
	fma.rn.f32 	%f1192, %f1097, %f1191, %f1094;
	fma.rn.f32 	%f1193, %f1099, %f1191, %f1095;
	mul.wide.s32 	%rd91, %r305, 4;
	add.s64 	%rd92, %rd82, %rd91;
	shfl.sync.idx.b32	%r440|%p140, %r994, %r304, 31, -1;
	mov.b32 	%f1194, %r440;
	ld.global.nc.f32 	%f1195, [%rd92];
	fma.rn.f32 	%f1196, %f1195, %f1194, %f1098;
	ld.global.nc.f32 	%f1197, [%rd92+128];
	fma.rn.f32 	%f1198, %f1197, %f1194, %f1100;
	shfl.sync.idx.b32	%r441|%p141, %r993, %r304, 31, -1;
	mov.b32 	%f1199, %r441;
	fma.rn.f32 	%f1200, %f1195, %f1199, %f1102;
	fma.rn.f32 	%f1201, %f1197, %f1199, %f1103;
	shfl.sync.idx.b32	%r442|%p142, %r992, %r304, 31, -1;
	mov.b32 	%f1202, %r442;
	fma.rn.f32 	%f1203, %f1195, %f1202, %f1105;
	fma.rn.f32 	%f1204, %f1197, %f1202, %f1106;
	shfl.sync.idx.b32	%r443|%p143, %r991, %r304, 31, -1;
	mov.b32 	%f1205, %r443;
	fma.rn.f32 	%f1206, %f1195, %f1205, %f1108;
	fma.rn.f32 	%f1207, %f1197, %f1205, %f1109;
	shfl.sync.idx.b32	%r444|%p144, %r990, %r304, 31, -1;
	mov.b32 	%f1208, %r444;
	fma.rn.f32 	%f1209, %f1195, %f1208, %f1111;
	fma.rn.f32 	%f1210, %f1197, %f1208, %f1112;
	shfl.sync.idx.b32	%r445|%p145, %r989, %r304, 31, -1;
	mov.b32 	%f1211, %r445;
	fma.rn.f32 	%f1212, %f1195, %f1211, %f1114;
	fma.rn.f32 	%f1213, %f1197, %f1211, %f1115;
	shfl.sync.idx.b32	%r446|%p146, %r988, %r304, 31, -1;
	mov.b32 	%f1214, %r446;
	fma.rn.f32 	%f1215, %f1195, %f1214, %f1117;
	fma.rn.f32 	%f1216, %f1197, %f1214, %f1118;
	shfl.sync.idx.b32	%r447|%p147, %r987, %r304, 31, -1;
	mov.b32 	%f1217, %r447;
	fma.rn.f32 	%f1218, %f1195, %f1217, %f1120;
	fma.rn.f32 	%f1219, %f1197, %f1217, %f1121;
	shfl.sync.idx.b32	%r448|%p148, %r986, %r304, 31, -1;
	mov.b32 	%f1220, %r448;
	fma.rn.f32 	%f1221, %f1195, %f1220, %f1123;
	fma.rn.f32 	%f1222, %f1197, %f1220, %f1124;
	shfl.sync.idx.b32	%r449|%p149, %r985, %r304, 31, -1;
	mov.b32 	%f1223, %r449;
	fma.rn.f32 	%f1224, %f1195, %f1223, %f1126;
	fma.rn.f32 	%f1225, %f1197, %f1223, %f1127;
	shfl.sync.idx.b32	%r450|%p150, %r984, %r304, 31, -1;
	mov.b32 	%f1226, %r450;
	fma.rn.f32 	%f1227, %f1195, %f1226, %f1129;
	fma.rn.f32 	%f1228, %f1197, %f1226, %f1130;
	shfl.sync.idx.b32	%r451|%p151, %r983, %r304, 31, -1;
	mov.b32 	%f1229, %r451;
	fma.rn.f32 	%f1230, %f1195, %f1229, %f1132;
	fma.rn.f32 	%f1231, %f1197, %f1229, %f1133;
	shfl.sync.idx.b32	%r452|%p152, %r982, %r304, 31, -1;
	mov.b32 	%f1232, %r452;
	fma.rn.f32 	%f1233, %f1195, %f1232, %f1135;
	fma.rn.f32 	%f1234, %f1197, %f1232, %f1136;
	shfl.sync.idx.b32	%r453|%p153, %r981, %r304, 31, -1;
	mov.b32 	%f1235, %r453;
	fma.rn.f32 	%f1236, %f1195, %f1235, %f1138;
	fma.rn.f32 	%f1237, %f1197, %f1235, %f1139;
	shfl.sync.idx.b32	%r454|%p154, %r980, %r304, 31, -1;
	mov.b32 	%f1238, %r454;
	fma.rn.f32 	%f1239, %f1195, %f1238, %f1141;
	fma.rn.f32 	%f1240, %f1197, %f1238, %f1142;
	shfl.sync.idx.b32	%r455|%p155, %r979, %r304, 31, -1;
	mov.b32 	%f1241, %r455;
	fma.rn.f32 	%f1242, %f1195, %f1241, %f1144;
	fma.rn.f32 	%f1243, %f1197, %f1241, %f1145;
	shfl.sync.idx.b32	%r456|%p156, %r978, %r304, 31, -1;
	mov.b32 	%f1244, %r456;
	fma.rn.f32 	%f1245, %f1195, %f1244, %f1147;
	fma.rn.f32 	%f1246, %f1197, %f1244, %f1148;
	shfl.sync.idx.b32	%r457|%p157, %r977, %r304, 31, -1;
	mov.b32 	%f1247, %r457;
	fma.rn.f32 	%f1248, %f1195, %f1247, %f1150;
	fma.rn.f32 	%f1249, %f1197, %f1247, %f1151;
	shfl.sync.idx.b32	%r458|%p158, %r976, %r304, 31, -1;
	mov.b32 	%f1250, %r458;
	fma.rn.f32 	%f1251, %f1195, %f1250, %f1153;
	fma.rn.f32 	%f1252, %f1197, %f1250, %f1154;
	shfl.sync.idx.b32	%r459|%p159, %r975, %r304, 31, -1;
	mov.b32 	%f1253, %r459;
	fma.rn.f32 	%f1254, %f1195, %f1253, %f1156;
	fma.rn.f32 	%f1255, %f1197, %f1253, %f1157;
	shfl.sync.idx.b32	%r460|%p160, %r974, %r304, 31, -1;
	mov.b32 	%f1256, %r460;
	fma.rn.f32 	%f1257, %f1195, %f1256, %f1159;
	fma.rn.f32 	%f1258, %f1197, %f1256, %f1160;
	shfl.sync.idx.b32	%r461|%p161, %r973, %r304, 31, -1;
	mov.b32 	%f1259, %r461;
	fma.rn.f32 	%f1260, %f1195, %f1259, %f1162;
	fma.rn.f32 	%f1261, %f1197, %f1259, %f1163;
	shfl.sync.idx.b32	%r462|%p162, %r972, %r304, 31, -1;
	mov.b32 	%f1262, %r462;
	fma.rn.f32 	%f1263, %f1195, %f1262, %f1165;
	fma.rn.f32 	%f1264, %f1197, %f1262, %f1166;
	shfl.sync.idx.b32	%r463|%p163, %r971, %r304, 31, -1;
	mov.b32 	%f1265, %r463;
	fma.rn.f32 	%f1266, %f1195, %f1265, %f1168;
	fma.rn.f32 	%f1267, %f1197, %f1265, %f1169;
	shfl.sync.idx.b32	%r464|%p164, %r970, %r304, 31, -1;
	mov.b32 	%f1268, %r464;
	fma.rn.f32 	%f1269, %f1195, %f1268, %f1171;
	fma.rn.f32 	%f1270, %f1197, %f1268, %f1172;
	shfl.sync.idx.b32	%r465|%p165, %r969, %r304, 31, -1;
	mov.b32 	%f1271, %r465;
	fma.rn.f32 	%f1272, %f1195, %f1271, %f1174;
	fma.rn.f32 	%f1273, %f1197, %f1271, %f1175;
	shfl.sync.idx.b32	%r466|%p166, %r968, %r304, 31, -1;
	mov.b32 	%f1274, %r466;
	fma.rn.f32 	%f1275, %f1195, %f1274, %f1177;
	fma.rn.f32 	%f1276, %f1197, %f1274, %f1178;
	shfl.sync.idx.b32	%r467|%p167, %r967, %r304, 31, -1;
	mov.b32 	%f1277, %r467;
	fma.rn.f32 	%f1278, %f1195, %f1277, %f1180;
	fma.rn.f32 	%f1279, %f1197, %f1277, %f1181;
	shfl.sync.idx.b32	%r468|%p168, %r966, %r304, 31, -1;
	mov.b32 	%f1280, %r468;
	fma.rn.f32 	%f1281, %f1195, %f1280, %f1183;
	fma.rn.f32 	%f1282, %f1197, %f1280, %f1184;
	shfl.sync.idx.b32	%r469|%p169, %r965, %r304, 31, -1;
	mov.b32 	%f1283, %r469;
	fma.rn.f32 	%f1284, %f1195, %f1283, %f1186;
	fma.rn.f32 	%f1285, %f1197, %f1283, %f1187;
	shfl.sync.idx.b32	%r470|%p170, %r964, %r304, 31, -1;
	mov.b32 	%f1286, %r470;
	fma.rn.f32 	%f1287, %f1195, %f1286, %f1189;
	fma.rn.f32 	%f1288, %f1197, %f1286, %f1190;
	shfl.sync.idx.b32	%r471|%p171, %r963, %r304, 31, -1;
	mov.b32 	%f1289, %r471;
	fma.rn.f32 	%f1290, %f1195, %f1289, %f1192;
	fma.rn.f32 	%f1291, %f1197, %f1289, %f1193;
	mul.wide.s32 	%rd93, %r307, 4;
	add.s64 	%rd94, %rd82, %rd93;
	shfl.sync.idx.b32	%r472|%p172, %r994, %r306, 31, -1;
	mov.b32 	%f1292, %r472;
	ld.global.nc.f32 	%f1293, [%rd94];
	fma.rn.f32 	%f1294, %f1293, %f1292, %f1196;
	ld.global.nc.f32 	%f1295, [%rd94+128];
	fma.rn.f32 	%f1296, %f1295, %f1292, %f1198;
	shfl.sync.idx.b32	%r473|%p173, %r993, %r306, 31, -1;
	mov.b32 	%f1297, %r473;
	fma.rn.f32 	%f1298, %f1293, %f1297, %f1200;
	fma.rn.f32 	%f1299, %f1295, %f1297, %f1201;
	shfl.sync.idx.b32	%r474|%p174, %r992, %r306, 31, -1;
	mov.b32 	%f1300, %r474;
	fma.rn.f32 	%f1301, %f1293, %f1300, %f1203;
	fma.rn.f32 	%f1302, %f1295, %f1300, %f1204;
	shfl.sync.idx.b32	%r475|%p175, %r991, %r306, 31, -1;
	mov.b32 	%f1303, %r475;
	fma.rn.f32 	%f1304, %f1293, %f1303, %f1206;
	fma.rn.f32 	%f1305, %f1295, %f1303, %f1207;
	shfl.sync.idx.b32	%r476|%p176, %r990, %r306, 31, -1;
	mov.b32 	%f1306, %r476;
	fma.rn.f32 	%f1307, %f1293, %f1306, %f1209;
	fma.rn.f32 	%f1308, %f1295, %f1306, %f1210;
	shfl.sync.idx.b32	%r477|%p177, %r989, %r306, 31, -1;
	mov.b32 	%f1309, %r477;
	fma.rn.f32 	%f1310, %f1293, %f1309, %f1212;
	fma.rn.f32 	%f1311, %f1295, %f1309, %f1213;
	shfl.sync.idx.b32	%r478|%p178, %r988, %r306, 31, -1;
	mov.b32 	%f1312, %r478;
	fma.rn.f32 	%f1313, %f1293, %f1312, %f1215;
	fma.rn.f32 	%f1314, %f1295, %f1312, %f1216;
	shfl.sync.idx.b32	%r479|%p179, %r987, %r306, 31, -1;
	mov.b32 	%f1315, %r479;
	fma.rn.f32 	%f1316, %f1293, %f1315, %f1218;
	fma.rn.f32 	%f1317, %f1295, %f1315, %f1219;
	shfl.sync.idx.b32	%r480|%p180, %r986, %r306, 31, -1;
	mov.b32 	%f1318, %r480;
	fma.rn.f32 	%f1319, %f1293, %f1318, %f1221;
	fma.rn.f32 	%f1320, %f1295, %f1318, %f1222;
	shfl.sync.idx.b32	%r481|%p181, %r985, %r306, 31, -1;
	mov.b32 	%f1321, %r481;
	fma.rn.f32 	%f1322, %f1293, %f1321, %f1224;
	fma.rn.f32 	%f1323, %f1295, %f1321, %f1225;
	shfl.sync.idx.b32	%r482|%p182, %r984, %r306, 31, -1;
	mov.b32 	%f1324, %r482;
	fma.rn.f32 	%f1325, %f1293, %f1324, %f1227;
	fma.rn.f32 	%f1326, %f1295, %f1324, %f1228;
	shfl.sync.idx.b32	%r483|%p183, %r983, %r306, 31, -1;
	mov.b32 	%f1327, %r483;
	fma.rn.f32 	%f1328, %f1293, %f1327, %f1230;
	fma.rn.f32 	%f1329, %f1295, %f1327, %f1231;
	shfl.sync.idx.b32	%r484|%p184, %r982, %r306, 31, -1;
	mov.b32 	%f1330, %r484;
	fma.rn.f32 	%f1331, %f1293, %f1330, %f1233;
	fma.rn.f32 	%f1332, %f1295, %f1330, %f1234;
	shfl.sync.idx.b32	%r485|%p185, %r981, %r306, 31, -1;
	mov.b32 	%f1333, %r485;
	fma.rn.f32 	%f1334, %f1293, %f1333, %f1236;
	fma.rn.f32 	%f1335, %f1295, %f1333, %f1237;
	shfl.sync.idx.b32	%r486|%p186, %r980, %r306, 31, -1;
	mov.b32 	%f1336, %r486;
	fma.rn.f32 	%f1337, %f1293, %f1336, %f1239;
	fma.rn.f32 	%f1338, %f1295, %f1336, %f1240;
	shfl.sync.idx.b32	%r487|%p187, %r979, %r306, 31, -1;
	mov.b32 	%f1339, %r487;
	fma.rn.f32 	%f1340, %f1293, %f1339, %f1242;
	fma.rn.f32 	%f1341, %f1295, %f1339, %f1243;
	shfl.sync.idx.b32	%r488|%p188, %r978, %r306, 31, -1;
	mov.b32 	%f1342, %r488;
	fma.rn.f32 	%f1343, %f1293, %f1342, %f1245;
	fma.rn.f32 	%f1344, %f1295, %f1342, %f1246;
	shfl.sync.idx.b32	%r489|%p189, %r977, %r306, 31, -1;
	mov.b32 	%f1345, %r489;
	fma.rn.f32 	%f1346, %f1293, %f1345, %f1248;
	fma.rn.f32 	%f1347, %f1295, %f1345, %f1249;
	shfl.sync.idx.b32	%r490|%p190, %r976, %r306, 31, -1;
	mov.b32 	%f1348, %r490;
	fma.rn.f32 	%f1349, %f1293, %f1348, %f1251;
	fma.rn.f32 	%f1350, %f1295, %f1348, %f1252;
	shfl.sync.idx.b32	%r491|%p191, %r975, %r306, 31, -1;
	mov.b32 	%f1351, %r491;
	fma.rn.f32 	%f1352, %f1293, %f1351, %f1254;
	fma.rn.f32 	%f1353, %f1295, %f1351, %f1255;
	shfl.sync.idx.b32	%r492|%p192, %r974, %r306, 31, -1;
	mov.b32 	%f1354, %r492;
	fma.rn.f32 	%f1355, %f1293, %f1354, %f1257;
	fma.rn.f32 	%f1356, %f1295, %f1354, %f1258;
	shfl.sync.idx.b32	%r493|%p193, %r973, %r306, 31, -1;
	mov.b32 	%f1357, %r493;
	fma.rn.f32 	%f1358, %f1293, %f1357, %f1260;
	fma.rn.f32 	%f1359, %f1295, %f1357, %f1261;
	shfl.sync.idx.b32	%r494|%p194, %r972, %r306, 31, -1;
	mov.b32 	%f1360, %r494;
	fma.rn.f32 	%f1361, %f1293, %f1360, %f1263;
	fma.rn.f32 	%f1362, %f1295, %f1360, %f1264;
	shfl.sync.idx.b32	%r495|%p195, %r971, %r306, 31, -1;
	mov.b32 	%f1363, %r495;
	fma.rn.f32 	%f1364, %f1293, %f1363, %f1266;
	fma.rn.f32 	%f1365, %f1295, %f1363, %f1267;
	shfl.sync.idx.b32	%r496|%p196, %r970, %r306, 31, -1;
	mov.b32 	%f1366, %r496;
	fma.rn.f32 	%f1367, %f1293, %f1366, %f1269;
	fma.rn.f32 	%f1368, %f1295, %f1366, %f1270;
	shfl.sync.idx.b32	%r497|%p197, %r969, %r306, 31, -1;
	mov.b32 	%f1369, %r497;
	fma.rn.f32 	%f1370, %f1293, %f1369, %f1272;
	fma.rn.f32 	%f1371, %f1295, %f1369, %f1273;
	shfl.sync.idx.b32	%r498|%p198, %r968, %r306, 31, -1;
	mov.b32 	%f1372, %r498;
	fma.rn.f32 	%f1373, %f1293, %f1372, %f1275;
	fma.rn.f32 	%f1374, %f1295, %f1372, %f1276;
	shfl.sync.idx.b32	%r499|%p199, %r967, %r306, 31, -1;
	mov.b32 	%f1375, %r499;
	fma.rn.f32 	%f1376, %f1293, %f1375, %f1278;
	fma.rn.f32 	%f1377, %f1295, %f1375, %f1279;
	shfl.sync.idx.b32	%r500|%p200, %r966, %r306, 31, -1;
	mov.b32 	%f1378, %r500;
	fma.rn.f32 	%f1379, %f1293, %f1378, %f1281;
	fma.rn.f32 	%f1380, %f1295, %f1378, %f1282;
	shfl.sync.idx.b32	%r501|%p201, %r965, %r306, 31, -1;
	mov.b32 	%f1381, %r501;
	fma.rn.f32 	%f1382, %f1293, %f1381, %f1284;
	fma.rn.f32 	%f1383, %f1295, %f1381, %f1285;
	shfl.sync.idx.b32	%r502|%p202, %r964, %r306, 31, -1;
	mov.b32 	%f1384, %r502;
	fma.rn.f32 	%f1385, %f1293, %f1384, %f1287;
	fma.rn.f32 	%f1386, %f1295, %f1384, %f1288;
	shfl.sync.idx.b32	%r503|%p203, %r963, %r306, 31, -1;
	mov.b32 	%f1387, %r503;
	fma.rn.f32 	%f1388, %f1293, %f1387, %f1290;
	fma.rn.f32 	%f1389, %f1295, %f1387, %f1291;
	mul.wide.s32 	%rd95, %r309, 4;
	add.s64 	%rd96, %rd82, %rd95;
	shfl.sync.idx.b32	%r504|%p204, %r994, %r308, 31, -1;
	mov.b32 	%f1390, %r504;
	ld.global.nc.f32 	%f1391, [%rd96];
	fma.rn.f32 	%f1392, %f1391, %f1390, %f1294;
	ld.global.nc.f32 	%f1393, [%rd96+128];
	fma.rn.f32 	%f1394, %f1393, %f1390, %f1296;
	shfl.sync.idx.b32	%r505|%p205, %r993, %r308, 31, -1;
	mov.b32 	%f1395, %r505;
	fma.rn.f32 	%f1396, %f1391, %f1395, %f1298;
	fma.rn.f32 	%f1397, %f1393, %f1395, %f1299;
	shfl.sync.idx.b32	%r506|%p206, %r992, %r308, 31, -1;
	mov.b32 	%f1398, %r506;
	fma.rn.f32 	%f1399, %f1391, %f1398, %f1301;
	fma.rn.f32 	%f1400, %f1393, %f1398, %f1302;
	shfl.sync.idx.b32	%r507|%p207, %r991, %r308, 31, -1;
	mov.b32 	%f1401, %r507;
	fma.rn.f32 	%f1402, %f1391, %f1401, %f1304;
	fma.rn.f32 	%f1403, %f1393, %f1401, %f1305;
	shfl.sync.idx.b32	%r508|%p208, %r990, %r308, 31, -1;
	mov.b32 	%f1404, %r508;
	fma.rn.f32 	%f1405, %f1391, %f1404, %f1307;
	fma.rn.f32 	%f1406, %f1393, %f1404, %f1308;
	shfl.sync.idx.b32	%r509|%p209, %r989, %r308, 31, -1;
	mov.b32 	%f1407, %r509;
	fma.rn.f32 	%f1408, %f1391, %f1407, %f1310;
	fma.rn.f32 	%f1409, %f1393, %f1407, %f1311;
	shfl.sync.idx.b32	%r510|%p210, %r988, %r308, 31, -1;
	mov.b32 	%f1410, %r510;
	fma.rn.f32 	%f1411, %f1391, %f1410, %f1313;
	fma.rn.f32 	%f1412, %f1393, %f1410, %f1314;
	shfl.sync.idx.b32	%r511|%p211, %r987, %r308, 31, -1;
	mov.b32 	%f1413, %r511;
	fma.rn.f32 	%f1414, %f1391, %f1413, %f1316;
	fma.rn.f32 	%f1415, %f1393, %f1413, %f1317;
	shfl.sync.idx.b32	%r512|%p212, %r986, %r308, 31, -1;
	mov.b32 	%f1416, %r512;
	fma.rn.f32 	%f1417, %f1391, %f1416, %f1319;
	fma.rn.f32 	%f1418, %f1393, %f1416, %f1320;
	shfl.sync.idx.b32	%r513|%p213, %r985, %r308, 31, -1;
	mov.b32 	%f1419, %r513;
	fma.rn.f32 	%f1420, %f1391, %f1419, %f1322;
	fma.rn.f32 	%f1421, %f1393, %f1419, %f1323;
	shfl.sync.idx.b32	%r514|%p214, %r984, %r308, 31, -1;
	mov.b32 	%f1422, %r514;
	fma.rn.f32 	%f1423, %f1391, %f1422, %f1325;
	fma.rn.f32 	%f1424, %f1393, %f1422, %f1326;
	shfl.sync.idx.b32	%r515|%p215, %r983, %r308, 31, -1;
	mov.b32 	%f1425, %r515;
	fma.rn.f32 	%f1426, %f1391, %f1425, %f1328;
	fma.rn.f32 	%f1427, %f1393, %f1425, %f1329;
	shfl.sync.idx.b32	%r516|%p216, %r982, %r308, 31, -1;
	mov.b32 	%f1428, %r516;
	fma.rn.f32 	%f1429, %f1391, %f1428, %f1331;
	fma.rn.f32 	%f1430, %f1393, %f1428, %f1332;
	shfl.sync.idx.b32	%r517|%p217, %r981, %r308, 31, -1;
	mov.b32 	%f1431, %r517;
	fma.rn.f32 	%f1432, %f1391, %f1431, %f1334;
	fma.rn.f32 	%f1433, %f1393, %f1431, %f1335;
	shfl.sync.idx.b32	%r518|%p218, %r980, %r308, 31, -1;
	mov.b32 	%f1434, %r518;
	fma.rn.f32 	%f1435, %f1391, %f1434, %f1337;
	fma.rn.f32 	%f1436, %f1393, %f1434, %f1338;
	shfl.sync.idx.b32	%r519|%p219, %r979, %r308, 31, -1;
	mov.b32 	%f1437, %r519;
	fma.rn.f32 	%f1438, %f1391, %f1437, %f1340;
	fma.rn.f32 	%f1439, %f1393, %f1437, %f1341;
	shfl.sync.idx.b32	%r520|%p220, %r978, %r308, 31, -1;
	mov.b32 	%f1440, %r520;
	fma.rn.f32 	%f1441, %f1391, %f1440, %f1343;
	fma.rn.f32 	%f1442, %f1393, %f1440, %f1344;
	shfl.sync.idx.b32	%r521|%p221, %r977, %r308, 31, -1;
	mov.b32 	%f1443, %r521;
	fma.rn.f32 	%f1444, %f1391, %f1443, %f1346;
	fma.rn.f32 	%f1445, %f1393, %f1443, %f1347;
	shfl.sync.idx.b32	%r522|%p222, %r976, %r308, 31, -1;
	mov.b32 	%f1446, %r522;
	fma.rn.f32 	%f1447, %f1391, %f1446, %f1349;
	fma.rn.f32 	%f1448, %f1393, %f1446, %f1350;
	shfl.sync.idx.b32	%r523|%p223, %r975, %r308, 31, -1;
	mov.b32 	%f1449, %r523;
	fma.rn.f32 	%f1450, %f1391, %f1449, %f1352;
	fma.rn.f32 	%f1451, %f1393, %f1449, %f1353;
	shfl.sync.idx.b32	%r524|%p224, %r974, %r308, 31, -1;
	mov.b32 	%f1452, %r524;
	fma.rn.f32 	%f1453, %f1391, %f1452, %f1355;
	fma.rn.f32 	%f1454, %f1393, %f1452, %f1356;
	shfl.sync.idx.b32	%r525|%p225, %r973, %r308, 31, -1;
	mov.b32 	%f1455, %r525;
	fma.rn.f32 	%f1456, %f1391, %f1455, %f1358;
	fma.rn.f32 	%f1457, %f1393, %f1455, %f1359;
	shfl.sync.idx.b32	%r526|%p226, %r972, %r308, 31, -1;
	mov.b32 	%f1458, %r526;
	fma.rn.f32 	%f1459, %f1391, %f1458, %f1361;
	fma.rn.f32 	%f1460, %f1393, %f1458, %f1362;
	shfl.sync.idx.b32	%r527|%p227, %r971, %r308, 31, -1;
	mov.b32 	%f1461, %r527;
	fma.rn.f32 	%f1462, %f1391, %f1461, %f1364;
	fma.rn.f32 	%f1463, %f1393, %f1461, %f1365;
	shfl.sync.idx.b32	%r528|%p228, %r970, %r308, 31, -1;
	mov.b32 	%f1464, %r528;
	fma.rn.f32 	%f1465, %f1391, %f1464, %f1367;
	fma.rn.f32 	%f1466, %f1393, %f1464, %f1368;
	shfl.sync.idx.b32	%r529|%p229, %r969, %r308, 31, -1;
	mov.b32 	%f1467, %r529;
	fma.rn.f32 	%f1468, %f1391, %f1467, %f1370;
	fma.rn.f32 	%f1469, %f1393, %f1467, %f1371;
	shfl.sync.idx.b32	%r530|%p230, %r968, %r308, 31, -1;
	mov.b32 	%f1470, %r530;
	fma.rn.f32 	%f1471, %f1391, %f1470, %f1373;
	fma.rn.f32 	%f1472, %f1393, %f1470, %f1374;
	shfl.sync.idx.b32	%r531|%p231, %r967, %r308, 31, -1;
	mov.b32 	%f1473, %r531;
	fma.rn.f32 	%f1474, %f1391, %f1473, %f1376;
	fma.rn.f32 	%f1475, %f1393, %f1473, %f1377;
	shfl.sync.idx.b32	%r532|%p232, %r966, %r308, 31, -1;
	mov.b32 	%f1476, %r532;
	fma.rn.f32 	%f1477, %f1391, %f1476, %f1379;
	fma.rn.f32 	%f1478, %f1393, %f1476, %f1380;
	shfl.sync.idx.b32	%r533|%p233, %r965, %r308, 31, -1;
	mov.b32 	%f1479, %r533;
	fma.rn.f32 	%f1480, %f1391, %f1479, %f1382;
	fma.rn.f32 	%f1481, %f1393, %f1479, %f1383;
	shfl.sync.idx.b32	%r534|%p234, %r964, %r308, 31, -1;
	mov.b32 	%f1482, %r534;
	fma.rn.f32 	%f1483, %f1391, %f1482, %f1385;
	fma.rn.f32 	%f1484, %f1393, %f1482, %f1386;
	shfl.sync.idx.b32	%r535|%p235, %r963, %r308, 31, -1;
	mov.b32 	%f1485, %r535;
	fma.rn.f32 	%f1486, %f1391, %f1485, %f1388;
	fma.rn.f32 	%f1487, %f1393, %f1485, %f1389;
	mul.wide.s32 	%rd97, %r311, 4;
	add.s64 	%rd98, %rd82, %rd97;
	shfl.sync.idx.b32	%r536|%p236, %r994, %r310, 31, -1;
	mov.b32 	%f1488, %r536;
	ld.global.nc.f32 	%f1489, [%rd98];
	fma.rn.f32 	%f2173, %f1489, %f1488, %f1392;
	ld.global.nc.f32 	%f1490, [%rd98+128];
	fma.rn.f32 	%f2172, %f1490, %f1488, %f1394;
	shfl.sync.idx.b32	%r537|%p237, %r993, %r310, 31, -1;
	mov.b32 	%f1491, %r537;
	fma.rn.f32 	%f2171, %f1489, %f1491, %f1396;
	fma.rn.f32 	%f2170, %f1490, %f1491, %f1397;
	shfl.sync.idx.b32	%r538|%p238, %r992, %r310, 31, -1;
	mov.b32 	%f1492, %r538;
	fma.rn.f32 	%f2169, %f1489, %f1492, %f1399;
	fma.rn.f32 	%f2168, %f1490, %f1492, %f1400;
	shfl.sync.idx.b32	%r539|%p239, %r991, %r310, 31, -1;
	mov.b32 	%f1493, %r539;
	fma.rn.f32 	%f2167, %f1489, %f1493, %f1402;
	fma.rn.f32 	%f2166, %f1490, %f1493, %f1403;
	shfl.sync.idx.b32	%r540|%p240, %r990, %r310, 31, -1;
	mov.b32 	%f1494, %r540;
	fma.rn.f32 	%f2165, %f1489, %f1494, %f1405;
	fma.rn.f32 	%f2164, %f1490, %f1494, %f1406;
	shfl.sync.idx.b32	%r541|%p241, %r989, %r310, 31, -1;
	mov.b32 	%f1495, %r541;
	fma.rn.f32 	%f2163, %f1489, %f1495, %f1408;
	fma.rn.f32 	%f2162, %f1490, %f1495, %f1409;
	shfl.sync.idx.b32	%r542|%p242, %r988, %r310, 31, -1;
	mov.b32 	%f1496, %r542;
	fma.rn.f32 	%f2161, %f1489, %f1496, %f1411;
	fma.rn.f32 	%f2160, %f1490, %f1496, %f1412;
	shfl.sync.idx.b32	%r543|%p243, %r987, %r310, 31, -1;
	mov.b32 	%f1497, %r543;
	fma.rn.f32 	%f2159, %f1489, %f1497, %f1414;
	fma.rn.f32 	%f2158, %f1490, %f1497, %f1415;
	shfl.sync.idx.b32	%r544|%p244, %r986, %r310, 31, -1;
	mov.b32 	%f1498, %r544;
	fma.rn.f32 	%f2157, %f1489, %f1498, %f1417;
	fma.rn.f32 	%f2156, %f1490, %f1498, %f1418;
	shfl.sync.idx.b32	%r545|%p245, %r985, %r310, 31, -1;
	mov.b32 	%f1499, %r545;
	fma.rn.f32 	%f2155, %f1489, %f1499, %f1420;
	fma.rn.f32 	%f2154, %f1490, %f1499, %f1421;
	shfl.sync.idx.b32	%r546|%p246, %r984, %r310, 31, -1;
	mov.b32 	%f1500, %r546;
	fma.rn.f32 	%f2153, %f1489, %f1500, %f1423;
	fma.rn.f32 	%f2152, %f1490, %f1500, %f1424;
	shfl.sync.idx.b32	%r547|%p247, %r983, %r310, 31, -1;
	mov.b32 	%f1501, %r547;
	fma.rn.f32 	%f2151, %f1489, %f1501, %f1426;
	fma.rn.f32 	%f2150, %f1490, %f1501, %f1427;
	shfl.sync.idx.b32	%r548|%p248, %r982, %r310, 31, -1;
	mov.b32 	%f1502, %r548;
	fma.rn.f32 	%f2149, %f1489, %f1502, %f1429;
	fma.rn.f32 	%f2148, %f1490, %f1502, %f1430;
	shfl.sync.idx.b32	%r549|%p249, %r981, %r310, 31, -1;
	mov.b32 	%f1503, %r549;
	fma.rn.f32 	%f2147, %f1489, %f1503, %f1432;
	fma.rn.f32 	%f2146, %f1490, %f1503, %f1433;
	shfl.sync.idx.b32	%r550|%p250, %r980, %r310, 31, -1;
	mov.b32 	%f1504, %r550;
	fma.rn.f32 	%f2145, %f1489, %f1504, %f1435;
	fma.rn.f32 	%f2144, %f1490, %f1504, %f1436;
	shfl.sync.idx.b32	%r551|%p251, %r979, %r310, 31, -1;
	mov.b32 	%f1505, %r551;
	fma.rn.f32 	%f2143, %f1489, %f1505, %f1438;
	fma.rn.f32 	%f2142, %f1490, %f1505, %f1439;
	shfl.sync.idx.b32	%r552|%p252, %r978, %r310, 31, -1;
	mov.b32 	%f1506, %r552;
	fma.rn.f32 	%f2141, %f1489, %f1506, %f1441;
	fma.rn.f32 	%f2140, %f1490, %f1506, %f1442;
	shfl.sync.idx.b32	%r553|%p253, %r977, %r310, 31, -1;
	mov.b32 	%f1507, %r553;
	fma.rn.f32 	%f2139, %f1489, %f1507, %f1444;
	fma.rn.f32 	%f2138, %f1490, %f1507, %f1445;
	shfl.sync.idx.b32	%r554|%p254, %r976, %r310, 31, -1;
	mov.b32 	%f1508, %r554;
	fma.rn.f32 	%f2137, %f1489, %f1508, %f1447;
	fma.rn.f32 	%f2136, %f1490, %f1508, %f1448;
	shfl.sync.idx.b32	%r555|%p255, %r975, %r310, 31, -1;
	mov.b32 	%f1509, %r555;
	fma.rn.f32 	%f2135, %f1489, %f1509, %f1450;
	fma.rn.f32 	%f2134, %f1490, %f1509, %f1451;
	shfl.sync.idx.b32	%r556|%p256, %r974, %r310, 31, -1;
	mov.b32 	%f1510, %r556;
	fma.rn.f32 	%f2133, %f1489, %f1510, %f1453;
	fma.rn.f32 	%f2132, %f1490, %f1510, %f1454;
	shfl.sync.idx.b32	%r557|%p257, %r973, %r310, 31, -1;
	mov.b32 	%f1511, %r557;
	fma.rn.f32 	%f2131, %f1489, %f1511, %f1456;
	fma.rn.f32 	%f2130, %f1490, %f1511, %f1457;
	shfl.sync.idx.b32	%r558|%p258, %r972, %r310, 31, -1;
	mov.b32 	%f1512, %r558;
	fma.rn.f32 	%f2129, %f1489, %f1512, %f1459;
	fma.rn.f32 	%f2128, %f1490, %f1512, %f1460;
	shfl.sync.idx.b32	%r559|%p259, %r971, %r310, 31, -1;
	mov.b32 	%f1513, %r559;
	fma.rn.f32 	%f2127, %f1489, %f1513, %f1462;
	fma.rn.f32 	%f2126, %f1490, %f1513, %f1463;
	shfl.sync.idx.b32	%r560|%p260, %r970, %r310, 31, -1;
	mov.b32 	%f1514, %r560;
	fma.rn.f32 	%f2125, %f1489, %f1514, %f1465;
	fma.rn.f32 	%f2124, %f1490, %f1514, %f1466;
	shfl.sync.idx.b32	%r561|%p261, %r969, %r310, 31, -1;
	mov.b32 	%f1515, %r561;
	fma.rn.f32 	%f2123, %f1489, %f1515, %f1468;
	fma.rn.f32 	%f2122, %f1490, %f1515, %f1469;
	shfl.sync.idx.b32	%r562|%p262, %r968, %r310, 31, -1;
	mov.b32 	%f1516, %r562;
	fma.rn.f32 	%f2121, %f1489, %f1516, %f1471;
	fma.rn.f32 	%f2120, %f1490, %f1516, %f1472;
	shfl.sync.idx.b32	%r563|%p263, %r967, %r310, 31, -1;
	mov.b32 	%f1517, %r563;
	fma.rn.f32 	%f2119, %f1489, %f1517, %f1474;
	fma.rn.f32 	%f2118, %f1490, %f1517, %f1475;
	shfl.sync.idx.b32	%r564|%p264, %r966, %r310, 31, -1;
	mov.b32 	%f1518, %r564;
	fma.rn.f32 	%f2117, %f1489, %f1518, %f1477;
	fma.rn.f32 	%f2116, %f1490, %f1518, %f1478;
	shfl.sync.idx.b32	%r565|%p265, %r965, %r310, 31, -1;
	mov.b32 	%f1519, %r565;
	fma.rn.f32 	%f2115, %f1489, %f1519, %f1480;
	fma.rn.f32 	%f2114, %f1490, %f1519, %f1481;
	shfl.sync.idx.b32	%r566|%p266, %r964, %r310, 31, -1;
	mov.b32 	%f1520, %r566;
	fma.rn.f32 	%f2113, %f1489, %f1520, %f1483;
	fma.rn.f32 	%f2112, %f1490, %f1520, %f1484;
	shfl.sync.idx.b32	%r567|%p267, %r963, %r310, 31, -1;
	mov.b32 	%f1521, %r567;
	fma.rn.f32 	%f2111, %f1489, %f1521, %f1486;
	fma.rn.f32 	%f2110, %f1490, %f1521, %f1487;
	add.s32 	%r995, %r995, 8;
	and.b32  	%r568, %r5, -8;
	add.s32 	%r569, %r568, %r3;
	setp.lt.s32 	%p268, %r995, %r569;
	@%p268 bra 	$L__BB5_2;
$L__BB5_6:
	and.b32  	%r146, %r5, -8;
	add.s32 	%r570, %r146, %r3;
	setp.le.s32 	%p269, %r4, %r570;
	and.b32  	%r571, %r5, 24;
	setp.ne.s32 	%p270, %r571, 0;
	or.pred  	%p271, %p270, %p269;
	@%p271 bra 	$L__BB5_9;
	add.s32 	%r997, %r146, %r3;
	sub.s32 	%r572, %r4, %r997;
	setp.ge.u32 	%p272, %r1, %r572;
	@%p272 bra 	$L__BB5_9;
	ld.param.u64 	%rd261, [_Z13_spmm_conv_10PKfPfiiPKiS3_S3_S0__param_7];
	ld.param.u64 	%rd259, [_Z13_spmm_conv_10PKfPfiiPKiS3_S3_S0__param_6];
	add.s32 	%r573, %r997, %r1;
	cvta.to.global.u64 	%rd99, %rd259;
	mul.wide.u32 	%rd100, %r573, 4;
	add.s64 	%rd101, %rd99, %rd100;
	ld.global.nc.u32 	%r574, [%rd101];
	shl.b32 	%r575, %r7, 14;
	mov.u32 	%r576, %ctaid.y;
	shl.b32 	%r577, %r576, 6;
	add.s32 	%r578, %r577, %r1;
	mad.lo.s32 	%r579, %r6, 1064960, %r578;
	add.s32 	%r580, %r579, %r575;
	shr.s32 	%r581, %r574, 31;
	shr.u32 	%r582, %r581, 24;
	add.s32 	%r583, %r574, %r582;
	shr.u32 	%r584, %r583, 8;
	mad.lo.s32 	%r585, %r584, 1064960, %r580;
	and.b32  	%r586, %r583, 67108608;
	sub.s32 	%r587, %r574, %r586;
	shl.b32 	%r588, %r587, 6;
	add.s32 	%r996, %r585, %r588;
	cvta.to.global.u64 	%rd102, %rd261;
	add.s64 	%rd103, %rd102, %rd100;
	ld.global.nc.u32 	%r994, [%rd103];
	add.s32 	%r589, %r5, %r573;
	mul.wide.u32 	%rd104, %r589, 4;
	add.s64 	%rd105, %rd102, %rd104;
	ld.global.nc.u32 	%r993, [%rd105];
	add.s32 	%r590, %r589, %r5;
	mul.wide.u32 	%rd106, %r590, 4;
	add.s64 	%rd107, %rd102, %rd106;
	ld.global.nc.u32 	%r992, [%rd107];
	add.s32 	%r591, %r590, %r5;
	mul.wide.u32 	%rd108, %r591, 4;
	add.s64 	%rd109, %rd102, %rd108;
	ld.global.nc.u32 	%r991, [%rd109];
	add.s32 	%r592, %r591, %r5;
	mul.wide.u32 	%rd110, %r592, 4;
	add.s64 	%rd111, %rd102, %rd110;
	ld.global.nc.u32 	%r990, [%rd111];
	add.s32 	%r593, %r592, %r5;
	mul.wide.u32 	%rd112, %r593, 4;
	add.s64 	%rd113, %rd102, %rd112;
	ld.global.nc.u32 	%r989, [%rd113];
	add.s32 	%r594, %r593, %r5;
	mul.wide.u32 	%rd114, %r594, 4;
	add.s64 	%rd115, %rd102, %rd114;
	ld.global.nc.u32 	%r988, [%rd115];
	add.s32 	%r595, %r594, %r5;
	mul.wide.u32 	%rd116, %r595, 4;
	add.s64 	%rd117, %rd102, %rd116;
	ld.global.nc.u32 	%r987, [%rd117];
	add.s32 	%r596, %r595, %r5;
	mul.wide.u32 	%rd118, %r596, 4;
	add.s64 	%rd119, %rd102, %rd118;
	ld.global.nc.u32 	%r986, [%rd119];
	add.s32 	%r597, %r596, %r5;
	mul.wide.u32 	%rd120, %r597, 4;
	add.s64 	%rd121, %rd102, %rd120;
	ld.global.nc.u32 	%r985, [%rd121];
	add.s32 	%r598, %r597, %r5;
	mul.wide.u32 	%rd122, %r598, 4;
	add.s64 	%rd123, %rd102, %rd122;
	ld.global.nc.u32 	%r984, [%rd123];
	add.s32 	%r599, %r598, %r5;
	mul.wide.u32 	%rd124, %r599, 4;
	add.s64 	%rd125, %rd102, %rd124;
	ld.global.nc.u32 	%r983, [%rd125];
	add.s32 	%r600, %r599, %r5;
	mul.wide.u32 	%rd126, %r600, 4;
	add.s64 	%rd127, %rd102, %rd126;
	ld.global.nc.u32 	%r982, [%rd127];
	add.s32 	%r601, %r600, %r5;
	mul.wide.u32 	%rd128, %r601, 4;
	add.s64 	%rd129, %rd102, %rd128;
	ld.global.nc.u32 	%r981, [%rd129];
	add.s32 	%r602, %r601, %r5;
	mul.wide.u32 	%rd130, %r602, 4;
	add.s64 	%rd131, %rd102, %rd130;
	ld.global.nc.u32 	%r980, [%rd131];
	add.s32 	%r603, %r602, %r5;
	mul.wide.u32 	%rd132, %r603, 4;
	add.s64 	%rd133, %rd102, %rd132;
	ld.global.nc.u32 	%r979, [%rd133];
	add.s32 	%r604, %r603, %r5;
	mul.wide.u32 	%rd134, %r604, 4;
	add.s64 	%rd135, %rd102, %rd134;
	ld.global.nc.u32 	%r978, [%rd135];
	add.s32 	%r605, %r604, %r5;
	mul.wide.u32 	%rd136, %r605, 4;
	add.s64 	%rd137, %rd102, %rd136;
	ld.global.nc.u32 	%r977, [%rd137];
	add.s32 	%r606, %r605, %r5;
	mul.wide.u32 	%rd138, %r606, 4;
	add.s64 	%rd139, %rd102, %rd138;
	ld.global.nc.u32 	%r976, [%rd139];
	add.s32 	%r607, %r606, %r5;
	mul.wide.u32 	%rd140, %r607, 4;
	add.s64 	%rd141, %rd102, %rd140;
	ld.global.nc.u32 	%r975, [%rd141];
	add.s32 	%r608, %r607, %r5;
	mul.wide.u32 	%rd142, %r608, 4;
	add.s64 	%rd143, %rd102, %rd142;
	ld.global.nc.u32 	%r974, [%rd143];
	add.s32 	%r609, %r608, %r5;
	mul.wide.u32 	%rd144, %r609, 4;
	add.s64 	%rd145, %rd102, %rd144;
	ld.global.nc.u32 	%r973, [%rd145];
	add.s32 	%r610, %r609, %r5;
	mul.wide.u32 	%rd146, %r610, 4;
	add.s64 	%rd147, %rd102, %rd146;
	ld.global.nc.u32 	%r972, [%rd147];
	add.s32 	%r611, %r610, %r5;
	mul.wide.u32 	%rd148, %r611, 4;
	add.s64 	%rd149, %rd102, %rd148;
	ld.global.nc.u32 	%r971, [%rd149];
	add.s32 	%r612, %r611, %r5;
	mul.wide.u32 	%rd150, %r612, 4;
	add.s64 	%rd151, %rd102, %rd150;
	ld.global.nc.u32 	%r970, [%rd151];
	add.s32 	%r613, %r612, %r5;
	mul.wide.u32 	%rd152, %r613, 4;
	add.s64 	%rd153, %rd102, %rd152;
	ld.global.nc.u32 	%r969, [%rd153];
	add.s32 	%r614, %r613, %r5;
	mul.wide.u32 	%rd154, %r614, 4;
	add.s64 	%rd155, %rd102, %rd154;
	ld.global.nc.u32 	%r968, [%rd155];
	add.s32 	%r615, %r614, %r5;
	mul.wide.u32 	%rd156, %r615, 4;
	add.s64 	%rd157, %rd102, %rd156;
	ld.global.nc.u32 	%r967, [%rd157];
	add.s32 	%r616, %r615, %r5;
	mul.wide.u32 	%rd158, %r616, 4;
	add.s64 	%rd159, %rd102, %rd158;
	ld.global.nc.u32 	%r966, [%rd159];
	add.s32 	%r617, %r616, %r5;
	mul.wide.u32 	%rd160, %r617, 4;
	add.s64 	%rd161, %rd102, %rd160;
	ld.global.nc.u32 	%r965, [%rd161];
	add.s32 	%r618, %r617, %r5;
	mul.wide.u32 	%rd162, %r618, 4;
	add.s64 	%rd163, %rd102, %rd162;
	ld.global.nc.u32 	%r964, [%rd163];
	add.s32 	%r619, %r618, %r5;
	mul.wide.u32 	%rd164, %r619, 4;
	add.s64 	%rd165, %rd102, %rd164;
	ld.global.nc.u32 	%r963, [%rd165];
$L__BB5_9:
	and.b32  	%r620, %r5, -4;
	setp.ge.s32 	%p273, %r146, %r620;
	@%p273 bra 	$L__BB5_138;
	ld.param.u64 	%rd253, [_Z13_spmm_conv_10PKfPfiiPKiS3_S3_S0__param_0];
	and.b32  	%r621, %r5, -8;
	add.s32 	%r622, %r621, %r3;
	sub.s32 	%r215, %r622, %r997;
	shfl.sync.idx.b32	%r623|%p274, %r996, %r215, 31, -1;
	add.s32 	%r216, %r215, 1;
	shfl.sync.idx.b32	%r217|%p275, %r996, %r216, 31, -1;
	add.s32 	%r218, %r215, 2;
	shfl.sync.idx.b32	%r219|%p276, %r996, %r218, 31, -1;
	add.s32 	%r220, %r215, 3;
	shfl.sync.idx.b32	%r221|%p277, %r996, %r220, 31, -1;
	cvta.to.global.u64 	%rd166, %rd253;
	mul.wide.s32 	%rd167, %r623, 4;
	add.s64 	%rd1, %rd166, %rd167;
	shfl.sync.idx.b32	%r624|%p278, %r994, %r215, 31, -1;
	mov.b32 	%f193, %r624;
	setp.leu.f32 	%p279, %f193, 0f00000000;
	@%p279 bra 	$L__BB5_12;
	ld.global.nc.f32 	%f1523, [%rd1];
	fma.rn.f32 	%f2174, %f1523, %f193, %f2173;
	ld.global.nc.f32 	%f1524, [%rd1+128];
	mul.f32 	%f2175, %f1524, %f193;
	bra.uni 	$L__BB5_13;
$L__BB5_12:
	add.f32 	%f2174, %f2173, 0f00000000;
	mov.f32 	%f2175, 0f00000000;
$L__BB5_13:
	add.f32 	%f199, %f2175, %f2172;
	shfl.sync.idx.b32	%r625|%p280, %r993, %r215, 31, -1;
	mov.b32 	%f200, %r625;
	setp.leu.f32 	%p281, %f200, 0f00000000;
	mov.f32 	%f2176, 0f00000000;
	@%p281 bra 	$L__BB5_15;
	ld.global.nc.f32 	%f1526, [%rd1];
	mul.f32 	%f2176, %f1526, %f200;
$L__BB5_15:
	add.f32 	%f203, %f2176, %f2171;
	mov.f32 	%f2177, 0f00000000;
	@%p281 bra 	$L__BB5_17;
	ld.global.nc.f32 	%f1528, [%rd1+128];
	mul.f32 	%f2177, %f1528, %f200;
$L__BB5_17:
	add.f32 	%f206, %f2177, %f2170;
	shfl.sync.idx.b32	%r626|%p283, %r992, %r215, 31, -1;
	mov.b32 	%f207, %r626;
	setp.leu.f32 	%p284, %f207, 0f00000000;
	mov.f32 	%f2178, 0f00000000;
	@%p284 bra 	$L__BB5_19;
	ld.global.nc.f32 	%f1530, [%rd1];
	mul.f32 	%f2178, %f1530, %f207;
$L__BB5_19:
	add.f32 	%f210, %f2178, %f2169;
	mov.f32 	%f2179, 0f00000000;
	@%p284 bra 	$L__BB5_21;
	ld.global.nc.f32 	%f1532, [%rd1+128];
	mul.f32 	%f2179, %f1532, %f207;
$L__BB5_21:
	add.f32 	%f213, %f2179, %f2168;
	shfl.sync.idx.b32	%r627|%p286, %r991, %r215, 31, -1;
	mov.b32 	%f214, %r627;
	setp.leu.f32 	%p287, %f214, 0f00000000;
	mov.f32 	%f2180, 0f00000000;
	@%p287 bra 	$L__BB5_23;
	ld.global.nc.f32 	%f1534, [%rd1];
	mul.f32 	%f2180, %f1534, %f214;
$L__BB5_23:
	add.f32 	%f217, %f2180, %f2167;
	mov.f32 	%f2181, 0f00000000;
	@%p287 bra 	$L__BB5_25;
	ld.global.nc.f32 	%f1536, [%rd1+128];
	mul.f32 	%f2181, %f1536, %f214;
$L__BB5_25:
	add.f32 	%f220, %f2181, %f2166;
	shfl.sync.idx.b32	%r628|%p289, %r990, %r215, 31, -1;
	mov.b32 	%f221, %r628;
	setp.leu.f32 	%p290, %f221, 0f00000000;
	mov.f32 	%f2182, 0f00000000;
	@%p290 bra 	$L__BB5_27;
	ld.global.nc.f32 	%f1538, [%rd1];
	mul.f32 	%f2182, %f1538, %f221;
$L__BB5_27:
	add.f32 	%f224, %f2182, %f2165;
	mov.f32 	%f2183, 0f00000000;
	@%p290 bra 	$L__BB5_29;
	ld.global.nc.f32 	%f1540, [%rd1+128];
	mul.f32 	%f2183, %f1540, %f221;
$L__BB5_29:
	add.f32 	%f227, %f2183, %f2164;
	shfl.sync.idx.b32	%r629|%p292, %r989, %r215, 31, -1;
	mov.b32 	%f228, %r629;
	setp.leu.f32 	%p293, %f228, 0f00000000;
	mov.f32 	%f2184, 0f00000000;
	@%p293 bra 	$L__BB5_31;
	ld.global.nc.f32 	%f1542, [%rd1];
	mul.f32 	%f2184, %f1542, %f228;
$L__BB5_31:
	add.f32 	%f231, %f2184, %f2163;
	mov.f32 	%f2185, 0f00000000;
	@%p293 bra 	$L__BB5_33;
	ld.global.nc.f32 	%f1544, [%rd1+128];
	mul.f32 	%f2185, %f1544, %f228;
$L__BB5_33:
	add.f32 	%f234, %f2185, %f2162;
	shfl.sync.idx.b32	%r630|%p295, %r988, %r215, 31, -1;
	mov.b32 	%f235, %r630;
	setp.leu.f32 	%p296, %f235, 0f00000000;
	mov.f32 	%f2186, 0f00000000;
	@%p296 bra 	$L__BB5_35;
	ld.global.nc.f32 	%f1546, [%rd1];
	mul.f32 	%f2186, %f1546, %f235;
$L__BB5_35:
	add.f32 	%f238, %f2186, %f2161;
	mov.f32 	%f2187, 0f00000000;
	@%p296 bra 	$L__BB5_37;
	ld.global.nc.f32 	%f1548, [%rd1+128];
	mul.f32 	%f2187, %f1548, %f235;
$L__BB5_37:
	add.f32 	%f241, %f2187, %f2160;
	shfl.sync.idx.b32	%r631|%p298, %r987, %r215, 31, -1;
	mov.b32 	%f242, %r631;
	setp.leu.f32 	%p299, %f242, 0f00000000;
	mov.f32 	%f2188, 0f00000000;
	@%p299 bra 	$L__BB5_39;
	ld.global.nc.f32 	%f1550, [%rd1];
	mul.f32 	%f2188, %f1550, %f242;
$L__BB5_39:
	add.f32 	%f245, %f2188, %f2159;
	mov.f32 	%f2189, 0f00000000;
	@%p299 bra 	$L__BB5_41;
	ld.global.nc.f32 	%f1552, [%rd1+128];
	mul.f32 	%f2189, %f1552, %f242;
$L__BB5_41:
	add.f32 	%f248, %f2189, %f2158;
	shfl.sync.idx.b32	%r632|%p301, %r986, %r215, 31, -1;
	mov.b32 	%f249, %r632;
	setp.leu.f32 	%p302, %f249, 0f00000000;
	mov.f32 	%f2190, 0f00000000;
	@%p302 bra 	$L__BB5_43;
	ld.global.nc.f32 	%f1554, [%rd1];
	mul.f32 	%f2190, %f1554, %f249;
$L__BB5_43:
	add.f32 	%f252, %f2190, %f2157;
	mov.f32 	%f2191, 0f00000000;
	@%p302 bra 	$L__BB5_45;
	ld.global.nc.f32 	%f1556, [%rd1+128];
	mul.f32 	%f2191, %f1556, %f249;
$L__BB5_45:
	add.f32 	%f255, %f2191, %f2156;
	shfl.sync.idx.b32	%r633|%p304, %r985, %r215, 31, -1;
	mov.b32 	%f256, %r633;
	setp.leu.f32 	%p305, %f256, 0f00000000;
	mov.f32 	%f2192, 0f00000000;
	@%p305 bra 	$L__BB5_47;
	ld.global.nc.f32 	%f1558, [%rd1];
	mul.f32 	%f2192, %f1558, %f256;
$L__BB5_47:
	add.f32 	%f259, %f2192, %f2155;
	mov.f32 	%f2193, 0f00000000;
	@%p305 bra 	$L__BB5_49;
	ld.global.nc.f32 	%f1560, [%rd1+128];
	mul.f32 	%f2193, %f1560, %f256;
$L__BB5_49:
	add.f32 	%f262, %f2193, %f2154;
	shfl.sync.idx.b32	%r634|%p307, %r984, %r215, 31, -1;
	mov.b32 	%f263, %r634;
	setp.leu.f32 	%p308, %f263, 0f00000000;
	mov.f32 	%f2194, 0f00000000;
	@%p308 bra 	$L__BB5_51;
	ld.global.nc.f32 	%f1562, [%rd1];
	mul.f32 	%f2194, %f1562, %f263;
$L__BB5_51:
	add.f32 	%f266, %f2194, %f2153;
	mov.f32 	%f2195, 0f00000000;
	@%p308 bra 	$L__BB5_53;
	ld.global.nc.f32 	%f1564, [%rd1+128];
	mul.f32 	%f2195, %f1564, %f263;
$L__BB5_53:
	add.f32 	%f269, %f2195, %f2152;
	shfl.sync.idx.b32	%r635|%p310, %r983, %r215, 31, -1;
	mov.b32 	%f270, %r635;
	setp.leu.f32 	%p311, %f270, 0f00000000;
	mov.f32 	%f2196, 0f00000000;
	@%p311 bra 	$L__BB5_55;
	ld.global.nc.f32 	%f1566, [%rd1];
	mul.f32 	%f2196, %f1566, %f270;
$L__BB5_55:
	add.f32 	%f273, %f2196, %f2151;
	mov.f32 	%f2197, 0f00000000;
	@%p311 bra 	$L__BB5_57;
	ld.global.nc.f32 	%f1568, [%rd1+128];
	mul.f32 	%f2197, %f1568, %f270;
$L__BB5_57:
	add.f32 	%f276, %f2197, %f2150;
	shfl.sync.idx.b32	%r636|%p313, %r982, %r215, 31, -1;
	mov.b32 	%f277, %r636;
	setp.leu.f32 	%p314, %f277, 0f00000000;
	mov.f32 	%f2198, 0f00000000;
	@%p314 bra 	$L__BB5_59;
	ld.global.nc.f32 	%f1570, [%rd1];
	mul.f32 	%f2198, %f1570, %f277;
$L__BB5_59:
	add.f32 	%f280, %f2198, %f2149;
	mov.f32 	%f2199, 0f00000000;
	@%p314 bra 	$L__BB5_61;
	ld.global.nc.f32 	%f1572, [%rd1+128];
	mul.f32 	%f2199, %f1572, %f277;
$L__BB5_61:
	add.f32 	%f283, %f2199, %f2148;
	shfl.sync.idx.b32	%r637|%p316, %r981, %r215, 31, -1;
	mov.b32 	%f284, %r637;
	setp.leu.f32 	%p317, %f284, 0f00000000;
	mov.f32 	%f2200, 0f00000000;
	@%p317 bra 	$L__BB5_63;
	ld.global.nc.f32 	%f1574, [%rd1];
	mul.f32 	%f2200, %f1574, %f284;
$L__BB5_63:
	add.f32 	%f287, %f2200, %f2147;
	mov.f32 	%f2201, 0f00000000;
	@%p317 bra 	$L__BB5_65;
	ld.global.nc.f32 	%f1576, [%rd1+128];
	mul.f32 	%f2201, %f1576, %f284;
$L__BB5_65:
	add.f32 	%f290, %f2201, %f2146;
	shfl.sync.idx.b32	%r638|%p319, %r980, %r215, 31, -1;
	mov.b32 	%f291, %r638;
	setp.leu.f32 	%p320, %f291, 0f00000000;
	mov.f32 	%f2202, 0f00000000;
	@%p320 bra 	$L__BB5_67;
	ld.global.nc.f32 	%f1578, [%rd1];
	mul.f32 	%f2202, %f1578, %f291;
$L__BB5_67:
	add.f32 	%f294, %f2202, %f2145;
	mov.f32 	%f2203, 0f00000000;
	@%p320 bra 	$L__BB5_69;
	ld.global.nc.f32 	%f1580, [%rd1+128];
	mul.f32 	%f2203, %f1580, %f291;
$L__BB5_69:
	add.f32 	%f297, %f2203, %f2144;
	shfl.sync.idx.b32	%r639|%p322, %r979, %r215, 31, -1;
	mov.b32 	%f298, %r639;
	setp.leu.f32 	%p323, %f298, 0f00000000;
	mov.f32 	%f2204, 0f00000000;
	@%p323 bra 	$L__BB5_71;
	ld.global.nc.f32 	%f1582, [%rd1];
	mul.f32 	%f2204, %f1582, %f298;
$L__BB5_71:
	add.f32 	%f301, %f2204, %f2143;
	mov.f32 	%f2205, 0f00000000;
	@%p323 bra 	$L__BB5_73;
	ld.global.nc.f32 	%f1584, [%rd1+128];
	mul.f32 	%f2205, %f1584, %f298;
$L__BB5_73:
	add.f32 	%f304, %f2205, %f2142;
	shfl.sync.idx.b32	%r640|%p325, %r978, %r215, 31, -1;
	mov.b32 	%f305, %r640;
	setp.leu.f32 	%p326, %f305, 0f00000000;
	mov.f32 	%f2206, 0f00000000;
	@%p326 bra 	$L__BB5_75;
	ld.global.nc.f32 	%f1586, [%rd1];
	mul.f32 	%f2206, %f1586, %f305;
$L__BB5_75:
	add.f32 	%f308, %f2206, %f2141;
	mov.f32 	%f2207, 0f00000000;
	@%p326 bra 	$L__BB5_77;
	ld.global.nc.f32 	%f1588, [%rd1+128];
	mul.f32 	%f2207, %f1588, %f305;
$L__BB5_77:
	add.f32 	%f311, %f2207, %f2140;
	shfl.sync.idx.b32	%r641|%p328, %r977, %r215, 31, -1;
	mov.b32 	%f312, %r641;
	setp.leu.f32 	%p329, %f312, 0f00000000;
	mov.f32 	%f2208, 0f00000000;
	@%p329 bra 	$L__BB5_79;
	ld.global.nc.f32 	%f1590, [%rd1];
	mul.f32 	%f2208, %f1590, %f312;
$L__BB5_79:
	add.f32 	%f315, %f2208, %f2139;
	mov.f32 	%f2209, 0f00000000;
	@%p329 bra 	$L__BB5_81;
	ld.global.nc.f32 	%f1592, [%rd1+128];
	mul.f32 	%f2209, %f1592, %f312;
$L__BB5_81:
	add.f32 	%f318, %f2209, %f2138;
	shfl.sync.idx.b32	%r642|%p331, %r976, %r215, 31, -1;
	mov.b32 	%f319, %r642;
	setp.leu.f32 	%p332, %f319, 0f00000000;
	mov.f32 	%f2210, 0f00000000;
	@%p332 bra 	$L__BB5_83;
	ld.global.nc.f32 	%f1594, [%rd1];
	mul.f32 	%f2210, %f1594, %f319;
$L__BB5_83:
	add.f32 	%f322, %f2210, %f2137;
	mov.f32 	%f2211, 0f00000000;
	@%p332 bra 	$L__BB5_85;
	ld.global.nc.f32 	%f1596, [%rd1+128];
	mul.f32 	%f2211, %f1596, %f319;
$L__BB5_85:
	add.f32 	%f325, %f2211, %f2136;
	shfl.sync.idx.b32	%r643|%p334, %r975, %r215, 31, -1;
	mov.b32 	%f326, %r643;
	setp.leu.f32 	%p335, %f326, 0f00000000;
	mov.f32 	%f2212, 0f00000000;
	@%p335 bra 	$L__BB5_87;
	ld.global.nc.f32 	%f1598, [%rd1];
	mul.f32 	%f2212, %f1598, %f326;
$L__BB5_87:
	add.f32 	%f329, %f2212, %f2135;
	mov.f32 	%f2213, 0f00000000;
	@%p335 bra 	$L__BB5_89;
	ld.global.nc.f32 	%f1600, [%rd1+128];
	mul.f32 	%f2213, %f1600, %f326;
$L__BB5_89:
	add.f32 	%f332, %f2213, %f2134;
	shfl.sync.idx.b32	%r644|%p337, %r974, %r215, 31, -1;
	mov.b32 	%f333, %r644;
	setp.leu.f32 	%p338, %f333, 0f00000000;
	mov.f32 	%f2214, 0f00000000;
	@%p338 bra 	$L__BB5_91;
	ld.global.nc.f32 	%f1602, [%rd1];
	mul.f32 	%f2214, %f1602, %f333;
$L__BB5_91:
	add.f32 	%f336, %f2214, %f2133;
	mov.f32 	%f2215, 0f00000000;
	@%p338 bra 	$L__BB5_93;
	ld.global.nc.f32 	%f1604, [%rd1+128];
	mul.f32 	%f2215, %f1604, %f333;
$L__BB5_93:
	add.f32 	%f339, %f2215, %f2132;
	shfl.sync.idx.b32	%r645|%p340, %r973, %r215, 31, -1;
	mov.b32 	%f340, %r645;
	setp.leu.f32 	%p341, %f340, 0f00000000;
	mov.f32 	%f2216, 0f00000000;
	@%p341 bra 	$L__BB5_95;
	ld.global.nc.f32 	%f1606, [%rd1];
	mul.f32 	%f2216, %f1606, %f340;
$L__BB5_95:
	add.f32 	%f343, %f2216, %f2131;
	mov.f32 	%f2217, 0f00000000;
	@%p341 bra 	$L__BB5_97;
	ld.global.nc.f32 	%f1608, [%rd1+128];
	mul.f32 	%f2217, %f1608, %f340;
$L__BB5_97:
	add.f32 	%f346, %f2217, %f2130;
	shfl.sync.idx.b32	%r646|%p343, %r972, %r215, 31, -1;
	mov.b32 	%f347, %r646;
	setp.leu.f32 	%p344, %f347, 0f00000000;
	mov.f32 	%f2218, 0f00000000;
	@%p344 bra 	$L__BB5_99;
	ld.global.nc.f32 	%f1610, [%rd1];
	mul.f32 	%f2218, %f1610, %f347;
$L__BB5_99:
	add.f32 	%f350, %f2218, %f2129;
	mov.f32 	%f2219, 0f00000000;
	@%p344 bra 	$L__BB5_101;
	ld.global.nc.f32 	%f1612, [%rd1+128];
	mul.f32 	%f2219, %f1612, %f347;
$L__BB5_101:
	add.f32 	%f353, %f2219, %f2128;
	shfl.sync.idx.b32	%r647|%p346, %r971, %r215, 31, -1;
	mov.b32 	%f354, %r647;
	setp.leu.f32 	%p347, %f354, 0f00000000;
	mov.f32 	%f2220, 0f00000000;
	@%p347 bra 	$L__BB5_103;
	ld.global.nc.f32 	%f1614, [%rd1];
	mul.f32 	%f2220, %f1614, %f354;
$L__BB5_103:
	add.f32 	%f357, %f2220, %f2127;
	mov.f32 	%f2221, 0f00000000;
	@%p347 bra 	$L__BB5_105;
	ld.global.nc.f32 	%f1616, [%rd1+128];
	mul.f32 	%f2221, %f1616, %f354;
$L__BB5_105:
	add.f32 	%f360, %f2221, %f2126;
	shfl.sync.idx.b32	%r648|%p349, %r970, %r215, 31, -1;
	mov.b32 	%f361, %r648;
	setp.leu.f32 	%p350, %f361, 0f00000000;
	mov.f32 	%f2222, 0f00000000;
	@%p350 bra 	$L__BB5_107;
	ld.global.nc.f32 	%f1618, [%rd1];
	mul.f32 	%f2222, %f1618, %f361;
$L__BB5_107:
	add.f32 	%f364, %f2222, %f2125;
	mov.f32 	%f2223, 0f00000000;
	@%p350 bra 	$L__BB5_109;
	ld.global.nc.f32 	%f1620, [%rd1+128];
	mul.f32 	%f2223, %f1620, %f361;
$L__BB5_109:
	add.f32 	%f367, %f2223, %f2124;
	shfl.sync.idx.b32	%r649|%p352, %r969, %r215, 31, -1;
	mov.b32 	%f368, %r649;
	setp.leu.f32 	%p353, %f368, 0f00000000;
	mov.f32 	%f2224, 0f00000000;
	@%p353 bra 	$L__BB5_111;
	ld.global.nc.f32 	%f1622, [%rd1];
	mul.f32 	%f2224, %f1622, %f368;
$L__BB5_111:
	add.f32 	%f371, %f2224, %f2123;
	mov.f32 	%f2225, 0f00000000;
	@%p353 bra 	$L__BB5_113;
	ld.global.nc.f32 	%f1624, [%rd1+128];
	mul.f32 	%f2225, %f1624, %f368;
$L__BB5_113:
	add.f32 	%f374, %f2225, %f2122;
	shfl.sync.idx.b32	%r650|%p355, %r968, %r215, 31, -1;
	mov.b32 	%f375, %r650;
	setp.leu.f32 	%p356, %f375, 0f00000000;
	mov.f32 	%f2226, 0f00000000;
	@%p356 bra 	$L__BB5_115;
	ld.global.nc.f32 	%f1626, [%rd1];
	mul.f32 	%f2226, %f1626, %f375;
$L__BB5_115:
	add.f32 	%f378, %f2226, %f2121;
	mov.f32 	%f2227, 0f00000000;
	@%p356 bra 	$L__BB5_117;
	ld.global.nc.f32 	%f1628, [%rd1+128];
	mul.f32 	%f2227, %f1628, %f375;
$L__BB5_117:
	add.f32 	%f381, %f2227, %f2120;
	shfl.sync.idx.b32	%r651|%p358, %r967, %r215, 31, -1;
	mov.b32 	%f382, %r651;
	setp.leu.f32 	%p359, %f382, 0f00000000;
	mov.f32 	%f2228, 0f00000000;
	@%p359 bra 	$L__BB5_119;
	ld.global.nc.f32 	%f1630, [%rd1];
	mul.f32 	%f2228, %f1630, %f382;
$L__BB5_119:
	add.f32 	%f385, %f2228, %f2119;
	mov.f32 	%f2229, 0f00000000;
	@%p359 bra 	$L__BB5_121;
	ld.global.nc.f32 	%f1632, [%rd1+128];
	mul.f32 	%f2229, %f1632, %f382;
$L__BB5_121:
	add.f32 	%f388, %f2229, %f2118;
	shfl.sync.idx.b32	%r652|%p361, %r966, %r215, 31, -1;
	mov.b32 	%f389, %r652;
	setp.leu.f32 	%p362, %f389, 0f00000000;
	mov.f32 	%f2230, 0f00000000;
	@%p362 bra 	$L__BB5_123;
	ld.global.nc.f32 	%f1634, [%rd1];
	mul.f32 	%f2230, %f1634, %f389;
$L__BB5_123:
	add.f32 	%f392, %f2230, %f2117;
	mov.f32 	%f2231, 0f00000000;
	@%p362 bra 	$L__BB5_125;
	ld.global.nc.f32 	%f1636, [%rd1+128];
	mul.f32 	%f2231, %f1636, %f389;
$L__BB5_125:
	add.f32 	%f395, %f2231, %f2116;
	shfl.sync.idx.b32	%r653|%p364, %r965, %r215, 31, -1;
	mov.b32 	%f396, %r653;
	setp.leu.f32 	%p365, %f396, 0f00000000;
	mov.f32 	%f2232, 0f00000000;
	@%p365 bra 	$L__BB5_127;
	ld.global.nc.f32 	%f1638, [%rd1];
	mul.f32 	%f2232, %f1638, %f396;
$L__BB5_127:
	add.f32 	%f399, %f2232, %f2115;
	mov.f32 	%f2233, 0f00000000;
	@%p365 bra 	$L__BB5_129;
	ld.global.nc.f32 	%f1640, [%rd1+128];
	mul.f32 	%f2233, %f1640, %f396;
$L__BB5_129:
	add.f32 	%f402, %f2233, %f2114;
	shfl.sync.idx.b32	%r654|%p367, %r964, %r215, 31, -1;
	mov.b32 	%f403, %r654;
	setp.leu.f32 	%p368, %f403, 0f00000000;
	mov.f32 	%f2234, 0f00000000;
	@%p368 bra 	$L__BB5_131;
	ld.global.nc.f32 	%f1642, [%rd1];
	mul.f32 	%f2234, %f1642, %f403;
$L__BB5_131:
	add.f32 	%f406, %f2234, %f2113;
	mov.f32 	%f2235, 0f00000000;
	@%p368 bra 	$L__BB5_133;
	ld.global.nc.f32 	%f1644, [%rd1+128];
	mul.f32 	%f2235, %f1644, %f403;
$L__BB5_133:
	add.f32 	%f409, %f2235, %f2112;
	shfl.sync.idx.b32	%r655|%p370, %r963, %r215, 31, -1;
	mov.b32 	%f410, %r655;
	setp.leu.f32 	%p371, %f410, 0f00000000;
	mov.f32 	%f2236, 0f00000000;
	@%p371 bra 	$L__BB5_135;
	ld.global.nc.f32 	%f1646, [%rd1];
	mul.f32 	%f2236, %f1646, %f410;
$L__BB5_135:
	add.f32 	%f413, %f2236, %f2111;
	mov.f32 	%f2237, 0f00000000;
	@%p371 bra 	$L__BB5_137;
	ld.global.nc.f32 	%f1648, [%rd1+128];
	mul.f32 	%f2237, %f1648, %f410;
$L__BB5_137:
	ld.param.u64 	%rd254, [_Z13_spmm_conv_10PKfPfiiPKiS3_S3_S0__param_0];
	add.f32 	%f1649, %f2237, %f2110;
	cvta.to.global.u64 	%rd168, %rd254;
	mul.wide.s32 	%rd169, %r217, 4;
	add.s64 	%rd170, %rd168, %rd169;
	shfl.sync.idx.b32	%r656|%p373, %r994, %r216, 31, -1;
	mov.b32 	%f1650, %r656;
	ld.global.nc.f32 	%f1651, [%rd170];
	fma.rn.f32 	%f1652, %f1651, %f1650, %f2174;
	ld.global.nc.f32 	%f1653, [%rd170+128];
	fma.rn.f32 	%f1654, %f1653, %f1650, %f199;
	shfl.sync.idx.b32	%r657|%p374, %r993, %r216, 31, -1;
	mov.b32 	%f1655, %r657;
	fma.rn.f32 	%f1656, %f1651, %f1655, %f203;
	fma.rn.f32 	%f1657, %f1653, %f1655, %f206;
	shfl.sync.idx.b32	%r658|%p375, %r992, %r216, 31, -1;
	mov.b32 	%f1658, %r658;
	fma.rn.f32 	%f1659, %f1651, %f1658, %f210;
	fma.rn.f32 	%f1660, %f1653, %f1658, %f213;
	shfl.sync.idx.b32	%r659|%p376, %r991, %r216, 31, -1;
	mov.b32 	%f1661, %r659;
	fma.rn.f32 	%f1662, %f1651, %f1661, %f217;
	fma.rn.f32 	%f1663, %f1653, %f1661, %f220;
	shfl.sync.idx.b32	%r660|%p377, %r990, %r216, 31, -1;
	mov.b32 	%f1664, %r660;
	fma.rn.f32 	%f1665, %f1651, %f1664, %f224;
	fma.rn.f32 	%f1666, %f1653, %f1664, %f227;
	shfl.sync.idx.b32	%r661|%p378, %r989, %r216, 31, -1;
	mov.b32 	%f1667, %r661;
	fma.rn.f32 	%f1668, %f1651, %f1667, %f231;
	fma.rn.f32 	%f1669, %f1653, %f1667, %f234;
	shfl.sync.idx.b32	%r662|%p379, %r988, %r216, 31, -1;
	mov.b32 	%f1670, %r662;
	fma.rn.f32 	%f1671, %f1651, %f1670, %f238;
	fma.rn.f32 	%f1672, %f1653, %f1670, %f241;
	shfl.sync.idx.b32	%r663|%p380, %r987, %r216, 31, -1;
	mov.b32 	%f1673, %r663;
	fma.rn.f32 	%f1674, %f1651, %f1673, %f245;
	fma.rn.f32 	%f1675, %f1653, %f1673, %f248;
	shfl.sync.idx.b32	%r664|%p381, %r986, %r216, 31, -1;
	mov.b32 	%f1676, %r664;
	fma.rn.f32 	%f1677, %f1651, %f1676, %f252;
	fma.rn.f32 	%f1678, %f1653, %f1676, %f255;
	shfl.sync.idx.b32	%r665|%p382, %r985, %r216, 31, -1;
	mov.b32 	%f1679, %r665;
	fma.rn.f32 	%f1680, %f1651, %f1679, %f259;
	fma.rn.f32 	%f1681, %f1653, %f1679, %f262;
	shfl.sync.idx.b32	%r666|%p383, %r984, %r216, 31, -1;
	mov.b32 	%f1682, %r666;
	fma.rn.f32 	%f1683, %f1651, %f1682, %f266;
	fma.rn.f32 	%f1684, %f1653, %f1682, %f269;
	shfl.sync.idx.b32	%r667|%p384, %r983, %r216, 31, -1;
	mov.b32 	%f1685, %r667;
	fma.rn.f32 	%f1686, %f1651, %f1685, %f273;
	fma.rn.f32 	%f1687, %f1653, %f1685, %f276;
	shfl.sync.idx.b32	%r668|%p385, %r982, %r216, 31, -1;
	mov.b32 	%f1688, %r668;
	fma.rn.f32 	%f1689, %f1651, %f1688, %f280;
	fma.rn.f32 	%f1690, %f1653, %f1688, %f283;
	shfl.sync.idx.b32	%r669|%p386, %r981, %r216, 31, -1;
	mov.b32 	%f1691, %r669;
	fma.rn.f32 	%f1692, %f1651, %f1691, %f287;
	fma.rn.f32 	%f1693, %f1653, %f1691, %f290;
	shfl.sync.idx.b32	%r670|%p387, %r980, %r216, 31, -1;
	mov.b32 	%f1694, %r670;
	fma.rn.f32 	%f1695, %f1651, %f1694, %f294;
	fma.rn.f32 	%f1696, %f1653, %f1694, %f297;
	shfl.sync.idx.b32	%r671|%p388, %r979, %r216, 31, -1;
	mov.b32 	%f1697, %r671;
	fma.rn.f32 	%f1698, %f1651, %f1697, %f301;
	fma.rn.f32 	%f1699, %f1653, %f1697, %f304;
	shfl.sync.idx.b32	%r672|%p389, %r978, %r216, 31, -1;
	mov.b32 	%f1700, %r672;
	fma.rn.f32 	%f1701, %f1651, %f1700, %f308;
	fma.rn.f32 	%f1702, %f1653, %f1700, %f311;
	shfl.sync.idx.b32	%r673|%p390, %r977, %r216, 31, -1;
	mov.b32 	%f1703, %r673;
	fma.rn.f32 	%f1704, %f1651, %f1703, %f315;
	fma.rn.f32 	%f1705, %f1653, %f1703, %f318;
	shfl.sync.idx.b32	%r674|%p391, %r976, %r216, 31, -1;
	mov.b32 	%f1706, %r674;
	fma.rn.f32 	%f1707, %f1651, %f1706, %f322;
	fma.rn.f32 	%f1708, %f1653, %f1706, %f325;
	shfl.sync.idx.b32	%r675|%p392, %r975, %r216, 31, -1;
	mov.b32 	%f1709, %r675;
	fma.rn.f32 	%f1710, %f1651, %f1709, %f329;
	fma.rn.f32 	%f1711, %f1653, %f1709, %f332;
	shfl.sync.idx.b32	%r676|%p393, %r974, %r216, 31, -1;
	mov.b32 	%f1712, %r676;
	fma.rn.f32 	%f1713, %f1651, %f1712, %f336;
	fma.rn.f32 	%f1714, %f1653, %f1712, %f339;
	shfl.sync.idx.b32	%r677|%p394, %r973, %r216, 31, -1;
	mov.b32 	%f1715, %r677;
	fma.rn.f32 	%f1716, %f1651, %f1715, %f343;
	fma.rn.f32 	%f1717, %f1653, %f1715, %f346;
	shfl.sync.idx.b32	%r678|%p395, %r972, %r216, 31, -1;
	mov.b32 	%f1718, %r678;
	fma.rn.f32 	%f1719, %f1651, %f1718, %f350;
	fma.rn.f32 	%f1720, %f1653, %f1718, %f353;
	shfl.sync.idx.b32	%r679|%p396, %r971, %r216, 31, -1;
	mov.b32 	%f1721, %r679;
	fma.rn.f32 	%f1722, %f1651, %f1721, %f357;
	fma.rn.f32 	%f1723, %f1653, %f1721, %f360;
	shfl.sync.idx.b32	%r680|%p397, %r970, %r216, 31, -1;
	mov.b32 	%f1724, %r680;
	fma.rn.f32 	%f1725, %f1651, %f1724, %f364;
	fma.rn.f32 	%f1726, %f1653, %f1724, %f367;
	shfl.sync.idx.b32	%r681|%p398, %r969, %r216, 31, -1;
	mov.b32 	%f1727, %r681;
	fma.rn.f32 	%f1728, %f1651, %f1727, %f371;
	fma.rn.f32 	%f1729, %f1653, %f1727, %f374;
	shfl.sync.idx.b32	%r682|%p399, %r968, %r216, 31, -1;
	mov.b32 	%f1730, %r682;
	fma.rn.f32 	%f1731, %f1651, %f1730, %f378;
	fma.rn.f32 	%f1732, %f1653, %f1730, %f381;
	shfl.sync.idx.b32	%r683|%p400, %r967, %r216, 31, -1;
	mov.b32 	%f1733, %r683;
	fma.rn.f32 	%f1734, %f1651, %f1733, %f385;
	fma.rn.f32 	%f1735, %f1653, %f1733, %f388;
	shfl.sync.idx.b32	%r684|%p401, %r966, %r216, 31, -1;
	mov.b32 	%f1736, %r684;
	fma.rn.f32 	%f1737, %f1651, %f1736, %f392;
	fma.rn.f32 	%f1738, %f1653, %f1736, %f395;
	shfl.sync.idx.b32	%r685|%p402, %r965, %r216, 31, -1;
	mov.b32 	%f1739, %r685;
	fma.rn.f32 	%f1740, %f1651, %f1739, %f399;
	fma.rn.f32 	%f1741, %f1653, %f1739, %f402;
	shfl.sync.idx.b32	%r686|%p403, %r964, %r216, 31, -1;
	mov.b32 	%f1742, %r686;
	fma.rn.f32 	%f1743, %f1651, %f1742, %f406;
	fma.rn.f32 	%f1744, %f1653, %f1742, %f409;
	shfl.sync.idx.b32	%r687|%p404, %r963, %r216, 31, -1;
	mov.b32 	%f1745, %r687;
	fma.rn.f32 	%f1746, %f1651, %f1745, %f413;
	fma.rn.f32 	%f1747, %f1653, %f1745, %f1649;
	mul.wide.s32 	%rd171, %r219, 4;
	add.s64 	%rd172, %rd168, %rd171;
	shfl.sync.idx.b32	%r688|%p405, %r994, %r218, 31, -1;
	mov.b32 	%f1748, %r688;
	ld.global.nc.f32 	%f1749, [%rd172];
	fma.rn.f32 	%f1750, %f1749, %f1748, %f1652;
	ld.global.nc.f32 	%f1751, [%rd172+128];
	fma.rn.f32 	%f1752, %f1751, %f1748, %f1654;
	shfl.sync.idx.b32	%r689|%p406, %r993, %r218, 31, -1;
	mov.b32 	%f1753, %r689;
	fma.rn.f32 	%f1754, %f1749, %f1753, %f1656;
	fma.rn.f32 	%f1755, %f1751, %f1753, %f1657;
	shfl.sync.idx.b32	%r690|%p407, %r992, %r218, 31, -1;
	mov.b32 	%f1756, %r690;
	fma.rn.f32 	%f1757, %f1749, %f1756, %f1659;
	fma.rn.f32 	%f1758, %f1751, %f1756, %f1660;
	shfl.sync.idx.b32	%r691|%p408, %r991, %r218, 31, -1;
	mov.b32 	%f1759, %r691;
	fma.rn.f32 	%f1760, %f1749, %f1759, %f1662;
	fma.rn.f32 	%f1761, %f1751, %f1759, %f1663;
	shfl.sync.idx.b32	%r692|%p409, %r990, %r218, 31, -1;
	mov.b32 	%f1762, %r692;
	fma.rn.f32 	%f1763, %f1749, %f1762, %f1665;
	fma.rn.f32 	%f1764, %f1751, %f1762, %f1666;
	shfl.sync.idx.b32	%r693|%p410, %r989, %r218, 31, -1;
	mov.b32 	%f1765, %r693;
	fma.rn.f32 	%f1766, %f1749, %f1765, %f1668;
	fma.rn.f32 	%f1767, %f1751, %f1765, %f1669;
	shfl.sync.idx.b32	%r694|%p411, %r988, %r218, 31, -1;
	mov.b32 	%f1768, %r694;
	fma.rn.f32 	%f1769, %f1749, %f1768, %f1671;
	fma.rn.f32 	%f1770, %f1751, %f1768, %f1672;
	shfl.sync.idx.b32	%r695|%p412, %r987, %r218, 31, -1;
	mov.b32 	%f1771, %r695;
	fma.rn.f32 	%f1772, %f1749, %f1771, %f1674;
	fma.rn.f32 	%f1773, %f1751, %f1771, %f1675;
	shfl.sync.idx.b32	%r696|%p413, %r986, %r218, 31, -1;
	mov.b32 	%f1774, %r696;
	fma.rn.f32 	%f1775, %f1749, %f1774, %f1677;
	fma.rn.f32 	%f1776, %f1751, %f1774, %f1678;
	shfl.sync.idx.b32	%r697|%p414, %r985, %r218, 31, -1;
	mov.b32 	%f1777, %r697;
	fma.rn.f32 	%f1778, %f1749, %f1777, %f1680;
	fma.rn.f32 	%f1779, %f1751, %f1777, %f1681;
	shfl.sync.idx.b32	%r698|%p415, %r984, %r218, 31, -1;
	mov.b32 	%f1780, %r698;
	fma.rn.f32 	%f1781, %f1749, %f1780, %f1683;
	fma.rn.f32 	%f1782, %f1751, %f1780, %f1684;
	shfl.sync.idx.b32	%r699|%p416, %r983, %r218, 31, -1;
	mov.b32 	%f1783, %r699;
	fma.rn.f32 	%f1784, %f1749, %f1783, %f1686;
	fma.rn.f32 	%f1785, %f1751, %f1783, %f1687;
	shfl.sync.idx.b32	%r700|%p417, %r982, %r218, 31, -1;
	mov.b32 	%f1786, %r700;
	fma.rn.f32 	%f1787, %f1749, %f1786, %f1689;
	fma.rn.f32 	%f1788, %f1751, %f1786, %f1690;
	shfl.sync.idx.b32	%r701|%p418, %r981, %r218, 31, -1;
	mov.b32 	%f1789, %r701;
	fma.rn.f32 	%f1790, %f1749, %f1789, %f1692;
	fma.rn.f32 	%f1791, %f1751, %f1789, %f1693;
	shfl.sync.idx.b32	%r702|%p419, %r980, %r218, 31, -1;
	mov.b32 	%f1792, %r702;
	fma.rn.f32 	%f1793, %f1749, %f1792, %f1695;
	fma.rn.f32 	%f1794, %f1751, %f1792, %f1696;
	shfl.sync.idx.b32	%r703|%p420, %r979, %r218, 31, -1;
	mov.b32 	%f1795, %r703;
	fma.rn.f32 	%f1796, %f1749, %f1795, %f1698;
	fma.rn.f32 	%f1797, %f1751, %f1795, %f1699;
	shfl.sync.idx.b32	%r704|%p421, %r978, %r218, 31, -1;
	mov.b32 	%f1798, %r704;
	fma.rn.f32 	%f1799, %f1749, %f1798, %f1701;
	fma.rn.f32 	%f1800, %f1751, %f1798, %f1702;
	shfl.sync.idx.b32	%r705|%p422, %r977, %r218, 31, -1;
	mov.b32 	%f1801, %r705;
	fma.rn.f32 	%f1802, %f1749, %f1801, %f1704;
	fma.rn.f32 	%f1803, %f1751, %f1801, %f1705;
	shfl.sync.idx.b32	%r706|%p423, %r976, %r218, 31, -1;
	mov.b32 	%f1804, %r706;
	fma.rn.f32 	%f1805, %f1749, %f1804, %f1707;
	fma.rn.f32 	%f1806, %f1751, %f1804, %f1708;
	shfl.sync.idx.b32	%r707|%p424, %r975, %r218, 31, -1;
	mov.b32 	%f1807, %r707;
	fma.rn.f32 	%f1808, %f1749, %f1807, %f1710;
	fma.rn.f32 	%f1809, %f1751, %f1807, %f1711;
	shfl.sync.idx.b32	%r708|%p425, %r974, %r218, 31, -1;
	mov.b32 	%f1810, %r708;
	fma.rn.f32 	%f1811, %f1749, %f1810, %f1713;
	fma.rn.f32 	%f1812, %f1751, %f1810, %f1714;
	shfl.sync.idx.b32	%r709|%p426, %r973, %r218, 31, -1;
	mov.b32 	%f1813, %r709;
	fma.rn.f32 	%f1814, %f1749, %f1813, %f1716;
	fma.rn.f32 	%f1815, %f1751, %f1813, %f1717;
	shfl.sync.idx.b32	%r710|%p427, %r972, %r218, 31, -1;
	mov.b32 	%f1816, %r710;
	fma.rn.f32 	%f1817, %f1749, %f1816, %f1719;
	fma.rn.f32 	%f1818, %f1751, %f1816, %f1720;
	shfl.sync.idx.b32	%r711|%p428, %r971, %r218, 31, -1;
	mov.b32 	%f1819, %r711;
	fma.rn.f32 	%f1820, %f1749, %f1819, %f1722;
	fma.rn.f32 	%f1821, %f1751, %f1819, %f1723;
	shfl.sync.idx.b32	%r712|%p429, %r970, %r218, 31, -1;
	mov.b32 	%f1822, %r712;
	fma.rn.f32 	%f1823, %f1749, %f1822, %f1725;
	fma.rn.f32 	%f1824, %f1751, %f1822, %f1726;
	shfl.sync.idx.b32	%r713|%p430, %r969, %r218, 31, -1;
	mov.b32 	%f1825, %r713;
	fma.rn.f32 	%f1826, %f1749, %f1825, %f1728;
	fma.rn.f32 	%f1827, %f1751, %f1825, %f1729;
	shfl.sync.idx.b32	%r714|%p431, %r968, %r218, 31, -1;
	mov.b32 	%f1828, %r714;
	fma.rn.f32 	%f1829, %f1749, %f1828, %f1731;
	fma.rn.f32 	%f1830, %f1751, %f1828, %f1732;
	shfl.sync.idx.b32	%r715|%p432, %r967, %r218, 31, -1;
	mov.b32 	%f1831, %r715;
	fma.rn.f32 	%f1832, %f1749, %f1831, %f1734;
	fma.rn.f32 	%f1833, %f1751, %f1831, %f1735;
	shfl.sync.idx.b32	%r716|%p433, %r966, %r218, 31, -1;
	mov.b32 	%f1834, %r716;
	fma.rn.f32 	%f1835, %f1749, %f1834, %f1737;
	fma.rn.f32 	%f1836, %f1751, %f1834, %f1738;
	shfl.sync.idx.b32	%r717|%p434, %r965, %r218, 31, -1;
	mov.b32 	%f1837, %r717;
	fma.rn.f32 	%f1838, %f1749, %f1837, %f1740;
	fma.rn.f32 	%f1839, %f1751, %f1837, %f1741;
	shfl.sync.idx.b32	%r718|%p435, %r964, %r218, 31, -1;
	mov.b32 	%f1840, %r718;
	fma.rn.f32 	%f1841, %f1749, %f1840, %f1743;
	fma.rn.f32 	%f1842, %f1751, %f1840, %f1744;
	shfl.sync.idx.b32	%r719|%p436, %r963, %r218, 31, -1;
	mov.b32 	%f1843, %r719;
	fma.rn.f32 	%f1844, %f1749, %f1843, %f1746;
	fma.rn.f32 	%f1845, %f1751, %f1843, %f1747;
	mul.wide.s32 	%rd173, %r221, 4;
	add.s64 	%rd174, %rd168, %rd173;
	shfl.sync.idx.b32	%r720|%p437, %r994, %r220, 31, -1;
	mov.b32 	%f1846, %r720;
	ld.global.nc.f32 	%f1847, [%rd174];
	fma.rn.f32 	%f2173, %f1847, %f1846, %f1750;
	ld.global.nc.f32 	%f1848, [%rd174+128];
	fma.rn.f32 	%f2172, %f1848, %f1846, %f1752;
	shfl.sync.idx.b32	%r721|%p438, %r993, %r220, 31, -1;
	mov.b32 	%f1849, %r721;
	fma.rn.f32 	%f2171, %f1847, %f1849, %f1754;
	fma.rn.f32 	%f2170, %f1848, %f1849, %f1755;
	shfl.sync.idx.b32	%r722|%p439, %r992, %r220, 31, -1;
	mov.b32 	%f1850, %r722;
	fma.rn.f32 	%f2169, %f1847, %f1850, %f1757;
	fma.rn.f32 	%f2168, %f1848, %f1850, %f1758;
	shfl.sync.idx.b32	%r723|%p440, %r991, %r220, 31, -1;
	mov.b32 	%f1851, %r723;
	fma.rn.f32 	%f2167, %f1847, %f1851, %f1760;
	fma.rn.f32 	%f2166, %f1848, %f1851, %f1761;
	shfl.sync.idx.b32	%r724|%p441, %r990, %r220, 31, -1;
	mov.b32 	%f1852, %r724;
	fma.rn.f32 	%f2165, %f1847, %f1852, %f1763;
	fma.rn.f32 	%f2164, %f1848, %f1852, %f1764;
	shfl.sync.idx.b32	%r725|%p442, %r989, %r220, 31, -1;
	mov.b32 	%f1853, %r725;
	fma.rn.f32 	%f2163, %f1847, %f1853, %f1766;
	fma.rn.f32 	%f2162, %f1848, %f1853, %f1767;
	shfl.sync.idx.b32	%r726|%p443, %r988, %r220, 31, -1;
	mov.b32 	%f1854, %r726;
	fma.rn.f32 	%f2161, %f1847, %f1854, %f1769;
	fma.rn.f32 	%f2160, %f1848, %f1854, %f1770;
	shfl.sync.idx.b32	%r727|%p444, %r987, %r220, 31, -1;
	mov.b32 	%f1855, %r727;
	fma.rn.f32 	%f2159, %f1847, %f1855, %f1772;
	fma.rn.f32 	%f2158, %f1848, %f1855, %f1773;
	shfl.sync.idx.b32	%r728|%p445, %r986, %r220, 31, -1;
	mov.b32 	%f1856, %r728;
	fma.rn.f32 	%f2157, %f1847, %f1856, %f1775;
	fma.rn.f32 	%f2156, %f1848, %f1856, %f1776;
	shfl.sync.idx.b32	%r729|%p446, %r985, %r220, 31, -1;
	mov.b32 	%f1857, %r729;
	fma.rn.f32 	%f2155, %f1847, %f1857, %f1778;
	fma.rn.f32 	%f2154, %f1848, %f1857, %f1779;
	shfl.sync.idx.b32	%r730|%p447, %r984, %r220, 31, -1;
	mov.b32 	%f1858, %r730;
	fma.rn.f32 	%f2153, %f1847, %f1858, %f1781;
	fma.rn.f32 	%f2152, %f1848, %f1858, %f1782;
	shfl.sync.idx.b32	%r731|%p448, %r983, %r220, 31, -1;
	mov.b32 	%f1859, %r731;
	fma.rn.f32 	%f2151, %f1847, %f1859, %f1784;
	fma.rn.f32 	%f2150, %f1848, %f1859, %f1785;
	shfl.sync.idx.b32	%r732|%p449, %r982, %r220, 31, -1;
	mov.b32 	%f1860, %r732;
	fma.rn.f32 	%f2149, %f1847, %f1860, %f1787;
	fma.rn.f32 	%f2148, %f1848, %f1860, %f1788;
	shfl.sync.idx.b32	%r733|%p450, %r981, %r220, 31, -1;
	mov.b32 	%f1861, %r733;
	fma.rn.f32 	%f2147, %f1847, %f1861, %f1790;
	fma.rn.f32 	%f2146, %f1848, %f1861, %f1791;
	shfl.sync.idx.b32	%r734|%p451, %r980, %r220, 31, -1;
	mov.b32 	%f1862, %r734;
	fma.rn.f32 	%f2145, %f1847, %f1862, %f1793;
	fma.rn.f32 	%f2144, %f1848, %f1862, %f1794;
	shfl.sync.idx.b32	%r735|%p452, %r979, %r220, 31, -1;
	mov.b32 	%f1863, %r735;
	fma.rn.f32 	%f2143, %f1847, %f1863, %f1796;
	fma.rn.f32 	%f2142, %f1848, %f1863, %f1797;
	shfl.sync.idx.b32	%r736|%p453, %r978, %r220, 31, -1;
	mov.b32 	%f1864, %r736;
	fma.rn.f32 	%f2141, %f1847, %f1864, %f1799;
	fma.rn.f32 	%f2140, %f1848, %f1864, %f1800;
	shfl.sync.idx.b32	%r737|%p454, %r977, %r220, 31, -1;
	mov.b32 	%f1865, %r737;
	fma.rn.f32 	%f2139, %f1847, %f1865, %f1802;
	fma.rn.f32 	%f2138, %f1848, %f1865, %f1803;
	shfl.sync.idx.b32	%r738|%p455, %r976, %r220, 31, -1;
	mov.b32 	%f1866, %r738;
	fma.rn.f32 	%f2137, %f1847, %f1866, %f1805;
	fma.rn.f32 	%f2136, %f1848, %f1866, %f1806;
	shfl.sync.idx.b32	%r739|%p456, %r975, %r220, 31, -1;
	mov.b32 	%f1867, %r739;
	fma.rn.f32 	%f2135, %f1847, %f1867, %f1808;
	fma.rn.f32 	%f2134, %f1848, %f1867, %f1809;
	shfl.sync.idx.b32	%r740|%p457, %r974, %r220, 31, -1;
	mov.b32 	%f1868, %r740;
	fma.rn.f32 	%f2133, %f1847, %f1868, %f1811;
	fma.rn.f32 	%f2132, %f1848, %f1868, %f1812;
	shfl.sync.idx.b32	%r741|%p458, %r973, %r220, 31, -1;
	mov.b32 	%f1869, %r741;
	fma.rn.f32 	%f2131, %f1847, %f1869, %f1814;
	fma.rn.f32 	%f2130, %f1848, %f1869, %f1815;
	shfl.sync.idx.b32	%r742|%p459, %r972, %r220, 31, -1;
	mov.b32 	%f1870, %r742;
	fma.rn.f32 	%f2129, %f1847, %f1870, %f1817;
	fma.rn.f32 	%f2128, %f1848, %f1870, %f1818;
	shfl.sync.idx.b32	%r743|%p460, %r971, %r220, 31, -1;
	mov.b32 	%f1871, %r743;
	fma.rn.f32 	%f2127, %f1847, %f1871, %f1820;
	fma.rn.f32 	%f2126, %f1848, %f1871, %f1821;
	shfl.sync.idx.b32	%r744|%p461, %r970, %r220, 31, -1;
	mov.b32 	%f1872, %r744;
	fma.rn.f32 	%f2125, %f1847, %f1872, %f1823;
	fma.rn.f32 	%f2124, %f1848, %f1872, %f1824;
	shfl.sync.idx.b32	%r745|%p462, %r969, %r220, 31, -1;
	mov.b32 	%f1873, %r745;
	fma.rn.f32 	%f2123, %f1847, %f1873, %f1826;
	fma.rn.f32 	%f2122, %f1848, %f1873, %f1827;
	shfl.sync.idx.b32	%r746|%p463, %r968, %r220, 31, -1;
	mov.b32 	%f1874, %r746;
	fma.rn.f32 	%f2121, %f1847, %f1874, %f1829;
	fma.rn.f32 	%f2120, %f1848, %f1874, %f1830;
	shfl.sync.idx.b32	%r747|%p464, %r967, %r220, 31, -1;
	mov.b32 	%f1875, %r747;
	fma.rn.f32 	%f2119, %f1847, %f1875, %f1832;
	fma.rn.f32 	%f2118, %f1848, %f1875, %f1833;
	shfl.sync.idx.b32	%r748|%p465, %r966, %r220, 31, -1;
	mov.b32 	%f1876, %r748;
	fma.rn.f32 	%f2117, %f1847, %f1876, %f1835;
	fma.rn.f32 	%f2116, %f1848, %f1876, %f1836;
	shfl.sync.idx.b32	%r749|%p466, %r965, %r220, 31, -1;
	mov.b32 	%f1877, %r749;
	fma.rn.f32 	%f2115, %f1847, %f1877, %f1838;
	fma.rn.f32 	%f2114, %f1848, %f1877, %f1839;
	shfl.sync.idx.b32	%r750|%p467, %r964, %r220, 31, -1;
	mov.b32 	%f1878, %r750;
	fma.rn.f32 	%f2113, %f1847, %f1878, %f1841;
	fma.rn.f32 	%f2112, %f1848, %f1878, %f1842;
	shfl.sync.idx.b32	%r751|%p468, %r963, %r220, 31, -1;
	mov.b32 	%f1879, %r751;
	fma.rn.f32 	%f2111, %f1847, %f1879, %f1844;
	fma.rn.f32 	%f2110, %f1848, %f1879, %f1845;
$L__BB5_138:
	ld.param.u64 	%rd255, [_Z13_spmm_conv_10PKfPfiiPKiS3_S3_S0__param_0];
	cvta.to.global.u64 	%rd2, %rd255;
	and.b32  	%r752, %r5, -4;
	and.b32  	%r753, %r5, -2;
	setp.ge.s32 	%p469, %r752, %r753;
	@%p469 bra 	$L__BB5_140;
	and.b32  	%r754, %r5, -4;
	add.s32 	%r755, %r754, %r3;
	sub.s32 	%r756, %r755, %r997;
	shfl.sync.idx.b32	%r757|%p470, %r996, %r756, 31, -1;
	add.s32 	%r758, %r756, 1;
	shfl.sync.idx.b32	%r759|%p471, %r996, %r758, 31, -1;
	mul.wide.s32 	%rd175, %r757, 4;
	add.s64 	%rd176, %rd2, %rd175;
	shfl.sync.idx.b32	%r760|%p472, %r994, %r756, 31, -1;
	mov.b32 	%f1880, %r760;
	ld.global.nc.f32 	%f1881, [%rd176];
	fma.rn.f32 	%f1882, %f1881, %f1880, %f2173;
	ld.global.nc.f32 	%f1883, [%rd176+128];
	fma.rn.f32 	%f1884, %f1883, %f1880, %f2172;
	shfl.sync.idx.b32	%r761|%p473, %r993, %r756, 31, -1;
	mov.b32 	%f1885, %r761;
	fma.rn.f32 	%f1886, %f1881, %f1885, %f2171;
	fma.rn.f32 	%f1887, %f1883, %f1885, %f2170;
	shfl.sync.idx.b32	%r762|%p474, %r992, %r756, 31, -1;
	mov.b32 	%f1888, %r762;
	fma.rn.f32 	%f1889, %f1881, %f1888, %f2169;
	fma.rn.f32 	%f1890, %f1883, %f1888, %f2168;
	shfl.sync.idx.b32	%r763|%p475, %r991, %r756, 31, -1;
	mov.b32 	%f1891, %r763;
	fma.rn.f32 	%f1892, %f1881, %f1891, %f2167;
	fma.rn.f32 	%f1893, %f1883, %f1891, %f2166;
	shfl.sync.idx.b32	%r764|%p476, %r990, %r756, 31, -1;
	mov.b32 	%f1894, %r764;
	fma.rn.f32 	%f1895, %f1881, %f1894, %f2165;
	fma.rn.f32 	%f1896, %f1883, %f1894, %f2164;
	shfl.sync.idx.b32	%r765|%p477, %r989, %r756, 31, -1;
	mov.b32 	%f1897, %r765;
	fma.rn.f32 	%f1898, %f1881, %f1897, %f2163;
	fma.rn.f32 	%f1899, %f1883, %f1897, %f2162;
	shfl.sync.idx.b32	%r766|%p478, %r988, %r756, 31, -1;
	mov.b32 	%f1900, %r766;
	fma.rn.f32 	%f1901, %f1881, %f1900, %f2161;
	fma.rn.f32 	%f1902, %f1883, %f1900, %f2160;
	shfl.sync.idx.b32	%r767|%p479, %r987, %r756, 31, -1;
	mov.b32 	%f1903, %r767;
	fma.rn.f32 	%f1904, %f1881, %f1903, %f2159;
	fma.rn.f32 	%f1905, %f1883, %f1903, %f2158;
	shfl.sync.idx.b32	%r768|%p480, %r986, %r756, 31, -1;
	mov.b32 	%f1906, %r768;
	fma.rn.f32 	%f1907, %f1881, %f1906, %f2157;
	fma.rn.f32 	%f1908, %f1883, %f1906, %f2156;
	shfl.sync.idx.b32	%r769|%p481, %r985, %r756, 31, -1;
	mov.b32 	%f1909, %r769;
	fma.rn.f32 	%f1910, %f1881, %f1909, %f2155;
	fma.rn.f32 	%f1911, %f1883, %f1909, %f2154;
	shfl.sync.idx.b32	%r770|%p482, %r984, %r756, 31, -1;
	mov.b32 	%f1912, %r770;
	fma.rn.f32 	%f1913, %f1881, %f1912, %f2153;
	fma.rn.f32 	%f1914, %f1883, %f1912, %f2152;
	shfl.sync.idx.b32	%r771|%p483, %r983, %r756, 31, -1;
	mov.b32 	%f1915, %r771;
	fma.rn.f32 	%f1916, %f1881, %f1915, %f2151;
	fma.rn.f32 	%f1917, %f1883, %f1915, %f2150;
	shfl.sync.idx.b32	%r772|%p484, %r982, %r756, 31, -1;
	mov.b32 	%f1918, %r772;
	fma.rn.f32 	%f1919, %f1881, %f1918, %f2149;
	fma.rn.f32 	%f1920, %f1883, %f1918, %f2148;
	shfl.sync.idx.b32	%r773|%p485, %r981, %r756, 31, -1;
	mov.b32 	%f1921, %r773;
	fma.rn.f32 	%f1922, %f1881, %f1921, %f2147;
	fma.rn.f32 	%f1923, %f1883, %f1921, %f2146;
	shfl.sync.idx.b32	%r774|%p486, %r980, %r756, 31, -1;
	mov.b32 	%f1924, %r774;
	fma.rn.f32 	%f1925, %f1881, %f1924, %f2145;
	fma.rn.f32 	%f1926, %f1883, %f1924, %f2144;
	shfl.sync.idx.b32	%r775|%p487, %r979, %r756, 31, -1;
	mov.b32 	%f1927, %r775;
	fma.rn.f32 	%f1928, %f1881, %f1927, %f2143;
	fma.rn.f32 	%f1929, %f1883, %f1927, %f2142;
	shfl.sync.idx.b32	%r776|%p488, %r978, %r756, 31, -1;
	mov.b32 	%f1930, %r776;
	fma.rn.f32 	%f1931, %f1881, %f1930, %f2141;
	fma.rn.f32 	%f1932, %f1883, %f1930, %f2140;
	shfl.sync.idx.b32	%r777|%p489, %r977, %r756, 31, -1;
	mov.b32 	%f1933, %r777;
	fma.rn.f32 	%f1934, %f1881, %f1933, %f2139;
	fma.rn.f32 	%f1935, %f1883, %f1933, %f2138;
	shfl.sync.idx.b32	%r778|%p490, %r976, %r756, 31, -1;
	mov.b32 	%f1936, %r778;
	fma.rn.f32 	%f1937, %f1881, %f1936, %f2137;
	fma.rn.f32 	%f1938, %f1883, %f1936, %f2136;
	shfl.sync.idx.b32	%r779|%p491, %r975, %r756, 31, -1;
	mov.b32 	%f1939, %r779;
	fma.rn.f32 	%f1940, %f1881, %f1939, %f2135;
	fma.rn.f32 	%f1941, %f1883, %f1939, %f2134;
	shfl.sync.idx.b32	%r780|%p492, %r974, %r756, 31, -1;
	mov.b32 	%f1942, %r780;
	fma.rn.f32 	%f1943, %f1881, %f1942, %f2133;
	fma.rn.f32 	%f1944, %f1883, %f1942, %f2132;
	shfl.sync.idx.b32	%r781|%p493, %r973, %r756, 31, -1;
	mov.b32 	%f1945, %r781;
	fma.rn.f32 	%f1946, %f1881, %f1945, %f2131;
	fma.rn.f32 	%f1947, %f1883, %f1945, %f2130;
	shfl.sync.idx.b32	%r782|%p494, %r972, %r756, 31, -1;
	mov.b32 	%f1948, %r782;
	fma.rn.f32 	%f1949, %f1881, %f1948, %f2129;
	fma.rn.f32 	%f1950, %f1883, %f1948, %f2128;
	shfl.sync.idx.b32	%r783|%p495, %r971, %r756, 31, -1;
	mov.b32 	%f1951, %r783;
	fma.rn.f32 	%f1952, %f1881, %f1951, %f2127;
	fma.rn.f32 	%f1953, %f1883, %f1951, %f2126;
	shfl.sync.idx.b32	%r784|%p496, %r970, %r756, 31, -1;
	mov.b32 	%f1954, %r784;
	fma.rn.f32 	%f1955, %f1881, %f1954, %f2125;
	fma.rn.f32 	%f1956, %f1883, %f1954, %f2124;
	shfl.sync.idx.b32	%r785|%p497, %r969, %r756, 31, -1;
	mov.b32 	%f1957, %r785;
	fma.rn.f32 	%f1958, %f1881, %f1957, %f2123;
	fma.rn.f32 	%f1959, %f1883, %f1957, %f2122;
	shfl.sync.idx.b32	%r786|%p498, %r968, %r756, 31, -1;
	mov.b32 	%f1960, %r786;
	fma.rn.f32 	%f1961, %f1881, %f1960, %f2121;
	fma.rn.f32 	%f1962, %f1883, %f1960, %f2120;
	shfl.sync.idx.b32	%r787|%p499, %r967, %r756, 31, -1;
	mov.b32 	%f1963, %r787;
	fma.rn.f32 	%f1964, %f1881, %f1963, %f2119;
	fma.rn.f32 	%f1965, %f1883, %f1963, %f2118;
	shfl.sync.idx.b32	%r788|%p500, %r966, %r756, 31, -1;
	mov.b32 	%f1966, %r788;
	fma.rn.f32 	%f1967, %f1881, %f1966, %f2117;
	fma.rn.f32 	%f1968, %f1883, %f1966, %f2116;
	shfl.sync.idx.b32	%r789|%p501, %r965, %r756, 31, -1;
	mov.b32 	%f1969, %r789;
	fma.rn.f32 	%f1970, %f1881, %f1969, %f2115;
	fma.rn.f32 	%f1971, %f1883, %f1969, %f2114;
	shfl.sync.idx.b32	%r790|%p502, %r964, %r756, 31, -1;
	mov.b32 	%f1972, %r790;
	fma.rn.f32 	%f1973, %f1881, %f1972, %f2113;
	fma.rn.f32 	%f1974, %f1883, %f1972, %f2112;
	shfl.sync.idx.b32	%r791|%p503, %r963, %r756, 31, -1;
	mov.b32 	%f1975, %r791;
	fma.rn.f32 	%f1976, %f1881, %f1975, %f2111;
	fma.rn.f32 	%f1977, %f1883, %f1975, %f2110;
	mul.wide.s32 	%rd177, %r759, 4;
	add.s64 	%rd178, %rd2, %rd177;
	shfl.sync.idx.b32	%r792|%p504, %r994, %r758, 31, -1;
	mov.b32 	%f1978, %r792;
	ld.global.nc.f32 	%f1979, [%rd178];
	fma.rn.f32 	%f2173, %f1979, %f1978, %f1882;
	ld.global.nc.f32 	%f1980, [%rd178+128];
	fma.rn.f32 	%f2172, %f1980, %f1978, %f1884;
	shfl.sync.idx.b32	%r793|%p505, %r993, %r758, 31, -1;
	mov.b32 	%f1981, %r793;
	fma.rn.f32 	%f2171, %f1979, %f1981, %f1886;
	fma.rn.f32 	%f2170, %f1980, %f1981, %f1887;
	shfl.sync.idx.b32	%r794|%p506, %r992, %r758, 31, -1;
	mov.b32 	%f1982, %r794;
	fma.rn.f32 	%f2169, %f1979, %f1982, %f1889;
	fma.rn.f32 	%f2168, %f1980, %f1982, %f1890;
	shfl.sync.idx.b32	%r795|%p507, %r991, %r758, 31, -1;
	mov.b32 	%f1983, %r795;
	fma.rn.f32 	%f2167, %f1979, %f1983, %f1892;
	fma.rn.f32 	%f2166, %f1980, %f1983, %f1893;
	shfl.sync.idx.b32	%r796|%p508, %r990, %r758, 31, -1;
	mov.b32 	%f1984, %r796;
	fma.rn.f32 	%f2165, %f1979, %f1984, %f1895;
	fma.rn.f32 	%f2164, %f1980, %f1984, %f1896;
	shfl.sync.idx.b32	%r797|%p509, %r989, %r758, 31, -1;
	mov.b32 	%f1985, %r797;
	fma.rn.f32 	%f2163, %f1979, %f1985, %f1898;
	fma.rn.f32 	%f2162, %f1980, %f1985, %f1899;
	shfl.sync.idx.b32	%r798|%p510, %r988, %r758, 31, -1;
	mov.b32 	%f1986, %r798;
	fma.rn.f32 	%f2161, %f1979, %f1986, %f1901;
	fma.rn.f32 	%f2160, %f1980, %f1986, %f1902;
	shfl.sync.idx.b32	%r799|%p511, %r987, %r758, 31, -1;
	mov.b32 	%f1987, %r799;
	fma.rn.f32 	%f2159, %f1979, %f1987, %f1904;
	fma.rn.f32 	%f2158, %f1980, %f1987, %f1905;
	shfl.sync.idx.b32	%r800|%p512, %r986, %r758, 31, -1;
	mov.b32 	%f1988, %r800;
	fma.rn.f32 	%f2157, %f1979, %f1988, %f1907;
	fma.rn.f32 	%f2156, %f1980, %f1988, %f1908;
	shfl.sync.idx.b32	%r801|%p513, %r985, %r758, 31, -1;
	mov.b32 	%f1989, %r801;
	fma.rn.f32 	%f2155, %f1979, %f1989, %f1910;
	fma.rn.f32 	%f2154, %f1980, %f1989, %f1911;
	shfl.sync.idx.b32	%r802|%p514, %r984, %r758, 31, -1;
	mov.b32 	%f1990, %r802;
	fma.rn.f32 	%f2153, %f1979, %f1990, %f1913;
	fma.rn.f32 	%f2152, %f1980, %f1990, %f1914;
	shfl.sync.idx.b32	%r803|%p515, %r983, %r758, 31, -1;
	mov.b32 	%f1991, %r803;
	fma.rn.f32 	%f2151, %f1979, %f1991, %f1916;
	fma.rn.f32 	%f2150, %f1980, %f1991, %f1917;
	shfl.sync.idx.b32	%r804|%p516, %r982, %r758, 31, -1;
	mov.b32 	%f1992, %r804;
	fma.rn.f32 	%f2149, %f1979, %f1992, %f1919;
	fma.rn.f32 	%f2148, %f1980, %f1992, %f1920;
	shfl.sync.idx.b32	%r805|%p517, %r981, %r758, 31, -1;
	mov.b32 	%f1993, %r805;
	fma.rn.f32 	%f2147, %f1979, %f1993, %f1922;
	fma.rn.f32 	%f2146, %f1980, %f1993, %f1923;
	shfl.sync.idx.b32	%r806|%p518, %r980, %r758, 31, -1;
	mov.b32 	%f1994, %r806;
	fma.rn.f32 	%f2145, %f1979, %f1994, %f1925;
	fma.rn.f32 	%f2144, %f1980, %f1994, %f1926;
	shfl.sync.idx.b32	%r807|%p519, %r979, %r758, 31, -1;
	mov.b32 	%f1995, %r807;
	fma.rn.f32 	%f2143, %f1979, %f1995, %f1928;
	fma.rn.f32 	%f2142, %f1980, %f1995, %f1929;
	shfl.sync.idx.b32	%r808|%p520, %r978, %r758, 31, -1;
	mov.b32 	%f1996, %r808;
	fma.rn.f32 	%f2141, %f1979, %f1996, %f1931;
	fma.rn.f32 	%f2140, %f1980, %f1996, %f1932;
	shfl.sync.idx.b32	%r809|%p521, %r977, %r758, 31, -1;
	mov.b32 	%f1997, %r809;
	fma.rn.f32 	%f2139, %f1979, %f1997, %f1934;
	fma.rn.f32 	%f2138, %f1980, %f1997, %f1935;
	shfl.sync.idx.b32	%r810|%p522, %r976, %r758, 31, -1;
	mov.b32 	%f1998, %r810;
	fma.rn.f32 	%f2137, %f1979, %f1998, %f1937;
	fma.rn.f32 	%f2136, %f1980, %f1998, %f1938;
	shfl.sync.idx.b32	%r811|%p523, %r975, %r758, 31, -1;
	mov.b32 	%f1999, %r811;
	fma.rn.f32 	%f2135, %f1979, %f1999, %f1940;
	fma.rn.f32 	%f2134, %f1980, %f1999, %f1941;
	shfl.sync.idx.b32	%r812|%p524, %r974, %r758, 31, -1;
	mov.b32 	%f2000, %r812;
	fma.rn.f32 	%f2133, %f1979, %f2000, %f1943;
	fma.rn.f32 	%f2132, %f1980, %f2000, %f1944;
	shfl.sync.idx.b32	%r813|%p525, %r973, %r758, 31, -1;
	mov.b32 	%f2001, %r813;
	fma.rn.f32 	%f2131, %f1979, %f2001, %f1946;
	fma.rn.f32 	%f2130, %f1980, %f2001, %f1947;
	shfl.sync.idx.b32	%r814|%p526, %r972, %r758, 31, -1;
	mov.b32 	%f2002, %r814;
	fma.rn.f32 	%f2129, %f1979, %f2002, %f1949;
	fma.rn.f32 	%f2128, %f1980, %f2002, %f1950;
	shfl.sync.idx.b32	%r815|%p527, %r971, %r758, 31, -1;
	mov.b32 	%f2003, %r815;
	fma.rn.f32 	%f2127, %f1979, %f2003, %f1952;
	fma.rn.f32 	%f2126, %f1980, %f2003, %f1953;
	shfl.sync.idx.b32	%r816|%p528, %r970, %r758, 31, -1;
	mov.b32 	%f2004, %r816;
	fma.rn.f32 	%f2125, %f1979, %f2004, %f1955;
	fma.rn.f32 	%f2124, %f1980, %f2004, %f1956;
	shfl.sync.idx.b32	%r817|%p529, %r969, %r758, 31, -1;
	mov.b32 	%f2005, %r817;
	fma.rn.f32 	%f2123, %f1979, %f2005, %f1958;
	fma.rn.f32 	%f2122, %f1980, %f2005, %f1959;
	shfl.sync.idx.b32	%r818|%p530, %r968, %r758, 31, -1;
	mov.b32 	%f2006, %r818;
	fma.rn.f32 	%f2121, %f1979, %f2006, %f1961;
	fma.rn.f32 	%f2120, %f1980, %f2006, %f1962;
	shfl.sync.idx.b32	%r819|%p531, %r967, %r758, 31, -1;
	mov.b32 	%f2007, %r819;
	fma.rn.f32 	%f2119, %f1979, %f2007, %f1964;
	fma.rn.f32 	%f2118, %f1980, %f2007, %f1965;
	shfl.sync.idx.b32	%r820|%p532, %r966, %r758, 31, -1;
	mov.b32 	%f2008, %r820;
	fma.rn.f32 	%f2117, %f1979, %f2008, %f1967;
	fma.rn.f32 	%f2116, %f1980, %f2008, %f1968;
	shfl.sync.idx.b32	%r821|%p533, %r965, %r758, 31, -1;
	mov.b32 	%f2009, %r821;
	fma.rn.f32 	%f2115, %f1979, %f2009, %f1970;
	fma.rn.f32 	%f2114, %f1980, %f2009, %f1971;
	shfl.sync.idx.b32	%r822|%p534, %r964, %r758, 31, -1;
	mov.b32 	%f2010, %r822;
	fma.rn.f32 	%f2113, %f1979, %f2010, %f1973;
	fma.rn.f32 	%f2112, %f1980, %f2010, %f1974;
	shfl.sync.idx.b32	%r823|%p535, %r963, %r758, 31, -1;
	mov.b32 	%f2011, %r823;
	fma.rn.f32 	%f2111, %f1979, %f2011, %f1976;
	fma.rn.f32 	%f2110, %f1980, %f2011, %f1977;
$L__BB5_140:
	setp.ge.s32 	%p536, %r8, %r5;
	@%p536 bra 	$L__BB5_142;
	sub.s32 	%r824, %r8, %r997;
	shfl.sync.idx.b32	%r825|%p537, %r996, %r824, 31, -1;
	mul.wide.s32 	%rd179, %r825, 4;
	add.s64 	%rd180, %rd2, %rd179;
	shfl.sync.idx.b32	%r826|%p538, %r994, %r824, 31, -1;
	mov.b32 	%f2012, %r826;
	ld.global.nc.f32 	%f2013, [%rd180];
	fma.rn.f32 	%f2173, %f2013, %f2012, %f2173;
	ld.global.nc.f32 	%f2014, [%rd180+128];
	fma.rn.f32 	%f2172, %f2014, %f2012, %f2172;
	shfl.sync.idx.b32	%r827|%p539, %r993, %r824, 31, -1;
	mov.b32 	%f2015, %r827;
	fma.rn.f32 	%f2171, %f2013, %f2015, %f2171;
	fma.rn.f32 	%f2170, %f2014, %f2015, %f2170;
	shfl.sync.idx.b32	%r828|%p540, %r992, %r824, 31, -1;
	mov.b32 	%f2016, %r828;
	fma.rn.f32 	%f2169, %f2013, %f2016, %f2169;
	fma.rn.f32 	%f2168, %f2014, %f2016, %f2168;
	shfl.sync.idx.b32	%r829|%p541, %r991, %r824, 31, -1;
	mov.b32 	%f2017, %r829;
	fma.rn.f32 	%f2167, %f2013, %f2017, %f2167;
	fma.rn.f32 	%f2166, %f2014, %f2017, %f2166;
	shfl.sync.idx.b32	%r830|%p542, %r990, %r824, 31, -1;
	mov.b32 	%f2018, %r830;
	fma.rn.f32 	%f2165, %f2013, %f2018, %f2165;
	fma.rn.f32 	%f2164, %f2014, %f2018, %f2164;
	shfl.sync.idx.b32	%r831|%p543, %r989, %r824, 31, -1;
	mov.b32 	%f2019, %r831;
	fma.rn.f32 	%f2163, %f2013, %f2019, %f2163;
	fma.rn.f32 	%f2162, %f2014, %f2019, %f2162;
	shfl.sync.idx.b32	%r832|%p544, %r988, %r824, 31, -1;
	mov.b32 	%f2020, %r832;
	fma.rn.f32 	%f2161, %f2013, %f2020, %f2161;
	fma.rn.f32 	%f2160, %f2014, %f2020, %f2160;
	shfl.sync.idx.b32	%r833|%p545, %r987, %r824, 31, -1;
	mov.b32 	%f2021, %r833;
	fma.rn.f32 	%f2159, %f2013, %f2021, %f2159;
	fma.rn.f32 	%f2158, %f2014, %f2021, %f2158;
	shfl.sync.idx.b32	%r834|%p546, %r986, %r824, 31, -1;
	mov.b32 	%f2022, %r834;
	fma.rn.f32 	%f2157, %f2013, %f2022, %f2157;
	fma.rn.f32 	%f2156, %f2014, %f2022, %f2156;
	shfl.sync.idx.b32	%r835|%p547, %r985, %r824, 31, -1;
	mov.b32 	%f2023, %r835;
	fma.rn.f32 	%f2155, %f2013, %f2023, %f2155;
	fma.rn.f32 	%f2154, %f2014, %f2023, %f2154;
	shfl.sync.idx.b32	%r836|%p548, %r984, %r824, 31, -1;
	mov.b32 	%f2024, %r836;
	fma.rn.f32 	%f2153, %f2013, %f2024, %f2153;
	fma.rn.f32 	%f2152, %f2014, %f2024, %f2152;
	shfl.sync.idx.b32	%r837|%p549, %r983, %r824, 31, -1;
	mov.b32 	%f2025, %r837;
	fma.rn.f32 	%f2151, %f2013, %f2025, %f2151;
	fma.rn.f32 	%f2150, %f2014, %f2025, %f2150;
	shfl.sync.idx.b32	%r838|%p550, %r982, %r824, 31, -1;
	mov.b32 	%f2026, %r838;
	fma.rn.f32 	%f2149, %f2013, %f2026, %f2149;
	fma.rn.f32 	%f2148, %f2014, %f2026, %f2148;
	shfl.sync.idx.b32	%r839|%p551, %r981, %r824, 31, -1;
	mov.b32 	%f2027, %r839;
	fma.rn.f32 	%f2147, %f2013, %f2027, %f2147;
	fma.rn.f32 	%f2146, %f2014, %f2027, %f2146;
	shfl.sync.idx.b32	%r840|%p552, %r980, %r824, 31, -1;
	mov.b32 	%f2028, %r840;
	fma.rn.f32 	%f2145, %f2013, %f2028, %f2145;
	fma.rn.f32 	%f2144, %f2014, %f2028, %f2144;
	shfl.sync.idx.b32	%r841|%p553, %r979, %r824, 31, -1;
	mov.b32 	%f2029, %r841;
	fma.rn.f32 	%f2143, %f2013, %f2029, %f2143;
	fma.rn.f32 	%f2142, %f2014, %f2029, %f2142;
	shfl.sync.idx.b32	%r842|%p554, %r978, %r824, 31, -1;
	mov.b32 	%f2030, %r842;
	fma.rn.f32 	%f2141, %f2013, %f2030, %f2141;
	fma.rn.f32 	%f2140, %f2014, %f2030, %f2140;
	shfl.sync.idx.b32	%r843|%p555, %r977, %r824, 31, -1;
	mov.b32 	%f2031, %r843;
	fma.rn.f32 	%f2139, %f2013, %f2031, %f2139;
	fma.rn.f32 	%f2138, %f2014, %f2031, %f2138;
	shfl.sync.idx.b32	%r844|%p556, %r976, %r824, 31, -1;
	mov.b32 	%f2032, %r844;
	fma.rn.f32 	%f2137, %f2013, %f2032, %f2137;
	fma.rn.f32 	%f2136, %f2014, %f2032, %f2136;
	shfl.sync.idx.b32	%r845|%p557, %r975, %r824, 31, -1;
	mov.b32 	%f2033, %r845;
	fma.rn.f32 	%f2135, %f2013, %f2033, %f2135;
	fma.rn.f32 	%f2134, %f2014, %f2033, %f2134;
	shfl.sync.idx.b32	%r846|%p558, %r974, %r824, 31, -1;
	mov.b32 	%f2034, %r846;
	fma.rn.f32 	%f2133, %f2013, %f2034, %f2133;
	fma.rn.f32 	%f2132, %f2014, %f2034, %f2132;
	shfl.sync.idx.b32	%r847|%p559, %r973, %r824, 31, -1;
	mov.b32 	%f2035, %r847;
	fma.rn.f32 	%f2131, %f2013, %f2035, %f2131;
	fma.rn.f32 	%f2130, %f2014, %f2035, %f2130;
	shfl.sync.idx.b32	%r848|%p560, %r972, %r824, 31, -1;
	mov.b32 	%f2036, %r848;
	fma.rn.f32 	%f2129, %f2013, %f2036, %f2129;
	fma.rn.f32 	%f2128, %f2014, %f2036, %f2128;
	shfl.sync.idx.b32	%r849|%p561, %r971, %r824, 31, -1;
	mov.b32 	%f2037, %r849;
	fma.rn.f32 	%f2127, %f2013, %f2037, %f2127;
	fma.rn.f32 	%f2126, %f2014, %f2037, %f2126;
	shfl.sync.idx.b32	%r850|%p562, %r970, %r824, 31, -1;
	mov.b32 	%f2038, %r850;
	fma.rn.f32 	%f2125, %f2013, %f2038, %f2125;
	fma.rn.f32 	%f2124, %f2014, %f2038, %f2124;
	shfl.sync.idx.b32	%r851|%p563, %r969, %r824, 31, -1;
	mov.b32 	%f2039, %r851;
	fma.rn.f32 	%f2123, %f2013, %f2039, %f2123;
	fma.rn.f32 	%f2122, %f2014, %f2039, %f2122;
	shfl.sync.idx.b32	%r852|%p564, %r968, %r824, 31, -1;
	mov.b32 	%f2040, %r852;
	fma.rn.f32 	%f2121, %f2013, %f2040, %f2121;
	fma.rn.f32 	%f2120, %f2014, %f2040, %f2120;
	shfl.sync.idx.b32	%r853|%p565, %r967, %r824, 31, -1;
	mov.b32 	%f2041, %r853;
	fma.rn.f32 	%f2119, %f2013, %f2041, %f2119;
	fma.rn.f32 	%f2118, %f2014, %f2041, %f2118;
	shfl.sync.idx.b32	%r854|%p566, %r966, %r824, 31, -1;
	mov.b32 	%f2042, %r854;
	fma.rn.f32 	%f2117, %f2013, %f2042, %f2117;
	fma.rn.f32 	%f2116, %f2014, %f2042, %f2116;
	shfl.sync.idx.b32	%r855|%p567, %r965, %r824, 31, -1;
	mov.b32 	%f2043, %r855;
	fma.rn.f32 	%f2115, %f2013, %f2043, %f2115;
	fma.rn.f32 	%f2114, %f2014, %f2043, %f2114;
	shfl.sync.idx.b32	%r856|%p568, %r964, %r824, 31, -1;
	mov.b32 	%f2044, %r856;
	fma.rn.f32 	%f2113, %f2013, %f2044, %f2113;
	fma.rn.f32 	%f2112, %f2014, %f2044, %f2112;
	shfl.sync.idx.b32	%r857|%p569, %r963, %r824, 31, -1;
	mov.b32 	%f2045, %r857;
	fma.rn.f32 	%f2111, %f2013, %f2045, %f2111;
	fma.rn.f32 	%f2110, %f2014, %f2045, %f2110;
$L__BB5_142:
	ld.param.u64 	%rd257, [_Z13_spmm_conv_10PKfPfiiPKiS3_S3_S0__param_5];
	ld.param.u32 	%r962, [_Z13_spmm_conv_10PKfPfiiPKiS3_S3_S0__param_2];
	ld.param.u64 	%rd256, [_Z13_spmm_conv_10PKfPfiiPKiS3_S3_S0__param_1];
	cvta.to.global.u64 	%rd181, %rd256;
	shl.b32 	%r858, %r7, 15;
	mov.u32 	%r859, %ctaid.y;
	shl.b32 	%r860, %r859, 6;
	mov.u32 	%r861, %tid.x;
	add.s32 	%r862, %r860, %r861;
	mad.lo.s32 	%r863, %r6, 1064960, %r862;
	mad.lo.s32 	%r864, %r6, 1130496, %r863;
	add.s32 	%r865, %r864, %r858;
	cvta.to.global.u64 	%rd182, %rd257;
	cvt.s64.s32 	%rd183, %r962;
	cvt.s64.s32 	%rd184, %r2;
	add.s64 	%rd185, %rd183, %rd184;
	shl.b64 	%rd186, %rd185, 2;
	add.s64 	%rd187, %rd182, %rd186;
	ld.global.nc.u32 	%r866, [%rd187];
	shl.b32 	%r867, %r866, 6;
	add.s32 	%r868, %r867, %r865;
	mul.wide.s32 	%rd188, %r868, 4;
	add.s64 	%rd189, %rd181, %rd188;
	st.global.f32 	[%rd189], %f2173;
	st.global.f32 	[%rd189+128], %f2172;
	ld.global.nc.u32 	%r869, [%rd187+4];
	shl.b32 	%r870, %r869, 6;
	add.s32 	%r871, %r870, %r865;
	mul.wide.s32 	%rd190, %r871, 4;
	add.s64 	%rd191, %rd181, %rd190;
	st.global.f32 	[%rd191], %f2171;
	st.global.f32 	[%rd191+128], %f2170;
	ld.global.nc.u32 	%r872, [%rd187+8];
	shl.b32 	%r873, %r872, 6;
	add.s32 	%r874, %r873, %r865;
	mul.wide.s32 	%rd192, %r874, 4;
	add.s64 	%rd193, %rd181, %rd192;
	st.global.f32 	[%rd193], %f2169;
	st.global.f32 	[%rd193+128], %f2168;
	ld.global.nc.u32 	%r875, [%rd187+12];
	shl.b32 	%r876, %r875, 6;
	add.s32 	%r877, %r876, %r865;
	mul.wide.s32 	%rd194, %r877, 4;
	add.s64 	%rd195, %rd181, %rd194;
	st.global.f32 	[%rd195], %f2167;
	st.global.f32 	[%rd195+128], %f2166;
	ld.global.nc.u32 	%r878, [%rd187+16];
	shl.b32 	%r879, %r878, 6;
	add.s32 	%r880, %r879, %r865;
	mul.wide.s32 	%rd196, %r880, 4;
	add.s64 	%rd197, %rd181, %rd196;
	st.global.f32 	[%rd197], %f2165;
	st.global.f32 	[%rd197+128], %f2164;
	ld.global.nc.u32 	%r881, [%rd187+20];
	shl.b32 	%r882, %r881, 6;
	add.s32 	%r883, %r882, %r865;
	mul.wide.s32 	%rd198, %r883, 4;
	add.s64 	%rd199, %rd181, %rd198;
	st.global.f32 	[%rd199], %f2163;
	st.global.f32 	[%rd199+128], %f2162;
	ld.global.nc.u32 	%r884, [%rd187+24];
	shl.b32 	%r885, %r884, 6;
	add.s32 	%r886, %r885, %r865;
	mul.wide.s32 	%rd200, %r886, 4;
	add.s64 	%rd201, %rd181, %rd200;
	st.global.f32 	[%rd201], %f2161;
	st.global.f32 	[%rd201+128], %f2160;
	ld.global.nc.u32 	%r887, [%rd187+28];
	shl.b32 	%r888, %r887, 6;
	add.s32 	%r889, %r888, %r865;
	mul.wide.s32 	%rd202, %r889, 4;
	add.s64 	%rd203, %rd181, %rd202;
	st.global.f32 	[%rd203], %f2159;
	st.global.f32 	[%rd203+128], %f2158;
	ld.global.nc.u32 	%r890, [%rd187+32];
	shl.b32 	%r891, %r890, 6;
	add.s32 	%r892, %r891, %r865;
	mul.wide.s32 	%rd204, %r892, 4;
	add.s64 	%rd205, %rd181, %rd204;
	st.global.f32 	[%rd205], %f2157;
	st.global.f32 	[%rd205+128], %f2156;
	ld.global.nc.u32 	%r893, [%rd187+36];
	shl.b32 	%r894, %r893, 6;
	add.s32 	%r895, %r894, %r865;
	mul.wide.s32 	%rd206, %r895, 4;
	add.s64 	%rd207, %rd181, %rd206;
	st.global.f32 	[%rd207], %f2155;
	st.global.f32 	[%rd207+128], %f2154;
	ld.global.nc.u32 	%r896, [%rd187+40];
	shl.b32 	%r897, %r896, 6;
	add.s32 	%r898, %r897, %r865;
	mul.wide.s32 	%rd208, %r898, 4;
	add.s64 	%rd209, %rd181, %rd208;
	st.global.f32 	[%rd209], %f2153;
	st.global.f32 	[%rd209+128], %f2152;
	ld.global.nc.u32 	%r899, [%rd187+44];
	shl.b32 	%r900, %r899, 6;
	add.s32 	%r901, %r900, %r865;
	mul.wide.s32 	%rd210, %r901, 4;
	add.s64 	%rd211, %rd181, %rd210;
	st.global.f32 	[%rd211], %f2151;
	st.global.f32 	[%rd211+128], %f2150;
	ld.global.nc.u32 	%r902, [%rd187+48];
	shl.b32 	%r903, %r902, 6;
	add.s32 	%r904, %r903, %r865;
	mul.wide.s32 	%rd212, %r904, 4;
	add.s64 	%rd213, %rd181, %rd212;
	st.global.f32 	[%rd213], %f2149;
	st.global.f32 	[%rd213+128], %f2148;
	ld.global.nc.u32 	%r905, [%rd187+52];
	shl.b32 	%r906, %r905, 6;
	add.s32 	%r907, %r906, %r865;
	mul.wide.s32 	%rd214, %r907, 4;
	add.s64 	%rd215, %rd181, %rd214;
	st.global.f32 	[%rd215], %f2147;
	st.global.f32 	[%rd215+128], %f2146;
	ld.global.nc.u32 	%r908, [%rd187+56];
	shl.b32 	%r909, %r908, 6;
	add.s32 	%r910, %r909, %r865;
	mul.wide.s32 	%rd216, %r910, 4;
	add.s64 	%rd217, %rd181, %rd216;
	st.global.f32 	[%rd217], %f2145;
	st.global.f32 	[%rd217+128], %f2144;
	ld.global.nc.u32 	%r911, [%rd187+60];
	shl.b32 	%r912, %r911, 6;
	add.s32 	%r913, %r912, %r865;
	mul.wide.s32 	%rd218, %r913, 4;
	add.s64 	%rd219, %rd181, %rd218;
	st.global.f32 	[%rd219], %f2143;
	st.global.f32 	[%rd219+128], %f2142;
	ld.global.nc.u32 	%r914, [%rd187+64];
	shl.b32 	%r915, %r914, 6;
	add.s32 	%r916, %r915, %r865;
	mul.wide.s32 	%rd220, %r916, 4;
	add.s64 	%rd221, %rd181, %rd220;
	st.global.f32 	[%rd221], %f2141;
	st.global.f32 	[%rd221+128], %f2140;
	ld.global.nc.u32 	%r917, [%rd187+68];
	shl.b32 	%r918, %r917, 6;
	add.s32 	%r919, %r918, %r865;
	mul.wide.s32 	%rd222, %r919, 4;
	add.s64 	%rd223, %rd181, %rd222;
	st.global.f32 	[%rd223], %f2139;
	st.global.f32 	[%rd223+128], %f2138;
	ld.global.nc.u32 	%r920, [%rd187+72];
	shl.b32 	%r921, %r920, 6;
	add.s32 	%r922, %r921, %r865;
	mul.wide.s32 	%rd224, %r922, 4;
	add.s64 	%rd225, %rd181, %rd224;
	st.global.f32 	[%rd225], %f2137;
	st.global.f32 	[%rd225+128], %f2136;
	ld.global.nc.u32 	%r923, [%rd187+76];
	shl.b32 	%r924, %r923, 6;
	add.s32 	%r925, %r924, %r865;
	mul.wide.s32 	%rd226, %r925, 4;
	add.s64 	%rd227, %rd181, %rd226;
	st.global.f32 	[%rd227], %f2135;
	st.global.f32 	[%rd227+128], %f2134;
	ld.global.nc.u32 	%r926, [%rd187+80];
	shl.b32 	%r927, %r926, 6;
	add.s32 	%r928, %r927, %r865;
	mul.wide.s32 	%rd228, %r928, 4;
	add.s64 	%rd229, %rd181, %rd228;
	st.global.f32 	[%rd229], %f2133;
	st.global.f32 	[%rd229+128], %f2132;
	ld.global.nc.u32 	%r929, [%rd187+84];
	shl.b32 	%r930, %r929, 6;
	add.s32 	%r931, %r930, %r865;
	mul.wide.s32 	%rd230, %r931, 4;
	add.s64 	%rd231, %rd181, %rd230;
	st.global.f32 	[%rd231], %f2131;
	st.global.f32 	[%rd231+128], %f2130;
	ld.global.nc.u32 	%r932, [%rd187+88];
	shl.b32 	%r933, %r932, 6;
	add.s32 	%r934, %r933, %r865;
	mul.wide.s32 	%rd232, %r934, 4;
	add.s64 	%rd233, %rd181, %rd232;
	st.global.f32 	[%rd233], %f2129;
	st.global.f32 	[%rd233+128], %f2128;
	ld.global.nc.u32 	%r935, [%rd187+92];
	shl.b32 	%r936, %r935, 6;
	add.s32 	%r937, %r936, %r865;
	mul.wide.s32 	%rd234, %r937, 4;
	add.s64 	%rd235, %rd181, %rd234;
	st.global.f32 	[%rd235], %f2127;
	st.global.f32 	[%rd235+128], %f2126;
	ld.global.nc.u32 	%r938, [%rd187+96];
	shl.b32 	%r939, %r938, 6;
	add.s32 	%r940, %r939, %r865;
	mul.wide.s32 	%rd236, %r940, 4;
	add.s64 	%rd237, %rd181, %rd236;
	st.global.f32 	[%rd237], %f2125;
	st.global.f32 	[%rd237+128], %f2124;
	ld.global.nc.u32 	%r941, [%rd187+100];
	shl.b32 	%r942, %r941, 6;
	add.s32 	%r943, %r942, %r865;
	mul.wide.s32 	%rd238, %r943, 4;
	add.s64 	%rd239, %rd181, %rd238;
	st.global.f32 	[%rd239], %f2123;
	st.global.f32 	[%rd239+128], %f2122;
	ld.global.nc.u32 	%r944, [%rd187+104];
	shl.b32 	%r945, %r944, 6;
	add.s32 	%r946, %r945, %r865;
	mul.wide.s32 	%rd240, %r946, 4;
	add.s64 	%rd241, %rd181, %rd240;
	st.global.f32 	[%rd241], %f2121;
	st.global.f32 	[%rd241+128], %f2120;
	ld.global.nc.u32 	%r947, [%rd187+108];
	shl.b32 	%r948, %r947, 6;
	add.s32 	%r949, %r948, %r865;
	mul.wide.s32 	%rd242, %r949, 4;
	add.s64 	%rd243, %rd181, %rd242;
	st.global.f32 	[%rd243], %f2119;
	st.global.f32 	[%rd243+128], %f2118;
	ld.global.nc.u32 	%r950, [%rd187+112];
	shl.b32 	%r951, %r950, 6;
	add.s32 	%r952, %r951, %r865;
	mul.wide.s32 	%rd244, %r952, 4;
	add.s64 	%rd245, %rd181, %rd244;
	st.global.f32 	[%rd245], %f2117;
	st.global.f32 	[%rd245+128], %f2116;
	ld.global.nc.u32 	%r953, [%rd187+116];
	shl.b32 	%r954, %r953, 6;
	add.s32 	%r955, %r954, %r865;
	mul.wide.s32 	%rd246, %r955, 4;
	add.s64 	%rd247, %rd181, %rd246;
	st.global.f32 	[%rd247], %f2115;
	st.global.f32 	[%rd247+128], %f2114;
	ld.global.nc.u32 	%r956, [%rd187+120];
	shl.b32 	%r957, %r956, 6;
	add.s32 	%r958, %r957, %r865;
	mul.wide.s32 	%rd248, %r958, 4;
	add.s64 	%rd249, %rd181, %rd248;
	st.global.f32 	[%rd249], %f2113;
	st.global.f32 	[%rd249+128], %f2112;
	ld.global.nc.u32 	%r959, [%rd187+124];
	shl.b32 	%r960, %r959, 6;
	add.s32 	%r961, %r960, %r865;
	mul.wide.s32 	%rd250, %r961, 4;
	add.s64 	%rd251, %rd181, %rd250;
	st.global.f32 	[%rd251], %f2111;
	st.global.f32 	[%rd251+128], %f2110;
	ret;

}
	// .globl	_Z13_spmm_conv_12PKfPfiiPKiS3_S3_S0_
.visible .entry _Z13_spmm_conv_12PKfPfiiPKiS3_S3_S0_(
	.param .u64 .ptr .align 1 _Z13_spmm_conv_12PKfPfiiPKiS3_S3_S0__param_0,
	.param .u64 .ptr .align 1 _Z13_spmm_conv_12PKfPfiiPKiS3_S3_S0__param_1,
	.param .u32 _Z13_spmm_conv_12PKfPfiiPKiS3_S3_S0__param_2,
	.param .u32 _Z13_spmm_conv_12PKfPfiiPKiS3_S3_S0__param_3,
	.param .u64 .ptr .align 1 _Z13_spmm_conv_12PKfPfiiPKiS3_S3_S0__param_4,
	.param .u64 .ptr .align 1 _Z13_spmm_conv_12PKfPfiiPKiS3_S3_S0__param_5,
	.param .u64 .ptr .align 1 _Z13_spmm_conv_12PKfPfiiPKiS3_S3_S0__param_6,
	.param .u64 .ptr .align 1 _Z13_spmm_conv_12PKfPfiiPKiS3_S3_S0__param_7
)
{
	.reg .pred 	%p<570>;
	.reg .b32 	%r<1100>;
	.reg .b32 	%f<2430>;
	.reg .b64 	%rd<262>;

	ld.param.u32 	%r222, [_Z13_spmm_conv_12PKfPfiiPKiS3_S3_S0__param_2];
	ld.param.u64 	%rd8, [_Z13_spmm_conv_12PKfPfiiPKiS3_S3_S0__param_4];
	cvta.to.global.u64 	%rd9, %rd8;
	mov.u32 	%r225, %tid.y;
	shl.b32 	%r226, %r225, 5;
	mov.u32 	%r227, %ctaid.x;
	shl.b32 	%r228, %r227, 7;
	add.s32 	%r229, %r226, %r228;
	mov.u32 	%r1, %tid.x;
	cvt.s64.s32 	%rd10, %r222;
	shr.s32 	%r230, %r229, 31;
	shr.u32 	%r231, %r230, 26;
	add.s32 	%r232, %r229, %r231;
	and.b32  	%r233, %r232, -64;
	sub.s32 	%r2, %r229, %r233;
	cvt.s64.s32 	%rd11, %r2;
	add.s64 	%rd12, %rd10, %rd11;
	shl.b64 	%rd13, %rd12, 2;
	add.s64 	%rd14, %rd9, %rd13;
	ld.global.nc.u32 	%r3, [%rd14];
	ld.global.nc.u32 	%r4, [%rd14+4];
	sub.s32 	%r5, %r4, %r3;
	mul.hi.s32 	%r234, %r229, 128207979;
	shr.u32 	%r235, %r234, 31;
	shr.s32 	%r236, %r234, 7;
	add.s32 	%r6, %r236, %r235;
	shr.s32 	%r237, %r232, 6;
	mul.hi.s32 	%r238, %r237, 128207979;
	shr.u32 	%r239, %r238, 31;
	shr.s32 	%r240, %r238, 1;
	add.s32 	%r241, %r240, %r239;
	mul.lo.s32 	%r242, %r241, 67;
	sub.s32 	%r7, %r237, %r242;
	and.b32  	%r243, %r5, -2;
	add.s32 	%r8, %r243, %r3;
	setp.lt.s32 	%p1, %r5, 8;
	mov.b32 	%r997, 0;
	mov.f32 	%f2110, 0f00000000;
	mov.f32 	%f2111, %f2110;
	mov.f32 	%f2112, %f2110;
	mov.f32 	%f2113, %f2110;
	mov.f32 	%f2114, %f2110;
	mov.f32 	%f2115, %f2110;
	mov.f32 	%f2116, %f2110;
	mov.f32 	%f2117, %f2110;
	mov.f32 	%f2118, %f2110;
	mov.f32 	%f2119, %f2110;
	mov.f32 	%f2120, %f2110;
	mov.f32 	%f2121, %f2110;
	mov.f32 	%f2122, %f2110;
	mov.f32 	%f2123, %f2110;
	mov.f32 	%f2124, %f2110;
	mov.f32 	%f2125, %f2110;
	mov.f32 	%f2126, %f2110;
	mov.f32 	%f2127, %f2110;
	mov.f32 	%f2128, %f2110;
	mov.f32 	%f2129, %f2110;
	mov.f32 	%f2130, %f2110;
	mov.f32 	%f2131, %f2110;
	mov.f32 	%f2132, %f2110;
	mov.f32 	%f2133, %f2110;
	mov.f32 	%f2134, %f2110;
	mov.f32 	%f2135, %f2110;
	mov.f32 	%f2136, %f2110;
	mov.f32 	%f2137, %f2110;
	mov.f32 	%f2138, %f2110;
	mov.f32 	%f2139, %f2110;
	mov.f32 	%f2140, %f2110;
	mov.f32 	%f2141, %f2110;
	mov.f32 	%f2142, %f2110;
	mov.f32 	%f2143, %f2110;
	mov.f32 	%f2144, %f2110;
	mov.f32 	%f2145, %f2110;
	mov.f32 	%f2146, %f2110;
	mov.f32 	%f2147, %f2110;
	mov.f32 	%f2148, %f2110;
	mov.f32 	%f2149, %f2110;
	mov.f32 	%f2150, %f2110;
	mov.f32 	%f2151, %f2110;
	mov.f32 	%f2152, %f2110;
	mov.f32 	%f2153, %f2110;
	mov.f32 	%f2154, %f2110;
	mov.f32 	%f2155, %f2110;
	mov.f32 	%f2156, %f2110;
	mov.f32 	%f2157, %f2110;
	mov.f32 	%f2158, %f2110;
	mov.f32 	%f2159, %f2110;
	mov.f32 	%f2160, %f2110;
	mov.f32 	%f2161, %f2110;
	mov.f32 	%f2162, %f2110;
	mov.f32 	%f2163, %f2110;
	mov.f32 	%f2164, %f2110;
	mov.f32 	%f2165, %f2110;
	mov.f32 	%f2166, %f2110;
	mov.f32 	%f2167, %f2110;
	mov.f32 	%f2168, %f2110;
	mov.f32 	%f2169, %f2110;
	mov.f32 	%f2170, %f2110;
	mov.f32 	%f2171, %f2110;
	mov.f32 	%f2172, %f2110;
	mov.f32 	%f2173, %f2110;
	@%p1 bra 	$L__BB6_6;
	mov.b32 	%r997, 0;
	mov.f32 	%f2110, 0f00000000;
	mov.u32 	%r995, %r3;
$L__BB6_2:
	sub.s32 	%r246, %r995, %r3;
	and.b32  	%r247, %r246, 31;
	setp.ne.s32 	%p2, %r247, 0;
	@%p2 bra 	$L__BB6_5;
	sub.s32 	%r248, %r4, %r995;
	setp.ge.u32 	%p3, %r1, %r248;
	mov.u32 	%r997, %r995;
	@%p3 bra 	$L__BB6_5;
	ld.param.u64 	%rd260, [_Z13_spmm_conv_12PKfPfiiPKiS3_S3_S0__param_7];
	ld.param.u64 	%rd258, [_Z13_spmm_conv_12PKfPfiiPKiS3_S3_S0__param_6];
	add.s32 	%r249, %r995, %r1;
	cvta.to.global.u64 	%rd15, %rd258;
	mul.wide.u32 	%rd16, %r249, 4;
	add.s64 	%rd17, %rd15, %rd16;
	ld.global.nc.u32 	%r250, [%rd17];
	shl.b32 	%r251, %r7, 14;
	mov.u32 	%r252, %ctaid.y;
	shl.b32 	%r253, %r252, 6;
	add.s32 	%r254, %r253, %r1;
	mad.lo.s32 	%r255, %r6, 1064960, %r254;
	add.s32 	%r256, %r255, %r251;
	shr.s32 	%r257, %r250, 31;
	shr.u32 	%r258, %r257, 24;
	add.s32 	%r259, %r250, %r258;
	shr.u32 	%r260, %r259, 8;
	mad.lo.s32 	%r261, %r260, 1064960, %r256;
	and.b32  	%r262, %r259, 67108608;
	sub.s32 	%r263, %r250, %r262;
	shl.b32 	%r264, %r263, 6;
	add.s32 	%r996, %r261, %r264;
	cvta.to.global.u64 	%rd18, %rd260;
	add.s64 	%rd19, %rd18, %rd16;
	ld.global.nc.u32 	%r994, [%rd19];
	add.s32 	%r265, %r5, %r249;
	mul.wide.u32 	%rd20, %r265, 4;
	add.s64 	%rd21, %rd18, %rd20;
	ld.global.nc.u32 	%r993, [%rd21];
	add.s32 	%r266, %r265, %r5;
	mul.wide.u32 	%rd22, %r266, 4;
	add.s64 	%rd23, %rd18, %rd22;
	ld.global.nc.u32 	%r992, [%rd23];
	add.s32 	%r267, %r266, %r5;
	mul.wide.u32 	%rd24, %r267, 4;
	add.s64 	%rd25, %rd18, %rd24;
	ld.global.nc.u32 	%r991, [%rd25];
	add.s32 	%r268, %r267, %r5;
	mul.wide.u32 	%rd26, %r268, 4;
	add.s64 	%rd27, %rd18, %rd26;
	ld.global.nc.u32 	%r990, [%rd27];
	add.s32 	%r269, %r268, %r5;
	mul.wide.u32 	%rd28, %r269, 4;
	add.s64 	%rd29, %rd18, %rd28;
	ld.global.nc.u32 	%r989, [%rd29];
	add.s32 	%r270, %r269, %r5;
	mul.wide.u32 	%rd30, %r270, 4;
	add.s64 	%rd31, %rd18, %rd30;
	ld.global.nc.u32 	%r988, [%rd31];
	add.s32 	%r271, %r270, %r5;
	mul.wide.u32 	%rd32, %r271, 4;
	add.s64 	%rd33, %rd18, %rd32;
	ld.global.nc.u32 	%r987, [%rd33];
	add.s32 	%r272, %r271, %r5;
	mul.wide.u32 	%rd34, %r272, 4;
	add.s64 	%rd35, %rd18, %rd34;
	ld.global.nc.u32 	%r986, [%rd35];
	add.s32 	%r273, %r272, %r5;
	mul.wide.u32 	%rd36, %r273, 4;
	add.s64 	%rd37, %rd18, %rd36;
	ld.global.nc.u32 	%r985, [%rd37];
	add.s32 	%r274, %r273, %r5;
	mul.wide.u32 	%rd38, %r274, 4;
	add.s64 	%rd39, %rd18, %rd38;
	ld.global.nc.u32 	%r984, [%rd39];
	add.s32 	%r275, %r274, %r5;
	mul.wide.u32 	%rd40, %r275, 4;
	add.s64 	%rd41, %rd18, %rd40;
	ld.global.nc.u32 	%r983, [%rd41];
	add.s32 	%r276, %r275, %r5;
	mul.wide.u32 	%rd42, %r276, 4;
	add.s64 	%rd43, %rd18, %rd42;
	ld.global.nc.u32 	%r982, [%rd43];
	add.s32 	%r277, %r276, %r5;
	mul.wide.u32 	%rd44, %r277, 4;
	add.s64 	%rd45, %rd18, %rd44;
	ld.global.nc.u32 	%r981, [%rd45];
	add.s32 	%r278, %r277, %r5;
	mul.wide.u32 	%rd46, %r278, 4;
	add.s64 	%rd47, %rd18, %rd46;
	ld.global.nc.u32 	%r980, [%rd47];
	add.s32 	%r279, %r278, %r5;
	mul.wide.u32 	%rd48, %r279, 4;
	add.s64 	%rd49, %rd18, %rd48;
	ld.global.nc.u32 	%r979, [%rd49];
	add.s32 	%r280, %r279, %r5;
	mul.wide.u32 	%rd50, %r280, 4;
	add.s64 	%rd51, %rd18, %rd50;
	ld.global.nc.u32 	%r978, [%rd51];
	add.s32 	%r281, %r280, %r5;
	mul.wide.u32 	%rd52, %r281, 4;
	add.s64 	%rd53, %rd18, %rd52;
	ld.global.nc.u32 	%r977, [%rd53];
	add.s32 	%r282, %r281, %r5;
	mul.wide.u32 	%rd54, %r282, 4;
	add.s64 	%rd55, %rd18, %rd54;
	ld.global.nc.u32 	%r976, [%rd55];
	add.s32 	%r283, %r282, %r5;
	mul.wide.u32 	%rd56, %r283, 4;
	add.s64 	%rd57, %rd18, %rd56;
	ld.global.nc.u32 	%r975, [%rd57];
	add.s32 	%r284, %r283, %r5;
	mul.wide.u32 	%rd58, %r284, 4;
	add.s64 	%rd59, %rd18, %rd58;
	ld.global.nc.u32 	%r974, [%rd59];
	add.s32 	%r285, %r284, %r5;
	mul.wide.u32 	%rd60, %r285, 4;
	add.s64 	%rd61, %rd18, %rd60;
	ld.global.nc.u32 	%r973, [%rd61];
	add.s32 	%r286, %r285, %r5;
	mul.wide.u32 	%rd62, %r286, 4;
	add.s64 	%rd63, %rd18, %rd62;
	ld.global.nc.u32 	%r972, [%rd63];
	add.s32 	%r287, %r286, %r5;
	mul.wide.u32 	%rd64, %r287, 4;
	add.s64 	%rd65, %rd18, %rd64;
	ld.global.nc.u32 	%r971, [%rd65];
	add.s32 	%r288, %r287, %r5;
	mul.wide.u32 	%rd66, %r288, 4;
	add.s64 	%rd67, %rd18, %rd66;
	ld.global.nc.u32 	%r970, [%rd67];
	add.s32 	%r289, %r288, %r5;
	mul.wide.u32 	%rd68, %r289, 4;
	add.s64 	%rd69, %rd18, %rd68;
	ld.global.nc.u32 	%r969, [%rd69];
	add.s32 	%r290, %r289, %r5;
	mul.wide.u32 	%rd70, %r290, 4;
	add.s64 	%rd71, %rd18, %rd70;
	ld.global.nc.u32 	%r968, [%rd71];
	add.s32 	%r291, %r290, %r5;
	mul.wide.u32 	%rd72, %r291, 4;
	add.s64 	%rd73, %rd18, %rd72;
	ld.global.nc.u32 	%r967, [%rd73];
	add.s32 	%r292, %r291, %r5;
	mul.wide.u32 	%rd74, %r292, 4;
	add.s64 	%rd75, %rd18, %rd74;
	ld.global.nc.u32 	%r966, [%rd75];
	add.s32 	%r293, %r292, %r5;
	mul.wide.u32 	%rd76, %r293, 4;
	add.s64 	%rd77, %rd18, %rd76;
	ld.global.nc.u32 	%r965, [%rd77];
	add.s32 	%r294, %r293, %r5;
	mul.wide.u32 	%rd78, %r294, 4;
	add.s64 	%rd79, %rd18, %rd78;
	ld.global.nc.u32 	%r964, [%rd79];
	add.s32 	%r295, %r294, %r5;
	mul.wide.u32 	%rd80, %r295, 4;
	add.s64 	%rd81, %rd18, %rd80;
	ld.global.nc.u32 	%r963, [%rd81];
$L__BB6_5:
	ld.param.u64 	%rd252, [_Z13_spmm_conv_12PKfPfiiPKiS3_S3_S0__param_0];
	sub.s32 	%r296, %r995, %r997;
	shfl.sync.idx.b32	%r297|%p4, %r996, %r296, 31, -1;
	add.s32 	%r298, %r296, 1;
	shfl.sync.idx.b32	%r299|%p5, %r996, %r298, 31, -1;
	add.s32 	%r300, %r296, 2;
	shfl.sync.idx.b32	%r301|%p6, %r996, %r300, 31, -1;
	add.s32 	%r302, %r296, 3;
	shfl.sync.idx.b32	%r303|%p7, %r996, %r302, 31, -1;
	add.s32 	%r304, %r296, 4;
	shfl.sync.idx.b32	%r305|%p8, %r996, %r304, 31, -1;
	add.s32 	%r306, %r296, 5;
	shfl.sync.idx.b32	%r307|%p9, %r996, %r306, 31, -1;
	add.s32 	%r308, %r296, 6;
	shfl.sync.idx.b32	%r309|%p10, %r996, %r308, 31, -1;
	add.s32 	%r310, %r296, 7;
	shfl.sync.idx.b32	%r311|%p11, %r996, %r310, 31, -1;
	cvta.to.global.u64 	%rd82, %rd252;
	mul.wide.s32 	%rd83, %r297, 4;
	add.s64 	%rd84, %rd82, %rd83;
	shfl.sync.idx.b32	%r312|%p12, %r994, %r296, 31, -1;
	mov.b32 	%f802, %r312;
	ld.global.nc.f32 	%f803, [%rd84];
	fma.rn.f32 	%f804, %f803, %f802, %f2173;
	ld.global.nc.f32 	%f805, [%rd84+128];
	fma.rn.f32 	%f806, %f805, %f802, %f2172;
	shfl.sync.idx.b32	%r313|%p13, %r993, %r296, 31, -1;
	mov.b32 	%f807, %r313;
	fma.rn.f32 	%f808, %f803, %f807, %f2171;
	fma.rn.f32 	%f809, %f805, %f807, %f2170;
	shfl.sync.idx.b32	%r314|%p14, %r992, %r296, 31, -1;
	mov.b32 	%f810, %r314;
	fma.rn.f32 	%f811, %f803, %f810, %f2169;
	fma.rn.f32 	%f812, %f805, %f810, %f2168;
	shfl.sync.idx.b32	%r315|%p15, %r991, %r296, 31, -1;
	mov.b32 	%f813, %r315;
	fma.rn.f32 	%f814, %f803, %f813, %f2167;
	fma.rn.f32 	%f815, %f805, %f813, %f2166;
	shfl.sync.idx.b32	%r316|%p16, %r990, %r296, 31, -1;
	mov.b32 	%f816, %r316;
	fma.rn.f32 	%f817, %f803, %f816, %f2165;
	fma.rn.f32 	%f818, %f805, %f816, %f2164;
	shfl.sync.idx.b32	%r317|%p17, %r989, %r296, 31, -1;
	mov.b32 	%f819, %r317;
	fma.rn.f32 	%f820, %f803, %f819, %f2163;
	fma.rn.f32 	%f821, %f805, %f819, %f2162;
	shfl.sync.idx.b32	%r318|%p18, %r988, %r296, 31, -1;
	mov.b32 	%f822, %r318;
	fma.rn.f32 	%f823, %f803, %f822, %f2161;
	fma.rn.f32 	%f824, %f805, %f822, %f2160;
	shfl.sync.idx.b32	%r319|%p19, %r987, %r296, 31, -1;
	mov.b32 	%f825, %r319;
	fma.rn.f32 	%f826, %f803, %f825, %f2159;
	fma.rn.f32 	%f827, %f805, %f825, %f2158;
	shfl.sync.idx.b32	%r320|%p20, %r986, %r296, 31, -1;
	mov.b32 	%f828, %r320;
	fma.rn.f32 	%f829, %f803, %f828, %f2157;
	fma.rn.f32 	%f830, %f805, %f828, %f2156;
	shfl.sync.idx.b32	%r321|%p21, %r985, %r296, 31, -1;
	mov.b32 	%f831, %r321;
	fma.rn.f32 	%f832, %f803, %f831, %f2155;
	fma.rn.f32 	%f833, %f805, %f831, %f2154;
	shfl.sync.idx.b32	%r322|%p22, %r984, %r296, 31, -1;
	mov.b32 	%f834, %r322;
	fma.rn.f32 	%f835, %f803, %f834, %f2153;
	fma.rn.f32 	%f836, %f805, %f834, %f2152;
	shfl.sync.idx.b32	%r323|%p23, %r983, %r296, 31, -1;
	mov.b32 	%f837, %r323;
	fma.rn.f32 	%f838, %f803, %f837, %f2151;
	fma.rn.f32 	%f839, %f805, %f837, %f2150;
	shfl.sync.idx.b32	%r324|%p24, %r982, %r296, 31, -1;
	mov.b32 	%f840, %r324;
	fma.rn.f32 	%f841, %f803, %f840, %f2149;
	fma.rn.f32 	%f842, %f805, %f840, %f2148;
	shfl.sync.idx.b32	%r325|%p25, %r981, %r296, 31, -1;
	mov.b32 	%f843, %r325;
	fma.rn.f32 	%f844, %f803, %f843, %f2147;
	fma.rn.f32 	%f845, %f805, %f843, %f2146;
	shfl.sync.idx.b32	%r326|%p26, %r980, %r296, 31, -1;
	mov.b32 	%f846, %r326;
	fma.rn.f32 	%f847, %f803, %f846, %f2145;
	fma.rn.f32 	%f848, %f805, %f846, %f2144;
	shfl.sync.idx.b32	%r327|%p27, %r979, %r296, 31, -1;
	mov.b32 	%f849, %r327;
	fma.rn.f32 	%f850, %f803, %f849, %f2143;
	fma.rn.f32 	%f851, %f805, %f849, %f2142;
	shfl.sync.idx.b32	%r328|%p28, %r978, %r296, 31, -1;
	mov.b32 	%f852, %r328;
	fma.rn.f32 	%f853, %f803, %f852, %f2141;
	fma.rn.f32 	%f854, %f805, %f852, %f2140;
	shfl.sync.idx.b32	%r329|%p29, %r977, %r296, 31, -1;
	mov.b32 	%f855, %r329;
	fma.rn.f32 	%f856, %f803, %f855, %f2139;
	fma.rn.f32 	%f857, %f805, %f855, %f2138;
	shfl.sync.idx.b32	%r330|%p30, %r976, %r296, 31, -1;
	mov.b32 	%f858, %r330;
	fma.rn.f32 	%f859, %f803, %f858, %f2137;
	fma.rn.f32 	%f860, %f805, %f858, %f2136;
	shfl.sync.idx.b32	%r331|%p31, %r975, %r296, 31, -1;
	mov.b32 	%f861, %r331;
	fma.rn.f32 	%f862, %f803, %f861, %f2135;
	fma.rn.f32 	%f863, %f805, %f861, %f2134;
	shfl.sync.idx.b32	%r332|%p32, %r974, %r296, 31, -1;
	mov.b32 	%f864, %r332;
	fma.rn.f32 	%f865, %f803, %f864, %f2133;
	fma.rn.f32 	%f866, %f805, %f864, %f2132;
	shfl.sync.idx.b32	%r333|%p33, %r973, %r296, 31, -1;
	mov.b32 	%f867, %r333;
	fma.rn.f32 	%f868, %f803, %f867, %f2131;
	fma.rn.f32 	%f869, %f805, %f867, %f2130;
	shfl.sync.idx.b32	%r334|%p34, %r972, %r296, 31, -1;
	mov.b32 	%f870, %r334;
	fma.rn.f32 	%f871, %f803, %f870, %f2129;
	fma.rn.f32 	%f872, %f805, %f870, %f2128;
	shfl.sync.idx.b32	%r335|%p35, %r971, %r296, 31, -1;
	mov.b32 	%f873, %r335;
	fma.rn.f32 	%f874, %f803, %f873, %f2127;
	fma.rn.f32 	%f875, %f805, %f873, %f2126;
	shfl.sync.idx.b32	%r336|%p36, %r970, %r296, 31, -1;
	mov.b32 	%f876, %r336;
	fma.rn.f32 	%f877, %f803, %f876, %f2125;
	fma.rn.f32 	%f878, %f805, %f876, %f2124;
	shfl.sync.idx.b32	%r337|%p37, %r969, %r296, 31, -1;
	mov.b32 	%f879, %r337;
	fma.rn.f32 	%f880, %f803, %f879, %f2123;
	fma.rn.f32 	%f881, %f805, %f879, %f2122;
	shfl.sync.idx.b32	%r338|%p38, %r968, %r296, 31, -1;
	mov.b32 	%f882, %r338;
	fma.rn.f32 	%f883, %f803, %f882, %f2121;
	fma.rn.f32 	%f884, %f805, %f882, %f2120;
	shfl.sync.idx.b32	%r339|%p39, %r967, %r296, 31, -1;
	mov.b32 	%f885, %r339;
	fma.rn.f32 	%f886, %f803, %f885, %f2119;
	fma.rn.f32 	%f887, %f805, %f885, %f2118;
	shfl.sync.idx.b32	%r340|%p40, %r966, %r296, 31, -1;
	mov.b32 	%f888, %r340;
	fma.rn.f32 	%f889, %f803, %f888, %f2117;
	fma.rn.f32 	%f890, %f805, %f888, %f2116;
	shfl.sync.idx.b32	%r341|%p41, %r965, %r296, 31, -1;
	mov.b32 	%f891, %r341;
	fma.rn.f32 	%f892, %f803, %f891, %f2115;
	fma.rn.f32 	%f893, %f805, %f891, %f2114;
	shfl.sync.idx.b32	%r342|%p42, %r964, %r296, 31, -1;
	mov.b32 	%f894, %r342;
	fma.rn.f32 	%f895, %f803, %f894, %f2113;
	fma.rn.f32 	%f896, %f805, %f894, %f2112;
	shfl.sync.idx.b32	%r343|%p43, %r963, %r296, 31, -1;
	mov.b32 	%f897, %r343;
	fma.rn.f32 	%f898, %f803, %f897, %f2111;
	fma.rn.f32 	%f899, %f805, %f897, %f2110;
	mul.wide.s32 	%rd85, %r299, 4;
	add.s64 	%rd86, %rd82, %rd85;
	shfl.sync.idx.b32	%r344|%p44, %r994, %r298, 31, -1;
	mov.b32 	%f900, %r344;
	ld.global.nc.f32 	%f901, [%rd86];
	fma.rn.f32 	%f902, %f901, %f900, %f804;
	ld.global.nc.f32 	%f903, [%rd86+128];
	fma.rn.f32 	%f904, %f903, %f900, %f806;
	shfl.sync.idx.b32	%r345|%p45, %r993, %r298, 31, -1;
	mov.b32 	%f905, %r345;
	fma.rn.f32 	%f906, %f901, %f905, %f808;
	fma.rn.f32 	%f907, %f903, %f905, %f809;
	shfl.sync.idx.b32	%r346|%p46, %r992, %r298, 31, -1;
	mov.b32 	%f908, %r346;
	fma.rn.f32 	%f909, %f901, %f908, %f811;
	fma.rn.f32 	%f910, %f903, %f908, %f812;
	shfl.sync.idx.b32	%r347|%p47, %r991, %r298, 31, -1;
	mov.b32 	%f911, %r347;
	fma.rn.f32 	%f912, %f901, %f911, %f814;
	fma.rn.f32 	%f913, %f903, %f911, %f815;
	shfl.sync.idx.b32	%r348|%p48, %r990, %r298, 31, -1;
	mov.b32 	%f914, %r348;
	fma.rn.f32 	%f915, %f901, %f914, %f817;
	fma.rn.f32 	%f916, %f903, %f914, %f818;
	shfl.sync.idx.b32	%r349|%p49, %r989, %r298, 31, -1;
	mov.b32 	%f917, %r349;
	fma.rn.f32 	%f918, %f901, %f917, %f820;
	fma.rn.f32 	%f919, %f903, %f917, %f821;
	shfl.sync.idx.b32	%r350|%p50, %r988, %r298, 31, -1;
	mov.b32 	%f920, %r350;
	fma.rn.f32 	%f921, %f901, %f920, %f823;
	fma.rn.f32 	%f922, %f903, %f920, %f824;
	shfl.sync.idx.b32	%r351|%p51, %r987, %r298, 31, -1;
	mov.b32 	%f923, %r351;
	fma.rn.f32 	%f924, %f901, %f923, %f826;
	fma.rn.f32 	%f925, %f903, %f923, %f827;
	shfl.sync.idx.b32	%r352|%p52, %r986, %r298, 31, -1;
	mov.b32 	%f926, %r352;
	fma.rn.f32 	%f927, %f901, %f926, %f829;
	fma.rn.f32 	%f928, %f903, %f926, %f830;
	shfl.sync.idx.b32	%r353|%p53, %r985, %r298, 31, -1;
	mov.b32 	%f929, %r353;
	fma.rn.f32 	%f930, %f901, %f929, %f832;
	fma.rn.f32 	%f931, %f903, %f929, %f833;
	shfl.sync.idx.b32	%r354|%p54, %r984, %r298, 31, -1;
	mov.b32 	%f932, %r354;
	fma.rn.f32 	%f933, %f901, %f932, %f835;
	fma.rn.f32 	%f934, %f903, %f932, %f836;
	shfl.sync.idx.b32	%r355|%p55, %r983, %r298, 31, -1;
	mov.b32 	%f935, %r355;
	fma.rn.f32 	%f936, %f901, %f935, %f838;
	fma.rn.f32 	%f937, %f903, %f935, %f839;
	shfl.sync.idx.b32	%r356|%p56, %r982, %r298, 31, -1;
	mov.b32 	%f938, %r356;
	fma.rn.f32 	%f939, %f901, %f938, %f841;
	fma.rn.f32 	%f940, %f903, %f938, %f842;
	shfl.sync.idx.b32	%r357|%p57, %r981, %r298, 31, -1;
	mov.b32 	%f941, %r357;
	fma.rn.f32 	%f942, %f901, %f941, %f844;
	fma.rn.f32 	%f943, %f903, %f941, %f845;
	shfl.sync.idx.b32	%r358|%p58, %r980, %r298, 31, -1;
	mov.b32 	%f944, %r358;
	fma.rn.f32 	%f945, %f901, %f944, %f847;
	fma.rn.f32 	%f946, %f903, %f944, %f848;
	shfl.sync.idx.b32	%r359|%p59, %r979, %r298, 31, -1;
	mov.b32 	%f947, %r359;
	fma.rn.f32 	%f948, %f901, %f947, %f850;
	fma.rn.f32 	%f949, %f903, %f947, %f851;
	shfl.sync.idx.b32	%r360|%p60, %r978, %r298, 31, -1;
	mov.b32 	%f950, %r360;
	fma.rn.f32 	%f951, %f901, %f950, %f853;
	fma.rn.f32 	%f952, %f903, %f950, %f854;
	shfl.sync.idx.b32	%r361|%p61, %r977, %r298, 31, -1;
	mov.b32 	%f953, %r361;
	fma.rn.f32 	%f954, %f901, %f953, %f856;
	fma.rn.f32 	%f955, %f903, %f953, %f857;
	shfl.sync.idx.b32	%r362|%p62, %r976, %r298, 31, -1;
	mov.b32 	%f956, %r362;
	fma.rn.f32 	%f957, %f901, %f956, %f859;
	fma.rn.f32 	%f958, %f903, %f956, %f860;
	shfl.sync.idx.b32	%r363|%p63, %r975, %r298, 31, -1;
	mov.b32 	%f959, %r363;
	fma.rn.f32 	%f960, %f901, %f959, %f862;
	fma.rn.f32 	%f961, %f903, %f959, %f863;
	shfl.sync.idx.b32	%r364|%p64, %r974, %r298, 31, -1;
	mov.b32 	%f962, %r364;
	fma.rn.f32 	%f963, %f901, %f962, %f865;
	fma.rn.f32 	%f964, %f903, %f962, %f866;
	shfl.sync.idx.b32	%r365|%p65, %r973, %r298, 31, -1;
	mov.b32 	%f965, %r365;
	fma.rn.f32 	%f966, %f901, %f965, %f868;
	fma.rn.f32 	%f967, %f903, %f965, %f869;
	shfl.sync.idx.b32	%r366|%p66, %r972, %r298, 31, -1;
	mov.b32 	%f968, %r366;
	fma.rn.f32 	%f969, %f901, %f968, %f871;
	fma.rn.f32 	%f970, %f903, %f968, %f872;
	shfl.sync.idx.b32	%r367|%p67, %r971, %r298, 31, -1;
	mov.b32 	%f971, %r367;
	fma.rn.f32 	%f972, %f901, %f971, %f874;
	fma.rn.f32 	%f973, %f903, %f971, %f875;
	shfl.sync.idx.b32	%r368|%p68, %r970, %r298, 31, -1;
	mov.b32 	%f974, %r368;
	fma.rn.f32 	%f975, %f901, %f974, %f877;
	fma.rn.f32 	%f976, %f903, %f974, %f878;
	shfl.sync.idx.b32	%r369|%p69, %r969, %r298, 31, -1;
	mov.b32 	%f977, %r369;
	fma.rn.f32 	%f978, %f901, %f977, %f880;
	fma.rn.f32 	%f979, %f903, %f977, %f881;
	shfl.sync.idx.b32	%r370|%p70, %r968, %r298, 31, -1;
	mov.b32 	%f980, %r370;
	fma.rn.f32 	%f981, %f901, %f980, %f883;
	fma.rn.f32 	%f982, %f903, %f980, %f884;
	shfl.sync.idx.b32	%r371|%p71, %r967, %r298, 31, -1;
	mov.b32 	%f983, %r371;
	fma.rn.f32 	%f984, %f901, %f983, %f886;
	fma.rn.f32 	%f985, %f903, %f983, %f887;
	shfl.sync.idx.b32	%r372|%p72, %r966, %r298, 31, -1;
	mov.b32 	%f986, %r372;
	fma.rn.f32 	%f987, %f901, %f986, %f889;
	fma.rn.f32 	%f988, %f903, %f986, %f890;
	shfl.sync.idx.b32	%r373|%p73, %r965, %r298, 31, -1;
	mov.b32 	%f989, %r373;
	fma.rn.f32 	%f990, %f901, %f989, %f892;
	fma.rn.f32 	%f991, %f903, %f989, %f893;
	shfl.sync.idx.b32	%r374|%p74, %r964, %r298, 31, -1;
	mov.b32 	%f992, %r374;
	fma.rn.f32 	%f993, %f901, %f992, %f895;
	fma.rn.f32 	%f994, %f903, %f992, %f896;
	shfl.sync.idx.b32	%r375|%p75, %r963, %r298, 31, -1;
	mov.b32 	%f995, %r375;
	fma.rn.f32 	%f996, %f901, %f995, %f898;
	fma.rn.f32 	%f997, %f903, %f995, %f899;
	mul.wide.s32 	%rd87, %r301, 4;
	add.s64 	%rd88, %rd82, %rd87;
	shfl.sync.idx.b32	%r376|%p76, %r994, %r300, 31, -1;
	mov.b32 	%f998, %r376;
	ld.global.nc.f32 	%f999, [%rd88];
	fma.rn.f32 	%f1000, %f999, %f998, %f902;
	ld.global.nc.f32 	%f1001, [%rd88+128];
	fma.rn.f32 	%f1002, %f1001, %f998, %f904;
	shfl.sync.idx.b32	%r377|%p77, %r993, %r300, 31, -1;
	mov.b32 	%f1003, %r377;
	fma.rn.f32 	%f1004, %f999, %f1003, %f906;
	fma.rn.f32 	%f1005, %f1001, %f1003, %f907;
	shfl.sync.idx.b32	%r378|%p78, %r992, %r300, 31, -1;
	mov.b32 	%f1006, %r378;
	fma.rn.f32 	%f1007, %f999, %f1006, %f909;
	fma.rn.f32 	%f1008, %f1001, %f1006, %f910;
	shfl.sync.idx.b32	%r379|%p79, %r991, %r300, 31, -1;
	mov.b32 	%f1009, %r379;
	fma.rn.f32 	%f1010, %f999, %f1009, %f912;
	fma.rn.f32 	%f1011, %f1001, %f1009, %f913;
	shfl.sync.idx.b32	%r380|%p80, %r990, %r300, 31, -1;
	mov.b32 	%f1012, %r380;
	fma.rn.f32 	%f1013, %f999, %f1012, %f915;
	fma.rn.f32 	%f1014, %f1001, %f1012, %f916;
	shfl.sync.idx.b32	%r381|%p81, %r989, %r300, 31, -1;
	mov.b32 	%f1015, %r381;
	fma.rn.f32 	%f1016, %f999, %f1015, %f918;
	fma.rn.f32 	%f1017, %f1001, %f1015, %f919;
	shfl.sync.idx.b32	%r382|%p82, %r988, %r300, 31, -1;
	mov.b32 	%f1018, %r382;
	fma.rn.f32 	%f1019, %f999, %f1018, %f921;
	fma.rn.f32 	%f1020, %f1001, %f1018, %f922;
	shfl.sync.idx.b32	%r383|%p83, %r987, %r300, 31, -1;
	mov.b32 	%f1021, %r383;
	fma.rn.f32 	%f1022, %f999, %f1021, %f924;
	fma.rn.f32 	%f1023, %f1001, %f1021, %f925;
	shfl.sync.idx.b32	%r384|%p84, %r986, %r300, 31, -1;
	mov.b32 	%f1024, %r384;
	fma.rn.f32 	%f1025, %f999, %f1024, %f927;
	fma.rn.f32 	%f1026, %f1001, %f1024, %f928;
	shfl.sync.idx.b32	%r385|%p85, %r985, %r300, 31, -1;
	mov.b32 	%f1027, %r385;
	fma.rn.f32 	%f1028, %f999, %f1027, %f930;
	fma.rn.f32 	%f1029, %f1001, %f1027, %f931;
	shfl.sync.idx.b32	%r386|%p86, %r984, %r300, 31, -1;
	mov.b32 	%f1030, %r386;
	fma.rn.f32 	%f1031, %f999, %f1030, %f933;
	fma.rn.f32 	%f1032, %f1001, %f1030, %f934;
	shfl.sync.idx.b32	%r387|%p87, %r983, %r300, 31, -1;
	mov.b32 	%f1033, %r387;
	fma.rn.f32 	%f1034, %f999, %f1033, %f936;
	fma.rn.f32 	%f1035, %f1001, %f1033, %f937;
	shfl.sync.idx.b32	%r388|%p88, %r982, %r300, 31, -1;
	mov.b32 	%f1036, %r388;
	fma.rn.f32 	%f1037, %f999, %f1036, %f939;
	fma.rn.f32 	%f1038, %f1001, %f1036, %f940;
	shfl.sync.idx.b32	%r389|%p89, %r981, %r300, 31, -1;
	mov.b32 	%f1039, %r389;
	fma.rn.f32 	%f1040, %f999, %f1039, %f942;
	fma.rn.f32 	%f1041, %f1001, %f1039, %f943;
	shfl.sync.idx.b32	%r390|%p90, %r980, %r300, 31, -1;
	mov.b32 	%f1042, %r390;
	fma.rn.f32 	%f1043, %f999, %f1042, %f945;
	fma.rn.f32 	%f1044, %f1001, %f1042, %f946;
	shfl.sync.idx.b32	%r391|%p91, %r979, %r300, 31, -1;
	mov.b32 	%f1045, %r391;
	fma.rn.f32 	%f1046, %f999, %f1045, %f948;
	fma.rn.f32 	%f1047, %f1001, %f1045, %f949;
	shfl.sync.idx.b32	%r392|%p92, %r978, %r300, 31, -1;
	mov.b32 	%f1048, %r392;
	fma.rn.f32 	%f1049, %f999, %f1048, %f951;
	fma.rn.f32 	%f1050, %f1001, %f1048, %f952;
	shfl.sync.idx.b32	%r393|%p93, %r977, %r300, 31, -1;
	mov.b32 	%f1051, %r393;
	fma.rn.f32 	%f1052, %f999, %f1051, %f954;
	fma.rn.f32 	%f1053, %f1001, %f1051, %f955;
	shfl.sync.idx.b32	%r394|%p94, %r976, %r300, 31, -1;
	mov.b32 	%f1054, %r394;
	fma.rn.f32 	%f1055, %f999, %f1054, %f957;
	fma.rn.f32 	%f1056, %f1001, %f1054, %f958;
	shfl.sync.idx.b32	%r395|%p95, %r975, %r300, 31, -1;
	mov.b32 	%f1057, %r395;
	fma.rn.f32 	%f1058, %f999, %f1057, %f960;
	fma.rn.f32 	%f1059, %f1001, %f1057, %f961;
	shfl.sync.idx.b32	%r396|%p96, %r974, %r300, 31, -1;
	mov.b32 	%f1060, %r396;
	fma.rn.f32 	%f1061, %f999, %f1060, %f963;
	fma.rn.f32 	%f1062, %f1001, %f1060, %f964;
	shfl.sync.idx.b32	%r397|%p97, %r973, %r300, 31, -1;
	mov.b32 	%f1063, %r397;
	fma.rn.f32 	%f1064, %f999, %f1063, %f966;
	fma.rn.f32 	%f1065, %f1001, %f1063, %f967;
	shfl.sync.idx.b32	%r398|%p98, %r972, %r300, 31, -1;
	mov.b32 	%f1066, %r398;
	fma.rn.f32 	%f1067, %f999, %f1066, %f969;
	fma.rn.f32 	%f1068, %f1001, %f1066, %f970;
	shfl.sync.idx.b32	%r399|%p99, %r971, %r300, 31, -1;
	mov.b32 	%f1069, %r399;
	fma.rn.f32 	%f1070, %f999, %f1069, %f972;
	fma.rn.f32 	%f1071, %f1001, %f1069, %f973;
	shfl.sync.idx.b32	%r400|%p100, %r970, %r300, 31, -1;
	mov.b32 	%f1072, %r400;
	fma.rn.f32 	%f1073, %f999, %f1072, %f975;
	fma.rn.f32 	%f1074, %f1001, %f1072, %f976;
	shfl.sync.idx.b32	%r401|%p101, %r969, %r300, 31, -1;
	mov.b32 	%f1075, %r401;
	fma.rn.f32 	%f1076, %f999, %f1075, %f978;
	fma.rn.f32 	%f1077, %f1001, %f1075, %f979;
	shfl.sync.idx.b32	%r402|%p102, %r968, %r300, 31, -1;
	mov.b32 	%f1078, %r402;
	fma.rn.f32 	%f1079, %f999, %f1078, %f981;
	fma.rn.f32 	%f1080, %f1001, %f1078, %f982;
	shfl.sync.idx.b32	%r403|%p103, %r967, %r300, 31, -1;
	mov.b32 	%f1081, %r403;
	fma.rn.f32 	%f1082, %f999, %f1081, %f984;
	fma.rn.f32 	%f1083, %f1001, %f1081, %f985;
	shfl.sync.idx.b32	%r404|%p104, %r966, %r300, 31, -1;
	mov.b32 	%f1084, %r404;
	fma.rn.f32 	%f1085, %f999, %f1084, %f987;
	fma.rn.f32 	%f1086, %f1001, %f1084, %f988;
	shfl.sync.idx.b32	%r405|%p105, %r965, %r300, 31, -1;
	mov.b32 	%f1087, %r405;
	fma.rn.f32 	%f1088, %f999, %f1087, %f990;
	fma.rn.f32 	%f1089, %f1001, %f1087, %f991;
	shfl.sync.idx.b32	%r406|%p106, %r964, %r300, 31, -1;
	mov.b32 	%f1090, %r406;
	fma.rn.f32 	%f1091, %f999, %f1090, %f993;
	fma.rn.f32 	%f1092, %f1001, %f1090, %f994;
	shfl.sync.idx.b32	%r407|%p107, %r963, %r300, 31, -1;
	mov.b32 	%f1093, %r407;
	fma.rn.f32 	%f1094, %f999, %f1093, %f996;
	fma.rn.f32 	%f1095, %f1001, %f1093, %f997;
	mul.wide.s32 	%rd89, %r303, 4;
	add.s64 	%rd90, %rd82, %rd89;
	shfl.sync.idx.b32	%r408|%p108, %r994, %r302, 31, -1;
	mov.b32 	%f1096, %r408;
	ld.global.nc.f32 	%f1097, [%rd90];
	fma.rn.f32 	%f1098, %f1097, %f1096, %f1000;
	ld.global.nc.f32 	%f1099, [%rd90+128];
	fma.rn.f32 	%f1100, %f1099, %f1096, %f1002;
	shfl.sync.idx.b32	%r409|%p109, %r993, %r302, 31, -1;
	mov.b32 	%f1101, %r409;
	fma.rn.f32 	%f1102, %f1097, %f1101, %f1004;
	fma.rn.f32 	%f1103, %f1099, %f1101, %f1005;
	shfl.sync.idx.b32	%r410|%p110, %r992, %r302, 31, -1;
	mov.b32 	%f1104, %r410;
	fma.rn.f32 	%f1105, %f1097, %f1104, %f1007;
	fma.rn.f32 	%f1106, %f1099, %f1104, %f1008;
	shfl.sync.idx.b32	%r411|%p111, %r991, %r302, 31, -1;
	mov.b32 	%f1107, %r411;
	fma.rn.f32 	%f1108, %f1097, %f1107, %f1010;
	fma.rn.f32 	%f1109, %f1099, %f1107, %f1011;
	shfl.sync.idx.b32	%r412|%p112, %r990, %r302, 31, -1;
	mov.b32 	%f1110, %r412;
	fma.rn.f32 	%f1111, %f1097, %f1110, %f1013;
	fma.rn.f32 	%f1112, %f1099, %f1110, %f1014;
	shfl.sync.idx.b32	%r413|%p113, %r989, %r302, 31, -1;
	mov.b32 	%f1113, %r413;
	fma.rn.f32 	%f1114, %f1097, %f1113, %f1016;
	fma.rn.f32 	%f1115, %f1099, %f1113, %f1017;
	shfl.sync.idx.b32	%r414|%p114, %r988, %r302, 31, -1;
	mov.b32 	%f1116, %r414;
	fma.rn.f32 	%f1117, %f1097, %f1116, %f1019;
	fma.rn.f32 	%f1118, %f1099, %f1116, %f1020;
	shfl.sync.idx.b32	%r415|%p115, %r987, %r302, 31, -1;
	mov.b32 	%f1119, %r415;
	fma.rn.f32 	%f1120, %f1097, %f1119, %f1022;
	fma.rn.f32 	%f1121, %f1099, %f1119, %f1023;
	shfl.sync.idx.b32	%r416|%p116, %r986, %r302, 31, -1;
	mov.b32 	%f1122, %r416;
	fma.rn.f32 	%f1123, %f1097, %f1122, %f1025;
	fma.rn.f32 	%f1124, %f1099, %f1122, %f1026;
	shfl.sync.idx.b32	%r417|%p117, %r985, %r302, 31, -1;
	mov.b32 	%f1125, %r417;
	fma.rn.f32 	%f1126, %f1097, %f1125, %f1028;
	fma.rn.f32 	%f1127, %f1099, %f1125, %f1029;
	shfl.sync.idx.b32	%r418|%p118, %r984, %r302, 31, -1;
	mov.b32 	%f1128, %r418;
	fma.rn.f32 	%f1129, %f1097, %f1128, %f1031;
	fma.rn.f32 	%f1130, %f1099, %f1128, %f1032;
	shfl.sync.idx.b32	%r419|%p119, %r983, %r302, 31, -1;
	mov.b32 	%f1131, %r419;
	fma.rn.f32 	%f1132, %f1097, %f1131, %f1034;
	fma.rn.f32 	%f1133, %f1099, %f1131, %f1035;
	shfl.sync.idx.b32	%r420|%p120, %r982, %r302, 31, -1;
	mov.b32 	%f1134, %r420;
	fma.rn.f32 	%f1135, %f1097, %f1134, %f1037;
	fma.rn.f32 	%f1136, %f1099, %f1134, %f1038;
	shfl.sync.idx.b32	%r421|%p121, %r981, %r302, 31, -1;
	mov.b32 	%f1137, %r421;
	fma.rn.f32 	%f1138, %f1097, %f1137, %f1040;
	fma.rn.f32 	%f1139, %f1099, %f1137, %f1041;
	shfl.sync.idx.b32	%r422|%p122, %r980, %r302, 31, -1;
	mov.b32 	%f1140, %r422;
	fma.rn.f32 	%f1141, %f1097, %f1140, %f1043;
	fma.rn.f32 	%f1142, %f1099, %f1140, %f1044;
	shfl.sync.idx.b32	%r423|%p123, %r979, %r302, 31, -1;
	mov.b32 	%f1143, %r423;
	fma.rn.f32 	%f1144, %f1097, %f1143, %f1046;
	fma.rn.f32 	%f1145, %f1099, %f1143, %f1047;
	shfl.sync.idx.b32	%r424|%p124, %r978, %r302, 31, -1;
	mov.b32 	%f1146, %r424;
	fma.rn.f32 	%f1147, %f1097, %f1146, %f1049;
	fma.rn.f32 	%f1148, %f1099, %f1146, %f1050;
	shfl.sync.idx.b32	%r425|%p125, %r977, %r302, 31, -1;
	mov.b32 	%f1149, %r425;
	fma.rn.f32 	%f1150, %f1097, %f1149, %f1052;
	fma.rn.f32 	%f1151, %f1099, %f1149, %f1053;
	shfl.sync.idx.b32	%r426|%p126, %r976, %r302, 31, -1;
	mov.b32 	%f1152, %r426;
	fma.rn.f32 	%f1153, %f1097, %f1152, %f1055;
	fma.rn.f32 	%f1154, %f1099, %f1152, %f1056;
	shfl.sync.idx.b32	%r427|%p127, %r975, %r302, 31, -1;
	mov.b32 	%f1155, %r427;
	fma.rn.f32 	%f1156, %f1097, %f1155, %f1058;
	fma.rn.f32 	%f1157, %f1099, %f1155, %f1059;
	shfl.sync.idx.b32	%r428|%p128, %r974, %r302, 31, -1;
	mov.b32 	%f1158, %r428;
	fma.rn.f32 	%f1159, %f1097, %f1158, %f1061;
	fma.rn.f32 	%f1160, %f1099, %f1158, %f1062;
	shfl.sync.idx.b32	%r429|%p129, %r973, %r302, 31, -1;
	mov.b32 	%f1161, %r429;
	fma.rn.f32 	%f1162, %f1097, %f1161, %f1064;
	fma.rn.f32 	%f1163, %f1099, %f1161, %f1065;
	shfl.sync.idx.b32	%r430|%p130, %r972, %r302, 31, -1;
	mov.b32 	%f1164, %r430;
	fma.rn.f32 	%f1165, %f1097, %f1164, %f1067;
	fma.rn.f32 	%f1166, %f1099, %f1164, %f1068;
	shfl.sync.idx.b32	%r431|%p131, %r971, %r302, 31, -1;
	mov.b32 	%f1167, %r431;
	fma.rn.f32 	%f1168, %f1097, %f1167, %f1070;
	fma.rn.f32 	%f1169, %f1099, %f1167, %f1071;
	shfl.sync.idx.b32	%r432|%p132, %r970, %r302, 31, -1;
	mov.b32 	%f1170, %r432;
	fma.rn.f32 	%f1171, %f1097, %f1170, %f1073;
	fma.rn.f32 	%f1172, %f1099, %f1170, %f1074;
	shfl.sync.idx.b32	%r433|%p133, %r969, %r302, 31, -1;
	mov.b32 	%f1173, %r433;
	fma.rn.f32 	%f1174, %f1097, %f1173, %f1076;
	fma.rn.f32 	%f1175, %f1099, %f1173, %f1077;
	shfl.sync.idx.b32	%r434|%p134, %r968, %r302, 31, -1;
	mov.b32 	%f1176, %r434;
	fma.rn.f32 	%f1177, %f1097, %f1176, %f1079;
	fma.rn.f32 	%f1178, %f1099, %f1176, %f1080;
	shfl.sync.idx.b32	%r435|%p135, %r967, %r302, 31, -1;
	mov.b32 	%f1179, %r435;
	fma.rn.f32 	%f1180, %f1097, %f1179, %f1082;
	fma.rn.f32 	%f1181, %f1099, %f1179, %f1083;
	shfl.sync.idx.b32	%r436|%p136, %r966, %r302, 31, -1;
	mov.b32 	%f1182, %r436;
	fma.rn.f32 	%f1183, %f1097, %f1182, %f1085;
	fma.rn.f32 	%f1184, %f1099, %f1182, %f1086;
	shfl.sync.idx.b32	%r437|%p137, %r965, %r302, 31, -1;
	mov.b32 	%f1185, %r437;
	fma.rn.f32 	%f1186, %f1097, %f1185, %f1088;
	fma.rn.f32 	%f1187, %f1099, %f1185, %f1089;
	shfl.sync.idx.b32	%r438|%p138, %r964, %r302, 31, -1;
	mov.b32 	%f1188, %r438;
	fma.rn.f32 	%f1189, %f1097, %f1188, %f1091;
	fma.rn.f32 	%f1190, %f1099, %f1188, %f1092;
	shfl.sync.idx.b32	%r439|%p139, %r963, %r302, 31, -1;
	mov.b32 	%f1191, %r439;
	fma.rn.f32 	%f1192, %f1097, %f1191, %f1094;
	fma.rn.f32 	%f1193, %f1099, %f1191, %f1095;
	mul.wide.s32 	%rd91, %r305, 4;
	add.s64 	%rd92, %rd82, %rd91;
	shfl.sync.idx.b32	%r440|%p140, %r994, %r304, 31, -1;
	mov.b32 	%f1194, %r440;
	ld.global.nc.f32 	%f1195, [%rd92];
	fma.rn.f32 	%f1196, %f1195, %f1194, %f1098;
	ld.global.nc.f32 	%f1197, [%rd92+128];
	fma.rn.f32 	%f1198, %f1197, %f1194, %f1100;
	shfl.sync.idx.b32	%r441|%p141, %r993, %r304, 31, -1;
	mov.b32 	%f1199, %r441;
	fma.rn.f32 	%f1200, %f1195, %f1199, %f1102;
	fma.rn.f32 	%f1201, %f1197, %f1199, %f1103;
	shfl.sync.idx.b32	%r442|%p142, %r992, %r304, 31, -1;
	mov.b32 	%f1202, %r442;
	fma.rn.f32 	%f1203, %f1195, %f1202, %f1105;
	fma.rn.f32 	%f1204, %f1197, %f1202, %f1106;
	shfl.sync.idx.b32	%r443|%p143, %r991, %r304, 31, -1;
	mov.b32 	%f1205, %r443;
	fma.rn.f32 	%f1206, %f1195, %f1205, %f1108;
	fma.rn.f32 	%f1207, %f1197, %f1205, %f1109;
	shfl.sync.idx.b32	%r444|%p144, %r990, %r304, 31, -1;
	mov.b32 	%f1208, %r444;
	fma.rn.f32 	%f1209, %f1195, %f1208, %f1111;
	fma.rn.f32 	%f1210, %f1197, %f1208, %f1112;
	shfl.sync.idx.b32	%r445|%p145, %r989, %r304, 31, -1;
	mov.b32 	%f1211, %r445;
	fma.rn.f32 	%f1212, %f1195, %f1211, %f1114;
	fma.rn.f32 	%f1213, %f1197, %f1211, %f1115;
	shfl.sync.idx.b32	%r446|%p146, %r988, %r304, 31, -1;
	mov.b32 	%f1214, %r446;
	fma.rn.f32 	%f1215, %f1195, %f1214, %f1117;
	fma.rn.f32 	%f1216, %f1197, %f1214, %f1118;
	shfl.sync.idx.b32	%r447|%p147, %r987, %r304, 31, -1;
	mov.b32 	%f1217, %r447;
	fma.rn.f32 	%f1218, %f1195, %f1217, %f1120;
	fma.rn.f32 	%f1219, %f1197, %f1217, %f1121;
	shfl.sync.idx.b32	%r448|%p148, %r986, %r304, 31, -1;
	mov.b32 	%f1220, %r448;
	fma.rn.f32 	%f1221, %f1195, %f1220, %f1123;
	fma.rn.f32 	%f1222, %f1197, %f1220, %f1124;
	shfl.sync.idx.b32	%r449|%p149, %r985, %r304, 31, -1;
	mov.b32 	%f1223, %r449;
	fma.rn.f32 	%f1224, %f1195, %f1223, %f1126;
	fma.rn.f32 	%f1225, %f1197, %f1223, %f1127;
	shfl.sync.idx.b32	%r450|%p150, %r984, %r304, 31, -1;
	mov.b32 	%f1226, %r450;
	fma.rn.f32 	%f1227, %f1195, %f1226, %f1129;
	fma.rn.f32 	%f1228, %f1197, %f1226, %f1130;
	shfl.sync.idx.b32	%r451|%p151, %r983, %r304, 31, -1;
	mov.b32 	%f1229, %r451;
	fma.rn.f32 	%f1230, %f1195, %f1229, %f1132;
	fma.rn.f32 	%f1231, %f1197, %f1229, %f1133;
	shfl.sync.idx.b32	%r452|%p152, %r982, %r304, 31, -1;
	mov.b32 	%f1232, %r452;
	fma.rn.f32 	%f1233, %f1195, %f1232, %f1135;
	fma.rn.f32 	%f1234, %f1197, %f1232, %f1136;
	shfl.sync.idx.b32	%r453|%p153, %r981, %r304, 31, -1;
	mov.b32 	%f1235, %r453;
	fma.rn.f32 	%f1236, %f1195, %f1235, %f1138;
	fma.rn.f32 	%f1237, %f1197, %f1235, %f1139;
	shfl.sync.idx.b32	%r454|%p154, %r980, %r304, 31, -1;
	mov.b32 	%f1238, %r454;
	fma.rn.f32 	%f1239, %f1195, %f1238, %f1141;
	fma.rn.f32 	%f1240, %f1197, %f1238, %f1142;
	shfl.sync.idx.b32	%r455|%p155, %r979, %r304, 31, -1;
	mov.b32 	%f1241, %r455;
	fma.rn.f32 	%f1242, %f1195, %f1241, %f1144;
	fma.rn.f32 	%f1243, %f1197, %f1241, %f1145;
	shfl.sync.idx.b32	%r456|%p156, %r978, %r304, 31, -1;
	mov.b32 	%f1244, %r456;
	fma.rn.f32 	%f1245, %f1195, %f1244, %f1147;
	fma.rn.f32 	%f1246, %f1197, %f1244, %f1148;
	shfl.sync.idx.b32	%r457|%p157, %r977, %r304, 31, -1;
	mov.b32 	%f1247, %r457;
	fma.rn.f32 	%f1248, %f1195, %f1247, %f1150;
	fma.rn.f32 	%f1249, %f1197, %f1247, %f1151;
	shfl.sync.idx.b32	%r458|%p158, %r976, %r304, 31, -1;
	mov.b32 	%f1250, %r458;
	fma.rn.f32 	%f1251, %f1195, %f1250, %f1153;
	fma.rn.f32 	%f1252, %f1197, %f1250, %f1154;
	shfl.sync.idx.b32	%r459|%p159, %r975, %r304, 31, -1;
	mov.b32 	%f1253, %r459;
	fma.rn.f32 	%f1254, %f1195, %f1253, %f1156;
	fma.rn.f32 	%f1255, %f1197, %f1253, %f1157;
	shfl.sync.idx.b32	%r460|%p160, %r974, %r304, 31, -1;
	mov.b32 	%f1256, %r460;
	fma.rn.f32 	%f1257, %f1195, %f1256, %f1159;
	fma.rn.f32 	%f1258, %f1197, %f1256, %f1160;
	shfl.sync.idx.b32	%r461|%p161, %r973, %r304, 31, -1;
	mov.b32 	%f1259, %r461;
	fma.rn.f32 	%f1260, %f1195, %f1259, %f1162;
	fma.rn.f32 	%f1261, %f1197, %f1259, %f1163;
	shfl.sync.idx.b32	%r462|%p162, %r972, %r304, 31, -1;
	mov.b32 	%f1262, %r462;
	fma.rn.f32 	%f1263, %f1195, %f1262, %f1165;
	fma.rn.f32 	%f1264, %f1197, %f1262, %f1166;
	shfl.sync.idx.b32	%r463|%p163, %r971, %r304, 31, -1;
	mov.b32 	%f1265, %r463;
	fma.rn.f32 	%f1266, %f1195, %f1265, %f1168;
	fma.rn.f32 	%f1267, %f1197, %f1265, %f1169;
	shfl.sync.idx.b32	%r464|%p164, %r970, %r304, 31, -1;
	mov.b32 	%f1268, %r464;
	fma.rn.f32 	%f1269, %f1195, %f1268, %f1171;
	fma.rn.f32 	%f1270, %f1197, %f1268, %f1172;
	shfl.sync.idx.b32	%r465|%p165, %r969, %r304, 31, -1;
	mov.b32 	%f1271, %r465;
	fma.rn.f32 	%f1272, %f1195, %f1271, %f1174;
	fma.rn.f32 	%f1273, %f1197, %f1271, %f1175;
	shfl.sync.idx.b32	%r466|%p166, %r968, %r304, 31, -1;
	mov.b32 	%f1274, %r466;
	fma.rn.f32 	%f1275, %f1195, %f1274, %f1177;
	fma.rn.f32 	%f1276, %f1197, %f1274, %f1178;
	shfl.sync.idx.b32	%r467|%p167, %r967, %r304, 31, -1;
	mov.b32 	%f1277, %r467;
	fma.rn.f32 	%f1278, %f1195, %f1277, %f1180;
	fma.rn.f32 	%f1279, %f1197, %f1277, %f1181;
	shfl.sync.idx.b32	%r468|%p168, %r966, %r304, 31, -1;
	mov.b32 	%f1280, %r468;
	fma.rn.f32 	%f1281, %f1195, %f1280, %f1183;
	fma.rn.f32 	%f1282, %f1197, %f1280, %f1184;
	shfl.sync.idx.b32	%r469|%p169, %r965, %r304, 31, -1;
	mov.b32 	%f1283, %r469;
	fma.rn.f32 	%f1284, %f1195, %f1283, %f1186;
	fma.rn.f32 	%f1285, %f1197, %f1283, %f1187;
	shfl.sync.idx.b32	%r470|%p170, %r964, %r304, 31, -1;
	mov.b32 	%f1286, %r470;
	fma.rn.f32 	%f1287, %f1195, %f1286, %f1189;
	fma.rn.f32 	%f1288, %f1197, %f1286, %f1190;
	shfl.sync.idx.b32	%r471|%p171, %r963, %r304, 31, -1;
	mov.b32 	%f1289, %r471;
	fma.rn.f32 	%f1290, %f1195, %f1289, %f1192;
	fma.rn.f32 	%f1291, %f1197, %f1289, %f1193;
	mul.wide.s32 	%rd93, %r307, 4;
	add.s64 	%rd94, %rd82, %rd93;
	shfl.sync.idx.b32	%r472|%p172, %r994, %r306, 31, -1;
	mov.b32 	%f1292, %r472;
	ld.global.nc.f32 	%f1293, [%rd94];
	fma.rn.f32 	%f1294, %f1293, %f1292, %f1196;
	ld.global.nc.f32 	%f1295, [%rd94+128];
	fma.rn.f32 	%f1296, %f1295, %f1292, %f1198;
	shfl.sync.idx.b32	%r473|%p173, %r993, %r306, 31, -1;
	mov.b32 	%f1297, %r473;
	fma.rn.f32 	%f1298, %f1293, %f1297, %f1200;
	fma.rn.f32 	%f1299, %f1295, %f1297, %f1201;
	shfl.sync.idx.b32	%r474|%p174, %r992, %r306, 31, -1;
	mov.b32 	%f1300, %r474;
	fma.rn.f32 	%f1301, %f1293, %f1300, %f1203;
	fma.rn.f32 	%f1302, %f1295, %f1300, %f1204;
	shfl.sync.idx.b32	%r475|%p175, %r991, %r306, 31, -1;
	mov.b32 	%f1303, %r475;
	fma.rn.f32 	%f1304, %f1293, %f1303, %f1206;
	fma.rn.f32 	%f1305, %f1295, %f1303, %f1207;
	shfl.sync.idx.b32	%r476|%p176, %r990, %r306, 31, -1;
	mov.b32 	%f1306, %r476;
	fma.rn.f32 	%f1307, %f1293, %f1306, %f1209;
	fma.rn.f32 	%f1308, %f1295, %f1306, %f1210;
	shfl.sync.idx.b32	%r477|%p177, %r989, %r306, 31, -1;
	mov.b32 	%f1309, %r477;
	fma.rn.f32 	%f1310, %f1293, %f1309, %f1212;
	fma.rn.f32 	%f1311, %f1295, %f1309, %f1213;
	shfl.sync.idx.b32	%r478|%p178, %r988, %r306, 31, -1;
	mov.b32 	%f1312, %r478;
	fma.rn.f32 	%f1313, %f1293, %f1312, %f1215;
	fma.rn.f32 	%f1314, %f1295, %f1312, %f1216;
	shfl.sync.idx.b32	%r479|%p179, %r987, %r306, 31, -1;
	mov.b32 	%f1315, %r479;
	fma.rn.f32 	%f1316, %f1293, %f1315, %f1218;
	fma.rn.f32 	%f1317, %f1295, %f1315, %f1219;
	shfl.sync.idx.b32	%r480|%p180, %r986, %r306, 31, -1;
	mov.b32 	%f1318, %r480;
	fma.rn.f32 	%f1319, %f1293, %f1318, %f1221;
	fma.rn.f32 	%f1320, %f1295, %f1318, %f1222;
	shfl.sync.idx.b32	%r481|%p181, %r985, %r306, 31, -1;
	mov.b32 	%f1321, %r481;
	fma.rn.f32 	%f1322, %f1293, %f1321, %f1224;
	fma.rn.f32 	%f1323, %f1295, %f1321, %f1225;
	shfl.sync.idx.b32	%r482|%p182, %r984, %r306, 31, -1;
	mov.b32 	%f1324, %r482;
	fma.rn.f32 	%f1325, %f1293, %f1324, %f1227;
	fma.rn.f32 	%f1326, %f1295, %f1324, %f1228;
	shfl.sync.idx.b32	%r483|%p183, %r983, %r306, 31, -1;
	mov.b32 	%f1327, %r483;
	fma.rn.f32 	%f1328, %f1293, %f1327, %f1230;
	fma.rn.f32 	%f1329, %f1295, %f1327, %f1231;
	shfl.sync.idx.b32	%r484|%p184, %r982, %r306, 31, -1;
	mov.b32 	%f1330, %r484;
	fma.rn.f32 	%f1331, %f1293, %f1330, %f1233;
	fma.rn.f32 	%f1332, %f1295, %f1330, %f1234;
	shfl.sync.idx.b32	%r485|%p185, %r981, %r306, 31, -1;
	mov.b32 	%f1333, %r485;
	fma.rn.f32 	%f1334, %f1293, %f1333, %f1236;
	fma.rn.f32 	%f1335, %f1295, %f1333, %f1237;
	shfl.sync.idx.b32	%r486|%p186, %r980, %r306, 31, -1;
	mov.b32 	%f1336, %r486;
	fma.rn.f32 	%f1337, %f1293, %f1336, %f1239;
	fma.rn.f32 	%f1338, %f1295, %f1336, %f1240;
	shfl.sync.idx.b32	%r487|%p187, %r979, %r306, 31, -1;
	mov.b32 	%f1339, %r487;
	fma.rn.f32 	%f1340, %f1293, %f1339, %f1242;
	fma.rn.f32 	%f1341, %f1295, %f1339, %f1243;
	shfl.sync.idx.b32	%r488|%p188, %r978, %r306, 31, -1;
	mov.b32 	%f1342, %r488;
	fma.rn.f32 	%f1343, %f1293, %f1342, %f1245;
	fma.rn.f32 	%f1344, %f1295, %f1342, %f1246;
	shfl.sync.idx.b32	%r489|%p189, %r977, %r306, 31, -1;
	mov.b32 	%f1345, %r489;
	fma.rn.f32 	%f1346, %f1293, %f1345, %f1248;
	fma.rn.f32 	%f1347, %f1295, %f1345, %f1249;
	shfl.sync.idx.b32	%r490|%p190, %r976, %r306, 31, -1;
	mov.b32 	%f1348, %r490;
	fma.rn.f32 	%f1349, %f1293, %f1348, %f1251;
	fma.rn.f32 	%f1350, %f1295, %f1348, %f1252;
	shfl.sync.idx.b32	%r491|%p191, %r975, %r306, 31, -1;
	mov.b32 	%f1351, %r491;
	fma.rn.f32 	%f1352, %f1293, %f1351, %f1254;
	fma.rn.f32 	%f1353, %f1295, %f1351, %f1255;
	shfl.sync.idx.b32	%r492|%p192, %r974, %r306, 31, -1;
	mov.b32 	%f1354, %r492;
	fma.rn.f32 	%f1355, %f1293, %f1354, %f1257;
	fma.rn.f32 	%f1356, %f1295, %f1354, %f1258;
	shfl.sync.idx.b32	%r493|%p193, %r973, %r306, 31, -1;
	mov.b32 	%f1357, %r493;
	fma.rn.f32 	%f1358, %f1293, %f1357, %f1260;
	fma.rn.f32 	%f1359, %f1295, %f1357, %f1261;
	shfl.sync.idx.b32	%r494|%p194, %r972, %r306, 31, -1;
	mov.b32 	%f1360, %r494;
	fma.rn.f32 	%f1361, %f1293, %f1360, %f1263;
	fma.rn.f32 	%f1362, %f1295, %f1360, %f1264;
	shfl.sync.idx.b32	%r495|%p195, %r971, %r306, 31, -1;
	mov.b32 	%f1363, %r495;
	fma.rn.f32 	%f1364, %f1293, %f1363, %f1266;
	fma.rn.f32 	%f1365, %f1295, %f1363, %f1267;
	shfl.sync.idx.b32	%r496|%p196, %r970, %r306, 31, -1;
	mov.b32 	%f1366, %r496;
	fma.rn.f32 	%f1367, %f1293, %f1366, %f1269;
	fma.rn.f32 	%f1368, %f1295, %f1366, %f1270;
	shfl.sync.idx.b32	%r497|%p197, %r969, %r306, 31, -1;
	mov.b32 	%f1369, %r497;
	fma.rn.f32 	%f1370, %f1293, %f1369, %f1272;
	fma.rn.f32 	%f1371, %f1295, %f1369, %f1273;
	shfl.sync.idx.b32	%r498|%p198, %r968, %r306, 31, -1;
	mov.b32 	%f1372, %r498;
	fma.rn.f32 	%f1373, %f1293, %f1372, %f1275;
	fma.rn.f32 	%f1374, %f1295, %f1372, %f1276;
	shfl.sync.idx.b32	%r499|%p199, %r967, %r306, 31, -1;
	mov.b32 	%f1375, %r499;
	fma.rn.f32 	%f1376, %f1293, %f1375, %f1278;
	fma.rn.f32 	%f1377, %f1295, %f1375, %f1279;
	shfl.sync.idx.b32	%r500|%p200, %r966, %r306, 31, -1;
	mov.b32 	%f1378, %r500;
	fma.rn.f32 	%f1379, %f1293, %f1378, %f1281;
	fma.rn.f32 	%f1380, %f1295, %f1378, %f1282;
	shfl.sync.idx.b32	%r501|%p201, %r965, %r306, 31, -1;
	mov.b32 	%f1381, %r501;
	fma.rn.f32 	%f1382, %f1293, %f1381, %f1284;
	fma.rn.f32 	%f1383, %f1295, %f1381, %f1285;
	shfl.sync.idx.b32	%r502|%p202, %r964, %r306, 31, -1;
	mov.b32 	%f1384, %r502;
	fma.rn.f32 	%f1385, %f1293, %f1384, %f1287;
	fma.rn.f32 	%f1386, %f1295, %f1384, %f1288;
	shfl.sync.idx.b32	%r503|%p203, %r963, %r306, 31, -1;
	mov.b32 	%f1387, %r503;
	fma.rn.f32 	%f1388, %f1293, %f1387, %f1290;
	fma.rn.f32 	%f1389, %f1295, %f1387, %f1291;
	mul.wide.s32 	%rd95, %r309, 4;
	add.s64 	%rd96, %rd82, %rd95;
	shfl.sync.idx.b32	%r504|%p204, %r994, %r308, 31, -1;
	mov.b32 	%f1390, %r504;
	ld.global.nc.f32 	%f1391, [%rd96];
	fma.rn.f32 	%f1392, %f1391, %f1390, %f1294;
	ld.global.nc.f32 	%f1393, [%rd96+128];
	fma.rn.f32 	%f1394, %f1393, %f1390, %f1296;
	shfl.sync.idx.b32	%r505|%p205, %r993, %r308, 31, -1;
	mov.b32 	%f1395, %r505;
	fma.rn.f32 	%f1396, %f1391, %f1395, %f1298;
	fma.rn.f32 	%f1397, %f1393, %f1395, %f1299;
	shfl.sync.idx.b32	%r506|%p206, %r992, %r308, 31, -1;
	mov.b32 	%f1398, %r506;
	fma.rn.f32 	%f1399, %f1391, %f1398, %f1301;
	fma.rn.f32 	%f1400, %f1393, %f1398, %f1302;
	shfl.sync.idx.b32	%r507|%p207, %r991, %r308, 31, -1;
	mov.b32 	%f1401, %r507;
	fma.rn.f32 	%f1402, %f1391, %f1401, %f1304;
	fma.rn.f32 	%f1403, %f1393, %f1401, %f1305;
	shfl.sync.idx.b32	%r508|%p208, %r990, %r308, 31, -1;
	mov.b32 	%f1404, %r508;
	fma.rn.f32 	%f1405, %f1391, %f1404, %f1307;
	fma.rn.f32 	%f1406, %f1393, %f1404, %f1308;
	shfl.sync.idx.b32	%r509|%p209, %r989, %r308, 31, -1;
	mov.b32 	%f1407, %r509;
	fma.rn.f32 	%f1408, %f1391, %f1407, %f1310;
	fma.rn.f32 	%f1409, %f1393, %f1407, %f1311;
	shfl.sync.idx.b32	%r510|%p210, %r988, %r308, 31, -1;
	mov.b32 	%f1410, %r510;
	fma.rn.f32 	%f1411, %f1391, %f1410, %f1313;
	fma.rn.f32 	%f1412, %f1393, %f1410, %f1314;
	shfl.sync.idx.b32	%r511|%p211, %r987, %r308, 31, -1;
	mov.b32 	%f1413, %r511;
	fma.rn.f32 	%f1414, %f1391, %f1413, %f1316;
	fma.rn.f32 	%f1415, %f1393, %f1413, %f1317;
	shfl.sync.idx.b32	%r512|%p212, %r986, %r308, 31, -1;
	mov.b32 	%f1416, %r512;
	fma.rn.f32 	%f1417, %f1391, %f1416, %f1319;
	fma.rn.f32 	%f1418, %f1393, %f1416, %f1320;
	shfl.sync.idx.b32	%r513|%p213, %r985, %r308, 31, -1;
	mov.b32 	%f1419, %r513;
	fma.rn.f32 	%f1420, %f1391, %f1419, %f1322;
	fma.rn.f32 	%f1421, %f1393, %f1419, %f1323;
	shfl.sync.idx.b32	%r514|%p214, %r984, %r308, 31, -1;
	mov.b32 	%f1422, %r514;
	fma.rn.f32 	%f1423, %f1391, %f1422, %f1325;
	fma.rn.f32 	%f1424, %f1393, %f1422, %f1326;
	shfl.sync.idx.b32	%r515|%p215, %r983, %r308, 31, -1;
	mov.b32 	%f1425, %r515;
	fma.rn.f32 	%f1426, %f1391, %f1425, %f1328;
	fma.rn.f32 	%f1427, %f1393, %f1425, %f1329;
	shfl.sync.idx.b32	%r516|%p216, %r982, %r308, 31, -1;
	mov.b32 	%f1428, %r516;
	fma.rn.f32 	%f1429, %f1391, %f1428, %f1331;
	fma.rn.f32 	%f1430, %f1393, %f1428, %f1332;
	shfl.sync.idx.b32	%r517|%p217, %r981, %r308, 31, -1;
	mov.b32 	%f1431, %r517;
	fma.rn.f32 	%f1432, %f1391, %f1431, %f1334;
	fma.rn.f32 	%f1433, %f1393, %f1431, %f1335;
	shfl.sync.idx.b32	%r518|%p218, %r980, %r308, 31, -1;
	mov.b32 	%f1434, %r518;
	fma.rn.f32 	%f1435, %f1391, %f1434, %f1337;
	fma.rn.f32 	%f1436, %f1393, %f1434, %f1338;
	shfl.sync.idx.b32	%r519|%p219, %r979, %r308, 31, -1;
	mov.b32 	%f1437, %r519;
	fma.rn.f32 	%f1438, %f1391, %f1437, %f1340;
	fma.rn.f32 	%f1439, %f1393, %f1437, %f1341;
	shfl.sync.idx.b32	%r520|%p220, %r978, %r308, 31, -1;
	mov.b32 	%f1440, %r520;
	fma.rn.f32 	%f1441, %f1391, %f1440, %f1343;
	fma.rn.f32 	%f1442, %f1393, %f1440, %f1344;
	shfl.sync.idx.b32	%r521|%p221, %r977, %r308, 31, -1;
	mov.b32 	%f1443, %r521;
	fma.rn.f32 	%f1444, %f1391, %f1443, %f1346;
	fma.rn.f32 	%f1445, %f1393, %f1443, %f1347;
	shfl.sync.idx.b32	%r522|%p222, %r976, %r308, 31, -1;
	mov.b32 	%f1446, %r522;
	fma.rn.f32 	%f1447, %f1391, %f1446, %f1349;
	fma.rn.f32 	%f1448, %f1393, %f1446, %f1350;
	shfl.sync.idx.b32	%r523|%p223, %r975, %r308, 31, -1;
	mov.b32 	%f1449, %r523;
	fma.rn.f32 	%f1450, %f1391, %f1449, %f1352;
	fma.rn.f32 	%f1451, %f1393, %f1449, %f1353;
	shfl.sync.idx.b32	%r524|%p224, %r974, %r308, 31, -1;
	mov.b32 	%f1452, %r524;
	fma.rn.f32 	%f1453, %f1391, %f1452, %f1355;
	fma.rn.f32 	%f1454, %f1393, %f1452, %f1356;
	shfl.sync.idx.b32	%r525|%p225, %r973, %r308, 31, -1;
	mov.b32 	%f1455, %r525;
	fma.rn.f32 	%f1456, %f1391, %f1455, %f1358;
	fma.rn.f32 	%f1457, %f1393, %f1455, %f1359;
	shfl.sync.idx.b32	%r526|%p226, %r972, %r308, 31, -1;
	mov.b32 	%f1458, %r526;
	fma.rn.f32 	%f1459, %f1391, %f1458, %f1361;
	fma.rn.f32 	%f1460, %f1393, %f1458, %f1362;
	shfl.sync.idx.b32	%r527|%p227, %r971, %r308, 31, -1;
	mov.b32 	%f1461, %r527;
	fma.rn.f32 	%f1462, %f1391, %f1461, %f1364;
	fma.rn.f32 	%f1463, %f1393, %f1461, %f1365;
	shfl.sync.idx.b32	%r528|%p228, %r970, %r308, 31, -1;
	mov.b32 	%f1464, %r528;
	fma.rn.f32 	%f1465, %f1391, %f1464, %f1367;
	fma.rn.f32 	%f1466, %f1393, %f1464, %f1368;
	shfl.sync.idx.b32	%r529|%p229, %r969, %r308, 31, -1;
	mov.b32 	%f1467, %r529;
	fma.rn.f32 	%f1468, %f1391, %f1467, %f1370;
	fma.rn.f32 	%f1469, %f1393, %f1467, %f1371;
	shfl.sync.idx.b32	%r530|%p230, %r968, %r308, 31, -1;
	mov.b32 	%f1470, %r530;
	fma.rn.f32 	%f1471, %f1391, %f1470, %f1373;
	fma.rn.f32 	%f1472, %f1393, %f1470, %f1374;
	shfl.sync.idx.b32	%r531|%p231, %r967, %r308, 31, -1;
	mov.b32 	%f1473, %r531;
	fma.rn.f32 	%f1474, %f1391, %f1473, %f1376;
	fma.rn.f32 	%f1475, %f1393, %f1473, %f1377;
	shfl.sync.idx.b32	%r532|%p232, %r966, %r308, 31, -1;
	mov.b32 	%f1476, %r532;
	fma.rn.f32 	%f1477, %f1391, %f1476, %f1379;
	fma.rn.f32 	%f1478, %f1393, %f1476, %f1380;
	shfl.sync.idx.b32	%r533|%p233, %r965, %r308, 31, -1;
	mov.b32 	%f1479, %r533;
	fma.rn.f32 	%f1480, %f1391, %f1479, %f1382;
	fma.rn.f32 	%f1481, %f1393, %f1479, %f1383;
	shfl.sync.idx.b32	%r534|%p234, %r964, %r308, 31, -1;
	mov.b32 	%f1482, %r534;
	fma.rn.f32 	%f1483, %f1391, %f1482, %f1385;
	fma.rn.f32 	%f1484, %f1393, %f1482, %f1386;
	shfl.sync.idx.b32	%r535|%p235, %r963, %r308, 31, -1;
	mov.b32 	%f1485, %r535;
	fma.rn.f32 	%f1486, %f1391, %f1485, %f1388;
	fma.rn.f32 	%f1487, %f1393, %f1485, %f1389;
	mul.wide.s32 	%rd97, %r311, 4;
	add.s64 	%rd98, %rd82, %rd97;
	shfl.sync.idx.b32	%r536|%p236, %r994, %r310, 31, -1;
	mov.b32 	%f1488, %r536;
	ld.global.nc.f32 	%f1489, [%rd98];
	fma.rn.f32 	%f2173, %f1489, %f1488, %f1392;
	ld.global.nc.f32 	%f1490, [%rd98+128];
	fma.rn.f32 	%f2172, %f1490, %f1488, %f1394;
	shfl.sync.idx.b32	%r537|%p237, %r993, %r310, 31, -1;
	mov.b32 	%f1491, %r537;
	fma.rn.f32 	%f2171, %f1489, %f1491, %f1396;
	fma.rn.f32 	%f2170, %f1490, %f1491, %f1397;
	shfl.sync.idx.b32	%r538|%p238, %r992, %r310, 31, -1;
	mov.b32 	%f1492, %r538;
	fma.rn.f32 	%f2169, %f1489, %f1492, %f1399;
	fma.rn.f32 	%f2168, %f1490, %f1492, %f1400;
	shfl.sync.idx.b32	%r539|%p239, %r991, %r310, 31, -1;
	mov.b32 	%f1493, %r539;
	fma.rn.f32 	%f2167, %f1489, %f1493, %f1402;
	fma.rn.f32 	%f2166, %f1490, %f1493, %f1403;
	shfl.sync.idx.b32	%r540|%p240, %r990, %r310, 31, -1;
	mov.b32 	%f1494, %r540;
	fma.rn.f32 	%f2165, %f1489, %f1494, %f1405;
	fma.rn.f32 	%f2164, %f1490, %f1494, %f1406;
	shfl.sync.idx.b32	%r541|%p241, %r989, %r310, 31, -1;
	mov.b32 	%f1495, %r541;
	fma.rn.f32 	%f2163, %f1489, %f1495, %f1408;
	fma.rn.f32 	%f2162, %f1490, %f1495, %f1409;
	shfl.sync.idx.b32	%r542|%p242, %r988, %r310, 31, -1;
	mov.b32 	%f1496, %r542;
	fma.rn.f32 	%f2161, %f1489, %f1496, %f1411;
	fma.rn.f32 	%f2160, %f1490, %f1496, %f1412;
	shfl.sync.idx.b32	%r543|%p243, %r987, %r310, 31, -1;
	mov.b32 	%f1497, %r543;
	fma.rn.f32 	%f2159, %f1489, %f1497, %f1414;
	fma.rn.f32 	%f2158, %f1490, %f1497, %f1415;
	shfl.sync.idx.b32	%r544|%p244, %r986, %r310, 31, -1;
	mov.b32 	%f1498, %r544;
	fma.rn.f32 	%f2157, %f1489, %f1498, %f1417;
	fma.rn.f32 	%f2156, %f1490, %f1498, %f1418;
	shfl.sync.idx.b32	%r545|%p245, %r985, %r310, 31, -1;
	mov.b32 	%f1499, %r545;
	fma.rn.f32 	%f2155, %f1489, %f1499, %f1420;
	fma.rn.f32 	%f2154, %f1490, %f1499, %f1421;
	shfl.sync.idx.b32	%r546|%p246, %r984, %r310, 31, -1;
	mov.b32 	%f1500, %r546;
	fma.rn.f32 	%f2153, %f1489, %f1500, %f1423;
	fma.rn.f32 	%f2152, %f1490, %f1500, %f1424;
	shfl.sync.idx.b32	%r547|%p247, %r983, %r310, 31, -1;
	mov.b32 	%f1501, %r547;
	fma.rn.f32 	%f2151, %f1489, %f1501, %f1426;
	fma.rn.f32 	%f2150, %f1490, %f1501, %f1427;
	shfl.sync.idx.b32	%r548|%p248, %r982, %r310, 31, -1;
	mov.b32 	%f1502, %r548;
	fma.rn.f32 	%f2149, %f1489, %f1502, %f1429;
	fma.rn.f32 	%f2148, %f1490, %f1502, %f1430;
	shfl.sync.idx.b32	%r549|%p249, %r981, %r310, 31, -1;
	mov.b32 	%f1503, %r549;
	fma.rn.f32 	%f2147, %f1489, %f1503, %f1432;
	fma.rn.f32 	%f2146, %f1490, %f1503, %f1433;
	shfl.sync.idx.b32	%r550|%p250, %r980, %r310, 31, -1;
	mov.b32 	%f1504, %r550;
	fma.rn.f32 	%f2145, %f1489, %f1504, %f1435;
	fma.rn.f32 	%f2144, %f1490, %f1504, %f1436;
	shfl.sync.idx.b32	%r551|%p251, %r979, %r310, 31, -1;
	mov.b32 	%f1505, %r551;
	fma.rn.f32 	%f2143, %f1489, %f1505, %f1438;
	fma.rn.f32 	%f2142, %f1490, %f1505, %f1439;
	shfl.sync.idx.b32	%r552|%p252, %r978, %r310, 31, -1;
	mov.b32 	%f1506, %r552;
	fma.rn.f32 	%f2141, %f1489, %f1506, %f1441;
	fma.rn.f32 	%f2140, %f1490, %f1506, %f1442;
	shfl.sync.idx.b32	%r553|%p253, %r977, %r310, 31, -1;
	mov.b32 	%f1507, %r553;
	fma.rn.f32 	%f2139, %f1489, %f1507, %f1444;
	fma.rn.f32 	%f2138, %f1490, %f1507, %f1445;
	shfl.sync.idx.b32	%r554|%p254, %r976, %r310, 31, -1;
	mov.b32 	%f1508, %r554;
	fma.rn.f32 	%f2137, %f1489, %f1508, %f1447;
	fma.rn.f32 	%f2136, %f1490, %f1508, %f1448;
	shfl.sync.idx.b32	%r555|%p255, %r975, %r310, 31, -1;
	mov.b32 	%f1509, %r555;
	fma.rn.f32 	%f2135, %f1489, %f1509, %f1450;
	fma.rn.f32 	%f2134, %f1490, %f1509, %f1451;
	shfl.sync.idx.b32	%r556|%p256, %r974, %r310, 31, -1;
	mov.b32 	%f1510, %r556;
	fma.rn.f32 	%f2133, %f1489, %f1510, %f1453;
	fma.rn.f32 	%f2132, %f1490, %f1510, %f1454;
	shfl.sync.idx.b32	%r557|%p257, %r973, %r310, 31, -1;
	mov.b32 	%f1511, %r557;
	fma.rn.f32 	%f2131, %f1489, %f1511, %f1456;
	fma.rn.f32 	%f2130, %f1490, %f1511, %f1457;
	shfl.sync.idx.b32	%r558|%p258, %r972, %r310, 31, -1;
	mov.b32 	%f1512, %r558;
	fma.rn.f32 	%f2129, %f1489, %f1512, %f1459;
	fma.rn.f32 	%f2128, %f1490, %f1512, %f1460;
	shfl.sync.idx.b32	%r559|%p259, %r971, %r310, 31, -1;
	mov.b32 	%f1513, %r559;
	fma.rn.f32 	%f2127, %f1489, %f1513, %f1462;
	fma.rn.f32 	%f2126, %f1490, %f1513, %f1463;
	shfl.sync.idx.b32	%r560|%p260, %r970, %r310, 31, -1;
	mov.b32 	%f1514, %r560;
	fma.rn.f32 	%f2125, %f1489, %f1514, %f1465;
	fma.rn.f32 	%f2124, %f1490, %f1514, %f1466;
	shfl.sync.idx.b32	%r561|%p261, %r969, %r310, 31, -1;
	mov.b32 	%f1515, %r561;
	fma.rn.f32 	%f2123, %f1489, %f1515, %f1468;
	fma.rn.f32 	%f2122, %f1490, %f1515, %f1469;
	shfl.sync.idx.b32	%r562|%p262, %r968, %r310, 31, -1;
	mov.b32 	%f1516, %r562;
	fma.rn.f32 	%f2121, %f1489, %f1516, %f1471;
	fma.rn.f32 	%f2120, %f1490, %f1516, %f1472;
	shfl.sync.idx.b32	%r563|%p263, %r967, %r310, 31, -1;
	mov.b32 	%f1517, %r563;
	fma.rn.f32 	%f2119, %f1489, %f1517, %f1474;
	fma.rn.f32 	%f2118, %f1490, %f1517, %f1475;
	shfl.sync.idx.b32	%r564|%p264, %r966, %r310, 31, -1;
	mov.b32 	%f1518, %r564;
	fma.rn.f32 	%f2117, %f1489, %f1518, %f1477;
	fma.rn.f32 	%f2116, %f1490, %f1518, %f1478;
	shfl.sync.idx.b32	%r565|%p265, %r965, %r310, 31, -1;
	mov.b32 	%f1519, %r565;
	fma.rn.f32 	%f2115, %f1489, %f1519, %f1480;
	fma.rn.f32 	%f2114, %f1490, %f1519, %f1481;
	shfl.sync.idx.b32	%r566|%p266, %r964, %r310, 31, -1;
	mov.b32 	%f1520, %r566;
	fma.rn.f32 	%f2113, %f1489, %f1520, %f1483;
	fma.rn.f32 	%f2112, %f1490, %f1520, %f1484;
	shfl.sync.idx.b32	%r567|%p267, %r963, %r310, 31, -1;
	mov.b32 	%f1521, %r567;
	fma.rn.f32 	%f2111, %f1489, %f1521, %f1486;
	fma.rn.f32 	%f2110, %f1490, %f1521, %f1487;
	add.s32 	%r995, %r995, 8;
	and.b32  	%r568, %r5, -8;
	add.s32 	%r569, %r568, %r3;
	setp.lt.s32 	%p268, %r995, %r569;
	@%p268 bra 	$L__BB6_2;
$L__BB6_6:
	and.b32  	%r146, %r5, -8;
	add.s32 	%r570, %r146, %r3;
	setp.le.s32 	%p269, %r4, %r570;
	and.b32  	%r571, %r5, 24;
	setp.ne.s32 	%p270, %r571, 0;
	or.pred  	%p271, %p270, %p269;
	@%p271 bra 	$L__BB6_9;
	add.s32 	%r997, %r146, %r3;
	sub.s32 	%r572, %r4, %r997;
	setp.ge.u32 	%p272, %r1, %r572;
	@%p272 bra 	$L__BB6_9;
	ld.param.u64 	%rd261, [_Z13_spmm_conv_12PKfPfiiPKiS3_S3_S0__param_7];
	ld.param.u64 	%rd259, [_Z13_spmm_conv_12PKfPfiiPKiS3_S3_S0__param_6];
	add.s32 	%r573, %r997, %r1;
	cvta.to.global.u64 	%rd99, %rd259;
	mul.wide.u32 	%rd100, %r573, 4;
	add.s64 	%rd101, %rd99, %rd100;
	ld.global.nc.u32 	%r574, [%rd101];
	shl.b32 	%r575, %r7, 14;
	mov.u32 	%r576, %ctaid.y;
	shl.b32 	%r577, %r576, 6;
	add.s32 	%r578, %r577, %r1;
	mad.lo.s32 	%r579, %r6, 1064960, %r578;
	add.s32 	%r580, %r579, %r575;
	shr.s32 	%r581, %r574, 31;
	shr.u32 	%r582, %r581, 24;
	add.s32 	%r583, %r574, %r582;
	shr.u32 	%r584, %r583, 8;
	mad.lo.s32 	%r585, %r584, 1064960, %r580;
	and.b32  	%r586, %r583, 67108608;
	sub.s32 	%r587, %r574, %r586;
	shl.b32 	%r588, %r587, 6;
	add.s32 	%r996, %r585, %r588;
	cvta.to.global.u64 	%rd102, %rd261;
	add.s64 	%rd103, %rd102, %rd100;
	ld.global.nc.u32 	%r994, [%rd103];
	add.s32 	%r589, %r5, %r573;
	mul.wide.u32 	%rd104, %r589, 4;
	add.s64 	%rd105, %rd102, %rd104;
	ld.global.nc.u32 	%r993, [%rd105];
	add.s32 	%r590, %r589, %r5;
	mul.wide.u32 	%rd106, %r590, 4;
	add.s64 	%rd107, %rd102, %rd106;
	ld.global.nc.u32 	%r992, [%rd107];
	add.s32 	%r591, %r590, %r5;
	mul.wide.u32 	%rd108, %r591, 4;
	add.s64 	%rd109, %rd102, %rd108;
	ld.global.nc.u32 	%r991, [%rd109];
	add.s32 	%r592, %r591, %r5;
	mul.wide.u32 	%rd110, %r592, 4;
	add.s64 	%rd111, %rd102, %rd110;
	ld.global.nc.u32 	%r990, [%rd111];
	add.s32 	%r593, %r592, %r5;
	mul.wide.u32 	%rd112, %r593, 4;
	add.s64 	%rd113, %rd102, %rd112;
	ld.global.nc.u32 	%r989, [%rd113];
	add.s32 	%r594, %r593, %r5;
	mul.wide.u32 	%rd114, %r594, 4;
	add.s64 	%rd115, %rd102, %rd114;
	ld.global.nc.u32 	%r988, [%rd115];
	add.s32 	%r595, %r594, %r5;
	mul.wide.u32 	%rd116, %r595, 4;
	add.s64 	%rd117, %rd102, %rd116;
	ld.global.nc.u32 	%r987, [%rd117];
	add.s32 	%r596, %r595, %r5;
	mul.wide.u32 	%rd118, %r596, 4;
	add.s64 	%rd119, %rd102, %rd118;
	ld.global.nc.u32 	%r986, [%rd119];
	add.s32 	%r597, %r596, %r5;
	mul.wide.u32 	%rd120, %r597, 4;
	add.s64 	%rd121, %rd102, %rd120;
	ld.global.nc.u32 	%r985, [%rd121];
	add.s32 	%r598, %r597, %r5;
	mul.wide.u32 	%rd122, %r598, 4;
	add.s64 	%rd123, %rd102, %rd122;
	ld.global.nc.u32 	%r984, [%rd123];
	add.s32 	%r599, %r598, %r5;
	mul.wide.u32 	%rd124, %r599, 4;
	add.s64 	%rd125, %rd102, %rd124;
	ld.global.nc.u32 	%r983, [%rd125];
	add.s32 	%r600, %r599, %r5;
	mul.wide.u32 	%rd126, %r600, 4;
	add.s64 	%rd127, %rd102, %rd126;
	ld.global.nc.u32 	%r982, [%rd127];
	add.s32 	%r601, %r600, %r5;
	mul.wide.u32 	%rd128, %r601, 4;
	add.s64 	%rd129, %rd102, %rd128;
	ld.global.nc.u32 	%r981, [%rd129];
	add.s32 	%r602, %r601, %r5;
	mul.wide.u32 	%rd130, %r602, 4;
	add.s64 	%rd131, %rd102, %rd130;
	ld.global.nc.u32 	%r980, [%rd131];
	add.s32 	%r603, %r602, %r5;
	mul.wide.u32 	%rd132, %r603, 4;
	add.s64 	%rd133, %rd102, %rd132;
	ld.global.nc.u32 	%r979, [%rd133];
	add.s32 	%r604, %r603, %r5;
	mul.wide.u32 	%rd134, %r604, 4;
	add.s64 	%rd135, %rd102, %rd134;
	ld.global.nc.u32 	%r978, [%rd135];
	add.s32 	%r605, %r604, %r5;
	mul.wide.u32 	%rd136, %r605, 4;
	add.s64 	%rd137, %rd102, %rd136;
	ld.global.nc.u32 	%r977, [%rd137];
	add.s32 	%r606, %r605, %r5;
	mul.wide.u32 	%rd138, %r606, 4;
	add.s64 	%rd139, %rd102, %rd138;
	ld.global.nc.u32 	%r976, [%rd139];
	add.s32 	%r607, %r606, %r5;
	mul.wide.u32 	%rd140, %r607, 4;
	add.s64 	%rd141, %rd102, %rd140;
	ld.global.nc.u32 	%r975, [%rd141];
	add.s32 	%r608, %r607, %r5;
	mul.wide.u32 	%rd142, %r608, 4;
	add.s64 	%rd143, %rd102, %rd142;
	ld.global.nc.u32 	%r974, [%rd143];
	add.s32 	%r609, %r608, %r5;
	mul.wide.u32 	%rd144, %r609, 4;
	add.s64 	%rd145, %rd102, %rd144;
	ld.global.nc.u32 	%r973, [%rd145];
	add.s32 	%r610, %r609, %r5;
	mul.wide.u32 	%rd146, %r610, 4;
	add.s64 	%rd147, %rd102, %rd146;
	ld.global.nc.u32 	%r972, [%rd147];
	add.s32 	%r611, %r610, %r5;
	mul.wide.u32 	%rd148, %r611, 4;
	add.s64 	%rd149, %rd102, %rd148;
	ld.global.nc.u32 	%r971, [%rd149];
	add.s32 	%r612, %r611, %r5;
	mul.wide.u32 	%rd150, %r612, 4;
	add.s64 	%rd151, %rd102, %rd150;
	ld.global.nc.u32 	%r970, [%rd151];
	add.s32 	%r613, %r612, %r5;
	mul.wide.u32 	%rd152, %r613, 4;
	add.s64 	%rd153, %rd102, %rd152;
	ld.global.nc.u32 	%r969, [%rd153];
	add.s32 	%r614, %r613, %r5;
	mul.wide.u32 	%rd154, %r614, 4;
	add.s64 	%rd155, %rd102, %rd154;
	ld.global.nc.u32 	%r968, [%rd155];
	add.s32 	%r615, %r614, %r5;
	mul.wide.u32 	%rd156, %r615, 4;
	add.s64 	%rd157, %rd102, %rd156;
	ld.global.nc.u32 	%r967, [%rd157];
	add.s32 	%r616, %r615, %r5;
	mul.wide.u32 	%rd158, %r616, 4;
	add.s64 	%rd159, %rd102, %rd158;
	ld.global.nc.u32 	%r966, [%rd159];
	add.s32 	%r617, %r616, %r5;
	mul.wide.u32 	%rd160, %r617, 4;
	add.s64 	%rd161, %rd102, %rd160;
	ld.global.nc.u32 	%r965, [%rd161];
	add.s32 	%r618, %r617, %r5;
	mul.wide.u32 	%rd162, %r618, 4;
	add.s64 	%rd163, %rd102, %rd162;
	ld.global.nc.u32 	%r964, [%rd163];
	add.s32 	%r619, %r618, %r5;
	mul.wide.u32 	%rd164, %r619, 4;
	add.s64 	%rd165, %rd102, %rd164;
	ld.global.nc.u32 	%r963, [%rd165];
$L__BB6_9:
	and.b32  	%r620, %r5, -4;
	setp.ge.s32 	%p273, %r146, %r620;
	@%p273 bra 	$L__BB6_138;
	ld.param.u64 	%rd253, [_Z13_spmm_conv_12PKfPfiiPKiS3_S3_S0__param_0];
	and.b32  	%r621, %r5, -8;
	add.s32 	%r622, %r621, %r3;
	sub.s32 	%r215, %r622, %r997;
	shfl.sync.idx.b32	%r623|%p274, %r996, %r215, 31, -1;
	add.s32 	%r216, %r215, 1;
	shfl.sync.idx.b32	%r217|%p275, %r996, %r216, 31, -1;
	add.s32 	%r218, %r215, 2;
	shfl.sync.idx.b32	%r219|%p276, %r996, %r218, 31, -1;
	add.s32 	%r220, %r215, 3;
	shfl.sync.idx.b32	%r221|%p277, %r996, %r220, 31, -1;
	cvta.to.global.u64 	%rd166, %rd253;
	mul.wide.s32 	%rd167, %r623, 4;
	add.s64 	%rd1, %rd166, %rd167;
	shfl.sync.idx.b32	%r624|%p278, %r994, %r215, 31, -1;
	mov.b32 	%f193, %r624;
	setp.leu.f32 	%p279, %f193, 0f00000000;
	@%p279 bra 	$L__BB6_12;
	ld.global.nc.f32 	%f1523, [%rd1];
	fma.rn.f32 	%f2174, %f1523, %f193, %f2173;
	ld.global.nc.f32 	%f1524, [%rd1+128];
	mul.f32 	%f2175, %f1524, %f193;
	bra.uni 	$L__BB6_13;
$L__BB6_12:
	add.f32 	%f2174, %f2173, 0f00000000;
	mov.f32 	%f2175, 0f00000000;
$L__BB6_13:
	add.f32 	%f199, %f2175, %f2172;
	shfl.sync.idx.b32	%r625|%p280, %r993, %r215, 31, -1;
	mov.b32 	%f200, %r625;
	setp.leu.f32 	%p281, %f200, 0f00000000;
	mov.f32 	%f2176, 0f00000000;
	@%p281 bra 	$L__BB6_15;
	ld.global.nc.f32 	%f1526, [%rd1];
	mul.f32 	%f2176, %f1526, %f200;
$L__BB6_15:
	add.f32 	%f203, %f2176, %f2171;
	mov.f32 	%f2177, 0f00000000;
	@%p281 bra 	$L__BB6_17;
	ld.global.nc.f32 	%f1528, [%rd1+128];
	mul.f32 	%f2177, %f1528, %f200;
$L__BB6_17:
	add.f32 	%f206, %f2177, %f2170;
	shfl.sync.idx.b32	%r626|%p283, %r992, %r215, 31, -1;
	mov.b32 	%f207, %r626;
	setp.leu.f32 	%p284, %f207, 0f00000000;
	mov.f32 	%f2178, 0f00000000;
	@%p284 bra 	$L__BB6_19;
	ld.global.nc.f32 	%f1530, [%rd1];
	mul.f32 	%f2178, %f1530, %f207;
$L__BB6_19:
	add.f32 	%f210, %f2178, %f2169;
	mov.f32 	%f2179, 0f00000000;
	@%p284 bra 	$L__BB6_21;
	ld.global.nc.f32 	%f1532, [%rd1+128];
	mul.f32 	%f2179, %f1532, %f207;
$L__BB6_21:
	add.f32 	%f213, %f2179, %f2168;
	shfl.sync.idx.b32	%r627|%p286, %r991, %r215, 31, -1;
	mov.b32 	%f214, %r627;
	setp.leu.f32 	%p287, %f214, 0f00000000;
	mov.f32 	%f2180, 0f00000000;
	@%p287 bra 	$L__BB6_23;
	ld.global.nc.f32 	%f1534, [%rd1];
	mul.f32 	%f2180, %f1534, %f214;
$L__BB6_23:
	add.f32 	%f217, %f2180, %f2167;
	mov.f32 	%f2181, 0f00000000;
	@%p287 bra 	$L__BB6_25;
	ld.global.nc.f32 	%f1536, [%rd1+128];
	mul.f32 	%f2181, %f1536, %f214;
$L__BB6_25:
	add.f32 	%f220, %f2181, %f2166;
	shfl.sync.idx.b32	%r628|%p289, %r990, %r215, 31, -1;
	mov.b32 	%f221, %r628;
	setp.leu.f32 	%p290, %f221, 0f00000000;
	mov.f32 	%f2182, 0f00000000;
	@%p290 bra 	$L__BB6_27;
	ld.global.nc.f32 	%f1538, [%rd1];
	mul.f32 	%f2182, %f1538, %f221;
$L__BB6_27:
	add.f32 	%f224, %f2182, %f2165;
	mov.f32 	%f2183, 0f00000000;
	@%p290 bra 	$L__BB6_29;
	ld.global.nc.f32 	%f1540, [%rd1+128];
	mul.f32 	%f2183, %f1540, %f221;
$L__BB6_29:
	add.f32 	%f227, %f2183, %f2164;
	shfl.sync.idx.b32	%r629|%p292, %r989, %r215, 31, -1;
	mov.b32 	%f228, %r629;
	setp.leu.f32 	%p293, %f228, 0f00000000;
	mov.f32 	%f2184, 0f00000000;
	@%p293 bra 	$L__BB6_31;
	ld.global.nc.f32 	%f1542, [%rd1];
	mul.f32 	%f2184, %f1542, %f228;
$L__BB6_31:
	add.f32 	%f231, %f2184, %f2163;
	mov.f32 	%f2185, 0f00000000;
	@%p293 bra 	$L__BB6_33;
	ld.global.nc.f32 	%f1544, [%rd1+128];
	mul.f32 	%f2185, %f1544, %f228;
$L__BB6_33:
	add.f32 	%f234, %f2185, %f2162;
	shfl.sync.idx.b32	%r630|%p295, %r988, %r215, 31, -1;
	mov.b32 	%f235, %r630;
	setp.leu.f32 	%p296, %f235, 0f00000000;
	mov.f32 	%f2186, 0f00000000;
	@%p296 bra 	$L__BB6_35;
	ld.global.nc.f32 	%f1546, [%rd1];
	mul.f32 	%f2186, %f1546, %f235;
$L__BB6_35:
	add.f32 	%f238, %f2186, %f2161;
	mov.f32 	%f2187, 0f00000000;
	@%p296 bra 	$L__BB6_37;
	ld.global.nc.f32 	%f1548, [%rd1+128];
	mul.f32 	%f2187, %f1548, %f235;
$L__BB6_37:
	add.f32 	%f241, %f2187, %f2160;
	shfl.sync.idx.b32	%r631|%p298, %r987, %r215, 31, -1;
	mov.b32 	%f242, %r631;
	setp.leu.f32 	%p299, %f242, 0f00000000;
	mov.f32 	%f2188, 0f00000000;
	@%p299 bra 	$L__BB6_39;
	ld.global.nc.f32 	%f1550, [%rd1];
	mul.f32 	%f2188, %f1550, %f242;
$L__BB6_39:
	add.f32 	%f245, %f2188, %f2159;
	mov.f32 	%f2189, 0f00000000;
	@%p299 bra 	$L__BB6_41;
	ld.global.nc.f32 	%f1552, [%rd1+128];
	mul.f32 	%f2189, %f1552, %f242;
$L__BB6_41:
	add.f32 	%f248, %f2189, %f2158;
	shfl.sync.idx.b32	%r632|%p301, %r986, %r215, 31, -1;
	mov.b32 	%f249, %r632;
	setp.leu.f32 	%p302, %f249, 0f00000000;
	mov.f32 	%f2190, 0f00000000;
	@%p302 bra 	$L__BB6_43;
	ld.global.nc.f32 	%f1554, [%rd1];
	mul.f32 	%f2190, %f1554, %f249;
$L__BB6_43:
	add.f32 	%f252, %f2190, %f2157;
	mov.f32 	%f2191, 0f00000000;
	@%p302 bra 	$L__BB6_45;
	ld.global.nc.f32 	%f1556, [%rd1+128];
	mul.f32 	%f2191, %f1556, %f249;
$L__BB6_45:
	add.f32 	%f255, %f2191, %f2156;
	shfl.sync.idx.b32	%r633|%p304, %r985, %r215, 31, -1;
	mov.b32 	%f256, %r633;
	setp.leu.f32 	%p305, %f256, 0f00000000;
	mov.f32 	%f2192, 0f00000000;
	@%p305 bra 	$L__BB6_47;
	ld.global.nc.f32 	%f1558, [%rd1];
	mul.f32 	%f2192, %f1558, %f256;
$L__BB6_47:
	add.f32 	%f259, %f2192, %f2155;
	mov.f32 	%f2193, 0f00000000;
	@%p305 bra 	$L__BB6_49;
	ld.global.nc.f32 	%f1560, [%rd1+128];
	mul.f32 	%f2193, %f1560, %f256;
$L__BB6_49:
	add.f32 	%f262, %f2193, %f2154;
	shfl.sync.idx.b32	%r634|%p307, %r984, %r215, 31, -1;
	mov.b32 	%f263, %r634;
	setp.leu.f32 	%p308, %f263, 0f00000000;
	mov.f32 	%f2194, 0f00000000;
	@%p308 bra 	$L__BB6_51;
	ld.global.nc.f32 	%f1562, [%rd1];
	mul.f32 	%f2194, %f1562, %f263;
$L__BB6_51:
	add.f32 	%f266, %f2194, %f2153;
	mov.f32 	%f2195, 0f00000000;
	@%p308 bra 	$L__BB6_53;
	ld.global.nc.f32 	%f1564, [%rd1+128];
	mul.f32 	%f2195, %f1564, %f263;
$L__BB6_53:
	add.f32 	%f269, %f2195, %f2152;
	shfl.sync.idx.b32	%r635|%p310, %r983, %r215, 31, -1;
	mov.b32 	%f270, %r635;
	setp.leu.f32 	%p311, %f270, 0f00000000;
	mov.f32 	%f2196, 0f00000000;
	@%p311 bra 	$L__BB6_55;
	ld.global.nc.f32 	%f1566, [%rd1];
	mul.f32 	%f2196, %f1566, %f270;
$L__BB6_55:
	add.f32 	%f273, %f2196, %f2151;
	mov.f32 	%f2197, 0f00000000;
	@%p311 bra 	$L__BB6_57;
	ld.global.nc.f32 	%f1568, [%rd1+128];
	mul.f32 	%f2197, %f1568, %f270;
$L__BB6_57:
	add.f32 	%f276, %f2197, %f2150;
	shfl.sync.idx.b32	%r636|%p313, %r982, %r215, 31, -1;
	mov.b32 	%f277, %r636;
	setp.leu.f32 	%p314, %f277, 0f00000000;
	mov.f32 	%f2198, 0f00000000;
	@%p314 bra 	$L__BB6_59;
	ld.global.nc.f32 	%f1570, [%rd1];
	mul.f32 	%f2198, %f1570, %f277;
$L__BB6_59:
	add.f32 	%f280, %f2198, %f2149;
	mov.f32 	%f2199, 0f00000000;
	@%p314 bra 	$L__BB6_61;
	ld.global.nc.f32 	%f1572, [%rd1+128];
	mul.f32 	%f2199, %f1572, %f277;
$L__BB6_61:
	add.f32 	%f283, %f2199, %f2148;
	shfl.sync.idx.b32	%r637|%p316, %r981, %r215, 31, -1;
	mov.b32 	%f284, %r637;
	setp.leu.f32 	%p317, %f284, 0f00000000;
	mov.f32 	%f2200, 0f00000000;
	@%p317 bra 	$L__BB6_63;
	ld.global.nc.f32 	%f1574, [%rd1];
	mul.f32 	%f2200, %f1574, %f284;
$L__BB6_63:
	add.f32 	%f287, %f2200, %f2147;
	mov.f32 	%f2201, 0f00000000;
	@%p317 bra 	$L__BB6_65;
	ld.global.nc.f32 	%f1576, [%rd1+128];
	mul.f32 	%f2201, %f1576, %f284;
$L__BB6_65:
	add.f32 	%f290, %f2201, %f2146;
	shfl.sync.idx.b32	%r638|%p319, %r980, %r215, 31, -1;
	mov.b32 	%f291, %r638;
	setp.leu.f32 	%p320, %f291, 0f00000000;
	mov.f32 	%f2202, 0f00000000;
	@%p320 bra 	$L__BB6_67;
	ld.global.nc.f32 	%f1578, [%rd1];
	mul.f32 	%f2202, %f1578, %f291;
$L__BB6_67:
	add.f32 	%f294, %f2202, %f2145;
	mov.f32 	%f2203, 0f00000000;
	@%p320 bra 	$L__BB6_69;
	ld.global.nc.f32 	%f1580, [%rd1+128];
	mul.f32 	%f2203, %f1580, %f291;
$L__BB6_69:
	add.f32 	%f297, %f2203, %f2144;
	shfl.sync.idx.b32	%r639|%p322, %r979, %r215, 31, -1;
	mov.b32 	%f298, %r639;
	setp.leu.f32 	%p323, %f298, 0f00000000;
	mov.f32 	%f2204, 0f00000000;
	@%p323 bra 	$L__BB6_71;
	ld.global.nc.f32 	%f1582, [%rd1];
	mul.f32 	%f2204, %f1582, %f298;
$L__BB6_71:
	add.f32 	%f301, %f2204, %f2143;
	mov.f32 	%f2205, 0f00000000;
	@%p323 bra 	$L__BB6_73;
	ld.global.nc.f32 	%f1584, [%rd1+128];
	mul.f32 	%f2205, %f1584, %f298;
$L__BB6_73:
	add.f32 	%f304, %f2205, %f2142;
	shfl.sync.idx.b32	%r640|%p325, %r978, %r215, 31, -1;
	mov.b32 	%f305, %r640;
	setp.leu.f32 	%p326, %f305, 0f00000000;
	mov.f32 	%f2206, 0f00000000;
	@%p326 bra 	$L__BB6_75;
	ld.global.nc.f32 	%f1586, [%rd1];
	mul.f32 	%f2206, %f1586, %f305;
$L__BB6_75:
	add.f32 	%f308, %f2206, %f2141;
	mov.f32 	%f2207, 0f00000000;
	@%p326 bra 	$L__BB6_77;
	ld.global.nc.f32 	%f1588, [%rd1+128];
	mul.f32 	%f2207, %f1588, %f305;
$L__BB6_77:
	add.f32 	%f311, %f2207, %f2140;
	shfl.sync.idx.b32	%r641|%p328, %r977, %r215, 31, -1;
	mov.b32 	%f312, %r641;
	setp.leu.f32 	%p329, %f312, 0f00000000;
	mov.f32 	%f2208, 0f00000000;
	@%p329 bra 	$L__BB6_79;
	ld.global.nc.f32 	%f1590, [%rd1];
	mul.f32 	%f2208, %f1590, %f312;
$L__BB6_79:
	add.f32 	%f315, %f2208, %f2139;
	mov.f32 	%f2209, 0f00000000;
	@%p329 bra 	$L__BB6_81;
	ld.global.nc.f32 	%f1592, [%rd1+128];
	mul.f32 	%f2209, %f1592, %f312;
$L__BB6_81:
	add.f32 	%f318, %f2209, %f2138;
	shfl.sync.idx.b32	%r642|%p331, %r976, %r215, 31, -1;
	mov.b32 	%f319, %r642;
	setp.leu.f32 	%p332, %f319, 0f00000000;
	mov.f32 	%f2210, 0f00000000;
	@%p332 bra 	$L__BB6_83;
	ld.global.nc.f32 	%f1594, [%rd1];
	mul.f32 	%f2210, %f1594, %f319;
$L__BB6_83:
	add.f32 	%f322, %f2210, %f2137;
	mov.f32 	%f2211, 0f00000000;
	@%p332 bra 	$L__BB6_85;
	ld.global.nc.f32 	%f1596, [%rd1+128];
	mul.f32 	%f2211, %f1596, %f319;
$L__BB6_85:
	add.f32 	%f325, %f2211, %f2136;
	shfl.sync.idx.b32	%r643|%p334, %r975, %r215, 31, -1;
	mov.b32 	%f326, %r643;
	setp.leu.f32 	%p335, %f326, 0f00000000;
	mov.f32 	%f2212, 0f00000000;
	@%p335 bra 	$L__BB6_87;
	ld.global.nc.f32 	%f1598, [%rd1];
	mul.f32 	%f2212, %f1598, %f326;
$L__BB6_87:
	add.f32 	%f329, %f2212, %f2135;
	mov.f32 	%f2213, 0f00000000;
	@%p335 bra 	$L__BB6_89;
	ld.global.nc.f32 	%f1600, [%rd1+128];
	mul.f32 	%f2213, %f1600, %f326;
$L__BB6_89:
	add.f32 	%f332, %f2213, %f2134;
	shfl.sync.idx.b32	%r644|%p337, %r974, %r215, 31, -1;
	mov.b32 	%f333, %r644;
	setp.leu.f32 	%p338, %f333, 0f00000000;
	mov.f32 	%f2214, 0f00000000;
	@%p338 bra 	$L__BB6_91;
	ld.global.nc.f32 	%f1602, [%rd1];
	mul.f32 	%f2214, %f1602, %f333;
$L__BB6_91:
	add.f32 	%f336, %f2214, %f2133;
	mov.f32 	%f2215, 0f00000000;
	@%p338 bra 	$L__BB6_93;
	ld.global.nc.f32 	%f1604, [%rd1+128];
	mul.f32 	%f2215, %f1604, %f333;
$L__BB6_93:
	add.f32 	%f339, %f2215, %f2132;
	shfl.sync.idx.b32	%r645|%p340, %r973, %r215, 31, -1;
	mov.b32 	%f340, %r645;
	setp.leu.f32 	%p341, %f340, 0f00000000;
	mov.f32 	%f2216, 0f00000000;
	@%p341 bra 	$L__BB6_95;
	ld.global.nc.f32 	%f1606, [%rd1];
	mul.f32 	%f2216, %f1606, %f340;
$L__BB6_95:
	add.f32 	%f343, %f2216, %f2131;
	mov.f32 	%f2217, 0f00000000;
	@%p341 bra 	$L__BB6_97;
	ld.global.nc.f32 	%f1608, [%rd1+128];
	mul.f32 	%f2217, %f1608, %f340;
$L__BB6_97:
	add.f32 	%f346, %f2217, %f2130;
	shfl.sync.idx.b32	%r646|%p343, %r972, %r215, 31, -1;
	mov.b32 	%f347, %r646;
	setp.leu.f32 	%p344, %f347, 0f00000000;
	mov.f32 	%f2218, 0f00000000;
	@%p344 bra 	$L__BB6_99;
	ld.global.nc.f32 	%f1610, [%rd1];
	mul.f32 	%f2218, %f1610, %f347;
$L__BB6_99:
	add.f32 	%f350, %f2218, %f2129;
	mov.f32 	%f2219, 0f00000000;
	@%p344 bra 	$L__BB6_101;
	ld.global.nc.f32 	%f1612, [%rd1+128];
	mul.f32 	%f2219, %f1612, %f347;
$L__BB6_101:
	add.f32 	%f353, %f2219, %f2128;
	shfl.sync.idx.b32	%r647|%p346, %r971, %r215, 31, -1;
	mov.b32 	%f354, %r647;
	setp.leu.f32 	%p347, %f354, 0f00000000;
	mov.f32 	%f2220, 0f00000000;
	@%p347 bra 	$L__BB6_103;
	ld.global.nc.f32 	%f1614, [%rd1];
	mul.f32 	%f2220, %f1614, %f354;
$L__BB6_103:
	add.f32 	%f357, %f2220, %f2127;
	mov.f32 	%f2221, 0f00000000;
	@%p347 bra 	$L__BB6_105;
	ld.global.nc.f32 	%f1616, [%rd1+128];
	mul.f32 	%f2221, %f1616, %f354;
$L__BB6_105:
	add.f32 	%f360, %f2221, %f2126;
	shfl.sync.idx.b32	%r648|%p349, %r970, %r215, 31, -1;
	mov.b32 	%f361, %r648;
	setp.leu.f32 	%p350, %f361, 0f00000000;
	mov.f32 	%f2222, 0f00000000;
	@%p350 bra 	$L__BB6_107;
	ld.global.nc.f32 	%f1618, [%rd1];
	mul.f32 	%f2222, %f1618, %f361;
$L__BB6_107:
	add.f32 	%f364, %f2222, %f2125;
	mov.f32 	%f2223, 0f00000000;
	@%p350 bra 	$L__BB6_109;
	ld.global.nc.f32 	%f1620, [%rd1+128];
	mul.f32 	%f2223, %f1620, %f361;
$L__BB6_109:
	add.f32 	%f367, %f2223, %f2124;
	shfl.sync.idx.b32	%r649|%p352, %r969, %r215, 31, -1;
	mov.b32 	%f368, %r649;
	setp.leu.f32 	%p353, %f368, 0f00000000;
	mov.f32 	%f2224, 0f00000000;
	@%p353 bra 	$L__BB6_111;
	ld.global.nc.f32 	%f1622, [%rd1];
	mul.f32 	%f2224, %f1622, %f368;
$L__BB6_111:
	add.f32 	%f371, %f2224, %f2123;
	mov.f32 	%f2225, 0f00000000;
	@%p353 bra 	$L__BB6_113;
	ld.global.nc.f32 	%f1624, [%rd1+128];
	mul.f32 	%f2225, %f1624, %f368;
$L__BB6_113:
	add.f32 	%f374, %f2225, %f2122;
	shfl.sync.idx.b32	%r650|%p355, %r968, %r215, 31, -1;
	mov.b32 	%f375, %r650;
	setp.leu.f32 	%p356, %f375, 0f00000000;
	mov.f32 	%f2226, 0f00000000;
	@%p356 bra 	$L__BB6_115;
	ld.global.nc.f32 	%f1626, [%rd1];
	mul.f32 	%f2226, %f1626, %f375;
$L__BB6_115:
	add.f32 	%f378, %f2226, %f2121;
	mov.f32 	%f2227, 0f00000000;
	@%p356 bra 	$L__BB6_117;
	ld.global.nc.f32 	%f1628, [%rd1+128];
	mul.f32 	%f2227, %f1628, %f375;
$L__BB6_117:
	add.f32 	%f381, %f2227, %f2120;
	shfl.sync.idx.b32	%r651|%p358, %r967, %r215, 31, -1;
	mov.b32 	%f382, %r651;
	setp.leu.f32 	%p359, %f382, 0f00000000;
	mov.f32 	%f2228, 0f00000000;
	@%p359 bra 	$L__BB6_119;
	ld.global.nc.f32 	%f1630, [%rd1];
	mul.f32 	%f2228, %f1630, %f382;
$L__BB6_119:
	add.f32 	%f385, %f2228, %f2119;
	mov.f32 	%f2229, 0f00000000;
	@%p359 bra 	$L__BB6_121;
	ld.global.nc.f32 	%f1632, [%rd1+128];
	mul.f32 	%f2229, %f1632, %f382;
$L__BB6_121:
	add.f32 	%f388, %f2229, %f2118;
	shfl.sync.idx.b32	%r652|%p361, %r966, %r215, 31, -1;
	mov.b32 	%f389, %r652;
	setp.leu.f32 	%p362, %f389, 0f00000000;
	mov.f32 	%f2230, 0f00000000;
	@%p362 bra 	$L__BB6_123;
	ld.global.nc.f32 	%f1634, [%rd1];
	mul.f32 	%f2230, %f1634, %f389;
$L__BB6_123:
	add.f32 	%f392, %f2230, %f2117;
	mov.f32 	%f2231, 0f00000000;
	@%p362 bra 	$L__BB6_125;
	ld.global.nc.f32 	%f1636, [%rd1+128];
	mul.f32 	%f2231, %f1636, %f389;
$L__BB6_125:
	add.f32 	%f395, %f2231, %f2116;
	shfl.sync.idx.b32	%r653|%p364, %r965, %r215, 31, -1;
	mov.b32 	%f396, %r653;
	setp.leu.f32 	%p365, %f396, 0f00000000;
	mov.f32 	%f2232, 0f00000000;
	@%p365 bra 	$L__BB6_127;
	ld.global.nc.f32 	%f1638, [%rd1];
	mul.f32 	%f2232, %f1638, %f396;
$L__BB6_127:
	add.f32 	%f399, %f2232, %f2115;
	mov.f32 	%f2233, 0f00000000;
	@%p365 bra 	$L__BB6_129;
	ld.global.nc.f32 	%f1640, [%rd1+128];
	mul.f32 	%f2233, %f1640, %f396;
$L__BB6_129:
	add.f32 	%f402, %f2233, %f2114;
	shfl.sync.idx.b32	%r654|%p367, %r964, %r215, 31, -1;
	mov.b32 	%f403, %r654;
	setp.leu.f32 	%p368, %f403, 0f00000000;
	mov.f32 	%f2234, 0f00000000;
	@%p368 bra 	$L__BB6_131;
	ld.global.nc.f32 	%f1642, [%rd1];
	mul.f32 	%f2234, %f1642, %f403;
$L__BB6_131:
	add.f32 	%f406, %f2234, %f2113;
	mov.f32 	%f2235, 0f00000000;
	@%p368 bra 	$L__BB6_133;
	ld.global.nc.f32 	%f1644, [%rd1+128];
	mul.f32 	%f2235, %f1644, %f403;
$L__BB6_133:
	add.f32 	%f409, %f2235, %f2112;
	shfl.sync.idx.b32	%r655|%p370, %r963, %r215, 31, -1;
	mov.b32 	%f410, %r655;
	setp.leu.f32 	%p371, %f410, 0f00000000;
	mov.f32 	%f2236, 0f00000000;
	@%p371 bra 	$L__BB6_135;
	ld.global.nc.f32 	%f1646, [%rd1];
	mul.f32 	%f2236, %f1646, %f410;
$L__BB6_135:
	add.f32 	%f413, %f2236, %f2111;
	mov.f32 	%f2237, 0f00000000;
	@%p371 bra 	$L__BB6_137;
	ld.global.nc.f32 	%f1648, [%rd1+128];
	mul.f32 	%f2237, %f1648, %f410;
$L__BB6_137:
	ld.param.u64 	%rd254, [_Z13_spmm_conv_12PKfPfiiPKiS3_S3_S0__param_0];
	add.f32 	%f1649, %f2237, %f2110;
	cvta.to.global.u64 	%rd168, %rd254;
	mul.wide.s32 	%rd169, %r217, 4;
	add.s64 	%rd170, %rd168, %rd169;
	shfl.sync.idx.b32	%r656|%p373, %r994, %r216, 31, -1;
	mov.b32 	%f1650, %r656;
	ld.global.nc.f32 	%f1651, [%rd170];
	fma.rn.f32 	%f1652, %f1651, %f1650, %f2174;
	ld.global.nc.f32 	%f1653, [%rd170+128];
	fma.rn.f32 	%f1654, %f1653, %f1650, %f199;
	shfl.sync.idx.b32	%r657|%p374, %r993, %r216, 31, -1;
	mov.b32 	%f1655, %r657;
	fma.rn.f32 	%f1656, %f1651, %f1655, %f203;
	fma.rn.f32 	%f1657, %f1653, %f1655, %f206;
	shfl.sync.idx.b32	%r658|%p375, %r992, %r216, 31, -1;
	mov.b32 	%f1658, %r658;
	fma.rn.f32 	%f1659, %f1651, %f1658, %f210;
	fma.rn.f32 	%f1660, %f1653, %f1658, %f213;
	shfl.sync.idx.b32	%r659|%p376, %r991, %r216, 31, -1;
	mov.b32 	%f1661, %r659;
	fma.rn.f32 	%f1662, %f1651, %f1661, %f217;
	fma.rn.f32 	%f1663, %f1653, %f1661, %f220;
	shfl.sync.idx.b32	%r660|%p377, %r990, %r216, 31, -1;
	mov.b32 	%f1664, %r660;
	fma.rn.f32 	%f1665, %f1651, %f1664, %f224;
	fma.rn.f32 	%f1666, %f1653, %f1664, %f227;
	shfl.sync.idx.b32	%r661|%p378, %r989, %r216, 31, -1;
	mov.b32 	%f1667, %r661;
	fma.rn.f32 	%f1668, %f1651, %f1667, %f231;
	fma.rn.f32 	%f1669, %f1653, %f1667, %f234;
	shfl.sync.idx.b32	%r662|%p379, %r988, %r216, 31, -1;
	mov.b32 	%f1670, %r662;
	fma.rn.f32 	%f1671, %f1651, %f1670, %f238;
	fma.rn.f32 	%f1672, %f1653, %f1670, %f241;
	shfl.sync.idx.b32	%r663|%p380, %r987, %r216, 31, -1;
	mov.b32 	%f1673, %r663;
	fma.rn.f32 	%f1674, %f1651, %f1673, %f245;
	fma.rn.f32 	%f1675, %f1653, %f1673, %f248;
	shfl.sync.idx.b32	%r664|%p381, %r986, %r216, 31, -1;
	mov.b32 	%f1676, %r664;
	fma.rn.f32 	%f1677, %f1651, %f1676, %f252;
	fma.rn.f32 	%f1678, %f1653, %f1676, %f255;
	shfl.sync.idx.b32	%r665|%p382, %r985, %r216, 31, -1;
	mov.b32 	%f1679, %r665;
	fma.rn.f32 	%f1680, %f1651, %f1679, %f259;
	fma.rn.f32 	%f1681, %f1653, %f1679, %f262;
	shfl.sync.idx.b32	%r666|%p383, %r984, %r216, 31, -1;
	mov.b32 	%f1682, %r666;
	fma.rn.f32 	%f1683, %f1651, %f1682, %f266;
	fma.rn.f32 	%f1684, %f1653, %f1682, %f269;
	shfl.sync.idx.b32	%r667|%p384, %r983, %r216, 31, -1;
	mov.b32 	%f1685, %r667;
	fma.rn.f32 	%f1686, %f1651, %f1685, %f273;
	fma.rn.f32 	%f1687, %f1653, %f1685, %f276;
	shfl.sync.idx.b32	%r668|%p385, %r982, %r216, 31, -1;
	mov.b32 	%f1688, %r668;
	fma.rn.f32 	%f1689, %f1651, %f1688, %f280;
	fma.rn.f32 	%f1690, %f1653, %f1688, %f283;
	shfl.sync.idx.b32	%r669|%p386, %r981, %r216, 31, -1;
	mov.b32 	%f1691, %r669;
	fma.rn.f32 	%f1692, %f1651, %f1691, %f287;
	fma.rn.f32 	%f1693, %f1653, %f1691, %f290;
	shfl.sync.idx.b32	%r670|%p387, %r980, %r216, 31, -1;
	mov.b32 	%f1694, %r670;
	fma.rn.f32 	%f1695, %f1651, %f1694, %f294;
	fma.rn.f32 	%f1696, %f1653, %f1694, %f297;
	shfl.sync.idx.b32	%r671|%p388, %r979, %r216, 31, -1;
	mov.b32 	%f1697, %r671;
	fma.rn.f32 	%f1698, %f1651, %f1697, %f301;
	fma.rn.f32 	%f1699, %f1653, %f1697, %f304;
	shfl.sync.idx.b32	%r672|%p389, %r978, %r216, 31, -1;
	mov.b32 	%f1700, %r672;
	fma.rn.f32 	%f1701, %f1651, %f1700, %f308;
	fma.rn.f32 	%f1702, %f1653, %f1700, %f311;
	shfl.sync.idx.b32	%r673|%p390, %r977, %r216, 31, -1;
	mov.b32 	%f1703, %r673;
	fma.rn.f32 	%f1704, %f1651, %f1703, %f315;
	fma.rn.f32 	%f1705, %f1653, %f1703, %f318;
	shfl.sync.idx.b32	%r674|%p391, %r976, %r216, 31, -1;
	mov.b32 	%f1706, %r674;
	fma.rn.f32 	%f1707, %f1651, %f1706, %f322;
	fma.rn.f32 	%f1708, %f1653, %f1706, %f325;
	shfl.sync.idx.b32	%r675|%p392, %r975, %r216, 31, -1;
	mov.b32 	%f1709, %r675;
	fma.rn.f32 	%f1710, %f1651, %f1709, %f329;
	fma.rn.f32 	%f1711, %f1653, %f1709, %f332;
	shfl.sync.idx.b32	%r676|%p393, %r974, %r216, 31, -1;
	mov.b32 	%f1712, %r676;
	fma.rn.f32 	%f1713, %f1651, %f1712, %f336;
	fma.rn.f32 	%f1714, %f1653, %f1712, %f339;
	shfl.sync.idx.b32	%r677|%p394, %r973, %r216, 31, -1;
	mov.b32 	%f1715, %r677;
	fma.rn.f32 	%f1716, %f1651, %f1715, %f343;
	fma.rn.f32 	%f1717, %f1653, %f1715, %f346;
	shfl.sync.idx.b32	%r678|%p395, %r972, %r216, 31, -1;
	mov.b32 	%f1718, %r678;
	fma.rn.f32 	%f1719, %f1651, %f1718, %f350;
	fma.rn.f32 	%f1720, %f1653, %f1718, %f353;
	shfl.sync.idx.b32	%r679|%p396, %r971, %r216, 31, -1;
	mov.b32 	%f1721, %r679;
	fma.rn.f32 	%f1722, %f1651, %f1721, %f357;
	fma.rn.f32 	%f1723, %f1653, %f1721, %f360;
	shfl.sync.idx.b32	%r680|%p397, %r970, %r216, 31, -1;
	mov.b32 	%f1724, %r680;
	fma.rn.f32 	%f1725, %f1651, %f1724, %f364;
	fma.rn.f32 	%f1726, %f1653, %f1724, %f367;
	shfl.sync.idx.b32	%r681|%p398, %r969, %r216, 31, -1;
	mov.b32 	%f1727, %r681;
	fma.rn.f32 	%f1728, %f1651, %f1727, %f371;
	fma.rn.f32 	%f1729, %f1653, %f1727, %f374;
	shfl.sync.idx.b32	%r682|%p399, %r968, %r216, 31, -1;
	mov.b32 	%f1730, %r682;
	fma.rn.f32 	%f1731, %f1651, %f1730, %f378;
	fma.rn.f32 	%f1732, %f1653, %f1730, %f381;
	shfl.sync.idx.b32	%r683|%p400, %r967, %r216, 31, -1;
	mov.b32 	%f1733, %r683;
	fma.rn.f32 	%f1734, %f1651, %f1733, %f385;
	fma.rn.f32 	%f1735, %f1653, %f1733, %f388;
	shfl.sync.idx.b32	%r684|%p401, %r966, %r216, 31, -1;
	mov.b32 	%f1736, %r684;
	fma.rn.f32 	%f1737, %f1651, %f1736, %f392;
	fma.rn.f32 	%f1738, %f1653, %f1736, %f395;
	shfl.sync.idx.b32	%r685|%p402, %r965, %r216, 31, -1;
	mov.b32 	%f1739, %r685;
	fma.rn.f32 	%f1740, %f1651, %f1739, %f399;
	fma.rn.f32 	%f1741, %f1653, %f1739, %f402;
	shfl.sync.idx.b32	%r686|%p403, %r964, %r216, 31, -1;
	mov.b32 	%f1742, %r686;
	fma.rn.f32 	%f1743, %f1651, %f1742, %f406;
	fma.rn.f32 	%f1744, %f1653, %f1742, %f409;
	shfl.sync.idx.b32	%r687|%p404, %r963, %r216, 31, -1;
	mov.b32 	%f1745, %r687;
	fma.rn.f32 	%f1746, %f1651, %f1745, %f413;
	fma.rn.f32 	%f1747, %f1653, %f1745, %f1649;
	mul.wide.s32 	%rd171, %r219, 4;
	add.s64 	%rd172, %rd168, %rd171;
	shfl.sync.idx.b32	%r688|%p405, %r994, %r218, 31, -1;
	mov.b32 	%f1748, %r688;
	ld.global.nc.f32 	%f1749, [%rd172];
	fma.rn.f32 	%f1750, %f1749, %f1748, %f1652;
	ld.global.nc.f32 	%f1751, [%rd172+128];
	fma.rn.f32 	%f1752, %f1751, %f1748, %f1654;
	shfl.sync.idx.b32	%r689|%p406, %r993, %r218, 31, -1;
	mov.b32 	%f1753, %r689;
	fma.rn.f32 	%f1754, %f1749, %f1753, %f1656;
	fma.rn.f32 	%f1755, %f1751, %f1753, %f1657;
	shfl.sync.idx.b32	%r690|%p407, %r992, %r218, 31, -1;
	mov.b32 	%f1756, %r690;
	fma.rn.f32 	%f1757, %f1749, %f1756, %f1659;
	fma.rn.f32 	%f1758, %f1751, %f1756, %f1660;
	shfl.sync.idx.b32	%r691|%p408, %r991, %r218, 31, -1;
	mov.b32 	%f1759, %r691;
	fma.rn.f32 	%f1760, %f1749, %f1759, %f1662;
	fma.rn.f32 	%f1761, %f1751, %f1759, %f1663;
	shfl.sync.idx.b32	%r692|%p409, %r990, %r218, 31, -1;
	mov.b32 	%f1762, %r692;
	fma.rn.f32 	%f1763, %f1749, %f1762, %f1665;
	fma.rn.f32 	%f1764, %f1751, %f1762, %f1666;
	shfl.sync.idx.b32	%r693|%p410, %r989, %r218, 31, -1;
	mov.b32 	%f1765, %r693;
	fma.rn.f32 	%f1766, %f1749, %f1765, %f1668;
	fma.rn.f32 	%f1767, %f1751, %f1765, %f1669;
	shfl.sync.idx.b32	%r694|%p411, %r988, %r218, 31, -1;
	mov.b32 	%f1768, %r694;
	fma.rn.f32 	%f1769, %f1749, %f1768, %f1671;
	fma.rn.f32 	%f1770, %f1751, %f1768, %f1672;
	shfl.sync.idx.b32	%r695|%p412, %r987, %r218, 31, -1;
	mov.b32 	%f1771, %r695;
	fma.rn.f32 	%f1772, %f1749, %f1771, %f1674;
	fma.rn.f32 	%f1773, %f1751, %f1771, %f1675;
	shfl.sync.idx.b32	%r696|%p413, %r986, %r218, 31, -1;
	mov.b32 	%f1774, %r696;
	fma.rn.f32 	%f1775, %f1749, %f1774, %f1677;
	fma.rn.f32 	%f1776, %f1751, %f1774, %f1678;
	shfl.sync.idx.b32	%r697|%p414, %r985, %r218, 31, -1;
	mov.b32 	%f1777, %r697;
	fma.rn.f32 	%f1778, %f1749, %f1777, %f1680;
	fma.rn.f32 	%f1779, %f1751, %f1777, %f1681;
	shfl.sync.idx.b32	%r698|%p415, %r984, %r218, 31, -1;
	mov.b32 	%f1780, %r698;
	fma.rn.f32 	%f1781, %f1749, %f1780, %f1683;
	fma.rn.f32 	%f1782, %f1751, %f1780, %f1684;
	shfl.sync.idx.b32	%r699|%p416, %r983, %r218, 31, -1;
	mov.b32 	%f1783, %r699;
	fma.rn.f32 	%f1784, %f1749, %f1783, %f1686;
	fma.rn.f32 	%f1785, %f1751, %f1783, %f1687;
	shfl.sync.idx.b32	%r700|%p417, %r982, %r218, 31, -1;
	mov.b32 	%f1786, %r700;
	fma.rn.f32 	%f1787, %f1749, %f1786, %f1689;
	fma.rn.f32 	%f1788, %f1751, %f1786, %f1690;
	shfl.sync.idx.b32	%r701|%p418, %r981, %r218, 31, -1;
	mov.b32 	%f1789, %r701;
	fma.rn.f32 	%f1790, %f1749, %f1789, %f1692;
	fma.rn.f32 	%f1791, %f1751, %f1789, %f1693;
	shfl.sync.idx.b32	%r702|%p419, %r980, %r218, 31, -1;
	mov.b32 	%f1792, %r702;
	fma.rn.f32 	%f1793, %f1749, %f1792, %f1695;
	fma.rn.f32 	%f1794, %f1751, %f1792, %f1696;
	shfl.sync.idx.b32	%r703|%p420, %r979, %r218, 31, -1;
	mov.b32 	%f1795, %r703;
	fma.rn.f32 	%f1796, %f1749, %f1795, %f1698;
	fma.rn.f32 	%f1797, %f1751, %f1795, %f1699;
	shfl.sync.idx.b32	%r704|%p421, %r978, %r218, 31, -1;
	mov.b32 	%f1798, %r704;
	fma.rn.f32 	%f1799, %f1749, %f1798, %f1701;
	fma.rn.f32 	%f1800, %f1751, %f1798, %f1702;
	shfl.sync.idx.b32	%r705|%p422, %r977, %r218, 31, -1;
	mov.b32 	%f1801, %r705;
	fma.rn.f32 	%f1802, %f1749, %f1801, %f1704;
	fma.rn.f32 	%f1803, %f1751, %f1801, %f1705;
	shfl.sync.idx.b32	%r706|%p423, %r976, %r218, 31, -1;
	mov.b32 	%f1804, %r706;
	fma.rn.f32 	%f1805, %f1749, %f1804, %f1707;
	fma.rn.f32 	%f1806, %f1751, %f1804, %f1708;
	shfl.sync.idx.b32	%r707|%p424, %r975, %r218, 31, -1;
	mov.b32 	%f1807, %r707;
	fma.rn.f32 	%f1808, %f1749, %f1807, %f1710;
	fma.rn.f32 	%f1809, %f1751, %f1807, %f1711;
	shfl.sync.idx.b32	%r708|%p425, %r974, %r218, 31, -1;
	mov.b32 	%f1810, %r708;
	fma.rn.f32 	%f1811, %f1749, %f1810, %f1713;
	fma.rn.f32 	%f1812, %f1751, %f1810, %f1714;
	shfl.sync.idx.b32	%r709|%p426, %r973, %r218, 31, -1;
	mov.b32 	%f1813, %r709;
	fma.rn.f32 	%f1814, %f1749, %f1813, %f1716;
	fma.rn.f32 	%f1815, %f1751, %f1813, %f1717;
	shfl.sync.idx.b32	%r710|%p427, %r972, %r218, 31, -1;
	mov.b32 	%f1816, %r710;
	fma.rn.f32 	%f1817, %f1749, %f1816, %f1719;
	fma.rn.f32 	%f1818, %f1751, %f1816, %f1720;
	shfl.sync.idx.b32	%r711|%p428, %r971, %r218, 31, -1;
	mov.b32 	%f1819, %r711;
	fma.rn.f32 	%f1820, %f1749, %f1819, %f1722;
	fma.rn.f32 	%f1821, %f1751, %f1819, %f1723;
	shfl.sync.idx.b32	%r712|%p429, %r970, %r218, 31, -1;
	mov.b32 	%f1822, %r712;
	fma.rn.f32 	%f1823, %f1749, %f1822, %f1725;
	fma.rn.f32 	%f1824, %f1751, %f1822, %f1726;
	shfl.sync.idx.b32	%r713|%p430, %r969, %r218, 31, -1;
	mov.b32 	%f1825, %r713;
	fma.rn.f32 	%f1826, %f1749, %f1825, %f1728;
	fma.rn.f32 	%f1827, %f1751, %f1825, %f1729;
	shfl.sync.idx.b32	%r714|%p431, %r968, %r218, 31, -1;
	mov.b32 	%f1828, %r714;
	fma.rn.f32 	%f1829, %f1749, %f1828, %f1731;
	fma.rn.f32 	%f1830, %f1751, %f1828, %f1732;
	shfl.sync.idx.b32	%r715|%p432, %r967, %r218, 31, -1;
	mov.b32 	%f1831, %r715;
	fma.rn.f32 	%f1832, %f1749, %f1831, %f1734;
	fma.rn.f32 	%f1833, %f1751, %f1831, %f1735;
	shfl.sync.idx.b32	%r716|%p433, %r966, %r218, 31, -1;
	mov.b32 	%f1834, %r716;
	fma.rn.f32 	%f1835, %f1749, %f1834, %f1737;
	fma.rn.f32 	%f1836, %f1751, %f1834, %f1738;
	shfl.sync.idx.b32	%r717|%p434, %r965, %r218, 31, -1;
	mov.b32 	%f1837, %r717;
	fma.rn.f32 	%f1838, %f1749, %f1837, %f1740;
	fma.rn.f32 	%f1839, %f1751, %f1837, %f1741;
	shfl.sync.idx.b32	%r718|%p435, %r964, %r218, 31, -1;
	mov.b32 	%f1840, %r718;
	fma.rn.f32 	%f1841, %f1749, %f1840, %f1743;
	fma.rn.f32 	%f1842, %f1751, %f1840, %f1744;
	shfl.sync.idx.b32	%r719|%p436, %r963, %r218, 31, -1;
	mov.b32 	%f1843, %r719;
	fma.rn.f32 	%f1844, %f1749, %f1843, %f1746;
	fma.rn.f32 	%f1845, %f1751, %f1843, %f1747;
	mul.wide.s32 	%rd173, %r221, 4;
	add.s64 	%rd174, %rd168, %rd173;
	shfl.sync.idx.b32	%r720|%p437, %r994, %r220, 31, -1;
	mov.b32 	%f1846, %r720;
	ld.global.nc.f32 	%f1847, [%rd174];
	fma.rn.f32 	%f2173, %f1847, %f1846, %f1750;
	ld.global.nc.f32 	%f1848, [%rd174+128];
	fma.rn.f32 	%f2172, %f1848, %f1846, %f1752;
	shfl.sync.idx.b32	%r721|%p438, %r993, %r220, 31, -1;
	mov.b32 	%f1849, %r721;
	fma.rn.f32 	%f2171, %f1847, %f1849, %f1754;
	fma.rn.f32 	%f2170, %f1848, %f1849, %f1755;
	shfl.sync.idx.b32	%r722|%p439, %r992, %r220, 31, -1;
	mov.b32 	%f1850, %r722;
	fma.rn.f32 	%f2169, %f1847, %f1850, %f1757;
	fma.rn.f32 	%f2168, %f1848, %f1850, %f1758;
	shfl.sync.idx.b32	%r723|%p440, %r991, %r220, 31, -1;
	mov.b32 	%f1851, %r723;
	fma.rn.f32 	%f2167, %f1847, %f1851, %f1760;
	fma.rn.f32 	%f2166, %f1848, %f1851, %f1761;
	shfl.sync.idx.b32	%r724|%p441, %r990, %r220, 31, -1;
	mov.b32 	%f1852, %r724;
	fma.rn.f32 	%f2165, %f1847, %f1852, %f1763;
	fma.rn.f32 	%f2164, %f1848, %f1852, %f1764;
	shfl.sync.idx.b32	%r725|%p442, %r989, %r220, 31, -1;
	mov.b32 	%f1853, %r725;
	fma.rn.f32 	%f2163, %f1847, %f1853, %f1766;
	fma.rn.f32 	%f2162, %f1848, %f1853, %f1767;
	shfl.sync.idx.b32	%r726|%p443, %r988, %r220, 31, -1;
	mov.b32 	%f1854, %r726;
	fma.rn.f32 	%f2161, %f1847, %f1854, %f1769;
	fma.rn.f32 	%f2160, %f1848, %f1854, %f1770;
	shfl.sync.idx.b32	%r727|%p444, %r987, %r220, 31, -1;
	mov.b32 	%f1855, %r727;
	fma.rn.f32 	%f2159, %f1847, %f1855, %f1772;
	fma.rn.f32 	%f2158, %f1848, %f1855, %f1773;
	shfl.sync.idx.b32	%r728|%p445, %r986, %r220, 31, -1;
	mov.b32 	%f1856, %r728;
	fma.rn.f32 	%f2157, %f1847, %f1856, %f1775;
	fma.rn.f32 	%f2156, %f1848, %f1856, %f1776;
	shfl.sync.idx.b32	%r729|%p446, %r985, %r220, 31, -1;
	mov.b32 	%f1857, %r729;
	fma.rn.f32 	%f2155, %f1847, %f1857, %f1778;
	fma.rn.f32 	%f2154, %f1848, %f1857, %f1779;
	shfl.sync.idx.b32	%r730|%p447, %r984, %r220, 31, -1;
	mov.b32 	%f1858, %r730;
	fma.rn.f32 	%f2153, %f1847, %f1858, %f1781;
	fma.rn.f32 	%f2152, %f1848, %f1858, %f1782;
	shfl.sync.idx.b32	%r731|%p448, %r983, %r220, 31, -1;
	mov.b32 	%f1859, %r731;
	fma.rn.f32 	%f2151, %f1847, %f1859, %f1784;
	fma.rn.f32 	%f2150, %f1848, %f1859, %f1785;
	shfl.sync.idx.b32	%r732|%p449, %r982, %r220, 31, -1;
	mov.b32 	%f1860, %r732;
	fma.rn.f32 	%f2149, %f1847, %f1860, %f1787;
	fma.rn.f32 	%f2148, %f1848, %f1860, %f1788;
	shfl.sync.idx.b32	%r733|%p450, %r981, %r220, 31, -1;
	mov.b32 	%f1861, %r733;
	fma.rn.f32 	%f2147, %f1847, %f1861, %f1790;
	fma.rn.f32 	%f2146, %f1848, %f1861, %f1791;
	shfl.sync.idx.b32	%r734|%p451, %r980, %r220, 31, -1;
	mov.b32 	%f1862, %r734;
	fma.rn.f32 	%f2145, %f1847, %f1862, %f1793;
	fma.rn.f32 	%f2144, %f1848, %f1862, %f1794;
	shfl.sync.idx.b32	%r735|%p452, %r979, %r220, 31, -1;
	mov.b32 	%f1863, %r735;
	fma.rn.f32 	%f2143, %f1847, %f1863, %f1796;
	fma.rn.f32 	%f2142, %f1848, %f1863, %f1797;
	shfl.sync.idx.b32	%r736|%p453, %r978, %r220, 31, -1;
	mov.b32 	%f1864, %r736;
	fma.rn.f32 	%f2141, %f1847, %f1864, %f1799;
	fma.rn.f32 	%f2140, %f1848, %f1864, %f1800;
	shfl.sync.idx.b32	%r737|%p454, %r977, %r220, 31, -1;
	mov.b32 	%f1865, %r737;
	fma.rn.f32 	%f2139, %f1847, %f1865, %f1802;
	fma.rn.f32 	%f2138, %f1848, %f1865, %f1803;
	shfl.sync.idx.b32	%r738|%p455, %r976, %r220, 31, -1;
	mov.b32 	%f1866, %r738;
	fma.rn.f32 	%f2137, %f1847, %f1866, %f1805;
	fma.rn.f32 	%f2136, %f1848, %f1866, %f1806;
	shfl.sync.idx.b32	%r739|%p456, %r975, %r220, 31, -1;
	mov.b32 	%f1867, %r739;
	fma.rn.f32 	%f2135, %f1847, %f1867, %f1808;
	fma.rn.f32 	%f2134, %f1848, %f1867, %f1809;
	shfl.sync.idx.b32	%r740|%p457, %r974, %r220, 31, -1;
	mov.b32 	%f1868, %r740;
	fma.rn.f32 	%f2133, %f1847, %f1868, %f1811;
	fma.rn.f32 	%f2132, %f1848, %f1868, %f1812;
	shfl.sync.idx.b32	%r741|%p458, %r973, %r220, 31, -1;
	mov.b32 	%f1869, %r741;
	fma.rn.f32 	%f2131, %f1847, %f1869, %f1814;
	fma.rn.f32 	%f2130, %f1848, %f1869, %f1815;
	shfl.sync.idx.b32	%r742|%p459, %r972, %r220, 31, -1;
	mov.b32 	%f1870, %r742;
	fma.rn.f32 	%f2129, %f1847, %f1870, %f1817;
	fma.rn.f32 	%f2128, %f1848, %f1870, %f1818;
	shfl.sync.idx.b32	%r743|%p460, %r971, %r220, 31, -1;
	mov.b32 	%f1871, %r743;
	fma.rn.f32 	%f2127, %f1847, %f1871, %f1820;
	fma.rn.f32 	%f2126, %f1848, %f1871, %f1821;
	shfl.sync.idx.b32	%r744|%p461, %r970, %r220, 31, -1;
	mov.b32 	%f1872, %r744;
	fma.rn.f32 	%f2125, %f1847, %f1872, %f1823;
	fma.rn.f32 	%f2124, %f1848, %f1872, %f1824;
	shfl.sync.idx.b32	%r745|%p462, %r969, %r220, 31, -1;
	mov.b32 	%f1873, %r745;
	fma.rn.f32 	%f2123, %f1847, %f1873, %f1826;
	fma.rn.f32 	%f2122, %f1848, %f1873, %f1827;
	shfl.sync.idx.b32	%r746|%p463, %r968, %r220, 31, -1;
	mov.b32 	%f1874, %r746;
	fma.rn.f32 	%f2121, %f1847, %f1874, %f1829;
	fma.rn.f32 	%f2120, %f1848, %f1874, %f1830;
	shfl.sync.idx.b32	%r747|%p464, %r967, %r220, 31, -1;
	mov.b32 	%f1875, %r747;
	fma.rn.f32 	%f2119, %f1847, %f1875, %f1832;
	fma.rn.f32 	%f2118, %f1848, %f1875, %f1833;
	shfl.sync.idx.b32	%r748|%p465, %r966, %r220, 31, -1;
	mov.b32 	%f1876, %r748;
	fma.rn.f32 	%f2117, %f1847, %f1876, %f1835;
	fma.rn.f32 	%f2116, %f1848, %f1876, %f1836;
	shfl.sync.idx.b32	%r749|%p466, %r965, %r220, 31, -1;
	mov.b32 	%f1877, %r749;
	fma.rn.f32 	%f2115, %f1847, %f1877, %f1838;
	fma.rn.f32 	%f2114, %f1848, %f1877, %f1839;
	shfl.sync.idx.b32	%r750|%p467, %r964, %r220, 31, -1;
	mov.b32 	%f1878, %r750;
	fma.rn.f32 	%f2113, %f1847, %f1878, %f1841;
	fma.rn.f32 	%f2112, %f1848, %f1878, %f1842;
	shfl.sync.idx.b32	%r751|%p468, %r963, %r220, 31, -1;
	mov.b32 	%f1879, %r751;
	fma.rn.f32 	%f2111, %f1847, %f1879, %f1844;
	fma.rn.f32 	%f2110, %f1848, %f1879, %f1845;
$L__BB6_138:
	ld.param.u64 	%rd255, [_Z13_spmm_conv_12PKfPfiiPKiS3_S3_S0__param_0];
	cvta.to.global.u64 	%rd2, %rd255;
	and.b32  	%r752, %r5, -4;
	and.b32  	%r753, %r5, -2;
	setp.ge.s32 	%p469, %r752, %r753;
	@%p469 bra 	$L__BB6_140;
	and.b32  	%r754, %r5, -4;
	add.s32 	%r755, %r754, %r3;
	sub.s32 	%r756, %r755, %r997;
	shfl.sync.idx.b32	%r757|%p470, %r996, %r756, 31, -1;
	add.s32 	%r758, %r756, 1;
	shfl.sync.idx.b32	%r759|%p471, %r996, %r758, 31, -1;
	mul.wide.s32 	%rd175, %r757, 4;
	add.s64 	%rd176, %rd2, %rd175;
	shfl.sync.idx.b32	%r760|%p472, %r994, %r756, 31, -1;
	mov.b32 	%f1880, %r760;
	ld.global.nc.f32 	%f1881, [%rd176];
	fma.rn.f32 	%f1882, %f1881, %f1880, %f2173;
	ld.global.nc.f32 	%f1883, [%rd176+128];
	fma.rn.f32 	%f1884, %f1883, %f1880, %f2172;
	shfl.sync.idx.b32	%r761|%p473, %r993, %r756, 31, -1;
	mov.b32 	%f1885, %r761;
	fma.rn.f32 	%f1886, %f1881, %f1885, %f2171;
	fma.rn.f32 	%f1887, %f1883, %f1885, %f2170;
	shfl.sync.idx.b32	%r762|%p474, %r992, %r756, 31, -1;
	mov.b32 	%f1888, %r762;
	fma.rn.f32 	%f1889, %f1881, %f1888, %f2169;
	fma.rn.f32 	%f1890, %f1883, %f1888, %f2168;
	shfl.sync.idx.b32	%r763|%p475, %r991, %r756, 31, -1;
	mov.b32 	%f1891, %r763;
	fma.rn.f32 	%f1892, %f1881, %f1891, %f2167;
	fma.rn.f32 	%f1893, %f1883, %f1891, %f2166;
	shfl.sync.idx.b32	%r764|%p476, %r990, %r756, 31, -1;
	mov.b32 	%f1894, %r764;
	fma.rn.f32 	%f1895, %f1881, %f1894, %f2165;
	fma.rn.f32 	%f1896, %f1883, %f1894, %f2164;
	shfl.sync.idx.b32	%r765|%p477, %r989, %r756, 31, -1;
	mov.b32 	%f1897, %r765;
	fma.rn.f32 	%f1898, %f1881, %f1897, %f2163;
	fma.rn.f32 	%f1899, %f1883, %f1897, %f2162;
	shfl.sync.idx.b32	%r766|%p478, %r988, %r756, 31, -1;
	mov.b32 	%f1900, %r766;
	fma.rn.f32 	%f1901, %f1881, %f1900, %f2161;
	fma.rn.f32 	%f1902, %f1883, %f1900, %f2160;
	shfl.sync.idx.b32	%r767|%p479, %r987, %r756, 31, -1;
	mov.b32 	%f1903, %r767;
	fma.rn.f32 	%f1904, %f1881, %f1903, %f2159;
	fma.rn.f32 	%f1905, %f1883, %f1903, %f2158;
	shfl.sync.idx.b32	%r768|%p480, %r986, %r756, 31, -1;
	mov.b32 	%f1906, %r768;
	fma.rn.f32 	%f1907, %f1881, %f1906, %f2157;
	fma.rn.f32 	%f1908, %f1883, %f1906, %f2156;
	shfl.sync.idx.b32	%r769|%p481, %r985, %r756, 31, -1;
	mov.b32 	%f1909, %r769;
	fma.rn.f32 	%f1910, %f1881, %f1909, %f2155;
	fma.rn.f32 	%f1911, %f1883, %f1909, %f2154;
	shfl.sync.idx.b32	%r770|%p482, %r984, %r756, 31, -1;
	mov.b32 	%f1912, %r770;
	fma.rn.f32 	%f1913, %f1881, %f1912, %f2153;
	fma.rn.f32 	%f1914, %f1883, %f1912, %f2152;
	shfl.sync.idx.b32	%r771|%p483, %r983, %r756, 31, -1;
	mov.b32 	%f1915, %r771;
	fma.rn.f32 	%f1916, %f1881, %f1915, %f2151;
	fma.rn.f32 	%f1917, %f1883, %f1915, %f2150;
	shfl.sync.idx.b32	%r772|%p484, %r982, %r756, 31, -1;
	mov.b32 	%f1918, %r772;
	fma.rn.f32 	%f1919, %f1881, %f1918, %f2149;
	fma.rn.f32 	%f1920, %f1883, %f1918, %f2148;
	shfl.sync.idx.b32	%r773|%p485, %r981, %r756, 31, -1;
	mov.b32 	%f1921, %r773;
	fma.rn.f32 	%f1922, %f1881, %f1921, %f2147;
	fma.rn.f32 	%f1923, %f1883, %f1921, %f2146;
	shfl.sync.idx.b32	%r774|%p486, %r980, %r756, 31, -1;
	mov.b32 	%f1924, %r774;
	fma.rn.f32 	%f1925, %f1881, %f1924, %f2145;
	fma.rn.f32 	%f1926, %f1883, %f1924, %f2144;
	shfl.sync.idx.b32	%r775|%p487, %r979, %r756, 31, -1;
	mov.b32 	%f1927, %r775;
	fma.rn.f32 	%f1928, %f1881, %f1927, %f2143;
	fma.rn.f32 	%f1929, %f1883, %f1927, %f2142;
	shfl.sync.idx.b32	%r776|%p488, %r978, %r756, 31, -1;
	mov.b32 	%f1930, %r776;
	fma.rn.f32 	%f1931, %f1881, %f1930, %f2141;
	fma.rn.f32 	%f1932, %f1883, %f1930, %f2140;
	shfl.sync.idx.b32	%r777|%p489, %r977, %r756, 31, -1;
	mov.b32 	%f1933, %r777;
	fma.rn.f32 	%f1934, %f1881, %f1933, %f2139;
	fma.rn.f32 	%f1935, %f1883, %f1933, %f2138;
	shfl.sync.idx.b32	%r778|%p490, %r976, %r756, 31, -1;
	mov.b32 	%f1936, %r778;
	fma.rn.f32 	%f1937, %f1881, %f1936, %f2137;
	fma.rn.f32 	%f1938, %f1883, %f1936, %f2136;
	shfl.sync.idx.b32	%r779|%p491, %r975, %r756, 31, -1;
	mov.b32 	%f1939, %r779;
	fma.rn.f32 	%f1940, %f1881, %f1939, %f2135;
	fma.rn.f32 	%f1941, %f1883, %f1939, %f2134;
	shfl.sync.idx.b32	%r780|%p492, %r974, %r756, 31, -1;
	mov.b32 	%f1942, %r780;
	fma.rn.f32 	%f1943, %f1881, %f1942, %f2133;
	fma.rn.f32 	%f1944, %f1883, %f1942, %f2132;
	shfl.sync.idx.b32	%r781|%p493, %r973, %r756, 31, -1;
	mov.b32 	%f1945, %r781;
	fma.rn.f32 	%f1946, %f1881, %f1945, %f2131;
	fma.rn.f32 	%f1947, %f1883, %f1945, %f2130;
	shfl.sync.idx.b32	%r782|%p494, %r972, %r756, 31, -1;
	mov.b32 	%f1948, %r782;
	fma.rn.f32 	%f1949, %f1881, %f1948, %f2129;
	fma.rn.f32 	%f1950, %f1883, %f1948, %f2128;
	shfl.sync.idx.b32	%r783|%p495, %r971, %r756, 31, -1;
	mov.b32 	%f1951, %r783;
	fma.rn.f32 	%f1952, %f1881, %f1951, %f2127;
	fma.rn.f32 	%f1953, %f1883, %f1951, %f2126;
	shfl.sync.idx.b32	%r784|%p496, %r970, %r756, 31, -1;
	mov.b32 	%f1954, %r784;
	fma.rn.f32 	%f1955, %f1881, %f1954, %f2125;
	fma.rn.f32 	%f1956, %f1883, %f1954, %f2124;
	shfl.sync.idx.b32	%r785|%p497, %r969, %r756, 31, -1;
	mov.b32 	%f1957, %r785;
	fma.rn.f32 	%f1958, %f1881, %f1957, %f2123;
	fma.rn.f32 	%f1959, %f1883, %f1957, %f2122;
	shfl.sync.idx.b32	%r786|%p498, %r968, %r756, 31, -1;
	mov.b32 	%f1960, %r786;
	fma.rn.f32 	%f1961, %f1881, %f1960, %f2121;
	fma.rn.f32 	%f1962, %f1883, %f1960, %f2120;
	shfl.sync.idx.b32	%r787|%p499, %r967, %r756, 31, -1;
	mov.b32 	%f1963, %r787;
	fma.rn.f32 	%f1964, %f1881, %f1963, %f2119;
	fma.rn.f32 	%f1965, %f1883, %f1963, %f2118;
	shfl.sync.idx.b32	%r788|%p500, %r966, %r756, 31, -1;
	mov.b32 	%f1966, %r788;
	fma.rn.f32 	%f1967, %f1881, %f1966, %f2117;
	fma.rn.f32 	%f1968, %f1883, %f1966, %f2116;
	shfl.sync.idx.b32	%r789|%p501, %r965, %r756, 31, -1;
	mov.b32 	%f1969, %r789;
	fma.rn.f32 	%f1970, %f1881, %f1969, %f2115;
	fma.rn.f32 	%f1971, %f1883, %f1969, %f2114;
	shfl.sync.idx.b32	%r790|%p502, %r964, %r756, 31, -1;
	mov.b32 	%f1972, %r790;
	fma.rn.f32 	%f1973, %f1881, %f1972, %f2113;
	fma.rn.f32 	%f1974, %f1883, %f1972, %f2112;
	shfl.sync.idx.b32	%r791|%p503, %r963, %r756, 31, -1;
	mov.b32 	%f1975, %r791;
	fma.rn.f32 	%f1976, %f1881, %f1975, %f2111;
	fma.rn.f32 	%f1977, %f1883, %f1975, %f2110;
	mul.wide.s32 	%rd177, %r759, 4;
	add.s64 	%rd178, %rd2, %rd177;
	shfl.sync.idx.b32	%r792|%p504, %r994, %r758, 31, -1;
	mov.b32 	%f1978, %r792;
	ld.global.nc.f32 	%f1979, [%rd178];
	fma.rn.f32 	%f2173, %f1979, %f1978, %f1882;
	ld.global.nc.f32 	%f1980, [%rd178+128];
	fma.rn.f32 	%f2172, %f1980, %f1978, %f1884;
	shfl.sync.idx.b32	%r793|%p505, %r993, %r758, 31, -1;
	mov.b32 	%f1981, %r793;
	fma.rn.f32 	%f2171, %f1979, %f1981, %f1886;
	fma.rn.f32 	%f2170, %f1980, %f1981, %f1887;
	shfl.sync.idx.b32	%r794|%p506, %r992, %r758, 31, -1;
	mov.b32 	%f1982, %r794;
	fma.rn.f32 	%f2169, %f1979, %f1982, %f1889;
	fma.rn.f32 	%f2168, %f1980, %f1982, %f1890;
	shfl.sync.idx.b32	%r795|%p507, %r991, %r758, 31, -1;
	mov.b32 	%f1983, %r795;
	fma.rn.f32 	%f2167, %f1979, %f1983, %f1892;
	fma.rn.f32 	%f2166, %f1980, %f1983, %f1893;
	shfl.sync.idx.b32	%r796|%p508, %r990, %r758, 31, -1;
	mov.b32 	%f1984, %r796;
	fma.rn.f32 	%f2165, %f1979, %f1984, %f1895;
	fma.rn.f32 	%f2164, %f1980, %f1984, %f1896;
	shfl.sync.idx.b32	%r797|%p509, %r989, %r758, 31, -1;
	mov.b32 	%f1985, %r797;
	fma.rn.f32 	%f2163, %f1979, %f1985, %f1898;
	fma.rn.f32 	%f2162, %f1980, %f1985, %f1899;
	shfl.sync.idx.b32	%r798|%p510, %r988, %r758, 31, -1;
	mov.b32 	%f1986, %r798;
	fma.rn.f32 	%f2161, %f1979, %f1986, %f1901;
	fma.rn.f32 	%f2160, %f1980, %f1986, %f1902;
	shfl.sync.idx.b32	%r799|%p511, %r987, %r758, 31, -1;
	mov.b32 	%f1987, %r799;
	fma.rn.f32 	%f2159, %f1979, %f1987, %f1904;
	fma.rn.f32 	%f2158, %f1980, %f1987, %f1905;
	shfl.sync.idx.b32	%r800|%p512, %r986, %r758, 31, -1;
	mov.b32 	%f1988, %r800;
	fma.rn.f32 	%f2157, %f1979, %f1988, %f1907;
	fma.rn.f32 	%f2156, %f1980, %f1988, %f1908;
	shfl.sync.idx.b32	%r801|%p513, %r985, %r758, 31, -1;
	mov.b32 	%f1989, %r801;
	fma.rn.f32 	%f2155, %f1979, %f1989, %f1910;
	fma.rn.f32 	%f2154, %f1980, %f1989, %f1911;
	shfl.sync.idx.b32	%r802|%p514, %r984, %r758, 31, -1;
	mov.b32 	%f1990, %r802;
	fma.rn.f32 	%f2153, %f1979, %f1990, %f1913;
	fma.rn.f32 	%f2152, %f1980, %f1990, %f1914;
	shfl.sync.idx.b32	%r803|%p515, %r983, %r758, 31, -1;
	mov.b32 	%f1991, %r803;
	fma.rn.f32 	%f2151, %f1979, %f1991, %f1916;
	fma.rn.f32 	%f2150, %f1980, %f1991, %f1917;
	shfl.sync.idx.b32	%r804|%p516, %r982, %r758, 31, -1;
	mov.b32 	%f1992, %r804;
	fma.rn.f32 	%f2149, %f1979, %f1992, %f1919;
	fma.rn.f32 	%f2148, %f1980, %f1992, %f1920;
	shfl.sync.idx.b32	%r805|%p517, %r981, %r758, 31, -1;
	mov.b32 	%f1993, %r805;
	fma.rn.f32 	%f2147, %f1979, %f1993, %f1922;
	fma.rn.f32 	%f2146, %f1980, %f1993, %f1923;
	shfl.sync.idx.b32	%r806|%p518, %r980, %r758, 31, -1;
	mov.b32 	%f1994, %r806;
	fma.rn.f32 	%f2145, %f1979, %f1994, %f1925;
	fma.rn.f32 	%f2144, %f1980, %f1994, %f1926;
	shfl.sync.idx.b32	%r807|%p519, %r979, %r758, 31, -1;
	mov.b32 	%f1995, %r807;
	fma.rn.f32 	%f2143, %f1979, %f1995, %f1928;
	fma.rn.f32 	%f2142, %f1980, %f1995, %f1929;
	shfl.sync.idx.b32	%r808|%p520, %r978, %r758, 31, -1;
	mov.b32 	%f1996, %r808;
	fma.rn.f32 	%f2141, %f1979, %f1996, %f1931;
	fma.rn.f32 	%f2140, %f1980, %f1996, %f1932;
	shfl.sync.idx.b32	%r809|%p521, %r977, %r758, 31, -1;
	mov.b32 	%f1997, %r809;
	fma.rn.f32 	%f2139, %f1979, %f1997, %f1934;
	fma.rn.f32 	%f2138, %f1980, %f1997, %f1935;
	shfl.sync.idx.b32	%r810|%p522, %r976, %r758, 31, -1;
	mov.b32 	%f1998, %r810;
	fma.rn.f32 	%f2137, %f1979, %f1998, %f1937;
	fma.rn.f32 	%f2136, %f1980, %f1998, %f1938;
	shfl.sync.idx.b32	%r811|%p523, %r975, %r758, 31, -1;
	mov.b32 	%f1999, %r811;
	fma.rn.f32 	%f2135, %f1979, %f1999, %f1940;
	fma.rn.f32 	%f2134, %f1980, %f1999, %f1941;
	shfl.sync.idx.b32	%r812|%p524, %r974, %r758, 31, -1;
	mov.b32 	%f2000, %r812;
	fma.rn.f32 	%f2133, %f1979, %f2000, %f1943;
	fma.rn.f32 	%f2132, %f1980, %f2000, %f1944;
	shfl.sync.idx.b32	%r813|%p525, %r973, %r758, 31, -1;
	mov.b32 	%f2001, %r813;
	fma.rn.f32 	%f2131, %f1979, %f2001, %f1946;
	fma.rn.f32 	%f2130, %f1980, %f2001, %f1947;
	shfl.sync.idx.b32	%r814|%p526, %r972, %r758, 31, -1;
	mov.b32 	%f2002, %r814;
	fma.rn.f32 	%f2129, %f1979, %f2002, %f1949;
	fma.rn.f32 	%f2128, %f1980, %f2002, %f1950;
	shfl.sync.idx.b32	%r815|%p527, %r971, %r758, 31, -1;
	mov.b32 	%f2003, %r815;
	fma.rn.f32 	%f2127, %f1979, %f2003, %f1952;
	fma.rn.f32 	%f2126, %f1980, %f2003, %f1953;
	shfl.sync.idx.b32	%r816|%p528, %r970, %r758, 31, -1;
	mov.b32 	%f2004, %r816;
	fma.rn.f32 	%f2125, %f1979, %f2004, %f1955;
	fma.rn.f32 	%f2124, %f1980, %f2004, %f1956;
	shfl.sync.idx.b32	%r817|%p529, %r969, %r758, 31, -1;
	mov.b32 	%f2005, %r817;
	fma.rn.f32 	%f2123, %f1979, %f2005, %f1958;
	fma.rn.f32 	%f2122, %f1980, %f2005, %f1959;
	shfl.sync.idx.b32	%r818|%p530, %r968, %r758, 31, -1;
	mov.b32 	%f2006, %r818;
	fma.rn.f32 	%f2121, %f1979, %f2006, %f1961;
	fma.rn.f32 	%f2120, %f1980, %f2006, %f1962;
	shfl.sync.idx.b32	%r819|%p531, %r967, %r758, 31, -1;
	mov.b32 	%f2007, %r819;
	fma.rn.f32 	%f2119, %f1979, %f2007, %f1964;
	fma.rn.f32 	%f2118, %f1980, %f2007, %f1965;
	shfl.sync.idx.b32	%r820|%p532, %r966, %r758, 31, -1;
	mov.b32 	%f2008, %r820;
	fma.rn.f32 	%f2117, %f1979, %f2008, %f1967;
	fma.rn.f32 	%f2116, %f1980, %f2008, %f1968;
	shfl.sync.idx.b32	%r821|%p533, %r965, %r758, 31, -1;
	mov.b32 	%f2009, %r821;
	fma.rn.f32 	%f2115, %f1979, %f2009, %f1970;
	fma.rn.f32 	%f2114, %f1980, %f2009, %f1971;
	shfl.sync.idx.b32	%r822|%p534, %r964, %r758, 31, -1;
	mov.b32 	%f2010, %r822;
	fma.rn.f32 	%f2113, %f1979, %f2010, %f1973;
	fma.rn.f32 	%f2112, %f1980, %f2010, %f1974;
	shfl.sync.idx.b32	%r823|%p535, %r963, %r758, 31, -1;
	mov.b32 	%f2011, %r823;
	fma.rn.f32 	%f2111, %f1979, %f2011, %f1976;
	fma.rn.f32 	%f2110, %f1980, %f2011, %f1977;
$L__BB6_140:
	setp.ge.s32 	%p536, %r8, %r5;
	@%p536 bra 	$L__BB6_142;
	sub.s32 	%r824, %r8, %r997;
	shfl.sync.idx.b32	%r825|%p537, %r996, %r824, 31, -1;
	mul.wide.s32 	%rd179, %r825, 4;
	add.s64 	%rd180, %rd2, %rd179;
	shfl.sync.idx.b32	%r826|%p538, %r994, %r824, 31, -1;
	mov.b32 	%f2012, %r826;
	ld.global.nc.f32 	%f2013, [%rd180];
	fma.rn.f32 	%f2173, %f2013, %f2012, %f2173;
	ld.global.nc.f32 	%f2014, [%rd180+128];
	fma.rn.f32 	%f2172, %f2014, %f2012, %f2172;
	shfl.sync.idx.b32	%r827|%p539, %r993, %r824, 31, -1;
	mov.b32 	%f2015, %r827;
	fma.rn.f32 	%f2171, %f2013, %f2015, %f2171;
	fma.rn.f32 	%f2170, %f2014, %f2015, %f2170;
	shfl.sync.idx.b32	%r828|%p540, %r992, %r824, 31, -1;
	mov.b32 	%f2016, %r828;
	fma.rn.f32 	%f2169, %f2013, %f2016, %f2169;
	fma.rn.f32 	%f2168, %f2014, %f2016, %f2168;
	shfl.sync.idx.b32	%r829|%p541, %r991, %r824, 31, -1;
	mov.b32 	%f2017, %r829;
	fma.rn.f32 	%f2167, %f2013, %f2017, %f2167;
	fma.rn.f32 	%f2166, %f2014, %f2017, %f2166;
	shfl.sync.idx.b32	%r830|%p542, %r990, %r824, 31, -1;
	mov.b32 	%f2018, %r830;
	fma.rn.f32 	%f2165, %f2013, %f2018, %f2165;
	fma.rn.f32 	%f2164, %f2014, %f2018, %f2164;
	shfl.sync.idx.b32	%r831|%p543, %r989, %r824, 31, -1;
	mov.b32 	%f2019, %r831;
	fma.rn.f32 	%f2163, %f2013, %f2019, %f2163;
	fma.rn.f32 	%f2162, %f2014, %f2019, %f2162;
	shfl.sync.idx.b32	%r832|%p544, %r988, %r824, 31, -1;
	mov.b32 	%f2020, %r832;
	fma.rn.f32 	%f2161, %f2013, %f2020, %f2161;
	fma.rn.f32 	%f2160, %f2014, %f2020, %f2160;
	shfl.sync.idx.b32	%r833|%p545, %r987, %r824, 31, -1;
	mov.b32 	%f2021, %r833;
	fma.rn.f32 	%f2159, %f2013, %f2021, %f2159;
	fma.rn.f32 	%f2158, %f2014, %f2021, %f2158;
	shfl.sync.idx.b32	%r834|%p546, %r986, %r824, 31, -1;
	mov.b32 	%f2022, %r834;
	fma.rn.f32 	%f2157, %f2013, %f2022, %f2157;
	fma.rn.f32 	%f2156, %f2014, %f2022, %f2156;
	shfl.sync.idx.b32	%r835|%p547, %r985, %r824, 31, -1;
	mov.b32 	%f2023, %r835;
	fma.rn.f32 	%f2155, %f2013, %f2023, %f2155;
	fma.rn.f32 	%f2154, %f2014, %f2023, %f2154;
	shfl.sync.idx.b32	%r836|%p548, %r984, %r824, 31, -1;
	mov.b32 	%f2024, %r836;
	fma.rn.f32 	%f2153, %f2013, %f2024, %f2153;
	fma.rn.f32 	%f2152, %f2014, %f2024, %f2152;
	shfl.sync.idx.b32	%r837|%p549, %r983, %r824, 31, -1;
	mov.b32 	%f2025, %r837;
	fma.rn.f32 	%f2151, %f2013, %f2025, %f2151;
	fma.rn.f32 	%f2150, %f2014, %f2025, %f2150;
	shfl.sync.idx.b32	%r838|%p550, %r982, %r824, 31, -1;
	mov.b32 	%f2026, %r838;
	fma.rn.f32 	%f2149, %f2013, %f2026, %f2149;
	fma.rn.f32 	%f2148, %f2014, %f2026, %f2148;
	shfl.sync.idx.b32	%r839|%p551, %r981, %r824, 31, -1;
	mov.b32 	%f2027, %r839;
	fma.rn.f32 	%f2147, %f2013, %f2027, %f2147;
	fma.rn.f32 	%f2146, %f2014, %f2027, %f2146;
	shfl.sync.idx.b32	%r840|%p552, %r980, %r824, 31, -1;
	mov.b32 	%f2028, %r840;
	fma.rn.f32 	%f2145, %f2013, %f2028, %f2145;
	fma.rn.f32 	%f2144, %f2014, %f2028, %f2144;
	shfl.sync.idx.b32	%r841|%p553, %r979, %r824, 31, -1;
	mov.b32 	%f2029, %r841;
	fma.rn.f32 	%f2143, %f2013, %f2029, %f2143;
	fma.rn.f32 	%f2142, %f2014, %f2029, %f2142;
	shfl.sync.idx.b32	%r842|%p554, %r978, %r824, 31, -1;
	mov.b32 	%f2030, %r842;
	fma.rn.f32 	%f2141, %f2013, %f2030, %f2141;
	fma.rn.f32 	%f2140, %f2014, %f2030, %f2140;
	shfl.sync.idx.b32	%r843|%p555, %r977, %r824, 31, -1;
	mov.b32 	%f2031, %r843;
	fma.rn.f32 	%f2139, %f2013, %f2031, %f2139;
	fma.rn.f32 	%f2138, %f2014, %f2031, %f2138;
	shfl.sync.idx.b32	%r844|%p556, %r976, %r824, 31, -1;
	mov.b32 	%f2032, %r844;
	fma.rn.f32 	%f2137, %f2013, %f2032, %f2137;
	fma.rn.f32 	%f2136, %f2014, %f2032, %f2136;
	shfl.sync.idx.b32	%r845|%p557, %r975, %r824, 31, -1;
	mov.b32 	%f2033, %r845;
	fma.rn.f32 	%f2135, %f2013, %f2033, %f2135;
	fma.rn.f32 	%f2134, %f2014, %f2033, %f2134;
	shfl.sync.idx.b32	%r846|%p558, %r974, %r824, 31, -1;
	mov.b32 	%f2034, %r846;
	fma.rn.f32 	%f2133, %f2013, %f2034, %f2133;
	fma.rn.f32 	%f2132, %f2014, %f2034, %f2132;
	shfl.sync.idx.b32	%r847|%p559, %r973, %r824, 31, -1;
	mov.b32 	%f2035, %r847;
	fma.rn.f32 	%f2131, %f2013, %f2035, %f2131;
	fma.rn.f32 	%f2130, %f2014, %f2035, %f2130;
	shfl.sync.idx.b32	%r848|%p560, %r972, %r824, 31, -1;
	mov.b32 	%f2036, %r848;
	fma.rn.f32 	%f2129, %f2013, %f2036, %f2129;
	fma.rn.f32 	%f2128, %f2014, %f2036, %f2128;
	shfl.sync.idx.b32	%r849|%p561, %r971, %r824, 31, -1;
	mov.b32 	%f2037, %r849;
	fma.rn.f32 	%f2127, %f2013, %f2037, %f2127;
	fma.rn.f32 	%f2126, %f2014, %f2037, %f2126;
	shfl.sync.idx.b32	%r850|%p562, %r970, %r824, 31, -1;
	mov.b32 	%f2038, %r850;
	fma.rn.f32 	%f2125, %f2013, %f2038, %f2125;
	fma.rn.f32 	%f2124, %f2014, %f2038, %f2124;
	shfl.sync.idx.b32	%r851|%p563, %r969, %r824, 31, -1;
	mov.b32 	%f2039, %r851;
	fma.rn.f32 	%f2123, %f2013, %f2039, %f2123;
	fma.rn.f32 	%f2122, %f2014, %f2039, %f2122;
	shfl.sync.idx.b32	%r852|%p564, %r968, %r824, 31, -1;
	mov.b32 	%f2040, %r852;
	fma.rn.f32 	%f2121, %f2013, %f2040, %f2121;
	fma.rn.f32 	%f2120, %f2014, %f2040, %f2120;
	shfl.sync.idx.b32	%r853|%p565, %r967, %r824, 31, -1;
	mov.b32 	%f2041, %r853;
	fma.rn.f32 	%f2119, %f2013, %f2041, %f2119;
	fma.rn.f32 	%f2118, %f2014, %f2041, %f2118;
	shfl.sync.idx.b32	%r854|%p566, %r966, %r824, 31, -1;
	mov.b32 	%f2042, %r854;
	fma.rn.f32 	%f2117, %f2013, %f2042, %f2117;
	fma.rn.f32 	%f2116, %f2014, %f2042, %f2116;
	shfl.sync.idx.b32	%r855|%p567, %r965, %r824, 31, -1;
	mov.b32 	%f2043, %r855;
	fma.rn.f32 	%f2115, %f2013, %f2043, %f2115;
	fma.rn.f32 	%f2114, %f2014, %f2043, %f2114;
	shfl.sync.idx.b32	%r856|%p568, %r964, %r824, 31, -1;
	mov.b32 	%f2044, %r856;
	fma.rn.f32 	%f2113, %f2013, %f2044, %f2113;
	fma.rn.f32 	%f2112, %f2014, %f2044, %f2112;
	shfl.sync.idx.b32	%r857|%p569, %r963, %r824, 31, -1;
	mov.b32 	%f2045, %r857;
	fma.rn.f32 	%f2111, %f2013, %f2045, %f2111;
	fma.rn.f32 	%f2110, %f2014, %f2045, %f2110;
$L__BB6_142:
	ld.param.u64 	%rd257, [_Z13_spmm_conv_12PKfPfiiPKiS3_S3_S0__param_5];
	ld.param.u32 	%r962, [_Z13_spmm_conv_12PKfPfiiPKiS3_S3_S0__param_2];
	ld.param.u64 	%rd256, [_Z13_spmm_conv_12PKfPfiiPKiS3_S3_S0__param_1];
	cvta.to.global.u64 	%rd181, %rd256;
	shl.b32 	%r858, %r7, 15;
	mov.u32 	%r859, %ctaid.y;
	shl.b32 	%r860, %r859, 6;
	mov.u32 	%r861, %tid.x;
	add.s32 	%r862, %r860, %r861;
	mad.lo.s32 	%r863, %r6, 1064960, %r862;
	mad.lo.s32 	%r864, %r6, 1130496, %r863;
	add.s32 	%r865, %r864, %r858;
	cvta.to.global.u64 	%rd182, %rd257;
	cvt.s64.s32 	%rd183, %r962;
	cvt.s64.s32 	%rd184, %r2;
	add.s64 	%rd185, %rd183, %rd184;
	shl.b64 	%rd186, %rd185, 2;
	add.s64 	%rd187, %rd182, %rd186;
	ld.global.nc.u32 	%r866, [%rd187];
	shl.b32 	%r867, %r866, 6;
	add.s32 	%r868, %r867, %r865;
	mul.wide.s32 	%rd188, %r868, 4;
	add.s64 	%rd189, %rd181, %rd188;
	st.global.f32 	[%rd189], %f2173;
	st.global.f32 	[%rd189+128], %f2172;
	ld.global.nc.u32 	%r869, [%rd187+4];
	shl.b32 	%r870, %r869, 6;
	add.s32 	%r871, %r870, %r865;
	mul.wide.s32 	%rd190, %r871, 4;
	add.s64 	%rd191, %rd181, %rd190;
	st.global.f32 	[%rd191], %f2171;
	st.global.f32 	[%rd191+128], %f2170;
	ld.global.nc.u32 	%r872, [%rd187+8];
	shl.b32 	%r873, %r872, 6;
	add.s32 	%r874, %r873, %r865;
	mul.wide.s32 	%rd192, %r874, 4;
	add.s64 	%rd193, %rd181, %rd192;
	st.global.f32 	[%rd193], %f2169;
	st.global.f32 	[%rd193+128], %f2168;
	ld.global.nc.u32 	%r875, [%rd187+12];
	shl.b32 	%r876, %r875, 6;
	add.s32 	%r877, %r876, %r865;
	mul.wide.s32 	%rd194, %r877, 4;
	add.s64 	%rd195, %rd181, %rd194;
	st.global.f32 	[%rd195], %f2167;
	st.global.f32 	[%rd195+128], %f2166;
	ld.global.nc.u32 	%r878, [%rd187+16];
	shl.b32 	%r879, %r878, 6;
	add.s32 	%r880, %r879, %r865;
	mul.wide.s32 	%rd196, %r880, 4;
	add.s64 	%rd197, %rd181, %rd196;
	st.global.f32 	[%rd197], %f2165;
	st.global.f32 	[%rd197+128], %f2164;
	ld.global.nc.u32 	%r881, [%rd187+20];
	shl.b32 	%r882, %r881, 6;
	add.s32 	%r883, %r882, %r865;
	mul.wide.s32 	%rd198, %r883, 4;
	add.s64 	%rd199, %rd181, %rd198;
	st.global.f32 	[%rd199], %f2163;
	st.global.f32 	[%rd199+128], %f2162;
	ld.global.nc.u32 	%r884, [%rd187+24];
	shl.b32 	%r885, %r884, 6;
	add.s32 	%r886, %r885, %r865;
	mul.wide.s32 	%rd200, %r886, 4;
	add.s64 	%rd201, %rd181, %rd200;
	st.global.f32 	[%rd201], %f2161;
	st.global.f32 	[%rd201+128], %f2160;
	ld.global.nc.u32 	%r887, [%rd187+28];
	shl.b32 	%r888, %r887, 6;
	add.s32 	%r889, %r888, %r865;
	mul.wide.s32 	%rd202, %r889, 4;
	add.s64 	%rd203, %rd181, %rd202;
	st.global.f32 	[%rd203], %f2159;
	st.global.f32 	[%rd203+128], %f2158;
	ld.global.nc.u32 	%r890, [%rd187+32];
	shl.b32 	%r891, %r890, 6;
	add.s32 	%r892, %r891, %r865;
	mul.wide.s32 	%rd204, %r892, 4;
	add.s64 	%rd205, %rd181, %rd204;
	st.global.f32 	[%rd205], %f2157;
	st.global.f32 	[%rd205+128], %f2156;
	ld.global.nc.u32 	%r893, [%rd187+36];
	shl.b32 	%r894, %r893, 6;
	add.s32 	%r895, %r894, %r865;
	mul.wide.s32 	%rd206, %r895, 4;
	add.s64 	%rd207, %rd181, %rd206;
	st.global.f32 	[%rd207], %f2155;
	st.global.f32 	[%rd207+128], %f2154;
	ld.global.nc.u32 	%r896, [%rd187+40];
	shl.b32 	%r897, %r896, 6;
	add.s32 	%r898, %r897, %r865;
	mul.wide.s32 	%rd208, %r898, 4;
	add.s64 	%rd209, %rd181, %rd208;
	st.global.f32 	[%rd209], %f2153;
	st.global.f32 	[%rd209+128], %f2152;
	ld.global.nc.u32 	%r899, [%rd187+44];
	shl.b32 	%r900, %r899, 6;
	add.s32 	%r901, %r900, %r865;
	mul.wide.s32 	%rd210, %r901, 4;
	add.s64 	%rd211, %rd181, %rd210;
	st.global.f32 	[%rd211], %f2151;
	st.global.f32 	[%rd211+128], %f2150;
	ld.global.nc.u32 	%r902, [%rd187+48];
	shl.b32 	%r903, %r902, 6;
	add.s32 	%r904, %r903, %r865;
	mul.wide.s32 	%rd212, %r904, 4;
	add.s64 	%rd213, %rd181, %rd212;
	st.global.f32 	[%rd213], %f2149;
	st.global.f32 	[%rd213+128], %f2148;
	ld.global.nc.u32 	%r905, [%rd187+52];
	shl.b32 	%r906, %r905, 6;
	add.s32 	%r907, %r906, %r865;
	mul.wide.s32 	%rd214, %r907, 4;
	add.s64 	%rd215, %rd181, %rd214;
	st.global.f32 	[%rd215], %f2147;
	st.global.f32 	[%rd215+128], %f2146;
	ld.global.nc.u32 	%r908, [%rd187+56];
	shl.b32 	%r909, %r908, 6;
	add.s32 	%r910, %r909, %r865;
	mul.wide.s32 	%rd216, %r910, 4;
	add.s64 	%rd217, %rd181, %rd216;
	st.global.f32 	[%rd217], %f2145;
	st.global.f32 	[%rd217+128], %f2144;
	ld.global.nc.u32 	%r911, [%rd187+60];
	shl.b32 	%r912, %r911, 6;
	add.s32 	%r913, %r912, %r865;
	mul.wide.s32 	%rd218, %r913, 4;
	add.s64 	%rd219, %rd181, %rd218;
	st.global.f32 	[%rd219], %f2143;
	st.global.f32 	[%rd219+128], %f2142;
	ld.global.nc.u32 	%r914, [%rd187+64];
	shl.b32 	%r915, %r914, 6;
	add.s32 	%r916, %r915, %r865;
	mul.wide.s32 	%rd220, %r916, 4;
	add.s64 	%rd221, %rd181, %rd220;
	st.global.f32 	[%rd221], %f2141;
	st.global.f32 	[%rd221+128], %f2140;
	ld.global.nc.u32 	%r917, [%rd187+68];
	shl.b32 	%r918, %r917, 6;
	add.s32 	%r919, %r918, %r865;
	mul.wide.s32 	%rd222, %r919, 4;
	add.s64 	%rd223, %rd181, %rd222;
	st.global.f32 	[%rd223], %f2139;
	st.global.f32 	[%rd223+128], %f2138;
	ld.global.nc.u32 	%r920, [%rd187+72];
	shl.b32 	%r921, %r920, 6;
	add.s32 	%r922, %r921, %r865;
	mul.wide.s32 	%rd224, %r922, 4;
	add.s64 	%rd225, %rd181, %rd224;
	st.global.f32 	[%rd225], %f2137;
	st.global.f32 	[%rd225+128], %f2136;
	ld.global.nc.u32 	%r923, [%rd187+76];
	shl.b32 	%r924, %r923, 6;
	add.s32 	%r925, %r924, %r865;
	mul.wide.s32 	%rd226, %r925, 4;
	add.s64 	%rd227, %rd181, %rd226;
	st.global.f32 	[%rd227], %f2135;
	st.global.f32 	[%rd227+128], %f2134;
	ld.global.nc.u32 	%r926, [%rd187+80];
	shl.b32 	%r927, %r926, 6;
	add.s32 	%r928, %r927, %r865;
	mul.wide.s32 	%rd228, %r928, 4;
	add.s64 	%rd229, %rd181, %rd228;
	st.global.f32 	[%rd229], %f2133;
	st.global.f32 	[%rd229+128], %f2132;
	ld.global.nc.u32 	%r929, [%rd187+84];
	shl.b32 	%r930, %r929, 6;
	add.s32 	%r931, %r930, %r865;
	mul.wide.s32 	%rd230, %r931, 4;
	add.s64 	%rd231, %rd181, %rd230;
	st.global.f32 	[%rd231], %f2131;
	st.global.f32 	[%rd231+128], %f2130;
	ld.global.nc.u32 	%r932, [%rd187+88];
	shl.b32 	%r933, %r932, 6;
	add.s32 	%r934, %r933, %r865;
	mul.wide.s32 	%rd232, %r934, 4;
	add.s64 	%rd233, %rd181, %rd232;
	st.global.f32 	[%rd233], %f2129;
	st.global.f32 	[%rd233+128], %f2128;
	ld.global.nc.u32 	%r935, [%rd187+92];
	shl.b32 	%r936, %r935, 6;
	add.s32 	%r937, %r936, %r865;
	mul.wide.s32 	%rd234, %r937, 4;
	add.s64 	%rd235, %rd181, %rd234;
	st.global.f32 	[%rd235], %f2127;
	st.global.f32 	[%rd235+128], %f2126;
	ld.global.nc.u32 	%r938, [%rd187+96];
	shl.b32 	%r939, %r938, 6;
	add.s32 	%r940, %r939, %r865;
	mul.wide.s32 	%rd236, %r940, 4;
	add.s64 	%rd237, %rd181, %rd236;
	st.global.f32 	[%rd237], %f2125;
	st.global.f32 	[%rd237+128], %f2124;
	ld.global.nc.u32 	%r941, [%rd187+100];
	shl.b32 	%r942, %r941, 6;
	add.s32 	%r943, %r942, %r865;
	mul.wide.s32 	%rd238, %r943, 4;
	add.s64 	%rd239, %rd181, %rd238;
	st.global.f32 	[%rd239], %f2123;
	st.global.f32 	[%rd239+128], %f2122;
	ld.global.nc.u32 	%r944, [%rd187+104];
	shl.b32 	%r945, %r944, 6;
	add.s32 	%r946, %r945, %r865;
	mul.wide.s32 	%rd240, %r946, 4;
	add.s64 	%rd241, %rd181, %rd240;
	st.global.f32 	[%rd241], %f2121;
	st.global.f32 	[%rd241+128], %f2120;
	ld.global.nc.u32 	%r947, [%rd187+108];
	shl.b32 	%r948, %r947, 6;
	add.s32 	%r949, %r948, %r865;
	mul.wide.s32 	%rd242, %r949, 4;
	add.s64 	%rd243, %rd181, %rd242;
	st.global.f32 	[%rd243], %f2119;
	st.global.f32 	[%rd243+128], %f2118;
	ld.global.nc.u32 	%r950, [%rd187+112];
	shl.b32 	%r951, %r950, 6;
	add.s32 	%r952, %r951, %r865;
	mul.wide.s32 	%rd244, %r952, 4;
	add.s64 	%rd245, %rd181, %rd244;
	st.global.f32 	[%rd245], %f2117;
	st.global.f32 	[%rd245+128], %f2116;
	ld.global.nc.u32 	%r953, [%rd187+116];
	shl.b32 	%r954, %r953, 6;
	add.s32 	%r955, %r954, %r865;
	mul.wide.s32 	%rd246, %r955, 4;
	add.s64 	%rd247, %rd181, %rd246;
	st.global.f32 	[%rd247], %f2115;
	st.global.f32 	[%rd247+128], %f2114;
	ld.global.nc.u32 	%r956, [%rd187+120];
	shl.b32 	%r957, %r956, 6;
	add.s32 	%r958, %r957, %r865;
	mul.wide.s32 	%rd248, %r958, 4;
	add.s64 	%rd249, %rd181, %rd248;
	st.global.f32 	[%rd249], %f2113;
	st.global.f32 	[%rd249+128], %f2112;
	ld.global.nc.u32 	%r959, [%rd187+124];
	shl.b32 	%r960, %r959, 6;
	add.s32 	%r961, %r960, %r865;
	mul.wide.s32 	%rd250, %r961, 4;
	add.s64 	%rd251, %rd181, %rd250;
	st.global.f32 	[%rd251], %f2111;
	st.global.f32 	[%rd251+128], %f2110;
	ret;

}
	// .globl	_Z13_spmm_conv_14PKfPfiiPKiS3_S3_S0_
.visible .entry _Z13_spmm_conv_14PKfPfiiPKiS3_S3_S0_(
	.param .u64 .ptr .align 1 _Z13_spmm_conv_14PKfPfiiPKiS3_S3_S0__param_0,
	.param .u64 .ptr .align 1 _Z13_spmm_conv_14PKfPfiiPKiS3_S3_S0__param_1,
	.param .u32 _Z13_spmm_conv_14PKfPfiiPKiS3_S3_S0__param_2,
	.param .u32 _Z13_spmm_conv_14PKfPfiiPKiS3_S3_S0__param_3,
	.param .u64 .ptr .align 1 _Z13_spmm_conv_14PKfPfiiPKiS3_S3_S0__param_4,
	.param .u64 .ptr .align 1 _Z13_spmm_conv_14PKfPfiiPKiS3_S3_S0__param_5,
	.param .u64 .ptr .align 1 _Z13_spmm_conv_14PKfPfiiPKiS3_S3_S0__param_6,
	.param .u64 .ptr .align 1 _Z13_spmm_conv_14PKfPfiiPKiS3_S3_S0__param_7
)
{
	.reg .pred 	%p<570>;
	.reg .b32 	%r<1100>;
	.reg .b32 	%f<2430>;
	.reg .b64 	%rd<262>;

	ld.param.u32 	%r222, [_Z13_spmm_conv_14PKfPfiiPKiS3_S3_S0__param_2];
	ld.param.u64 	%rd8, [_Z13_spmm_conv_14PKfPfiiPKiS3_S3_S0__param_4];
	cvta.to.global.u64 	%rd9, %rd8;
	mov.u32 	%r225, %tid.y;
	shl.b32 	%r226, %r225, 5;
	mov.u32 	%r227, %ctaid.x;
	shl.b32 	%r228, %r227, 7;
	add.s32 	%r229, %r226, %r228;
	mov.u32 	%r1, %tid.x;
	cvt.s64.s32 	%rd10, %r222;
	shr.s32 	%r230, %r229, 31;
	shr.u32 	%r231, %r230, 26;
	add.s32 	%r232, %r229, %r231;
	and.b32  	%r233, %r232, -64;
	sub.s32 	%r2, %r229, %r233;
	cvt.s64.s32 	%rd11, %r2;
	add.s64 	%rd12, %rd10, %rd11;
	shl.b64 	%rd13, %rd12, 2;
	add.s64 	%rd14, %rd9, %rd13;
	ld.global.nc.u32 	%r3, [%rd14];
	ld.global.nc.u32 	%r4, [%rd14+4];
	sub.s32 	%r5, %r4, %r3;
	mul.hi.s32 	%r234, %r229, 128207979;
	shr.u32 	%r235, %r234, 31;
	shr.s32 	%r236, %r234, 7;
	add.s32 	%r6, %r236, %r235;
	shr.s32 	%r237, %r232, 6;
	mul.hi.s32 	%r238, %r237, 128207979;
	shr.u32 	%r239, %r238, 31;
	shr.s32 	%r240, %r238, 1;
	add.s32 	%r241, %r240, %r239;
	mul.lo.s32 	%r242, %r241, 67;
	sub.s32 	%r7, %r237, %r242;
	and.b32  	%r243, %r5, -2;
	add.s32 	%r8, %r243, %r3;
	setp.lt.s32 	%p1, %r5, 8;
	mov.b32 	%r997, 0;
	mov.f32 	%f2110, 0f00000000;
	mov.f32 	%f2111, %f2110;
	mov.f32 	%f2112, %f2110;
	mov.f32 	%f2113, %f2110;
	mov.f32 	%f2114, %f2110;
	mov.f32 	%f2115, %f2110;
	mov.f32 	%f2116, %f2110;
	mov.f32 	%f2117, %f2110;
	mov.f32 	%f2118, %f2110;
	mov.f32 	%f2119, %f2110;
	mov.f32 	%f2120, %f2110;
	mov.f32 	%f2121, %f2110;
	mov.f32 	%f2122, %f2110;
	mov.f32 	%f2123, %f2110;
	mov.f32 	%f2124, %f2110;
	mov.f32 	%f2125, %f2110;
	mov.f32 	%f2126, %f2110;
	mov.f32 	%f2127, %f2110;
	mov.f32 	%f2128, %f2110;
	mov.f32 	%f2129, %f2110;
	mov.f32 	%f2130, %f2110;
	mov.f32 	%f2131, %f2110;
	mov.f32 	%f2132, %f2110;
	mov.f32 	%f2133, %f2110;
	mov.f32 	%f2134, %f2110;
	mov.f32 	%f2135, %f2110;
	mov.f32 	%f2136, %f2110;
	mov.f32 	%f2137, %f2110;
	mov.f32 	%f2138, %f2110;
	mov.f32 	%f2139, %f2110;
	mov.f32 	%f2140, %f2110;
	mov.f32 	%f2141, %f2110;
	mov.f32 	%f2142, %f2110;
	mov.f32 	%f2143, %f2110;
	mov.f32 	%f2144, %f2110;
	mov.f32 	%f2145, %f2110;
	mov.f32 	%f2146, %f2110;
	mov.f32 	%f2147, %f2110;
	mov.f32 	%f2148, %f2110;
	mov.f32 	%f2149, %f2110;
	mov.f32 	%f2150, %f2110;
	mov.f32 	%f2151, %f2110;
	mov.f32 	%f2152, %f2110;
	mov.f32 	%f2153, %f2110;
	mov.f32 	%f2154, %f2110;
	mov.f32 	%f2155, %f2110;
	mov.f32 	%f2156, %f2110;
	mov.f32 	%f2157, %f2110;
	mov.f32 	%f2158, %f2110;
	mov.f32 	%f2159, %f2110;
	mov.f32 	%f2160, %f2110;
	mov.f32 	%f2161, %f2110;
	mov.f32 	%f2162, %f2110;
	mov.f32 	%f2163, %f2110;
	mov.f32 	%f2164, %f2110;
	mov.f32 	%f2165, %f2110;
	mov.f32 	%f2166, %f2110;
	mov.f32 	%f2167, %f2110;
	mov.f32 	%f2168, %f2110;
	mov.f32 	%f2169, %f2110;
	mov.f32 	%f2170, %f2110;
	mov.f32 	%f2171, %f2110;
	mov.f32 	%f2172, %f2110;
	mov.f32 	%f2173, %f2110;
	@%p1 bra 	$L__BB7_6;
	mov.b32 	%r997, 0;
	mov.f32 	%f2110, 0f00000000;
	mov.u32 	%r995, %r3;
$L__BB7_2:
	sub.s32 	%r246, %r995, %r3;
	and.b32  	%r247, %r246, 31;
	setp.ne.s32 	%p2, %r247, 0;
	@%p2 bra 	$L__BB7_5;
	sub.s32 	%r248, %r4, %r995;
	setp.ge.u32 	%p3, %r1, %r248;
	mov.u32 	%r997, %r995;
	@%p3 bra 	$L__BB7_5;
	ld.param.u64 	%rd260, [_Z13_spmm_conv_14PKfPfiiPKiS3_S3_S0__param_7];
	ld.param.u64 	%rd258, [_Z13_spmm_conv_14PKfPfiiPKiS3_S3_S0__param_6];
	add.s32 	%r249, %r995, %r1;
	cvta.to.global.u64 	%rd15, %rd258;
	mul.wide.u32 	%rd16, %r249, 4;
	add.s64 	%rd17, %rd15, %rd16;
	ld.global.nc.u32 	%r250, [%rd17];
	shl.b32 	%r251, %r7, 14;
	mov.u32 	%r252, %ctaid.y;
	shl.b32 	%r253, %r252, 6;
	add.s32 	%r254, %r253, %r1;
	mad.lo.s32 	%r255, %r6, 1064960, %r254;
	add.s32 	%r256, %r255, %r251;
	shr.s32 	%r257, %r250, 31;
	shr.u32 	%r258, %r257, 24;
	add.s32 	%r259, %r250, %r258;
	shr.u32 	%r260, %r259, 8;
	mad.lo.s32 	%r261, %r260, 1064960, %r256;
	and.b32  	%r262, %r259, 67108608;
	sub.s32 	%r263, %r250, %r262;
	shl.b32 	%r264, %r263, 6;
	add.s32 	%r996, %r261, %r264;
	cvta.to.global.u64 	%rd18, %rd260;
	add.s64 	%rd19, %rd18, %rd16;
	ld.global.nc.u32 	%r994, [%rd19];
	add.s32 	%r265, %r5, %r249;
	mul.wide.u32 	%rd20, %r265, 4;
	add.s64 	%rd21, %rd18, %rd20;
	ld.global.nc.u32 	%r993, [%rd21];
	add.s32 	%r266, %r265, %r5;
	mul.wide.u32 	%rd22, %r266, 4;
	add.s64 	%rd23, %rd18, %rd22;
	ld.global.nc.u32 	%r992, [%rd23];
	add.s32 	%r267, %r266, %r5;
	mul.wide.u32 	%rd24, %r267, 4;
	add.s64 	%rd25, %rd18, %rd24;
	ld.global.nc.u32 	%r991, [%rd25];
	add.s32 	%r268, %r267, %r5;
	mul.wide.u32 	%rd26, %r268, 4;
	add.s64 	%rd27, %rd18, %rd26;
	ld.global.nc.u32 	%r990, [%rd27];
	add.s32 	%r269, %r268, %r5;
	mul.wide.u32 	%rd28, %r269, 4;
	add.s64 	%rd29, %rd18, %rd28;
	ld.global.nc.u32 	%r989, [%rd29];
	add.s32 	%r270, %r269, %r5;
	mul.wide.u32 	%rd30, %r270, 4;
	add.s64 	%rd31, %rd18, %rd30;
	ld.global.nc.u32 	%r988, [%rd31];
	add.s32 	%r271, %r270, %r5;
	mul.wide.u32 	%rd32, %r271, 4;
	add.s64 	%rd33, %rd18, %rd32;
	ld.global.nc.u32 	%r987, [%rd33];
	add.s32 	%r272, %r271, %r5;
	mul.wide.u32 	%rd34, %r272, 4;
	add.s64 	%rd35, %rd18, %rd34;
	ld.global.nc.u32 	%r986, [%rd35];
	add.s32 	%r273, %r272, %r5;
	mul.wide.u32 	%rd36, %r273, 4;
	add.s64 	%rd37, %rd18, %rd36;
	ld.global.nc.u32 	%r985, [%rd37];
	add.s32 	%r274, %r273, %r5;
	mul.wide.u32 	%rd38, %r274, 4;
	add.s64 	%rd39, %rd18, %rd38;
	ld.global.nc.u32 	%r984, [%rd39];
	add.s32 	%r275, %r274, %r5;
	mul.wide.u32 	%rd40, %r275, 4;
	add.s64 	%rd41, %rd18, %rd40;
	ld.global.nc.u32 	%r983, [%rd41];
	add.s32 	%r276, %r275, %r5;
	mul.wide.u32 	%rd42, %r276, 4;
	add.s64 	%rd43, %rd18, %rd42;
	ld.global.nc.u32 	%r982, [%rd43];
	add.s32 	%r277, %r276, %r5;
	mul.wide.u32 	%rd44, %r277, 4;
	add.s64 	%rd45, %rd18, %rd44;
	ld.global.nc.u32 	%r981, [%rd45];
	add.s32 	%r278, %r277, %r5;
	mul.wide.u32 	%rd46, %r278, 4;
	add.s64 	%rd47, %rd18, %rd46;
	ld.global.nc.u32 	%r980, [%rd47];
	add.s32 	%r279, %r278, %r5;
	mul.wide.u32 	%rd48, %r279, 4;
	add.s64 	%rd49, %rd18, %rd48;
	ld.global.nc.u32 	%r979, [%rd49];
	add.s32 	%r280, %r279, %r5;
	mul.wide.u32 	%rd50, %r280, 4;
	add.s64 	%rd51, %rd18, %rd50;
	ld.global.nc.u32 	%r978, [%rd51];
	add.s32 	%r281, %r280, %r5;
	mul.wide.u32 	%rd52, %r281, 4;
	add.s64 	%rd53, %rd18, %rd52;
	ld.global.nc.u32 	%r977, [%rd53];
	add.s32 	%r282, %r281, %r5;
	mul.wide.u32 	%rd54, %r282, 4;
	add.s64 	%rd55, %rd18, %rd54;
	ld.global.nc.u32 	%r976, [%rd55];
	add.s32 	%r283, %r282, %r5;
	mul.wide.u32 	%rd56, %r283, 4;
	add.s64 	%rd57, %rd18, %rd56;
	ld.global.nc.u32 	%r975, [%rd57];
	add.s32 	%r284, %r283, %r5;
	mul.wide.u32 	%rd58, %r284, 4;
	add.s64 	%rd59, %rd18, %rd58;
	ld.global.nc.u32 	%r974, [%rd59];
	add.s32 	%r285, %r284, %r5;
	mul.wide.u32 	%rd60, %r285, 4;
	add.s64 	%rd61, %rd18, %rd60;
	ld.global.nc.u32 	%r973, [%rd61];
	add.s32 	%r286, %r285, %r5;
	mul.wide.u32 	%rd62, %r286, 4;
	add.s64 	%rd63, %rd18, %rd62;
	ld.global.nc.u32 	%r972, [%rd63];
	add.s32 	%r287, %r286, %r5;
	mul.wide.u32 	%rd64, %r287, 4;
	add.s64 	%rd65, %rd18, %rd64;
	ld.global.nc.u32 	%r971, [%rd65];
	add.s32 	%r288, %r287, %r5;
	mul.wide.u32 	%rd66, %r288, 4;
	add.s64 	%rd67, %rd18, %rd66;
	ld.global.nc.u32 	%r970, [%rd67];
	add.s32 	%r289, %r288, %r5;
	mul.wide.u32 	%rd68, %r289, 4;
	add.s64 	%rd69, %rd18, %rd68;
	ld.global.nc.u32 	%r969, [%rd69];
	add.s32 	%r290, %r289, %r5;
	mul.wide.u32 	%rd70, %r290, 4;
	add.s64 	%rd71, %rd18, %rd70;
	ld.global.nc.u32 	%r968, [%rd71];
	add.s32 	%r291, %r290, %r5;
	mul.wide.u32 	%rd72, %r291, 4;
	add.s64 	%rd73, %rd18, %rd72;
	ld.global.nc.u32 	%r967, [%rd73];
	add.s32 	%r292, %r291, %r5;
	mul.wide.u32 	%rd74, %r292, 4;
	add.s64 	%rd75, %rd18, %rd74;
	ld.global.nc.u32 	%r966, [%rd75];
	add.s32 	%r293, %r292, %r5;
	mul.wide.u32 	%rd76, %r293, 4;
	add.s64 	%rd77, %rd18, %rd76;
	ld.global.nc.u32 	%r965, [%rd77];
	add.s32 	%r294, %r293, %r5;
	mul.wide.u32 	%rd78, %r294, 4;
	add.s64 	%rd79, %rd18, %rd78;
	ld.global.nc.u32 	%r964, [%rd79];
	add.s32 	%r295, %r294, %r5;
	mul.wide.u32 	%rd80, %r295, 4;
	add.s64 	%rd81, %rd18, %rd80;
	ld.global.nc.u32 	%r963, [%rd81];
$L__BB7_5:
	ld.param.u64 	%rd252, [_Z13_spmm_conv_14PKfPfiiPKiS3_S3_S0__param_0];
	sub.s32 	%r296, %r995, %r997;
	shfl.sync.idx.b32	%r297|%p4, %r996, %r296, 31, -1;
	add.s32 	%r298, %r296, 1;
	shfl.sync.idx.b32	%r299|%p5, %r996, %r298, 31, -1;
	add.s32 	%r300, %r296, 2;
	shfl.sync.idx.b32	%r301|%p6, %r996, %r300, 31, -1;
	add.s32 	%r302, %r296, 3;
	shfl.sync.idx.b32	%r303|%p7, %r996, %r302, 31, -1;
	add.s32 	%r304, %r296, 4;
	shfl.sync.idx.b32	%r305|%p8, %r996, %r304, 31, -1;
	add.s32 	%r306, %r296, 5;
	shfl.sync.idx.b32	%r307|%p9, %r996, %r306, 31, -1;
	add.s32 	%r308, %r296, 6;
	shfl.sync.idx.b32	%r309|%p10, %r996, %r308, 31, -1;
	add.s32 	%r310, %r296, 7;
	shfl.sync.idx.b32	%r311|%p11, %r996, %r310, 31, -1;
	cvta.to.global.u64 	%rd82, %rd252;
	mul.wide.s32 	%rd83, %r297, 4;
	add.s64 	%rd84, %rd82, %rd83;
	shfl.sync.idx.b32	%r312|%p12, %r994, %r296, 31, -1;
	mov.b32 	%f802, %r312;
	ld.global.nc.f32 	%f803, [%rd84];
	fma.rn.f32 	%f804, %f803, %f802, %f2173;
	ld.global.nc.f32 	%f805, [%rd84+128];
	fma.rn.f32 	%f806, %f805, %f802, %f2172;
	shfl.sync.idx.b32	%r313|%p13, %r993, %r296, 31, -1;
	mov.b32 	%f807, %r313;
	fma.rn.f32 	%f808, %f803, %f807, %f2171;
	fma.rn.f32 	%f809, %f805, %f807, %f2170;
	shfl.sync.idx.b32	%r314|%p14, %r992, %r296, 31, -1;
	mov.b32 	%f810, %r314;
	fma.rn.f32 	%f811, %f803, %f810, %f2169;
	fma.rn.f32 	%f812, %f805, %f810, %f2168;
	shfl.sync.idx.b32	%r315|%p15, %r991, %r296, 31, -1;
	mov.b32 	%f813, %r315;
	fma.rn.f32 	%f814, %f803, %f813, %f2167;
	fma.rn.f32 	%f815, %f805, %f813, %f2166;
	shfl.sync.idx.b32	%r316|%p16, %r990, %r296, 31, -1;
	mov.b32 	%f816, %r316;
	fma.rn.f32 	%f817, %f803, %f816, %f2165;
	fma.rn.f32 	%f818, %f805, %f816, %f2164;
	shfl.sync.idx.b32	%r317|%p17, %r989, %r296, 31, -1;
	mov.b32 	%f819, %r317;
	fma.rn.f32 	%f820, %f803, %f819, %f2163;
	fma.rn.f32 	%f821, %f805, %f819, %f2162;
	shfl.sync.idx.b32	%r318|%p18, %r988, %r296, 31, -1;
	mov.b32 	%f822, %r318;
	fma.rn.f32 	%f823, %f803, %f822, %f2161;
	fma.rn.f32 	%f824, %f805, %f822, %f2160;
	shfl.sync.idx.b32	%r319|%p19, %r987, %r296, 31, -1;
	mov.b32 	%f825, %r319;
	fma.rn.f32 	%f826, %f803, %f825, %f2159;
	fma.rn.f32 	%f827, %f805, %f825, %f2158;
	shfl.sync.idx.b32	%r320|%p20, %r986, %r296, 31, -1;
	mov.b32 	%f828, %r320;
	fma.rn.f32 	%f829, %f803, %f828, %f2157;
	fma.rn.f32 	%f830, %f805, %f828, %f2156;
	shfl.sync.idx.b32	%r321|%p21, %r985, %r296, 31, -1;
	mov.b32 	%f831, %r321;
	fma.rn.f32 	%f832, %f803, %f831, %f2155;
	fma.rn.f32 	%f833, %f805, %f831, %f2154;
	shfl.sync.idx.b32	%r322|%p22, %r984, %r296, 31, -1;
	mov.b32 	%f834, %r322;
	fma.rn.f32 	%f835, %f803, %f834, %f2153;
	fma.rn.f32 	%f836, %f805, %f834, %f2152;
	shfl.sync.idx.b32	%r323|%p23, %r983, %r296, 31, -1;
	mov.b32 	%f837, %r323;
	fma.rn.f32 	%f838, %f803, %f837, %f2151;
	fma.rn.f32 	%f839, %f805, %f837, %f2150;
	shfl.sync.idx.b32	%r324|%p24, %r982, %r296, 31, -1;
	mov.b32 	%f840, %r324;
	fma.rn.f32 	%f841, %f803, %f840, %f2149;
	fma.rn.f32 	%f842, %f805, %f840, %f2148;
	shfl.sync.idx.b32	%r325|%p25, %r981, %r296, 31, -1;
	mov.b32 	%f843, %r325;
	fma.rn.f32 	%f844, %f803, %f843, %f2147;
	fma.rn.f32 	%f845, %f805, %f843, %f2146;
	shfl.sync.idx.b32	%r326|%p26, %r980, %r296, 31, -1;
	mov.b32 	%f846, %r326;
	fma.rn.f32 	%f847, %f803, %f846, %f2145;
	fma.rn.f32 	%f848, %f805, %f846, %f2144;
	shfl.sync.idx.b32	%r327|%p27, %r979, %r296, 31, -1;
	mov.b32 	%f849, %r327;
	fma.rn.f32 	%f850, %f803, %f849, %f2143;
	fma.rn.f32 	%f851, %f805, %f849, %f2142;
	shfl.sync.idx.b32	%r328|%p28, %r978, %r296, 31, -1;
	mov.b32 	%f852, %r328;
	fma.rn.f32 	%f853, %f803, %f852, %f2141;
	fma.rn.f32 	%f854, %f805, %f852, %f2140;
	shfl.sync.idx.b32	%r329|%p29, %r977, %r296, 31, -1;
	mov.b32 	%f855, %r329;
	fma.rn.f32 	%f856, %f803, %f855, %f2139;
	fma.rn.f32 	%f857, %f805, %f855, %f2138;
	shfl.sync.idx.b32	%r330|%p30, %r976, %r296, 31, -1;
	mov.b32 	%f858, %r330;
	fma.rn.f32 	%f859, %f803, %f858, %f2137;
	fma.rn.f32 	%f860, %f805, %f858, %f2136;
	shfl.sync.idx.b32	%r331|%p31, %r975, %r296, 31, -1;
	mov.b32 	%f861, %r331;
	fma.rn.f32 	%f862, %f803, %f861, %f2135;
	fma.rn.f32 	%f863, %f805, %f861, %f2134;
	shfl.sync.idx.b32	%r332|%p32, %r974, %r296, 31, -1;
	mov.b32 	%f864, %r332;
	fma.rn.f32 	%f865, %f803, %f864, %f2133;
	fma.rn.f32 	%f866, %f805, %f864, %f2132;
	shfl.sync.idx.b32	%r333|%p33, %r973, %r296, 31, -1;
	mov.b32 	%f867, %r333;
	fma.rn.f32 	%f868, %f803, %f867, %f2131;
	fma.rn.f32 	%f869, %f805, %f867, %f2130;
	shfl.sync.idx.b32	%r334|%p34, %r972, %r296, 31, -1;
	mov.b32 	%f870, %r334;
	fma.rn.f32 	%f871, %f803, %f870, %f2129;
	fma.rn.f32 	%f872, %f805, %f870, %f2128;
	shfl.sync.idx.b32	%r335|%p35, %r971, %r296, 31, -1;
	mov.b32 	%f873, %r335;
	fma.rn.f32 	%f874, %f803, %f873, %f2127;
	fma.rn.f32 	%f875, %f805, %f873, %f2126;
	shfl.sync.idx.b32	%r336|%p36, %r970, %r296, 31, -1;
	mov.b32 	%f876, %r336;
	fma.rn.f32 	%f877, %f803, %f876, %f2125;
	fma.rn.f32 	%f878, %f805, %f876, %f2124;
	shfl.sync.idx.b32	%r337|%p37, %r969, %r296, 31, -1;
	mov.b32 	%f879, %r337;
	fma.rn.f32 	%f880, %f803, %f879, %f2123;
	fma.rn.f32 	%f881, %f805, %f879, %f2122;
	shfl.sync.idx.b32	%r338|%p38, %r968, %r296, 31, -1;
	mov.b32 	%f882, %r338;
	fma.rn.f32 	%f883, %f803, %f882, %f2121;
	fma.rn.f32 	%f884, %f805, %f882, %f2120;
	shfl.sync.idx.b32	%r339|%p39, %r967, %r296, 31, -1;
	mov.b32 	%f885, %r339;
	fma.rn.f32 	%f886, %f803, %f885, %f2119;
	fma.rn.f32 	%f887, %f805, %f885, %f2118;
	shfl.sync.idx.b32	%r340|%p40, %r966, %r296, 31, -1;
	mov.b32 	%f888, %r340;
	fma.rn.f32 	%f889, %f803, %f888, %f2117;
	fma.rn.f32 	%f890, %f805, %f888, %f2116;
	shfl.sync.idx.b32	%r341|%p41, %r965, %r296, 31, -1;
	mov.b32 	%f891, %r341;
	fma.rn.f32 	%f892, %f803, %f891, %f2115;
	fma.rn.f32 	%f893, %f805, %f891, %f2114;
	shfl.sync.idx.b32	%r342|%p42, %r964, %r296, 31, -1;
	mov.b32 	%f894, %r342;
	fma.rn.f32 	%f895, %f803, %f894, %f2113;
	fma.rn.f32 	%f896, %f805, %f894, %f2112;
	shfl.sync.idx.b32	%r343|%p43, %r963, %r296, 31, -1;
	mov.b32 	%f897, %r343;
	fma.rn.f32 	%f898, %f803, %f897, %f2111;
	fma.rn.f32 	%f899, %f805, %f897, %f2110;
	mul.wide.s32 	%rd85, %r299, 4;
	add.s64 	%rd86, %rd82, %rd85;
	shfl.sync.idx.b32	%r344|%p44, %r994, %r298, 31, -1;
	mov.b32 	%f900, %r344;
	ld.global.nc.f32 	%f901, [%rd86];
	fma.rn.f32 	%f902, %f901, %f900, %f804;
	ld.global.nc.f32 	%f903, [%rd86+128];
	fma.rn.f32 	%f904, %f903, %f900, %f806;
	shfl.sync.idx.b32	%r345|%p45, %r993, %r298, 31, -1;
	mov.b32 	%f905, %r345;
	fma.rn.f32 	%f906, %f901, %f905, %f808;
	fma.rn.f32 	%f907, %f903, %f905, %f809;
	shfl.sync.idx.b32	%r346|%p46, %r992, %r298, 31, -1;
	mov.b32 	%f908, %r346;
	fma.rn.f32 	%f909, %f901, %f908, %f811;
	fma.rn.f32 	%f910, %f903, %f908, %f812;
	shfl.sync.idx.b32	%r347|%p47, %r991, %r298, 31, -1;
	mov.b32 	%f911, %r347;
	fma.rn.f32 	%f912, %f901, %f911, %f814;
	fma.rn.f32 	%f913, %f903, %f911, %f815;
	shfl.sync.idx.b32	%r348|%p48, %r990, %r298, 31, -1;
	mov.b32 	%f914, %r348;
	fma.rn.f32 	%f915, %f901, %f914, %f817;
	fma.rn.f32 	%f916, %f903, %f914, %f818;
	shfl.sync.idx.b32	%r349|%p49, %r989, %r298, 31, -1;
	mov.b32 	%f917, %r349;
	fma.rn.f32 	%f918, %f901, %f917, %f820;
	fma.rn.f32 	%f919, %f903, %f917, %f821;
	shfl.sync.idx.b32	%r350|%p50, %r988, %r298, 31, -1;
	mov.b32 	%f920, %r350;
	fma.rn.f32 	%f921, %f901, %f920, %f823;
	fma.rn.f32 	%f922, %f903, %f920, %f824;
	shfl.sync.idx.b32	%r351|%p51, %r987, %r298, 31, -1;
	mov.b32 	%f923, %r351;
	fma.rn.f32 	%f924, %f901, %f923, %f826;
	fma.rn.f32 	%f925, %f903, %f923, %f827;
	shfl.sync.idx.b32	%r352|%p52, %r986, %r298, 31, -1;
	mov.b32 	%f926, %r352;
	fma.rn.f32 	%f927, %f901, %f926, %f829;
	fma.rn.f32 	%f928, %f903, %f926, %f830;
	shfl.sync.idx.b32	%r353|%p53, %r985, %r298, 31, -1;
	mov.b32 	%f929, %r353;
	fma.rn.f32 	%f930, %f901, %f929, %f832;
	fma.rn.f32 	%f931, %f903, %f929, %f833;
	shfl.sync.idx.b32	%r354|%p54, %r984, %r298, 31, -1;
	mov.b32 	%f932, %r354;
	fma.rn.f32 	%f933, %f901, %f932, %f835;
	fma.rn.f32 	%f934, %f903, %f932, %f836;
	shfl.sync.idx.b32	%r355|%p55, %r983, %r298, 31, -1;
	mov.b32 	%f935, %r355;
	fma.rn.f32 	%f936, %f901, %f935, %f838;
	fma.rn.f32 	%f937, %f903, %f935, %f839;
	shfl.sync.idx.b32	%r356|%p56, %r982, %r298, 31, -1;
	mov.b32 	%f938, %r356;
	fma.rn.f32 	%f939, %f901, %f938, %f841;
	fma.rn.f32 	%f940, %f903, %f938, %f842;
	shfl.sync.idx.b32	%r357|%p57, %r981, %r298, 31, -1;
	mov.b32 	%f941, %r357;
	fma.rn.f32 	%f942, %f901, %f941, %f844;
	fma.rn.f32 	%f943, %f903, %f941, %f845;
	shfl.sync.idx.b32	%r358|%p58, %r980, %r298, 31, -1;
	mov.b32 	%f944, %r358;
	fma.rn.f32 	%f945, %f901, %f944, %f847;
	fma.rn.f32 	%f946, %f903, %f944, %f848;
	shfl.sync.idx.b32	%r359|%p59, %r979, %r298, 31, -1;
	mov.b32 	%f947, %r359;
	fma.rn.f32 	%f948, %f901, %f947, %f850;
	fma.rn.f32 	%f949, %f903, %f947, %f851;
	shfl.sync.idx.b32	%r360|%p60, %r978, %r298, 31, -1;
	mov.b32 	%f950, %r360;
	fma.rn.f32 	%f951, %f901, %f950, %f853;
	fma.rn.f32 	%f952, %f903, %f950, %f854;
	shfl.sync.idx.b32	%r361|%p61, %r977, %r298, 31, -1;
	mov.b32 	%f953, %r361;
	fma.rn.f32 	%f954, %f901, %f953, %f856;
	fma.rn.f32 	%f955, %f903, %f953, %f857;
	shfl.sync.idx.b32	%r362|%p62, %r976, %r298, 31, -1;
	mov.b32 	%f956, %r362;
	fma.rn.f32 	%f957, %f901, %f956, %f859;
	fma.rn.f32 	%f958, %f903, %f956, %f860;
	shfl.sync.idx.b32	%r363|%p63, %r975, %r298, 31, -1;
	mov.b32 	%f959, %r363;
	fma.rn.f32 	%f960, %f901, %f959, %f862;
	fma.rn.f32 	%f961, %f903, %f959, %f863;
	shfl.sync.idx.b32	%r364|%p64, %r974, %r298, 31, -1;
	mov.b32 	%f962, %r364;
	fma.rn.f32 	%f963, %f901, %f962, %f865;
	fma.rn.f32 	%f964, %f903, %f962, %f866;
	shfl.sync.idx.b32	%r365|%p65, %r973, %r298, 31, -1;
	mov.b32 	%f965, %r365;
	fma.rn.f32 	%f966, %f901, %f965, %f868;
	fma.rn.f32 	%f967, %f903, %f965, %f869;
	shfl.sync.idx.b32	%r366|%p66, %r972, %r298, 31, -1;
	mov.b32 	%f968, %r366;
	fma.rn.f32 	%f969, %f901, %f968, %f871;
	fma.rn.f32 	%f970, %f903, %f968, %f872;
	shfl.sync.idx.b32	%r367|%p67, %r971, %r298, 31, -1;
	mov.b32 	%f971, %r367;
	fma.rn.f32 	%f972, %f901, %f971, %f874;
	fma.rn.f32 	%f973, %f903, %f971, %f875;
	shfl.sync.idx.b32	%r368|%p68, %r970, %r298, 31, -1;
	mov.b32 	%f974, %r368;
	fma.rn.f32 	%f975, %f901, %f974, %f877;
	fma.rn.f32 	%f976, %f903, %f974, %f878;
	shfl.sync.idx.b32	%r369|%p69, %r969, %r298, 31, -1;
	mov.b32 	%f977, %r369;
	fma.rn.f32 	%f978, %f901, %f977, %f880;
	fma.rn.f32 	%f979, %f903, %f977, %f881;
	shfl.sync.idx.b32	%r370|%p70, %r968, %r298, 31, -1;
	mov.b32 	%f980, %r370;
	fma.rn.f32 	%f981, %f901, %f980, %f883;
	fma.rn.f32 	%f982, %f903, %f980, %f884;
	shfl.sync.idx.b32	%r371|%p71, %r967, %r298, 31, -1;
	mov.b32 	%f983, %r371;
	fma.rn.f32 	%f984, %f901, %f983, %f886;
	fma.rn.f32 	%f985, %f903, %f983, %f887;
	shfl.sync.idx.b32	%r372|%p72, %r966, %r298, 31, -1;
	mov.b32 	%f986, %r372;
	fma.rn.f32 	%f987, %f901, %f986, %f889;
	fma.rn.f32 	%f988, %f903, %f986, %f890;
	shfl.sync.idx.b32	%r373|%p73, %r965, %r298, 31, -1;
	mov.b32 	%f989, %r373;
	fma.rn.f32 	%f990, %f901, %f989, %f892;
	fma.rn.f32 	%f991, %f903, %f989, %f893;
	shfl.sync.idx.b32	%r374|%p74, %r964, %r298, 31, -1;
	mov.b32 	%f992, %r374;
	fma.rn.f32 	%f993, %f901, %f992, %f895;
	fma.rn.f32 	%f994, %f903, %f992, %f896;
	shfl.sync.idx.b32	%r375|%p75, %r963, %r298, 31, -1;
	mov.b32 	%f995, %r375;
	fma.rn.f32 	%f996, %f901, %f995, %f898;
	fma.rn.f32 	%f997, %f903, %f995, %f899;
	mul.wide.s32 	%rd87, %r301, 4;
	add.s64 	%rd88, %rd82, %rd87;
	shfl.sync.idx.b32	%r376|%p76, %r994, %r300, 31, -1;
	mov.b32 	%f998, %r376;
	ld.global.nc.f32 	%f999, [%rd88];
	fma.rn.f32 	%f1000, %f999, %f998, %f902;
	ld.global.nc.f32 	%f1001, [%rd88+128];
	fma.rn.f32 	%f1002, %f1001, %f998, %f904;
	shfl.sync.idx.b32	%r377|%p77, %r993, %r300, 31, -1;
	mov.b32 	%f1003, %r377;
	fma.rn.f32 	%f1004, %f999, %f1003, %f906;
	fma.rn.f32 	%f1005, %f1001, %f1003, %f907;
	shfl.sync.idx.b32	%r378|%p78, %r992, %r300, 31, -1;
	mov.b32 	%f1006, %r378;
	fma.rn.f32 	%f1007, %f999, %f1006, %f909;
	fma.rn.f32 	%f1008, %f1001, %f1006, %f910;
	shfl.sync.idx.b32	%r379|%p79, %r991, %r300, 31, -1;
	mov.b32 	%f1009, %r379;
	fma.rn.f32 	%f1010, %f999, %f1009, %f912;
	fma.rn.f32 	%f1011, %f1001, %f1009, %f913;
	shfl.sync.idx.b32	%r380|%p80, %r990, %r300, 31, -1;
	mov.b32 	%f1012, %r380;
	fma.rn.f32 	%f1013, %f999, %f1012, %f915;
	fma.rn.f32 	%f1014, %f1001, %f1012, %f916;
	shfl.sync.idx.b32	%r381|%p81, %r989, %r300, 31, -1;
	mov.b32 	%f1015, %r381;
	fma.rn.f32 	%f1016, %f999, %f1015, %f918;
	fma.rn.f32 	%f1017, %f1001, %f1015, %f919;
	shfl.sync.idx.b32	%r382|%p82, %r988, %r300, 31, -1;
	mov.b32 	%f1018, %r382;
	fma.rn.f32 	%f1019, %f999, %f1018, %f921;
	fma.rn.f32 	%f1020, %f1001, %f1018, %f922;
	shfl.sync.idx.b32	%r383|%p83, %r987, %r300, 31, -1;
	mov.b32 	%f1021, %r383;
	fma.rn.f32 	%f1022, %f999, %f1021, %f924;
	fma.rn.f32 	%f1023, %f1001, %f1021, %f925;
	shfl.sync.idx.b32	%r384|%p84, %r986, %r300, 31, -1;
	mov.b32 	%f1024, %r384;
	fma.rn.f32 	%f1025, %f999, %f1024, %f927;
	fma.rn.f32 	%f1026, %f1001, %f1024, %f928;
	shfl.sync.idx.b32	%r385|%p85, %r985, %r300, 31, -1;
	mov.b32 	%f1027, %r385;
	fma.rn.f32 	%f1028, %f999, %f1027, %f930;
	fma.rn.f32 	%f1029, %f1001, %f1027, %f931;
	shfl.sync.idx.b32	%r386|%p86, %r984, %r300, 31, -1;
	mov.b32 	%f1030, %r386;
	fma.rn.f32 	%f1031, %f999, %f1030, %f933;
	fma.rn.f32 	%f1032, %f1001, %f1030, %f934;
	shfl.sync.idx.b32	%r387|%p87, %r983, %r300, 31, -1;
	mov.b32 	%f1033, %r387;
	fma.rn.f32 	%f1034, %f999, %f1033, %f936;
	fma.rn.f32 	%f1035, %f1001, %f1033, %f937;
	shfl.sync.idx.b32	%r388|%p88, %r982, %r300, 31, -1;
	mov.b32 	%f1036, %r388;
	fma.rn.f32 	%f1037, %f999, %f1036, %f939;
	fma.rn.f32 	%f1038, %f1001, %f1036, %f940;
	shfl.sync.idx.b32	%r389|%p89, %r981, %r300, 31, -1;
	mov.b32 	%f1039, %r389;
	fma.rn.f32 	%f1040, %f999, %f1039, %f942;
	fma.rn.f32 	%f1041, %f1001, %f1039, %f943;
	shfl.sync.idx.b32	%r390|%p90, %r980, %r300, 31, -1;
	mov.b32 	%f1042, %r390;
	fma.rn.f32 	%f1043, %f999, %f1042, %f945;
	fma.rn.f32 	%f1044, %f1001, %f1042, %f946;
	shfl.sync.idx.b32	%r391|%p91, %r979, %r300, 31, -1;
	mov.b32 	%f1045, %r391;
	fma.rn.f32 	%f1046, %f999, %f1045, %f948;
	fma.rn.f32 	%f1047, %f1001, %f1045, %f949;
	shfl.sync.idx.b32	%r392|%p92, %r978, %r300, 31, -1;
	mov.b32 	%f1048, %r392;
	fma.rn.f32 	%f1049, %f999, %f1048, %f951;
	fma.rn.f32 	%f1050, %f1001, %f1048, %f952;
	shfl.sync.idx.b32	%r393|%p93, %r977, %r300, 31, -1;
	mov.b32 	%f1051, %r393;
	fma.rn.f32 	%f1052, %f999, %f1051, %f954;
	fma.rn.f32 	%f1053, %f1001, %f1051, %f955;
	shfl.sync.idx.b32	%r394|%p94, %r976, %r300, 31, -1;
	mov.b32 	%f1054, %r394;
	fma.rn.f32 	%f1055, %f999, %f1054, %f957;
	fma.rn.f32 	%f1056, %f1001, %f1054, %f958;
	shfl.sync.idx.b32	%r395|%p95, %r975, %r300, 31, -1;
	mov.b32 	%f1057, %r395;
	fma.rn.f32 	%f1058, %f999, %f1057, %f960;
	fma.rn.f32 	%f1059, %f1001, %f1057, %f961;
	shfl.sync.idx.b32	%r396|%p96, %r974, %r300, 31, -1;
	mov.b32 	%f1060, %r396;
	fma.rn.f32 	%f1061, %f999, %f1060, %f963;
	fma.rn.f32 	%f1062, %f1001, %f1060, %f964;
	shfl.sync.idx.b32	%r397|%p97, %r973, %r300, 31, -1;
	mov.b32 	%f1063, %r397;
	fma.rn.f32 	%f1064, %f999, %f1063, %f966;
	fma.rn.f32 	%f1065, %f1001, %f1063, %f967;
	shfl.sync.idx.b32	%r398|%p98, %r972, %r300, 31, -1;
	mov.b32 	%f1066, %r398;
	fma.rn.f32 	%f1067, %f999, %f1066, %f969;
	fma.rn.f32 	%f1068, %f1001, %f1066, %f970;
	shfl.sync.idx.b32	%r399|%p99, %r971, %r300, 31, -1;
	mov.b32 	%f1069, %r399;
	fma.rn.f32 	%f1070, %f999, %f1069, %f972;
	fma.rn.f32 	%f1071, %f1001, %f1069, %f973;
	shfl.sync.idx.b32	%r400|%p100, %r970, %r300, 31, -1;
	mov.b32 	%f1072, %r400;
	fma.rn.f32 	%f1073, %f999, %f1072, %f975;
	fma.rn.f32 	%f1074, %f1001, %f1072, %f976;
	shfl.sync.idx.b32	%r401|%p101, %r969, %r300, 31, -1;
	mov.b32 	%f1075, %r401;
	fma.rn.f32 	%f1076, %f999, %f1075, %f978;
	fma.rn.f32 	%f1077, %f1001, %f1075, %f979;
	shfl.sync.idx.b32	%r402|%p102, %r968, %r300, 31, -1;
	mov.b32 	%f1078, %r402;
	fma.rn.f32 	%f1079, %f999, %f1078, %f981;
	fma.rn.f32 	%f1080, %f1001, %f1078, %f982;
	shfl.sync.idx.b32	%r403|%p103, %r967, %r300, 31, -1;
	mov.b32 	%f1081, %r403;
	fma.rn.f32 	%f1082, %f999, %f1081, %f984;
	fma.rn.f32 	%f1083, %f1001, %f1081, %f985;
	shfl.sync.idx.b32	%r404|%p104, %r966, %r300, 31, -1;
	mov.b32 	%f1084, %r404;
	fma.rn.f32 	%f1085, %f999, %f1084, %f987;
	fma.rn.f32 	%f1086, %f1001, %f1084, %f988;
	shfl.sync.idx.b32	%r405|%p105, %r965, %r300, 31, -1;
	mov.b32 	%f1087, %r405;
	fma.rn.f32 	%f1088, %f999, %f1087, %f990;
	fma.rn.f32 	%f1089, %f1001, %f1087, %f991;
	shfl.sync.idx.b32	%r406|%p106, %r964, %r300, 31, -1;
	mov.b32 	%f1090, %r406;
	fma.rn.f32 	%f1091, %f999, %f1090, %f993;
	fma.rn.f32 	%f1092, %f1001, %f1090, %f994;
	shfl.sync.idx.b32	%r407|%p107, %r963, %r300, 31, -1;
	mov.b32 	%f1093, %r407;
	fma.rn.f32 	%f1094, %f999, %f1093, %f996;
	fma.rn.f32 	%f1095, %f1001, %f1093, %f997;
	mul.wide.s32 	%rd89, %r303, 4;
	add.s64 	%rd90, %rd82, %rd89;
	shfl.sync.idx.b32	%r408|%p108, %r994, %r302, 31, -1;
	mov.b32 	%f1096, %r408;
	ld.global.nc.f32 	%f1097, [%rd90];
	fma.rn.f32 	%f1098, %f1097, %f1096, %f1000;
	ld.global.nc.f32 	%f1099, [%rd90+128];
	fma.rn.f32 	%f1100, %f1099, %f1096, %f1002;
	shfl.sync.idx.b32	%r409|%p109, %r993, %r302, 31, -1;
	mov.b32 	%f1101, %r409;
	fma.rn.f32 	%f1102, %f1097, %f1101, %f1004;
	fma.rn.f32 	%f1103, %f1099, %f1101, %f1005;
	shfl.sync.idx.b32	%r410|%p110, %r992, %r302, 31, -1;
	mov.b32 	%f1104, %r410;
	fma.rn.f32 	%f1105, %f1097, %f1104, %f1007;
	fma.rn.f32 	%f1106, %f1099, %f1104, %f1008;
	shfl.sync.idx.b32	%r411|%p111, %r991, %r302, 31, -1;
	mov.b32 	%f1107, %r411;
	fma.rn.f32 	%f1108, %f1097, %f1107, %f1010;
	fma.rn.f32 	%f1109, %f1099, %f1107, %f1011;
	shfl.sync.idx.b32	%r412|%p112, %r990, %r302, 31, -1;
	mov.b32 	%f1110, %r412;
	fma.rn.f32 	%f1111, %f1097, %f1110, %f1013;
	fma.rn.f32 	%f1112, %f1099, %f1110, %f1014;
	shfl.sync.idx.b32	%r413|%p113, %r989, %r302, 31, -1;
	mov.b32 	%f1113, %r413;
	fma.rn.f32 	%f1114, %f1097, %f1113, %f1016;
	fma.rn.f32 	%f1115, %f1099, %f1113, %f1017;
	shfl.sync.idx.b32	%r414|%p114, %r988, %r302, 31, -1;
	mov.b32 	%f1116, %r414;
	fma.rn.f32 	%f1117, %f1097, %f1116, %f1019;
	fma.rn.f32 	%f1118, %f1099, %f1116, %f1020;
	shfl.sync.idx.b32	%r415|%p115, %r987, %r302, 31, -1;
	mov.b32 	%f1119, %r415;
	fma.rn.f32 	%f1120, %f1097, %f1119, %f1022;
	fma.rn.f32 	%f1121, %f1099, %f1119, %f1023;
	shfl.sync.idx.b32	%r416|%p116, %r986, %r302, 31, -1;
	mov.b32 	%f1122, %r416;
	fma.rn.f32 	%f1123, %f1097, %f1122, %f1025;
	fma.rn.f32 	%f1124, %f1099, %f1122, %f1026;
	shfl.sync.idx.b32	%r417|%p117, %r985, %r302, 31, -1;
	mov.b32 	%f1125, %r417;
	fma.rn.f32 	%f1126, %f1097, %f1125, %f1028;
	fma.rn.f32 	%f1127, %f1099, %f1125, %f1029;
	shfl.sync.idx.b32	%r418|%p118, %r984, %r302, 31, -1;
	mov.b32 	%f1128, %r418;
	fma.rn.f32 	%f1129, %f1097, %f1128, %f1031;
	fma.rn.f32 	%f1130, %f1099, %f1128, %f1032;
	shfl.sync.idx.b32	%r419|%p119, %r983, %r302, 31, -1;
	mov.b32 	%f1131, %r419;
	fma.rn.f32 	%f1132, %f1097, %f1131, %f1034;
	fma.rn.f32 	%f1133, %f1099, %f1131, %f1035;
	shfl.sync.idx.b32	%r420|%p120, %r982, %r302, 31, -1;
	mov.b32 	%f1134, %r420;
	fma.rn.f32 	%f1135, %f1097, %f1134, %f1037;
	fma.rn.f32 	%f1136, %f1099, %f1134, %f1038;
	shfl.sync.idx.b32	%r421|%p121, %r981, %r302, 31, -1;
	mov.b32 	%f1137, %r421;
	fma.rn.f32 	%f1138, %f1097, %f1137, %f1040;
	fma.rn.f32 	%f1139, %f1099, %f1137, %f1041;
	shfl.sync.idx.b32	%r422|%p122, %r980, %r302, 31, -1;
	mov.b32 	%f1140, %r422;
	fma.rn.f32 	%f1141, %f1097, %f1140, %f1043;
	fma.rn.f32 	%f1142, %f1099, %f1140, %f1044;
	shfl.sync.idx.b32	%r423|%p123, %r979, %r302, 31, -1;
	mov.b32 	%f1143, %r423;
	fma.rn.f32 	%f1144, %f1097, %f1143, %f1046;
	fma.rn.f32 	%f1145, %f1099, %f1143, %f1047;
	shfl.sync.idx.b32	%r424|%p124, %r978, %r302, 31, -1;
	mov.b32 	%f1146, %r424;
	fma.rn.f32 	%f1147, %f1097, %f1146, %f1049;
	fma.rn.f32 	%f1148, %f1099, %f1146, %f1050;
	shfl.sync.idx.b32	%r425|%p125, %r977, %r302, 31, -1;
	mov.b32 	%f1149, %r425;
	fma.rn.f32 	%f1150, %f1097, %f1149, %f1052;
	fma.rn.f32 	%f1151, %f1099, %f1149, %f1053;
	shfl.sync.idx.b32	%r426|%p126, %r976, %r302, 31, -1;
	mov.b32 	%f1152, %r426;
	fma.rn.f32 	%f1153, %f1097, %f1152, %f1055;
	fma.rn.f32 	%f1154, %f1099, %f1152, %f1056;
	shfl.sync.idx.b32	%r427|%p127, %r975, %r302, 31, -1;
	mov.b32 	%f1155, %r427;
	fma.rn.f32 	%f1156, %f1097, %f1155, %f1058;
	fma.rn.f32 	%f1157, %f1099, %f1155, %f1059;
	shfl.sync.idx.b32	%r428|%p128, %r974, %r302, 31, -1;
	mov.b32 	%f1158, %r428;
	fma.rn.f32 	%f1159, %f1097, %f1158, %f1061;
	fma.rn.f32 	%f1160, %f1099, %f1158, %f1062;
	shfl.sync.idx.b32	%r429|%p129, %r973, %r302, 31, -1;
	mov.b32 	%f1161, %r429;
	fma.rn.f32 	%f1162, %f1097, %f1161, %f1064;
	fma.rn.f32 	%f1163, %f1099, %f1161, %f1065;
	shfl.sync.idx.b32	%r430|%p130, %r972, %r302, 31, -1;
	mov.b32 	%f1164, %r430;
	fma.rn.f32 	%f1165, %f1097, %f1164, %f1067;
	fma.rn.f32 	%f1166, %f1099, %f1164, %f1068;
	shfl.sync.idx.b32	%r431|%p131, %r971, %r302, 31, -1;
	mov.b32 	%f1167, %r431;
	fma.rn.f32 	%f1168, %f1097, %f1167, %f1070;
	fma.rn.f32 	%f1169, %f1099, %f1167, %f1071;
	shfl.sync.idx.b32	%r432|%p132, %r970, %r302, 31, -1;
	mov.b32 	%f1170, %r432;
	fma.rn.f32 	%f1171, %f1097, %f1170, %f1073;
	fma.rn.f32 	%f1172, %f1099, %f1170, %f1074;
	shfl.sync.idx.b32	%r433|%p133, %r969, %r302, 31, -1;
	mov.b32 	%f1173, %r433;
	fma.rn.f32 	%f1174, %f1097, %f1173, %f1076;
	fma.rn.f32 	%f1175, %f1099, %f1173, %f1077;
	shfl.sync.idx.b32	%r434|%p134, %r968, %r302, 31, -1;
	mov.b32 	%f1176, %r434;
	fma.rn.f32 	%f1177, %f1097, %f1176, %f1079;
	fma.rn.f32 	%f1178, %f1099, %f1176, %f1080;
	shfl.sync.idx.b32	%r435|%p135, %r967, %r302, 31, -1;
	mov.b32 	%f1179, %r435;
	fma.rn.f32 	%f1180, %f1097, %f1179, %f1082;
	fma.rn.f32 	%f1181, %f1099, %f1179, %f1083;
	shfl.sync.idx.b32	%r436|%p136, %r966, %r302, 31, -1;
	mov.b32 	%f1182, %r436;
	fma.rn.f32 	%f1183, %f1097, %f1182, %f1085;
	fma.rn.f32 	%f1184, %f1099, %f1182, %f1086;
	shfl.sync.idx.b32	%r437|%p137, %r965, %r302, 31, -1;
	mov.b32 	%f1185, %r437;
	fma.rn.f32 	%f1186, %f1097, %f1185, %f1088;
	fma.rn.f32 	%f1187, %f1099, %f1185, %f1089;
	shfl.sync.idx.b32	%r438|%p138, %r964, %r302, 31, -1;
	mov.b32 	%f1188, %r438;
	fma.rn.f32 	%f1189, %f1097, %f1188, %f1091;
	fma.rn.f32 	%f1190, %f1099, %f1188, %f1092;
	shfl.sync.idx.b32	%r439|%p139, %r963, %r302, 31, -1;
	mov.b32 	%f1191, %r439;
	fma.rn.f32 	%f1192, %f1097, %f1191, %f1094;
	fma.rn.f32 	%f1193, %f1099, %f1191, %f1095;
	mul.wide.s32 	%rd91, %r305, 4;
	add.s64 	%rd92, %rd82, %rd91;
	shfl.sync.idx.b32	%r440|%p140, %r994, %r304, 31, -1;
	mov.b32 	%f1194, %r440;
	ld.global.nc.f32 	%f1195, [%rd92];
	fma.rn.f32 	%f1196, %f1195, %f1194, %f1098;
	ld.global.nc.f32 	%f1197, [%rd92+128];
	fma.rn.f32 	%f1198, %f1197, %f1194, %f1100;
	shfl.sync.idx.b32	%r441|%p141, %r993, %r304, 31, -1;
	mov.b32 	%f1199, %r441;
	fma.rn.f32 	%f1200, %f1195, %f1199, %f1102;
	fma.rn.f32 	%f1201, %f1197, %f1199, %f1103;
	shfl.sync.idx.b32	%r442|%p142, %r992, %r304, 31, -1;
	mov.b32 	%f1202, %r442;
	fma.rn.f32 	%f1203, %f1195, %f1202, %f1105;
	fma.rn.f32 	%f1204, %f1197, %f1202, %f1106;
	shfl.sync.idx.b32	%r443|%p143, %r991, %r304, 31, -1;
	mov.b32 	%f1205, %r443;
	fma.rn.f32 	%f1206, %f1195, %f1205, %f1108;
	fma.rn.f32 	%f1207, %f1197, %f1205, %f1109;
	shfl.sync.idx.b32	%r444|%p144, %r990, %r304, 31, -1;
	mov.b32 	%f1208, %r444;
	fma.rn.f32 	%f1209, %f1195, %f1208, %f1111;
	fma.rn.f32 	%f1210, %f1197, %f1208, %f1112;
	shfl.sync.idx.b32	%r445|%p145, %r989, %r304, 31, -1;
	mov.b32 	%f1211, %r445;
	fma.rn.f32 	%f1212, %f1195, %f1211, %f1114;
	fma.rn.f32 	%f1213, %f1197, %f1211, %f1115;
	shfl.sync.idx.b32	%r446|%p146, %r988, %r304, 31, -1;
	mov.b32 	%f1214, %r446;
	fma.rn.f32 	%f1215, %f1195, %f1214, %f1117;
	fma.rn.f32 	%f1216, %f1197, %f1214, %f1118;
	shfl.sync.idx.b32	%r447|%p147, %r987, %r304, 31, -1;
	mov.b32 	%f1217, %r447;
	fma.rn.f32 	%f1218, %f1195, %f1217, %f1120;
	fma.rn.f32 	%f1219, %f1197, %f1217, %f1121;
	shfl.sync.idx.b32	%r448|%p148, %r986, %r304, 31, -1;
	mov.b32 	%f1220, %r448;
	fma.rn.f32 	%f1221, %f1195, %f1220, %f1123;
	fma.rn.f32 	%f1222, %f1197, %f1220, %f1124;
	shfl.sync.idx.b32	%r449|%p149, %r985, %r304, 31, -1;
	mov.b32 	%f1223, %r449;
	fma.rn.f32 	%f1224, %f1195, %f1223, %f1126;
	fma.rn.f32 	%f1225, %f1197, %f1223, %f1127;
	shfl.sync.idx.b32	%r450|%p150, %r984, %r304, 31, -1;
	mov.b32 	%f1226, %r450;
	fma.rn.f32 	%f1227, %f1195, %f1226, %f1129;
	fma.rn.f32 	%f1228, %f1197, %f1226, %f1130;
	shfl.sync.idx.b32	%r451|%p151, %r983, %r304, 31, -1;
	mov.b32 	%f1229, %r451;
	fma.rn.f32 	%f1230, %f1195, %f1229, %f1132;
	fma.rn.f32 	%f1231, %f1197, %f1229, %f1133;
	shfl.sync.idx.b32	%r452|%p152, %r982, %r304, 31, -1;
	mov.b32 	%f1232, %r452;
	fma.rn.f32 	%f1233, %f1195, %f1232, %f1135;
	fma.rn.f32 	%f1234, %f1197, %f1232, %f1136;
	shfl.sync.idx.b32	%r453|%p153, %r981, %r304, 31, -1;
	mov.b32 	%f1235, %r453;
	fma.rn.f32 	%f1236, %f1195, %f1235, %f1138;
	fma.rn.f32 	%f1237, %f1197, %f1235, %f1139;
	shfl.sync.idx.b32	%r454|%p154, %r980, %r304, 31, -1;
	mov.b32 	%f1238, %r454;
	fma.rn.f32 	%f1239, %f1195, %f1238, %f1141;
	fma.rn.f32 	%f1240, %f1197, %f1238, %f1142;
	shfl.sync.idx.b32	%r455|%p155, %r979, %r304, 31, -1;
	mov.b32 	%f1241, %r455;
	fma.rn.f32 	%f1242, %f1195, %f1241, %f1144;
	fma.rn.f32 	%f1243, %f1197, %f1241, %f1145;
	shfl.sync.idx.b32	%r456|%p156, %r978, %r304, 31, -1;
	mov.b32 	%f1244, %r456;
	fma.rn.f32 	%f1245, %f1195, %f1244, %f1147;
	fma.rn.f32 	%f1246, %f1197, %f1244, %f1148;
	shfl.sync.idx.b32	%r457|%p157, %r977, %r304, 31, -1;
	mov.b32 	%f1247, %r457;
	fma.rn.f32 	%f1248, %f1195, %f1247, %f1150;
	fma.rn.f32 	%f1249, %f1197, %f1247, %f1151;
	shfl.sync.idx.b32	%r458|%p158, %r976, %r304, 31, -1;
	mov.b32 	%f1250, %r458;
	fma.rn.f32 	%f1251, %f1195, %f1250, %f1153;
	fma.rn.f32 	%f1252, %f1197, %f1250, %f1154;
	shfl.sync.idx.b32	%r459|%p159, %r975, %r304, 31, -1;
	mov.b32 	%f1253, %r459;
	fma.rn.f32 	%f1254, %f1195, %f1253, %f1156;
	fma.rn.f32 	%f1255, %f1197, %f1253, %f1157;
	shfl.sync.idx.b32	%r460|%p160, %r974, %r304, 31, -1;
	mov.b32 	%f1256, %r460;
	fma.rn.f32 	%f1257, %f1195, %f1256, %f1159;
	fma.rn.f32 	%f1258, %f1197, %f1256, %f1160;
	shfl.sync.idx.b32	%r461|%p161, %r973, %r304, 31, -1;
	mov.b32 	%f1259, %r461;
	fma.rn.f32 	%f1260, %f1195, %f1259, %f1162;
	fma.rn.f32 	%f1261, %f1197, %f1259, %f1163;
	shfl.sync.idx.b32	%r462|%p162, %r972, %r304, 31, -1;
	mov.b32 	%f1262, %r462;
	fma.rn.f32 	%f1263, %f1195, %f1262, %f1165;
	fma.rn.f32 	%f1264, %f1197, %f1262, %f1166;
	shfl.sync.idx.b32	%r463|%p163, %r971, %r304, 31, -1;
	mov.b32 	%f1265, %r463;
	fma.rn.f32 	%f1266, %f1195, %f1265, %f1168;
	fma.rn.f32 	%f1267, %f1197, %f1265, %f1169;
	shfl.sync.idx.b32	%r464|%p164, %r970, %r304, 31, -1;
	mov.b32 	%f1268, %r464;
	fma.rn.f32 	%f1269, %f1195, %f1268, %f1171;
	fma.rn.f32 	%f1270, %f1197, %f1268, %f1172;
	shfl.sync.idx.b32	%r465|%p165, %r969, %r304, 31, -1;
	mov.b32 	%f1271, %r465;
	fma.rn.f32 	%f1272, %f1195, %f1271, %f1174;
	fma.rn.f32 	%f1273, %f1197, %f1271, %f1175;
	shfl.sync.idx.b32	%r466|%p166, %r968, %r304, 31, -1;
	mov.b32 	%f1274, %r466;
	fma.rn.f32 	%f1275, %f1195, %f1274, %f1177;
	fma.rn.f32 	%f1276, %f1197, %f1274, %f1178;
	shfl.sync.idx.b32	%r467|%p167, %r967, %r304, 31, -1;
	mov.b32 	%f1277, %r467;
	fma.rn.f32 	%f1278, %f1195, %f1277, %f1180;
	fma.rn.f32 	%f1279, %f1197, %f1277, %f1181;
	shfl.sync.idx.b32	%r468|%p168, %r966, %r304, 31, -1;
	mov.b32 	%f1280, %r468;
	fma.rn.f32 	%f1281, %f1195, %f1280, %f1183;
	fma.rn.f32 	%f1282, %f1197, %f1280, %f1184;
	shfl.sync.idx.b32	%r469|%p169, %r965, %r304, 31, -1;
	mov.b32 	%f1283, %r469;
	fma.rn.f32 	%f1284, %f1195, %f1283, %f1186;
	fma.rn.f32 	%f1285, %f1197, %f1283, %f1187;
	shfl.sync.idx.b32	%r470|%p170, %r964, %r304, 31, -1;
	mov.b32 	%f1286, %r470;
	fma.rn.f32 	%f1287, %f1195, %f1286, %f1189;
	fma.rn.f32 	%f1288, %f1197, %f1286, %f1190;
	shfl.sync.idx.b32	%r471|%p171, %r963, %r304, 31, -1;
	mov.b32 	%f1289, %r471;
	fma.rn.f32 	%f1290, %f1195, %f1289, %f1192;
	fma.rn.f32 	%f1291, %f1197, %f1289, %f1193;
	mul.wide.s32 	%rd93, %r307, 4;
	add.s64 	%rd94, %rd82, %rd93;
	shfl.sync.idx.b32	%r472|%p172, %r994, %r306, 31, -1;
	mov.b32 	%f1292, %r472;
	ld.global.nc.f32 	%f1293, [%rd94];
	fma.rn.f32 	%f1294, %f1293, %f1292, %f1196;
	ld.global.nc.f32 	%f1295, [%rd94+128];
	fma.rn.f32 	%f1296, %f1295, %f1292, %f1198;
	shfl.sync.idx.b32	%r473|%p173, %r993, %r306, 31, -1;
	mov.b32 	%f1297, %r473;
	fma.rn.f32 	%f1298, %f1293, %f1297, %f1200;
	fma.rn.f32 	%f1299, %f1295, %f1297, %f1201;
	shfl.sync.idx.b32	%r474|%p174, %r992, %r306, 31, -1;
	mov.b32 	%f1300, %r474;
	fma.rn.f32 	%f1301, %f1293, %f1300, %f1203;
	fma.rn.f32 	%f1302, %f1295, %f1300, %f1204;
	shfl.sync.idx.b32	%r475|%p175, %r991, %r306, 31, -1;
	mov.b32 	%f1303, %r475;
	fma.rn.f32 	%f1304, %f1293, %f1303, %f1206;
	fma.rn.f32 	%f1305, %f1295, %f1303, %f1207;
	shfl.sync.idx.b32	%r476|%p176, %r990, %r306, 31, -1;
	mov.b32 	%f1306, %r476;
	fma.rn.f32 	%f1307, %f1293, %f1306, %f1209;
	fma.rn.f32 	%f1308, %f1295, %f1306, %f1210;
	shfl.sync.idx.b32	%r477|%p177, %r989, %r306, 31, -1;
	mov.b32 	%f1309, %r477;
	fma.rn.f32 	%f1310, %f1293, %f1309, %f1212;
	fma.rn.f32 	%f1311, %f1295, %f1309, %f1213;
	shfl.sync.idx.b32	%r478|%p178, %r988, %r306, 31, -1;
	mov.b32 	%f1312, %r478;
	fma.rn.f32 	%f1313, %f1293, %f1312, %f1215;
	fma.rn.f32 	%f1314, %f1295, %f1312, %f1216;
	shfl.sync.idx.b32	%r479|%p179, %r987, %r306, 31, -1;
	mov.b32 	%f1315, %r479;
	fma.rn.f32 	%f1316, %f1293, %f1315, %f1218;
	fma.rn.f32 	%f1317, %f1295, %f1315, %f1219;
	shfl.sync.idx.b32	%r480|%p180, %r986, %r306, 31, -1;
	mov.b32 	%f1318, %r480;
	fma.rn.f32 	%f1319, %f1293, %f1318, %f1221;
	fma.rn.f32 	%f1320, %f1295, %f1318, %f1222;
	shfl.sync.idx.b32	%r481|%p181, %r985, %r306, 31, -1;
	mov.b32 	%f1321, %r481;
	fma.rn.f32 	%f1322, %f1293, %f1321, %f1224;
	fma.rn.f32 	%f1323, %f1295, %f1321, %f1225;
	shfl.sync.idx.b32	%r482|%p182, %r984, %r306, 31, -1;
	mov.b32 	%f1324, %r482;
	fma.rn.f32 	%f1325, %f1293, %f1324, %f1227;
	fma.rn.f32 	%f1326, %f1295, %f1324, %f1228;
	shfl.sync.idx.b32	%r483|%p183, %r983, %r306, 31, -1;
	mov.b32 	%f1327, %r483;
	fma.rn.f32 	%f1328, %f1293, %f1327, %f1230;
	fma.rn.f32 	%f1329, %f1295, %f1327, %f1231;
	shfl.sync.idx.b32	%r484|%p184, %r982, %r306, 31, -1;
	mov.b32 	%f1330, %r484;
	fma.rn.f32 	%f1331, %f1293, %f1330, %f1233;
	fma.rn.f32 	%f1332, %f1295, %f1330, %f1234;
	shfl.sync.idx.b32	%r485|%p185, %r981, %r306, 31, -1;
	mov.b32 	%f1333, %r485;
	fma.rn.f32 	%f1334, %f1293, %f1333, %f1236;
	fma.rn.f32 	%f1335, %f1295, %f1333, %f1237;
	shfl.sync.idx.b32	%r486|%p186, %r980, %r306, 31, -1;
	mov.b32 	%f1336, %r486;
	fma.rn.f32 	%f1337, %f1293, %f1336, %f1239;
	fma.rn.f32 	%f1338, %f1295, %f1336, %f1240;
	shfl.sync.idx.b32	%r487|%p187, %r979, %r306, 31, -1;
	mov.b32 	%f1339, %r487;
	fma.rn.f32 	%f1340, %f1293, %f1339, %f1242;
	fma.rn.f32 	%f1341, %f1295, %f1339, %f1243;
	shfl.sync.idx.b32	%r488|%p188, %r978, %r306, 31, -1;
	mov.b32 	%f1342, %r488;
	fma.rn.f32 	%f1343, %f1293, %f1342, %f1245;
	fma.rn.f32 	%f1344, %f1295, %f1342, %f1246;
	shfl.sync.idx.b32	%r489|%p189, %r977, %r306, 31, -1;
	mov.b32 	%f1345, %r489;
	fma.rn.f32 	%f1346, %f1293, %f1345, %f1248;
	fma.rn.f32 	%f1347, %f1295, %f1345, %f1249;
	shfl.sync.idx.b32	%r490|%p190, %r976, %r306, 31, -1;
	mov.b32 	%f1348, %r490;
	fma.rn.f32 	%f1349, %f1293, %f1348, %f1251;
	fma.rn.f32 	%f1350, %f1295, %f1348, %f1252;
	shfl.sync.idx.b32	%r491|%p191, %r975, %r306, 31, -1;
	mov.b32 	%f1351, %r491;
	fma.rn.f32 	%f1352, %f1293, %f1351, %f1254;
	fma.rn.f32 	%f1353, %f1295, %f1351, %f1255;
	shfl.sync.idx.b32	%r492|%p192, %r974, %r306, 31, -1;
	mov.b32 	%f1354, %r492;
	fma.rn.f32 	%f1355, %f1293, %f1354, %f1257;
	fma.rn.f32 	%f1356, %f1295, %f1354, %f1258;
	shfl.sync.idx.b32	%r493|%p193, %r973, %r306, 31, -1;
	mov.b32 	%f1357, %r493;
	fma.rn.f32 	%f1358, %f1293, %f1357, %f1260;
	fma.rn.f32 	%f1359, %f1295, %f1357, %f1261;
	shfl.sync.idx.b32	%r494|%p194, %r972, %r306, 31, -1;
	mov.b32 	%f1360, %r494;
	fma.rn.f32 	%f1361, %f1293, %f1360, %f1263;
	fma.rn.f32 	%f1362, %f1295, %f1360, %f1264;
	shfl.sync.idx.b32	%r495|%p195, %r971, %r306, 31, -1;
	mov.b32 	%f1363, %r495;
	fma.rn.f32 	%f1364, %f1293, %f1363, %f1266;
	fma.rn.f32 	%f1365, %f1295, %f1363, %f1267;
	shfl.sync.idx.b32	%r496|%p196, %r970, %r306, 31, -1;
	mov.b32 	%f1366, %r496;
	fma.rn.f32 	%f1367, %f1293, %f1366, %f1269;
	fma.rn.f32 	%f1368, %f1295, %f1366, %f1270;
	shfl.sync.idx.b32	%r497|%p197, %r969, %r306, 31, -1;
	mov.b32 	%f1369, %r497;
	fma.rn.f32 	%f1370, %f1293, %f1369, %f1272;
	fma.rn.f32 	%f1371, %f1295, %f1369, %f1273;
	shfl.sync.idx.b32	%r498|%p198, %r968, %r306, 31, -1;
	mov.b32 	%f1372, %r498;
	fma.rn.f32 	%f1373, %f1293, %f1372, %f1275;
	fma.rn.f32 	%f1374, %f1295, %f1372, %f1276;
	shfl.sync.idx.b32	%r499|%p199, %r967, %r306, 31, -1;
	mov.b32 	%f1375, %r499;
	fma.rn.f32 	%f1376, %f1293, %f1375, %f1278;
	fma.rn.f32 	%f1377, %f1295, %f1375, %f1279;
	shfl.sync.idx.b32	%r500|%p200, %r966, %r306, 31, -1;
	mov.b32 	%f1378, %r500;
	fma.rn.f32 	%f1379, %f1293, %f1378, %f1281;
	fma.rn.f32 	%f1380, %f1295, %f1378, %f1282;
	shfl.sync.idx.b32	%r501|%p201, %r965, %r306, 31, -1;
	mov.b32 	%f1381, %r501;
	fma.rn.f32 	%f1382, %f1293, %f1381, %f1284;
	fma.rn.f32 	%f1383, %f1295, %f1381, %f1285;
	shfl.sync.idx.b32	%r502|%p202, %r964, %r306, 31, -1;
	mov.b32 	%f1384, %r502;
	fma.rn.f32 	%f1385, %f1293, %f1384, %f1287;
	fma.rn.f32 	%f1386, %f1295, %f1384, %f1288;
	shfl.sync.idx.b32	%r503|%p203, %r963, %r306, 31, -1;
	mov.b32 	%f1387, %r503;
	fma.rn.f32 	%f1388, %f1293, %f1387, %f1290;
	fma.rn.f32 	%f1389, %f1295, %f1387, %f1291;
	mul.wide.s32 	%rd95, %r309, 4;
	add.s64 	%rd96, %rd82, %rd95;
	shfl.sync.idx.b32	%r504|%p204, %r994, %r308, 31, -1;
	mov.b32 	%f1390, %r504;
	ld.global.nc.f32 	%f1391, [%rd96];
	fma.rn.f32 	%f1392, %f1391, %f1390, %f1294;
	ld.global.nc.f32 	%f1393, [%rd96+128];
	fma.rn.f32 	%f1394, %f1393, %f1390, %f1296;
	shfl.sync.idx.b32	%r505|%p205, %r993, %r308, 31, -1;
	mov.b32 	%f1395, %r505;
	fma.rn.f32 	%f1396, %f1391, %f1395, %f1298;
	fma.rn.f32 	%f1397, %f1393, %f1395, %f1299;
	shfl.sync.idx.b32	%r506|%p206, %r992, %r308, 31, -1;
	mov.b32 	%f1398, %r506;
	fma.rn.f32 	%f1399, %f1391, %f1398, %f1301;
	fma.rn.f32 	%f1400, %f1393, %f1398, %f1302;
	shfl.sync.idx.b32	%r507|%p207, %r991, %r308, 31, -1;
	mov.b32 	%f1401, %r507;
	fma.rn.f32 	%f1402, %f1391, %f1401, %f1304;
	fma.rn.f32 	%f1403, %f1393, %f1401, %f1305;
	shfl.sync.idx.b32	%r508|%p208, %r990, %r308, 31, -1;
	mov.b32 	%f1404, %r508;
	fma.rn.f32 	%f1405, %f1391, %f1404, %f1307;
	fma.rn.f32 	%f1406, %f1393, %f1404, %f1308;
	shfl.sync.idx.b32	%r509|%p209, %r989, %r308, 31, -1;
	mov.b32 	%f1407, %r509;
	fma.rn.f32 	%f1408, %f1391, %f1407, %f1310;
	fma.rn.f32 	%f1409, %f1393, %f1407, %f1311;
	shfl.sync.idx.b32	%r510|%p210, %r988, %r308, 31, -1;
	mov.b32 	%f1410, %r510;
	fma.rn.f32 	%f1411, %f1391, %f1410, %f1313;
	fma.rn.f32 	%f1412, %f1393, %f1410, %f1314;
	shfl.sync.idx.b32	%r511|%p211, %r987, %r308, 31, -1;
	mov.b32 	%f1413, %r511;
	fma.rn.f32 	%f1414, %f1391, %f1413, %f1316;
	fma.rn.f32 	%f1415, %f1393, %f1413, %f1317;
	shfl.sync.idx.b32	%r512|%p212, %r986, %r308, 31, -1;
	mov.b32 	%f1416, %r512;
	fma.rn.f32 	%f1417, %f1391, %f1416, %f1319;
	fma.rn.f32 	%f1418, %f1393, %f1416, %f1320;
	shfl.sync.idx.b32	%r513|%p213, %r985, %r308, 31, -1;
	mov.b32 	%f1419, %r513;
	fma.rn.f32 	%f1420, %f1391, %f1419, %f1322;
	fma.rn.f32 	%f1421, %f1393, %f1419, %f1323;
	shfl.sync.idx.b32	%r514|%p214, %r984, %r308, 31, -1;
	mov.b32 	%f1422, %r514;
	fma.rn.f32 	%f1423, %f1391, %f1422, %f1325;
	fma.rn.f32 	%f1424, %f1393, %f1422, %f1326;
	shfl.sync.idx.b32	%r515|%p215, %r983, %r308, 31, -1;
	mov.b32 	%f1425, %r515;
	fma.rn.f32 	%f1426, %f1391, %f1425, %f1328;
	fma.rn.f32 	%f1427, %f1393, %f1425, %f1329;
	shfl.sync.idx.b32	%r516|%p216, %r982, %r308, 31, -1;
	mov.b32 	%f1428, %r516;
	fma.rn.f32 	%f1429, %f1391, %f1428, %f1331;
	fma.rn.f32 	%f1430, %f1393, %f1428, %f1332;
	shfl.sync.idx.b32	%r517|%p217, %r981, %r308, 31, -1;
	mov.b32 	%f1431, %r517;
	fma.rn.f32 	%f1432, %f1391, %f1431, %f1334;
	fma.rn.f32 	%f1433, %f1393, %f1431, %f1335;
	shfl.sync.idx.b32	%r518|%p218, %r980, %r308, 31, -1;
	mov.b32 	%f1434, %r518;
	fma.rn.f32 	%f1435, %f1391, %f1434, %f1337;
	fma.rn.f32 	%f1436, %f1393, %f1434, %f1338;
	shfl.sync.idx.b32	%r519|%p219, %r979, %r308, 31, -1;
	mov.b32 	%f1437, %r519;
	fma.rn.f32 	%f1438, %f1391, %f1437, %f1340;
	fma.rn.f32 	%f1439, %f1393, %f1437, %f1341;
	shfl.sync.idx.b32	%r520|%p220, %r978, %r308, 31, -1;
	mov.b32 	%f1440, %r520;
	fma.rn.f32 	%f1441, %f1391, %f1440, %f1343;
	fma.rn.f32 	%f1442, %f1393, %f1440, %f1344;
	shfl.sync.idx.b32	%r521|%p221, %r977, %r308, 31, -1;
	mov.b32 	%f1443, %r521;
	fma.rn.f32 	%f1444, %f1391, %f1443, %f1346;
	fma.rn.f32 	%f1445, %f1393, %f1443, %f1347;
	shfl.sync.idx.b32	%r522|%p222, %r976, %r308, 31, -1;
	mov.b32 	%f1446, %r522;
	fma.rn.f32 	%f1447, %f1391, %f1446, %f1349;
	fma.rn.f32 	%f1448, %f1393, %f1446, %f1350;
	shfl.sync.idx.b32	%r523|%p223, %r975, %r308, 31, -1;
	mov.b32 	%f1449, %r523;
	fma.rn.f32 	%f1450, %f1391, %f1449, %f1352;
	fma.rn.f32 	%f1451, %f1393, %f1449, %f1353;
	shfl.sync.idx.b32	%r524|%p224, %r974, %r308, 31, -1;
	mov.b32 	%f1452, %r524;
	fma.rn.f32 	%f1453, %f1391, %f1452, %f1355;
	fma.rn.f32 	%f1454, %f1393, %f1452, %f1356;
	shfl.sync.idx.b32	%r525|%p225, %r973, %r308, 31, -1;
	mov.b32 	%f1455, %r525;
	fma.rn.f32 	%f1456, %f1391, %f1455, %f1358;
	fma.rn.f32 	%f1457, %f1393, %f1455, %f1359;
	shfl.sync.idx.b32	%r526|%p226, %r972, %r308, 31, -1;
	mov.b32 	%f1458, %r526;
	fma.rn.f32 	%f1459, %f1391, %f1458, %f1361;
	fma.rn.f32 	%f1460, %f1393, %f1458, %f1362;
	shfl.sync.idx.b32	%r527|%p227, %r971, %r308, 31, -1;
	mov.b32 	%f1461, %r527;
	fma.rn.f32 	%f1462, %f1391, %f1461, %f1364;
	fma.rn.f32 	%f1463, %f1393, %f1461, %f1365;
	shfl.sync.idx.b32	%r528|%p228, %r970, %r308, 31, -1;
	mov.b32 	%f1464, %r528;
	fma.rn.f32 	%f1465, %f1391, %f1464, %f1367;
	fma.rn.f32 	%f1466, %f1393, %f1464, %f1368;
	shfl.sync.idx.b32	%r529|%p229, %r969, %r308, 31, -1;
	mov.b32 	%f1467, %r529;
	fma.rn.f32 	%f1468, %f1391, %f1467, %f1370;
	fma.rn.f32 	%f1469, %f1393, %f1467, %f1371;
	shfl.sync.idx.b32	%r530|%p230, %r968, %r308, 31, -1;
	mov.b32 	%f1470, %r530;
	fma.rn.f32 	%f1471, %f1391, %f1470, %f1373;
	fma.rn.f32 	%f1472, %f1393, %f1470, %f1374;
	shfl.sync.idx.b32	%r531|%p231, %r967, %r308, 31, -1;
	mov.b32 	%f1473, %r531;
	fma.rn.f32 	%f1474, %f1391, %f1473, %f1376;
	fma.rn.f32 	%f1475, %f1393, %f1473, %f1377;
	shfl.sync.idx.b32	%r532|%p232, %r966, %r308, 31, -1;
	mov.b32 	%f1476, %r532;
	fma.rn.f32 	%f1477, %f1391, %f1476, %f1379;
	fma.rn.f32 	%f1478, %f1393, %f1476, %f1380;
	shfl.sync.idx.b32	%r533|%p233, %r965, %r308, 31, -1;
	mov.b32 	%f1479, %r533;
	fma.rn.f32 	%f1480, %f1391, %f1479, %f1382;
	fma.rn.f32 	%f1481, %f1393, %f1479, %f1383;
	shfl.sync.idx.b32	%r534|%p234, %r964, %r308, 31, -1;
	mov.b32 	%f1482, %r534;
	fma.rn.f32 	%f1483, %f1391, %f1482, %f1385;
	fma.rn.f32 	%f1484, %f1393, %f1482, %f1386;
	shfl.sync.idx.b32	%r535|%p235, %r963, %r308, 31, -1;
	mov.b32 	%f1485, %r535;
	fma.rn.f32 	%f1486, %f1391, %f1485, %f1388;
	fma.rn.f32 	%f1487, %f1393, %f1485, %f1389;
	mul.wide.s32 	%rd97, %r311, 4;
	add.s64 	%rd98, %rd82, %rd97;
	shfl.sync.idx.b32	%r536|%p236, %r994, %r310, 31, -1;
	mov.b32 	%f1488, %r536;
	ld.global.nc.f32 	%f1489, [%rd98];
	fma.rn.f32 	%f2173, %f1489, %f1488, %f1392;
	ld.global.nc.f32 	%f1490, [%rd98+128];
	fma.rn.f32 	%f2172, %f1490, %f1488, %f1394;
	shfl.sync.idx.b32	%r537|%p237, %r993, %r310, 31, -1;
	mov.b32 	%f1491, %r537;
	fma.rn.f32 	%f2171, %f1489, %f1491, %f1396;
	fma.rn.f32 	%f2170, %f1490, %f1491, %f1397;
	shfl.sync.idx.b32	%r538|%p238, %r992, %r310, 31, -1;
	mov.b32 	%f1492, %r538;
	fma.rn.f32 	%f2169, %f1489, %f1492, %f1399;
	fma.rn.f32 	%f2168, %f1490, %f1492, %f1400;
	shfl.sync.idx.b32	%r539|%p239, %r991, %r310, 31, -1;
	mov.b32 	%f1493, %r539;
	fma.rn.f32 	%f2167, %f1489, %f1493, %f1402;
	fma.rn.f32 	%f2166, %f1490, %f1493, %f1403;
	shfl.sync.idx.b32	%r540|%p240, %r990, %r310, 31, -1;
	mov.b32 	%f1494, %r540;
	fma.rn.f32 	%f2165, %f1489, %f1494, %f1405;
	fma.rn.f32 	%f2164, %f1490, %f1494, %f1406;
	shfl.sync.idx.b32	%r541|%p241, %r989, %r310, 31, -1;
	mov.b32 	%f1495, %r541;
	fma.rn.f32 	%f2163, %f1489, %f1495, %f1408;
	fma.rn.f32 	%f2162, %f1490, %f1495, %f1409;
	shfl.sync.idx.b32	%r542|%p242, %r988, %r310, 31, -1;
	mov.b32 	%f1496, %r542;
	fma.rn.f32 	%f2161, %f1489, %f1496, %f1411;
	fma.rn.f32 	%f2160, %f1490, %f1496, %f1412;
	shfl.sync.idx.b32	%r543|%p243, %r987, %r310, 31, -1;
	mov.b32 	%f1497, %r543;
	fma.rn.f32 	%f2159, %f1489, %f1497, %f1414;
	fma.rn.f32 	%f2158, %f1490, %f1497, %f1415;
	shfl.sync.idx.b32	%r544|%p244, %r986, %r310, 31, -1;
	mov.b32 	%f1498, %r544;
	fma.rn.f32 	%f2157, %f1489, %f1498, %f1417;
	fma.rn.f32 	%f2156, %f1490, %f1498, %f1418;
	shfl.sync.idx.b32	%r545|%p245, %r985, %r310, 31, -1;
	mov.b32 	%f1499, %r545;
	fma.rn.f32 	%f2155, %f1489, %f1499, %f1420;
	fma.rn.f32 	%f2154, %f1490, %f1499, %f1421;
	shfl.sync.idx.b32	%r546|%p246, %r984, %r310, 31, -1;
	mov.b32 	%f1500, %r546;
	fma.rn.f32 	%f2153, %f1489, %f1500, %f1423;
	fma.rn.f32 	%f2152, %f1490, %f1500, %f1424;
	shfl.sync.idx.b32	%r547|%p247, %r983, %r310, 31, -1;
	mov.b32 	%f1501, %r547;
	fma.rn.f32 	%f2151, %f1489, %f1501, %f1426;
	fma.rn.f32 	%f2150, %f1490, %f1501, %f1427;
	shfl.sync.idx.b32	%r548|%p248, %r982, %r310, 31, -1;
	mov.b32 	%f1502, %r548;
	fma.rn.f32 	%f2149, %f1489, %f1502, %f1429;
	fma.rn.f32 	%f2148, %f1490, %f1502, %f1430;
	shfl.sync.idx.b32	%r549|%p249, %r981, %r310, 31, -1;
	mov.b32 	%f1503, %r549;
	fma.rn.f32 	%f2147, %f1489, %f1503, %f1432;
	fma.rn.f32 	%f2146, %f1490, %f1503, %f1433;
	shfl.sync.idx.b32	%r550|%p250, %r980, %r310, 31, -1;
	mov.b32 	%f1504, %r550;
	fma.rn.f32 	%f2145, %f1489, %f1504, %f1435;
	fma.rn.f32 	%f2144, %f1490, %f1504, %f1436;
	shfl.sync.idx.b32	%r551|%p251, %r979, %r310, 31, -1;
	mov.b32 	%f1505, %r551;
	fma.rn.f32 	%f2143, %f1489, %f1505, %f1438;
	fma.rn.f32 	%f2142, %f1490, %f1505, %f1439;
	shfl.sync.idx.b32	%r552|%p252, %r978, %r310, 31, -1;
	mov.b32 	%f1506, %r552;
	fma.rn.f32 	%f2141, %f1489, %f1506, %f1441;
	fma.rn.f32 	%f2140, %f1490, %f1506, %f1442;
	shfl.sync.idx.b32	%r553|%p253, %r977, %r310, 31, -1;
	mov.b32 	%f1507, %r553;
	fma.rn.f32 	%f2139, %f1489, %f1507, %f1444;
	fma.rn.f32 	%f2138, %f1490, %f1507, %f1445;
	shfl.sync.idx.b32	%r554|%p254, %r976, %r310, 31, -1;
	mov.b32 	%f1508, %r554;
	fma.rn.f32 	%f2137, %f1489, %f1508, %f1447;
	fma.rn.f32 	%f2136, %f1490, %f1508, %f1448;
	shfl.sync.idx.b32	%r555|%p255, %r975, %r310, 31, -1;
	mov.b32 	%f1509, %r555;
	fma.rn.f32 	%f2135, %f1489, %f1509, %f1450;
	fma.rn.f32 	%f2134, %f1490, %f1509, %f1451;
	shfl.sync.idx.b32	%r556|%p256, %r974, %r310, 31, -1;
	mov.b32 	%f1510, %r556;
	fma.rn.f32 	%f2133, %f1489, %f1510, %f1453;
	fma.rn.f32 	%f2132, %f1490, %f1510, %f1454;
	shfl.sync.idx.b32	%r557|%p257, %r973, %r310, 31, -1;
	mov.b32 	%f1511, %r557;
	fma.rn.f32 	%f2131, %f1489, %f1511, %f1456;
	fma.rn.f32 	%f2130, %f1490, %f1511, %f1457;
	shfl.sync.idx.b32	%r558|%p258, %r972, %r310, 31, -1;
	mov.b32 	%f1512, %r558;
	fma.rn.f32 	%f2129, %f1489, %f1512, %f1459;
	fma.rn.f32 	%f2128, %f1490, %f1512, %f1460;
	shfl.sync.idx.b32	%r559|%p259, %r971, %r310, 31, -1;
	mov.b32 	%f1513, %r559;
	fma.rn.f32 	%f2127, %f1489, %f1513, %f1462;
	fma.rn.f32 	%f2126, %f1490, %f1513, %f1463;
	shfl.sync.idx.b32	%r560|%p260, %r970, %r310, 31, -1;
	mov.b32 	%f1514, %r560;
	fma.rn.f32 	%f2125, %f1489, %f1514, %f1465;
	fma.rn.f32 	%f2124, %f1490, %f1514, %f1466;
	shfl.sync.idx.b32	%r561|%p261, %r969, %r310, 31, -1;
	mov.b32 	%f1515, %r561;
	fma.rn.f32 	%f2123, %f1489, %f1515, %f1468;
	fma.rn.f32 	%f2122, %f1490, %f1515, %f1469;
	shfl.sync.idx.b32	%r562|%p262, %r968, %r310, 31, -1;
	mov.b32 	%f1516, %r562;
	fma.rn.f32 	%f2121, %f1489, %f1516, %f1471;
	fma.rn.f32 	%f2120, %f1490, %f1516, %f1472;
	shfl.sync.idx.b32	%r563|%p263, %r967, %r310, 31, -1;
	mov.b32 	%f1517, %r563;
	fma.rn.f32 	%f2119, %f1489, %f1517, %f1474;
	fma.rn.f32 	%f2118, %f1490, %f1517, %f1475;
	shfl.sync.idx.b32	%r564|%p264, %r966, %r310, 31, -1;
	mov.b32 	%f1518, %r564;
	fma.rn.f32 	%f2117, %f1489, %f1518, %f1477;
	fma.rn.f32 	%f2116, %f1490, %f1518, %f1478;
	shfl.sync.idx.b32	%r565|%p265, %r965, %r310, 31, -1;
	mov.b32 	%f1519, %r565;
	fma.rn.f32 	%f2115, %f1489, %f1519, %f1480;
	fma.rn.f32 	%f2114, %f1490, %f1519, %f1481;
	shfl.sync.idx.b32	%r566|%p266, %r964, %r310, 31, -1;
	mov.b32 	%f1520, %r566;
	fma.rn.f32 	%f2113, %f1489, %f1520, %f1483;
	fma.rn.f32 	%f2112, %f1490, %f1520, %f1484;
	shfl.sync.idx.b32	%r567|%p267, %r963, %r310, 31, -1;
	mov.b32 	%f1521, %r567;
	fma.rn.f32 	%f2111, %f1489, %f1521, %f1486;
	fma.rn.f32 	%f2110, %f1490, %f1521, %f1487;
	add.s32 	%r995, %r995, 8;
	and.b32  	%r568, %r5, -8;
	add.s32 	%r569, %r568, %r3;
	setp.lt.s32 	%p268, %r995, %r569;
	@%p268 bra 	$L__BB7_2;
$L__BB7_6:
	and.b32  	%r146, %r5, -8;
	add.s32 	%r570, %r146, %r3;
	setp.le.s32 	%p269, %r4, %r570;
	and.b32  	%r571, %r5, 24;
	setp.ne.s32 	%p270, %r571, 0;
	or.pred  	%p271, %p270, %p269;
	@%p271 bra 	$L__BB7_9;
	add.s32 	%r997, %r146, %r3;
	sub.s32 	%r572, %r4, %r997;
	setp.ge.u32 	%p272, %r1, %r572;
	@%p272 bra 	$L__BB7_9;
	ld.param.u64 	%rd261, [_Z13_spmm_conv_14PKfPfiiPKiS3_S3_S0__param_7];
	ld.param.u64 	%rd259, [_Z13_spmm_conv_14PKfPfiiPKiS3_S3_S0__param_6];
	add.s32 	%r573, %r997, %r1;
	cvta.to.global.u64 	%rd99, %rd259;
	mul.wide.u32 	%rd100, %r573, 4;
	add.s64 	%rd101, %rd99, %rd100;
	ld.global.nc.u32 	%r574, [%rd101];
	shl.b32 	%r575, %r7, 14;
	mov.u32 	%r576, %ctaid.y;
	shl.b32 	%r577, %r576, 6;
	add.s32 	%r578, %r577, %r1;
	mad.lo.s32 	%r579, %r6, 1064960, %r578;
	add.s32 	%r580, %r579, %r575;
	shr.s32 	%r581, %r574, 31;
	shr.u32 	%r582, %r581, 24;
	add.s32 	%r583, %r574, %r582;
	shr.u32 	%r584, %r583, 8;
	mad.lo.s32 	%r585, %r584, 1064960, %r580;
	and.b32  	%r586, %r583, 67108608;
	sub.s32 	%r587, %r574, %r586;
	shl.b32 	%r588, %r587, 6;
	add.s32 	%r996, %r585, %r588;
	cvta.to.global.u64 	%rd102, %rd261;
	add.s64 	%rd103, %rd102, %rd100;
	ld.global.nc.u32 	%r994, [%rd103];
	add.s32 	%r589, %r5, %r573;
	mul.wide.u32 	%rd104, %r589, 4;
	add.s64 	%rd105, %rd102, %rd104;
	ld.global.nc.u32 	%r993, [%rd105];
	add.s32 	%r590, %r589, %r5;
	mul.wide.u32 	%rd106, %r590, 4;
	add.s64 	%rd107, %rd102, %rd106;
	ld.global.nc.u32 	%r992, [%rd107];
	add.s32 	%r591, %r590, %r5;
	mul.wide.u32 	%rd108, %r591, 4;
	add.s64 	%rd109, %rd102, %rd108;
	ld.global.nc.u32 	%r991, [%rd109];
	add.s32 	%r592, %r591, %r5;
	mul.wide.u32 	%rd110, %r592, 4;
	add.s64 	%rd111, %rd102, %rd110;
	ld.global.nc.u32 	%r990, [%rd111];
	add.s32 	%r593, %r592, %r5;
	mul.wide.u32 	%rd112, %r593, 4;
	add.s64 	%rd113, %rd102, %rd112;
	ld.global.nc.u32 	%r989, [%rd113];
	add.s32 	%r594, %r593, %r5;
	mul.wide.u32 	%rd114, %r594, 4;
	add.s64 	%rd115, %rd102, %rd114;
	ld.global.nc.u32 	%r988, [%rd115];
	add.s32 	%r595, %r594, %r5;
	mul.wide.u32 	%rd116, %r595, 4;
	add.s64 	%rd117, %rd102, %rd116;
	ld.global.nc.u32 	%r987, [%rd117];
	add.s32 	%r596, %r595, %r5;
	mul.wide.u32 	%rd118, %r596, 4;
	add.s64 	%rd119, %rd102, %rd118;
	ld.global.nc.u32 	%r986, [%rd119];
	add.s32 	%r597, %r596, %r5;
	mul.wide.u32 	%rd120, %r597, 4;
	add.s64 	%rd121, %rd102, %rd120;
	ld.global.nc.u32 	%r985, [%rd121];
	add.s32 	%r598, %r597, %r5;
	mul.wide.u32 	%rd122, %r598, 4;
	add.s64 	%rd123, %rd102, %rd122;
	ld.global.nc.u32 	%r984, [%rd123];
	add.s32 	%r599, %r598, %r5;
	mul.wide.u32 	%rd124, %r599, 4;
	add.s64 	%rd125, %rd102, %rd124;
	ld.global.nc.u32 	%r983, [%rd125];
	add.s32 	%r600, %r599, %r5;
	mul.wide.u32 	%rd126, %r600, 4;
	add.s64 	%rd127, %rd102, %rd126;
	ld.global.nc.u32 	%r982, [%rd127];
	add.s32 	%r601, %r600, %r5;
	mul.wide.u32 	%rd128, %r601, 4;
	add.s64 	%rd129, %rd102, %rd128;
	ld.global.nc.u32 	%r981, [%rd129];
	add.s32 	%r602, %r601, %r5;
	mul.wide.u32 	%rd130, %r602, 4;
	add.s64 	%rd131, %rd102, %rd130;
	ld.global.nc.u32 	%r980, [%rd131];
	add.s32 	%r603, %r602, %r5;
	mul.wide.u32 	%rd132, %r603, 4;
	add.s64 	%rd133, %rd102, %rd132;
	ld.global.nc.u32 	%r979, [%rd133];
	add.s32 	%r604, %r603, %r5;
	mul.wide.u32 	%rd134, %r604, 4;
	add.s64 	%rd135, %rd102, %rd134;
	ld.global.nc.u32 	%r978, [%rd135];
	add.s32 	%r605, %r604, %r5;
	mul.wide.u32 	%rd136, %r605, 4;
	add.s64 	%rd137, %rd102, %rd136;
	ld.global.nc.u32 	%r977, [%rd137];
	add.s32 	%r606, %r605, %r5;
	mul.wide.u32 	%rd138, %r606, 4;
	add.s64 	%rd139, %rd102, %rd138;
	ld.global.nc.u32 	%r976, [%rd139];
	add.s32 	%r607, %r606, %r5;
	mul.wide.u32 	%rd140, %r607, 4;
	add.s64 	%rd141, %rd102, %rd140;
	ld.global.nc.u32 	%r975, [%rd141];
	add.s32 	%r608, %r607, %r5;
	mul.wide.u32 	%rd142, %r608, 4;
	add.s64 	%rd143, %rd102, %rd142;
	ld.global.nc.u32 	%r974, [%rd143];
	add.s32 	%r609, %r608, %r5;
	mul.wide.u32 	%rd144, %r609, 4;
	add.s64 	%rd145, %rd102, %rd144;
	ld.global.nc.u32 	%r973, [%rd145];
	add.s32 	%r610, %r609, %r5;
	mul.wide.u32 	%rd146, %r610, 4;
	add.s64 	%rd147, %rd102, %rd146;
	ld.global.nc.u32 	%r972, [%rd147];
	add.s32 	%r611, %r610, %r5;
	mul.wide.u32 	%rd148, %r611, 4;
	add.s64 	%rd149, %rd102, %rd148;
	ld.global.nc.u32 	%r971, [%rd149];
	add.s32 	%r612, %r611, %r5;
	mul.wide.u32 	%rd150, %r612, 4;
	add.s64 	%rd151, %rd102, %rd150;
	ld.global.nc.u32 	%r970, [%rd151];
	add.s32 	%r613, %r612, %r5;
	mul.wide.u32 	%rd152, %r613, 4;
	add.s64 	%rd153, %rd102, %rd152;
	ld.global.nc.u32 	%r969, [%rd153];
	add.s32 	%r614, %r613, %r5;
	mul.wide.u32 	%rd154, %r614, 4;
	add.s64 	%rd155, %rd102, %rd154;
	ld.global.nc.u32 	%r968, [%rd155];
	add.s32 	%r615, %r614, %r5;
	mul.wide.u32 	%rd156, %r615, 4;
	add.s64 	%rd157, %rd102, %rd156;
	ld.global.nc.u32 	%r967, [%rd157];
	add.s32 	%r616, %r615, %r5;
	mul.wide.u32 	%rd158, %r616, 4;
	add.s64 	%rd159, %rd102, %rd158;
	ld.global.nc.u32 	%r966, [%rd159];
	add.s32 	%r617, %r616, %r5;
	mul.wide.u32 	%rd160, %r617, 4;
	add.s64 	%rd161, %rd102, %rd160;
	ld.global.nc.u32 	%r965, [%rd161];
	add.s32 	%r618, %r617, %r5;
	mul.wide.u32 	%rd162, %r618, 4;
	add.s64 	%rd163, %rd102, %rd162;
	ld.global.nc.u32 	%r964, [%rd163];
	add.s32 	%r619, %r618, %r5;
	mul.wide.u32 	%rd164, %r619, 4;
	add.s64 	%rd165, %rd102, %rd164;
	ld.global.nc.u32 	%r963, [%rd165];
$L__BB7_9:
	and.b32  	%r620, %r5, -4;
	setp.ge.s32 	%p273, %r146, %r620;
	@%p273 bra 	$L__BB7_138;
	ld.param.u64 	%rd253, [_Z13_spmm_conv_14PKfPfiiPKiS3_S3_S0__param_0];
	and.b32  	%r621, %r5, -8;
	add.s32 	%r622, %r621, %r3;
	sub.s32 	%r215, %r622, %r997;
	shfl.sync.idx.b32	%r623|%p274, %r996, %r215, 31, -1;
	add.s32 	%r216, %r215, 1;
	shfl.sync.idx.b32	%r217|%p275, %r996, %r216, 31, -1;
	add.s32 	%r218, %r215, 2;
	shfl.sync.idx.b32	%r219|%p276, %r996, %r218, 31, -1;
	add.s32 	%r220, %r215, 3;
	shfl.sync.idx.b32	%r221|%p277, %r996, %r220, 31, -1;
	cvta.to.global.u64 	%rd166, %rd253;
	mul.wide.s32 	%rd167, %r623, 4;
	add.s64 	%rd1, %rd166, %rd167;
	shfl.sync.idx.b32	%r624|%p278, %r994, %r215, 31, -1;
	mov.b32 	%f193, %r624;
	setp.leu.f32 	%p279, %f193, 0f00000000;
	@%p279 bra 	$L__BB7_12;
	ld.global.nc.f32 	%f1523, [%rd1];
	fma.rn.f32 	%f2174, %f1523, %f193, %f2173;
	ld.global.nc.f32 	%f1524, [%rd1+128];
	mul.f32 	%f2175, %f1524, %f193;
	bra.uni 	$L__BB7_13;
$L__BB7_12:
	add.f32 	%f2174, %f2173, 0f00000000;
	mov.f32 	%f2175, 0f00000000;
$L__BB7_13:
	add.f32 	%f199, %f2175, %f2172;
	shfl.sync.idx.b32	%r625|%p280, %r993, %r215, 31, -1;
	mov.b32 	%f200, %r625;
	setp.leu.f32 	%p281, %f200, 0f00000000;
	mov.f32 	%f2176, 0f00000000;
	@%p281 bra 	$L__BB7_15;
	ld.global.nc.f32 	%f1526, [%rd1];
	mul.f32 	%f2176, %f1526, %f200;
$L__BB7_15:
	add.f32 	%f203, %f2176, %f2171;
	mov.f32 	%f2177, 0f00000000;
	@%p281 bra 	$L__BB7_17;
	ld.global.nc.f32 	%f1528, [%rd1+128];
	mul.f32 	%f2177, %f1528, %f200;
$L__BB7_17:
	add.f32 	%f206, %f2177, %f2170;
	shfl.sync.idx.b32	%r626|%p283, %r992, %r215, 31, -1;
	mov.b32 	%f207, %r626;
	setp.leu.f32 	%p284, %f207, 0f00000000;
	mov.f32 	%f2178, 0f00000000;
	@%p284 bra 	$L__BB7_19;
	ld.global.nc.f32 	%f1530, [%rd1];
	mul.f32 	%f2178, %f1530, %f207;
$L__BB7_19:
	add.f32 	%f210, %f2178, %f2169;
	mov.f32 	%f2179, 0f00000000;
	@%p284 bra 	$L__BB7_21;
	ld.global.nc.f32 	%f1532, [%rd1+128];
	mul.f32 	%f2179, %f1532, %f207;
$L__BB7_21:
	add.f32 	%f213, %f2179, %f2168;
	shfl.sync.idx.b32	%r627|%p286, %r991, %r215, 31, -1;
	mov.b32 	%f214, %r627;
	setp.leu.f32 	%p287, %f214, 0f00000000;
	mov.f32 	%f2180, 0f00000000;
	@%p287 bra 	$L__BB7_23;
	ld.global.nc.f32 	%f1534, [%rd1];
	mul.f32 	%f2180, %f1534, %f214;
$L__BB7_23:
	add.f32 	%f217, %f2180, %f2167;
	mov.f32 	%f2181, 0f00000000;
	@%p287 bra 	$L__BB7_25;
	ld.global.nc.f32 	%f1536, [%rd1+128];
	mul.f32 	%f2181, %f1536, %f214;
$L__BB7_25:
	add.f32 	%f220, %f2181, %f2166;
	shfl.sync.idx.b32	%r628|%p289, %r990, %r215, 31, -1;
	mov.b32 	%f221, %r628;
	setp.leu.f32 	%p290, %f221, 0f00000000;
	mov.f32 	%f2182, 0f00000000;
	@%p290 bra 	$L__BB7_27;
	ld.global.nc.f32 	%f1538, [%rd1];
	mul.f32 	%f2182, %f1538, %f221;
$L__BB7_27:
	add.f32 	%f224, %f2182, %f2165;
	mov.f32 	%f2183, 0f00000000;
	@%p290 bra 	$L__BB7_29;
	ld.global.nc.f32 	%f1540, [%rd1+128];
	mul.f32 	%f2183, %f1540, %f221;
$L__BB7_29:
	add.f32 	%f227, %f2183, %f2164;
	shfl.sync.idx.b32	%r629|%p292, %r989, %r215, 31, -1;
	mov.b32 	%f228, %r629;
	setp.leu.f32 	%p293, %f228, 0f00000000;
	mov.f32 	%f2184, 0f00000000;
	@%p293 bra 	$L__BB7_31;
	ld.global.nc.f32 	%f1542, [%rd1];
	mul.f32 	%f2184, %f1542, %f228;
$L__BB7_31:
	add.f32 	%f231, %f2184, %f2163;
	mov.f32 	%f2185, 0f00000000;
	@%p293 bra 	$L__BB7_33;
	ld.global.nc.f32 	%f1544, [%rd1+128];
	mul.f32 	%f2185, %f1544, %f228;
$L__BB7_33:
	add.f32 	%f234, %f2185, %f2162;
	shfl.sync.idx.b32	%r630|%p295, %r988, %r215, 31, -1;
	mov.b32 	%f235, %r630;
	setp.leu.f32 	%p296, %f235, 0f00000000;
	mov.f32 	%f2186, 0f00000000;
	@%p296 bra 	$L__BB7_35;
	ld.global.nc.f32 	%f1546, [%rd1];
	mul.f32 	%f2186, %f1546, %f235;
$L__BB7_35:
	add.f32 	%f238, %f2186, %f2161;
	mov.f32 	%f2187, 0f00000000;
	@%p296 bra 	$L__BB7_37;
	ld.global.nc.f32 	%f1548, [%rd1+128];
	mul.f32 	%f2187, %f1548, %f235;
$L__BB7_37:
	add.f32 	%f241, %f2187, %f2160;
	shfl.sync.idx.b32	%r631|%p298, %r987, %r215, 31, -1;
	mov.b32 	%f242, %r631;
	setp.leu.f32 	%p299, %f242, 0f00000000;
	mov.f32 	%f2188, 0f00000000;
	@%p299 bra 	$L__BB7_39;
	ld.global.nc.f32 	%f1550, [%rd1];
	mul.f32 	%f2188, %f1550, %f242;
$L__BB7_39:
	add.f32 	%f245, %f2188, %f2159;
	mov.f32 	%f2189, 0f00000000;
	@%p299 bra 	$L__BB7_41;
	ld.global.nc.f32 	%f1552, [%rd1+128];
	mul.f32 	%f2189, %f1552, %f242;
$L__BB7_41:
	add.f32 	%f248, %f2189, %f2158;
	shfl.sync.idx.b32	%r632|%p301, %r986, %r215, 31, -1;
	mov.b32 	%f249, %r632;
	setp.leu.f32 	%p302, %f249, 0f00000000;
	mov.f32 	%f2190, 0f00000000;
	@%p302 bra 	$L__BB7_43;
	ld.global.nc.f32 	%f1554, [%rd1];
	mul.f32 	%f2190, %f1554, %f249;
$L__BB7_43:
	add.f32 	%f252, %f2190, %f2157;
	mov.f32 	%f2191, 0f00000000;
	@%p302 bra 	$L__BB7_45;
	ld.global.nc.f32 	%f1556, [%rd1+128];
	mul.f32 	%f2191, %f1556, %f249;
$L__BB7_45:
	add.f32 	%f255, %f2191, %f2156;
	shfl.sync.idx.b32	%r633|%p304, %r985, %r215, 31, -1;
	mov.b32 	%f256, %r633;
	setp.leu.f32 	%p305, %f256, 0f00000000;
	mov.f32 	%f2192, 0f00000000;
	@%p305 bra 	$L__BB7_47;
	ld.global.nc.f32 	%f1558, [%rd1];
	mul.f32 	%f2192, %f1558, %f256;
$L__BB7_47:
	add.f32 	%f259, %f2192, %f2155;
	mov.f32 	%f2193, 0f00000000;
	@%p305 bra 	$L__BB7_49;
	ld.global.nc.f32 	%f1560, [%rd1+128];
	mul.f32 	%f2193, %f1560, %f256;
$L__BB7_49:
	add.f32 	%f262, %f2193, %f2154;
	shfl.sync.idx.b32	%r634|%p307, %r984, %r215, 31, -1;
	mov.b32 	%f263, %r634;
	setp.leu.f32 	%p308, %f263, 0f00000000;
	mov.f32 	%f2194, 0f00000000;
	@%p308 bra 	$L__BB7_51;
	ld.global.nc.f32 	%f1562, [%rd1];
	mul.f32 	%f2194, %f1562, %f263;
$L__BB7_51:
	add.f32 	%f266, %f2194, %f2153;
	mov.f32 	%f2195, 0f00000000;
	@%p308 bra 	$L__BB7_53;
	ld.global.nc.f32 	%f1564, [%rd1+128];
	mul.f32 	%f2195, %f1564, %f263;
$L__BB7_53:
	add.f32 	%f269, %f2195, %f2152;
	shfl.sync.idx.b32	%r635|%p310, %r983, %r215, 31, -1;
	mov.b32 	%f270, %r635;
	setp.leu.f32 	%p311, %f270, 0f00000000;
	mov.f32 	%f2196, 0f00000000;
	@%p311 bra 	$L__BB7_55;
	ld.global.nc.f32 	%f1566, [%rd1];
	mul.f32 	%f2196, %f1566, %f270;
$L__BB7_55:
	add.f32 	%f273, %f2196, %f2151;
	mov.f32 	%f2197, 0f00000000;
	@%p311 bra 	$L__BB7_57;
	ld.global.nc.f32 	%f1568, [%rd1+128];
	mul.f32 	%f2197, %f1568, %f270;
$L__BB7_57:
	add.f32 	%f276, %f2197, %f2150;
	shfl.sync.idx.b32	%r636|%p313, %r982, %r215, 31, -1;
	mov.b32 	%f277, %r636;
	setp.leu.f32 	%p314, %f277, 0f00000000;
	mov.f32 	%f2198, 0f00000000;
	@%p314 bra 	$L__BB7_59;
	ld.global.nc.f32 	%f1570, [%rd1];
	mul.f32 	%f2198, %f1570, %f277;
$L__BB7_59:
	add.f32 	%f280, %f2198, %f2149;
	mov.f32 	%f2199, 0f00000000;
	@%p314 bra 	$L__BB7_61;
	ld.global.nc.f32 	%f1572, [%rd1+128];
	mul.f32 	%f2199, %f1572, %f277;
$L__BB7_61:
	add.f32 	%f283, %f2199, %f2148;
	shfl.sync.idx.b32	%r637|%p316, %r981, %r215, 31, -1;
	mov.b32 	%f284, %r637;
	setp.leu.f32 	%p317, %f284, 0f00000000;
	mov.f32 	%f2200, 0f00000000;
	@%p317 bra 	$L__BB7_63;
	ld.global.nc.f32 	%f1574, [%rd1];
	mul.f32 	%f2200, %f1574, %f284;
$L__BB7_63:
	add.f32 	%f287, %f2200, %f2147;
	mov.f32 	%f2201, 0f00000000;
	@%p317 bra 	$L__BB7_65;
	ld.global.nc.f32 	%f1576, [%rd1+128];
	mul.f32 	%f2201, %f1576, %f284;
$L__BB7_65:
	add.f32 	%f290, %f2201, %f2146;
	shfl.sync.idx.b32	%r638|%p319, %r980, %r215, 31, -1;
	mov.b32 	%f291, %r638;
	setp.leu.f32 	%p320, %f291, 0f00000000;
	mov.f32 	%f2202, 0f00000000;
	@%p320 bra 	$L__BB7_67;
	ld.global.nc.f32 	%f1578, [%rd1];
	mul.f32 	%f2202, %f1578, %f291;
$L__BB7_67:
	add.f32 	%f294, %f2202, %f2145;
	mov.f32 	%f2203, 0f00000000;
	@%p320 bra 	$L__BB7_69;
	ld.global.nc.f32 	%f1580, [%rd1+128];
	mul.f32 	%f2203, %f1580, %f291;
$L__BB7_69:
	add.f32 	%f297, %f2203, %f2144;
	shfl.sync.idx.b32	%r639|%p322, %r979, %r215, 31, -1;
	mov.b32 	%f298, %r639;
	setp.leu.f32 	%p323, %f298, 0f00000000;
	mov.f32 	%f2204, 0f00000000;
	@%p323 bra 	$L__BB7_71;
	ld.global.nc.f32 	%f1582, [%rd1];
	mul.f32 	%f2204, %f1582, %f298;
$L__BB7_71:
	add.f32 	%f301, %f2204, %f2143;
	mov.f32 	%f2205, 0f00000000;
	@%p323 bra 	$L__BB7_73;
	ld.global.nc.f32 	%f1584, [%rd1+128];
	mul.f32 	%f2205, %f1584, %f298;
$L__BB7_73:
	add.f32 	%f304, %f2205, %f2142;
	shfl.sync.idx.b32	%r640|%p325, %r978, %r215, 31, -1;
	mov.b32 	%f305, %r640;
	setp.leu.f32 	%p326, %f305, 0f00000000;
	mov.f32 	%f2206, 0f00000000;
	@%p326 bra 	$L__BB7_75;
	ld.global.nc.f32 	%f1586, [%rd1];
	mul.f32 	%f2206, %f1586, %f305;
$L__BB7_75:
	add.f32 	%f308, %f2206, %f2141;
	mov.f32 	%f2207, 0f00000000;
	@%p326 bra 	$L__BB7_77;
	ld.global.nc.f32 	%f1588, [%rd1+128];
	mul.f32 	%f2207, %f1588, %f305;
$L__BB7_77:
	add.f32 	%f311, %f2207, %f2140;
	shfl.sync.idx.b32	%r641|%p328, %r977, %r215, 31, -1;
	mov.b32 	%f312, %r641;
	setp.leu.f32 	%p329, %f312, 0f00000000;
	mov.f32 	%f2208, 0f00000000;
	@%p329 bra 	$L__BB7_79;
	ld.global.nc.f32 	%f1590, [%rd1];
	mul.f32 	%f2208, %f1590, %f312;
$L__BB7_79:
	add.f32 	%f315, %f2208, %f2139;
	mov.f32 	%f2209, 0f00000000;
	@%p329 bra 	$L__BB7_81;
	ld.global.nc.f32 	%f1592, [%rd1+128];
	mul.f32 	%f2209, %f1592, %f312;
$L__BB7_81:
	add.f32 	%f318, %f2209, %f2138;
	shfl.sync.idx.b32	%r642|%p331, %r976, %r215, 31, -1;
	mov.b32 	%f319, %r642;
	setp.leu.f32 	%p332, %f319, 0f00000000;
	mov.f32 	%f2210, 0f00000000;
	@%p332 bra 	$L__BB7_83;
	ld.global.nc.f32 	%f1594, [%rd1];
	mul.f32 	%f2210, %f1594, %f319;
$L__BB7_83:
	add.f32 	%f322, %f2210, %f2137;
	mov.f32 	%f2211, 0f00000000;
	@%p332 bra 	$L__BB7_85;
	ld.global.nc.f32 	%f1596, [%rd1+128];
	mul.f32 	%f2211, %f1596, %f319;
$L__BB7_85:
	add.f32 	%f325, %f2211, %f2136;
	shfl.sync.idx.b32	%r643|%p334, %r975, %r215, 31, -1;
	mov.b32 	%f326, %r643;
	setp.leu.f32 	%p335, %f326, 0f00000000;
	mov.f32 	%f2212, 0f00000000;
	@%p335 bra 	$L__BB7_87;
	ld.global.nc.f32 	%f1598, [%rd1];
	mul.f32 	%f2212, %f1598, %f326;
$L__BB7_87:
	add.f32 	%f329, %f2212, %f2135;
	mov.f32 	%f2213, 0f00000000;
	@%p335 bra 	$L__BB7_89;
	ld.global.nc.f32 	%f1600, [%rd1+128];
	mul.f32 	%f2213, %f1600, %f326;
$L__BB7_89:
	add.f32 	%f332, %f2213, %f2134;
	shfl.sync.idx.b32	%r644|%p337, %r974, %r215, 31, -1;
	mov.b32 	%f333, %r644;
	setp.leu.f32 	%p338, %f333, 0f00000000;
	mov.f32 	%f2214, 0f00000000;
	@%p338 bra 	$L__BB7_91;
	ld.global.nc.f32 	%f1602, [%rd1];
	mul.f32 	%f2214, %f1602, %f333;
$L__BB7_91:
	add.f32 	%f336, %f2214, %f2133;
	mov.f32 	%f2215, 0f00000000;
	@%p338 bra 	$L__BB7_93;
	ld.global.nc.f32 	%f1604, [%rd1+128];
	mul.f32 	%f2215, %f1604, %f333;
$L__BB7_93:
	add.f32 	%f339, %f2215, %f2132;
	shfl.sync.idx.b32	%r645|%p340, %r973, %r215, 31, -1;
	mov.b32 	%f340, %r645;
	setp.leu.f32 	%p341, %f340, 0f00000000;
	mov.f32 	%f2216, 0f00000000;
	@%p341 bra 	$L__BB7_95;
	ld.global.nc.f32 	%f1606, [%rd1];
	mul.f32 	%f2216, %f1606, %f340;
$L__BB7_95:
	add.f32 	%f343, %f2216, %f2131;
	mov.f32 	%f2217, 0f00000000;
	@%p341 bra 	$L__BB7_97;
	ld.global.nc.f32 	%f1608, [%rd1+128];
	mul.f32 	%f2217, %f1608, %f340;
$L__BB7_97:
	add.f32 	%f346, %f2217, %f2130;
	shfl.sync.idx.b32	%r646|%p343, %r972, %r215, 31, -1;
	mov.b32 	%f347, %r646;
	setp.leu.f32 	%p344, %f347, 0f00000000;
	mov.f32 	%f2218, 0f00000000;
	@%p344 bra 	$L__BB7_99;
	ld.global.nc.f32 	%f1610, [%rd1];
	mul.f32 	%f2218, %f1610, %f347;
$L__BB7_99:
	add.f32 	%f350, %f2218, %f2129;
	mov.f32 	%f2219, 0f00000000;
	@%p344 bra 	$L__BB7_101;
	ld.global.nc.f32 	%f1612, [%rd1+128];
	mul.f32 	%f2219, %f1612, %f347;
$L__BB7_101:
	add.f32 	%f353, %f2219, %f2128;
	shfl.sync.idx.b32	%r647|%p346, %r971, %r215, 31, -1;
	mov.b32 	%f354, %r647;
	setp.leu.f32 	%p347, %f354, 0f00000000;
	mov.f32 	%f2220, 0f00000000;
	@%p347 bra 	$L__BB7_103;
	ld.global.nc.f32 	%f1614, [%rd1];
	mul.f32 	%f2220, %f1614, %f354;
$L__BB7_103:
	add.f32 	%f357, %f2220, %f2127;
	mov.f32 	%f2221, 0f00000000;
	@%p347 bra 	$L__BB7_105;
	ld.global.nc.f32 	%f1616, [%rd1+128];
	mul.f32 	%f2221, %f1616, %f354;
$L__BB7_105:
	add.f32 	%f360, %f2221, %f2126;
	shfl.sync.idx.b32	%r648|%p349, %r970, %r215, 31, -1;
	mov.b32 	%f361, %r648;
	setp.leu.f32 	%p350, %f361, 0f00000000;
	mov.f32 	%f2222, 0f00000000;
	@%p350 bra 	$L__BB7_107;
	ld.global.nc.f32 	%f1618, [%rd1];
	mul.f32 	%f2222, %f1618, %f361;
$L__BB7_107:
	add.f32 	%f364, %f2222, %f2125;
	mov.f32 	%f2223, 0f00000000;
	@%p350 bra 	$L__BB7_109;
	ld.global.nc.f32 	%f1620, [%rd1+128];
	mul.f32 	%f2223, %f1620, %f361;
$L__BB7_109:
	add.f32 	%f367, %f2223, %f2124;
	shfl.sync.idx.b32	%r649|%p352, %r969, %r215, 31, -1;
	mov.b32 	%f368, %r649;
	setp.leu.f32 	%p353, %f368, 0f00000000;
	mov.f32 	%f2224, 0f00000000;
	@%p353 bra 	$L__BB7_111;
	ld.global.nc.f32 	%f1622, [%rd1];
	mul.f32 	%f2224, %f1622, %f368;
$L__BB7_111:
	add.f32 	%f371, %f2224, %f2123;
	mov.f32 	%f2225, 0f00000000;
	@%p353 bra 	$L__BB7_113;
	ld.global.nc.f32 	%f1624, [%rd1+128];
	mul.f32 	%f2225, %f1624, %f368;
$L__BB7_113:
	add.f32 	%f374, %f2225, %f2122;
	shfl.sync.idx.b32	%r650|%p355, %r968, %r215, 31, -1;
	mov.b32 	%f375, %r650;
	setp.leu.f32 	%p356, %f375, 0f00000000;
	mov.f32 	%f2226, 0f00000000;
	@%p356 bra 	$L__BB7_115;
	ld.global.nc.f32 	%f1626, [%rd1];
	mul.f32 	%f2226, %f1626, %f375;
$L__BB7_115:
	add.f32 	%f378, %f2226, %f2121;
	mov.f32 	%f2227, 0f00000000;
	@%p356 bra 	$L__BB7_117;
	ld.global.nc.f32 	%f1628, [%rd1+128];
	mul.f32 	%f2227, %f1628, %f375;
$L__BB7_117:
	add.f32 	%f381, %f2227, %f2120;
	shfl.sync.idx.b32	%r651|%p358, %r967, %r215, 31, -1;
	mov.b32 	%f382, %r651;
	setp.leu.f32 	%p359, %f382, 0f00000000;
	mov.f32 	%f2228, 0f00000000;
	@%p359 bra 	$L__BB7_119;
	ld.global.nc.f32 	%f1630, [%rd1];
	mul.f32 	%f2228, %f1630, %f382;
$L__BB7_119:
	add.f32 	%f385, %f2228, %f2119;
	mov.f32 	%f2229, 0f00000000;
	@%p359 bra 	$L__BB7_121;
	ld.global.nc.f32 	%f1632, [%rd1+128];
	mul.f32 	%f2229, %f1632, %f382;
$L__BB7_121:
	add.f32 	%f388, %f2229, %f2118;
	shfl.sync.idx.b32	%r652|%p361, %r966, %r215, 31, -1;
	mov.b32 	%f389, %r652;
	setp.leu.f32 	%p362, %f389, 0f00000000;
	mov.f32 	%f2230, 0f00000000;
	@%p362 bra 	$L__BB7_123;
	ld.global.nc.f32 	%f1634, [%rd1];
	mul.f32 	%f2230, %f1634, %f389;
$L__BB7_123:
	add.f32 	%f392, %f2230, %f2117;
	mov.f32 	%f2231, 0f00000000;
	@%p362 bra 	$L__BB7_125;
	ld.global.nc.f32 	%f1636, [%rd1+128];
	mul.f32 	%f2231, %f1636, %f389;
$L__BB7_125:
	add.f32 	%f395, %f2231, %f2116;
	shfl.sync.idx.b32	%r653|%p364, %r965, %r215, 31, -1;
	mov.b32 	%f396, %r653;
	setp.leu.f32 	%p365, %f396, 0f00000000;
	mov.f32 	%f2232, 0f00000000;
	@%p365 bra 	$L__BB7_127;
	ld.global.nc.f32 	%f1638, [%rd1];
	mul.f32 	%f2232, %f1638, %f396;
$L__BB7_127:
	add.f32 	%f399, %f2232, %f2115;
	mov.f32 	%f2233, 0f00000000;
	@%p365 bra 	$L__BB7_129;
	ld.global.nc.f32 	%f1640, [%rd1+128];
	mul.f32 	%f2233, %f1640, %f396;
$L__BB7_129:
	add.f32 	%f402, %f2233, %f2114;
	shfl.sync.idx.b32	%r654|%p367, %r964, %r215, 31, -1;
	mov.b32 	%f403, %r654;
	setp.leu.f32 	%p368, %f403, 0f00000000;
	mov.f32 	%f2234, 0f00000000;
	@%p368 bra 	$L__BB7_131;
	ld.global.nc.f32 	%f1642, [%rd1];
	mul.f32 	%f2234, %f1642, %f403;
$L__BB7_131:
	add.f32 	%f406, %f2234, %f2113;
	mov.f32 	%f2235, 0f00000000;
	@%p368 bra 	$L__BB7_133;
	ld.global.nc.f32 	%f1644, [%rd1+128];
	mul.f32 	%f2235, %f1644, %f403;
$L__BB7_133:
	add.f32 	%f409, %f2235, %f2112;
	shfl.sync.idx.b32	%r655|%p370, %r963, %r215, 31, -1;
	mov.b32 	%f410, %r655;
	setp.leu.f32 	%p371, %f410, 0f00000000;
	mov.f32 	%f2236, 0f00000000;
	@%p371 bra 	$L__BB7_135;
	ld.global.nc.f32 	%f1646, [%rd1];
	mul.f32 	%f2236, %f1646, %f410;
$L__BB7_135:
	add.f32 	%f413, %f2236, %f2111;
	mov.f32 	%f2237, 0f00000000;
	@%p371 bra 	$L__BB7_137;
	ld.global.nc.f32 	%f1648, [%rd1+128];
	mul.f32 	%f2237, %f1648, %f410;
$L__BB7_137:
	ld.param.u64 	%rd254, [_Z13_spmm_conv_14PKfPfiiPKiS3_S3_S0__param_0];
	add.f32 	%f1649, %f2237, %f2110;
	cvta.to.global.u64 	%rd168, %rd254;
	mul.wide.s32 	%rd169, %r217, 4;
	add.s64 	%rd170, %rd168, %rd169;
	shfl.sync.idx.b32	%r656|%p373, %r994, %r216, 31, -1;
	mov.b32 	%f1650, %r656;
	ld.global.nc.f32 	%f1651, [%rd170];
	fma.rn.f32 	%f1652, %f1651, %f1650, %f2174;
	ld.global.nc.f32 	%f1653, [%rd170+128];
	fma.rn.f32 	%f1654, %f1653, %f1650, %f199;
	shfl.sync.idx.b32	%r657|%p374, %r993, %r216, 31, -1;
	mov.b32 	%f1655, %r657;
	fma.rn.f32 	%f1656, %f1651, %f1655, %f203;
	fma.rn.f32 	%f1657, %f1653, %f1655, %f206;
	shfl.sync.idx.b32	%r658|%p375, %r992, %r216, 31, -1;
	mov.b32 	%f1658, %r658;
	fma.rn.f32 	%f1659, %f1651, %f1658, %f210;
	fma.rn.f32 	%f1660, %f1653, %f1658, %f213;
	shfl.sync.idx.b32	%r659|%p376, %r991, %r216, 31, -1;
	mov.b32 	%f1661, %r659;
	fma.rn.f32 	%f1662, %f1651, %f1661, %f217;
	fma.rn.f32 	%f1663, %f1653, %f1661, %f220;
	shfl.sync.idx.b32	%r660|%p377, %r990, %r216, 31, -1;
	mov.b32 	%f1664, %r660;
	fma.rn.f32 	%f1665, %f1651, %f1664, %f224;
	fma.rn.f32 	%f1666, %f1653, %f1664, %f227;
	shfl.sync.idx.b32	%r661|%p378, %r989, %r216, 31, -1;
	mov.b32 	%f1667, %r661;
	fma.rn.f32 	%f1668, %f1651, %f1667, %f231;
	fma.rn.f32 	%f1669, %f1653, %f1667, %f234;
	shfl.sync.idx.b32	%r662|%p379, %r988, %r216, 31, -1;
	mov.b32 	%f1670, %r662;
	fma.rn.f32 	%f1671, %f1651, %f1670, %f238;
	fma.rn.f32 	%f1672, %f1653, %f1670, %f241;
	shfl.sync.idx.b32	%r663|%p380, %r987, %r216, 31, -1;
	mov.b32 	%f1673, %r663;
	fma.rn.f32 	%f1674, %f1651, %f1673, %f245;
	fma.rn.f32 	%f1675, %f1653, %f1673, %f248;
	shfl.sync.idx.b32	%r664|%p381, %r986, %r216, 31, -1;
	mov.b32 	%f1676, %r664;
	fma.rn.f32 	%f1677, %f1651, %f1676, %f252;
	fma.rn.f32 	%f1678, %f1653, %f1676, %f255;
	shfl.sync.idx.b32	%r665|%p382, %r985, %r216, 31, -1;
	mov.b32 	%f1679, %r665;
	fma.rn.f32 	%f1680, %f1651, %f1679, %f259;
	fma.rn.f32 	%f1681, %f1653, %f1679, %f262;
	shfl.sync.idx.b32	%r666|%p383, %r984, %r216, 31, -1;
	mov.b32 	%f1682, %r666;
	fma.rn.f32 	%f1683, %f1651, %f1682, %f266;
	fma.rn.f32 	%f1684, %f1653, %f1682, %f269;
	shfl.sync.idx.b32	%r667|%p384, %r983, %r216, 31, -1;
	mov.b32 	%f1685, %r667;
	fma.rn.f32 	%f1686, %f1651, %f1685, %f273;
	fma.rn.f32 	%f1687, %f1653, %f1685, %f276;
	shfl.sync.idx.b32	%r668|%p385, %r982, %r216, 31, -1;
	mov.b32 	%f1688, %r668;
	fma.rn.f32 	%f1689, %f1651, %f1688, %f280;
	fma.rn.f32 	%f1690, %f1653, %f1688, %f283;
	shfl.sync.idx.b32	%r669|%p386, %r981, %r216, 31, -1;
	mov.b32 	%f1691, %r669;
	fma.rn.f32 	%f1692, %f1651, %f1691, %f287;
	fma.rn.f32 	%f1693, %f1653, %f1691, %f290;
	shfl.sync.idx.b32	%r670|%p387, %r980, %r216, 31, -1;
	mov.b32 	%f1694, %r670;
	fma.rn.f32 	%f1695, %f1651, %f1694, %f294;
	fma.rn.f32 	%f1696, %f1653, %f1694, %f297;
	shfl.sync.idx.b32	%r671|%p388, %r979, %r216, 31, -1;
	mov.b32 	%f1697, %r671;
	fma.rn.f32 	%f1698, %f1651, %f1697, %f301;
	fma.rn.f32 	%f1699, %f1653, %f1697, %f304;
	shfl.sync.idx.b32	%r672|%p389, %r978, %r216, 31, -1;
	mov.b32 	%f1700, %r672;
	fma.rn.f32 	%f1701, %f1651, %f1700, %f308;
	fma.rn.f32 	%f1702, %f1653, %f1700, %f311;
	shfl.sync.idx.b32	%r673|%p390, %r977, %r216, 31, -1;
	mov.b32 	%f1703, %r673;
	fma.rn.f32 	%f1704, %f1651, %f1703, %f315;
	fma.rn.f32 	%f1705, %f1653, %f1703, %f318;
	shfl.sync.idx.b32	%r674|%p391, %r976, %r216, 31, -1;
	mov.b32 	%f1706, %r674;
	fma.rn.f32 	%f1707, %f1651, %f1706, %f322;
	fma.rn.f32 	%f1708, %f1653, %f1706, %f325;
	shfl.sync.idx.b32	%r675|%p392, %r975, %r216, 31, -1;
	mov.b32 	%f1709, %r675;
	fma.rn.f32 	%f1710, %f1651, %f1709, %f329;
	fma.rn.f32 	%f1711, %f1653, %f1709, %f332;
	shfl.sync.idx.b32	%r676|%p393, %r974, %r216, 31, -1;
	mov.b32 	%f1712, %r676;
	fma.rn.f32 	%f1713, %f1651, %f1712, %f336;
	fma.rn.f32 	%f1714, %f1653, %f1712, %f339;
	shfl.sync.idx.b32	%r677|%p394, %r973, %r216, 31, -1;
	mov.b32 	%f1715, %r677;
	fma.rn.f32 	%f1716, %f1651, %f1715, %f343;
	fma.rn.f32 	%f1717, %f1653, %f1715, %f346;
	shfl.sync.idx.b32	%r678|%p395, %r972, %r216, 31, -1;
	mov.b32 	%f1718, %r678;
	fma.rn.f32 	%f1719, %f1651, %f1718, %f350;
	fma.rn.f32 	%f1720, %f1653, %f1718, %f353;
	shfl.sync.idx.b32	%r679|%p396, %r971, %r216, 31, -1;
	mov.b32 	%f1721, %r679;
	fma.rn.f32 	%f1722, %f1651, %f1721, %f357;
	fma.rn.f32 	%f1723, %f1653, %f1721, %f360;
	shfl.sync.idx.b32	%r680|%p397, %r970, %r216, 31, -1;
	mov.b32 	%f1724, %r680;
	fma.rn.f32 	%f1725, %f1651, %f1724, %f364;
	fma.rn.f32 	%f1726, %f1653, %f1724, %f367;
	shfl.sync.idx.b32	%r681|%p398, %r969, %r216, 31, -1;
	mov.b32 	%f1727, %r681;
	fma.rn.f32 	%f1728, %f1651, %f1727, %f371;
	fma.rn.f32 	%f1729, %f1653, %f1727, %f374;
	shfl.sync.idx.b32	%r682|%p399, %r968, %r216, 31, -1;
	mov.b32 	%f1730, %r682;
	fma.rn.f32 	%f1731, %f1651, %f1730, %f378;
	fma.rn.f32 	%f1732, %f1653, %f1730, %f381;
	shfl.sync.idx.b32	%r683|%p400, %r967, %r216, 31, -1;
	mov.b32 	%f1733, %r683;
	fma.rn.f32 	%f1734, %f1651, %f1733, %f385;
	fma.rn.f32 	%f1735, %f1653, %f1733, %f388;
	shfl.sync.idx.b32	%r684|%p401, %r966, %r216, 31, -1;
	mov.b32 	%f1736, %r684;
	fma.rn.f32 	%f1737, %f1651, %f1736, %f392;
	fma.rn.f32 	%f1738, %f1653, %f1736, %f395;
	shfl.sync.idx.b32	%r685|%p402, %r965, %r216, 31, -1;
	mov.b32 	%f1739, %r685;
	fma.rn.f32 	%f1740, %f1651, %f1739, %f399;
	fma.rn.f32 	%f1741, %f1653, %f1739, %f402;
	shfl.sync.idx.b32	%r686|%p403, %r964, %r216, 31, -1;
	mov.b32 	%f1742, %r686;
	fma.rn.f32 	%f1743, %f1651, %f1742, %f406;
	fma.rn.f32 	%f1744, %f1653, %f1742, %f409;
	shfl.sync.idx.b32	%r687|%p404, %r963, %r216, 31, -1;
	mov.b32 	%f1745, %r687;
	fma.rn.f32 	%f1746, %f1651, %f1745, %f413;
	fma.rn.f32 	%f1747, %f1653, %f1745, %f1649;
	mul.wide.s32 	%rd171, %r219, 4;
	add.s64 	%rd172, %rd168, %rd171;
	shfl.sync.idx.b32	%r688|%p405, %r994, %r218, 31, -1;
	mov.b32 	%f1748, %r688;
	ld.global.nc.f32 	%f1749, [%rd172];
	fma.rn.f32 	%f1750, %f1749, %f1748, %f1652;
	ld.global.nc.f32 	%f1751, [%rd172+128];
	fma.rn.f32 	%f1752, %f1751, %f1748, %f1654;
	shfl.sync.idx.b32	%r689|%p406, %r993, %r218, 31, -1;
	mov.b32 	%f1753, %r689;
	fma.rn.f32 	%f1754, %f1749, %f1753, %f1656;
	fma.rn.f32 	%f1755, %f1751, %f1753, %f1657;
	shfl.sync.idx.b32	%r690|%p407, %r992, %r218, 31, -1;
	mov.b32 	%f1756, %r690;
	fma.rn.f32 	%f1757, %f1749, %f1756, %f1659;
	fma.rn.f32 	%f1758, %f1751, %f1756, %f1660;
	shfl.sync.idx.b32	%r691|%p408, %r991, %r218, 31, -1;
	mov.b32 	%f1759, %r691;
	fma.rn.f32 	%f1760, %f1749, %f1759, %f1662;
	fma.rn.f32 	%f1761, %f1751, %f1759, %f1663;
	shfl.sync.idx.b32	%r692|%p409, %r990, %r218, 31, -1;
	mov.b32 	%f1762, %r692;
	fma.rn.f32 	%f1763, %f1749, %f1762, %f1665;
	fma.rn.f32 	%f1764, %f1751, %f1762, %f1666;
	shfl.sync.idx.b32	%r693|%p410, %r989, %r218, 31, -1;
	mov.b32 	%f1765, %r693;
	fma.rn.f32 	%f1766, %f1749, %f1765, %f1668;
	fma.rn.f32 	%f1767, %f1751, %f1765, %f1669;
	shfl.sync.idx.b32	%r694|%p411, %r988, %r218, 31, -1;
	mov.b32 	%f1768, %r694;
	fma.rn.f32 	%f1769, %f1749, %f1768, %f1671;
	fma.rn.f32 	%f1770, %f1751, %f1768, %f1672;
	shfl.sync.idx.b32	%r695|%p412, %r987, %r218, 31, -1;
	mov.b32 	%f1771, %r695;
	fma.rn.f32 	%f1772, %f1749, %f1771, %f1674;
	fma.rn.f32 	%f1773, %f1751, %f1771, %f1675;
	shfl.sync.idx.b32	%r696|%p413, %r986, %r218, 31, -1;
	mov.b32 	%f1774, %r696;
	fma.rn.f32 	%f1775, %f1749, %f1774, %f1677;
	fma.rn.f32 	%f1776, %f1751, %f1774, %f1678;
	shfl.sync.idx.b32	%r697|%p414, %r985, %r218, 31, -1;
	mov.b32 	%f1777, %r697;
	fma.rn.f32 	%f1778, %f1749, %f1777, %f1680;
	fma.rn.f32 	%f1779, %f1751, %f1777, %f1681;
	shfl.sync.idx.b32	%r698|%p415, %r984, %r218, 31, -1;
	mov.b32 	%f1780, %r698;
	fma.rn.f32 	%f1781, %f1749, %f1780, %f1683;
	fma.rn.f32 	%f1782, %f1751, %f1780, %f1684;
	shfl.sync.idx.b32	%r699|%p416, %r983, %r218, 31, -1;
	mov.b32 	%f1783, %r699;
	fma.rn.f32 	%f1784, %f1749, %f1783, %f1686;
	fma.rn.f32 	%f1785, %f1751, %f1783, %f1687;
	shfl.sync.idx.b32	%r700|%p417, %r982, %r218, 31, -1;
	mov.b32 	%f1786, %r700;
	fma.rn.f32 	%f1787, %f1749, %f1786, %f1689;
	fma.rn.f32 	%f1788, %f1751, %f1786, %f1690;
	shfl.sync.idx.b32	%r701|%p418, %r981, %r218, 31, -1;
	mov.b32 	%f1789, %r701;
	fma.rn.f32 	%f1790, %f1749, %f1789, %f1692;
	fma.rn.f32 	%f1791, %f1751, %f1789, %f1693;
	shfl.sync.idx.b32	%r702|%p419, %r980, %r218, 31, -1;
	mov.b32 	%f1792, %r702;
	fma.rn.f32 	%f1793, %f1749, %f1792, %f1695;
	fma.rn.f32 	%f1794, %f1751, %f1792, %f1696;
	shfl.sync.idx.b32	%r703|%p420, %r979, %r218, 31, -1;
	mov.b32 	%f1795, %r703;
	fma.rn.f32 	%f1796, %f1749, %f1795, %f1698;
	fma.rn.f32 	%f1797, %f1751, %f1795, %f1699;
	shfl.sync.idx.b32	%r704|%p421, %r978, %r218, 31, -1;
	mov.b32 	%f1798, %r704;
	fma.rn.f32 	%f1799, %f1749, %f1798, %f1701;
	fma.rn.f32 	%f1800, %f1751, %f1798, %f1702;
	shfl.sync.idx.b32	%r705|%p422, %r977, %r218, 31, -1;
	mov.b32 	%f1801, %r705;
	fma.rn.f32 	%f1802, %f1749, %f1801, %f1704;
	fma.rn.f32 	%f1803, %f1751, %f1801, %f1705;
	shfl.sync.idx.b32	%r706|%p423, %r976, %r218, 31, -1;
	mov.b32 	%f1804, %r706;
	fma.rn.f32 	%f1805, %f1749, %f1804, %f1707;
	fma.rn.f32 	%f1806, %f1751, %f1804, %f1708;
	shfl.sync.idx.b32	%r707|%p424, %r975, %r218, 31, -1;
	mov.b32 	%f1807, %r707;
	fma.rn.f32 	%f1808, %f1749, %f1807, %f1710;
	fma.rn.f32 	%f1809, %f1751, %f1807, %f1711;
	shfl.sync.idx.b32	%r708|%p425, %r974, %r218, 31, -1;
	mov.b32 	%f1810, %r708;
	fma.rn.f32 	%f1811, %f1749, %f1810, %f1713;
	fma.rn.f32 	%f1812, %f1751, %f1810, %f1714;
	shfl.sync.idx.b32	%r709|%p426, %r973, %r218, 31, -1;
	mov.b32 	%f1813, %r709;
	fma.rn.f32 	%f1814, %f1749, %f1813, %f1716;
	fma.rn.f32 	%f1815, %f1751, %f1813, %f1717;
	shfl.sync.idx.b32	%r710|%p427, %r972, %r218, 31, -1;
	mov.b32 	%f1816, %r710;
	fma.rn.f32 	%f1817, %f1749, %f1816, %f1719;
	fma.rn.f32 	%f1818, %f1751, %f1816, %f1720;
	shfl.sync.idx.b32	%r711|%p428, %r971, %r218, 31, -1;
	mov.b32 	%f1819, %r711;
	fma.rn.f32 	%f1820, %f1749, %f1819, %f1722;
	fma.rn.f32 	%f1821, %f1751, %f1819, %f1723;
	shfl.sync.idx.b32	%r712|%p429, %r970, %r218, 31, -1;
	mov.b32 	%f1822, %r712;
	fma.rn.f32 	%f1823, %f1749, %f1822, %f1725;
	fma.rn.f32 	%f1824, %f1751, %f1822, %f1726;
	shfl.sync.idx.b32	%r713|%p430, %r969, %r218, 31, -1;
	mov.b32 	%f1825, %r713;
	fma.rn.f32 	%f1826, %f1749, %f1825, %f1728;
	fma.rn.f32 	%f1827, %f1751, %f1825, %f1729;
	shfl.sync.idx.b32	%r714|%p431, %r968, %r218, 31, -1;
	mov.b32 	%f1828, %r714;
	fma.rn.f32 	%f1829, %f1749, %f1828, %f1731;
	fma.rn.f32 	%f1830, %f1751, %f1828, %f1732;
	shfl.sync.idx.b32	%r715|%p432, %r967, %r218, 31, -1;
	mov.b32 	%f1831, %r715;
	fma.rn.f32 	%f1832, %f1749, %f1831, %f1734;
	fma.rn.f32 	%f1833, %f1751, %f1831, %f1735;
	shfl.sync.idx.b32	%r716|%p433, %r966, %r218, 31, -1;
	mov.b32 	%f1834, %r716;
	fma.rn.f32 	%f1835, %f1749, %f1834, %f1737;
	fma.rn.f32 	%f1836, %f1751, %f1834, %f1738;
	shfl.sync.idx.b32	%r717|%p434, %r965, %r218, 31, -1;
	mov.b32 	%f1837, %r717;
	fma.rn.f32 	%f1838, %f1749, %f1837, %f1740;
	fma.rn.f32 	%f1839, %f1751, %f1837, %f1741;
	shfl.sync.idx.b32	%r718|%p435, %r964, %r218, 31, -1;
	mov.b32 	%f1840, %r718;
	fma.rn.f32 	%f1841, %f1749, %f1840, %f1743;
	fma.rn.f32 	%f1842, %f1751, %f1840, %f1744;
	shfl.sync.idx.b32	%r719|%p436, %r963, %r218, 31, -1;
	mov.b32 	%f1843, %r719;
	fma.rn.f32 	%f1844, %f1749, %f1843, %f1746;
	fma.rn.f32 	%f1845, %f1751, %f1843, %f1747;
	mul.wide.s32 	%rd173, %r221, 4;
	add.s64 	%rd174, %rd168, %rd173;
	shfl.sync.idx.b32	%r720|%p437, %r994, %r220, 31, -1;
	mov.b32 	%f1846, %r720;
	ld.global.nc.f32 	%f1847, [%rd174];
	fma.rn.f32 	%f2173, %f1847, %f1846, %f1750;
	ld.global.nc.f32 	%f1848, [%rd174+128];
	fma.rn.f32 	%f2172, %f1848, %f1846, %f1752;
	shfl.sync.idx.b32	%r721|%p438, %r993, %r220, 31, -1;
	mov.b32 	%f1849, %r721;
	fma.rn.f32 	%f2171, %f1847, %f1849, %f1754;
	fma.rn.f32 	%f2170, %f1848, %f1849, %f1755;
	shfl.sync.idx.b32	%r722|%p439, %r992, %r220, 31, -1;
	mov.b32 	%f1850, %r722;
	fma.rn.f32 	%f2169, %f1847, %f1850, %f1757;
	fma.rn.f32 	%f2168, %f1848, %f1850, %f1758;
	shfl.sync.idx.b32	%r723|%p440, %r991, %r220, 31, -1;
	mov.b32 	%f1851, %r723;
	fma.rn.f32 	%f2167, %f1847, %f1851, %f1760;
	fma.rn.f32 	%f2166, %f1848, %f1851, %f1761;
	shfl.sync.idx.b32	%r724|%p441, %r990, %r220, 31, -1;
	mov.b32 	%f1852, %r724;
	fma.rn.f32 	%f2165, %f1847, %f1852, %f1763;
	fma.rn.f32 	%f2164, %f1848, %f1852, %f1764;
	shfl.sync.idx.b32	%r725|%p442, %r989, %r220, 31, -1;
	mov.b32 	%f1853, %r725;
	fma.rn.f32 	%f2163, %f1847, %f1853, %f1766;
	fma.rn.f32 	%f2162, %f1848, %f1853, %f1767;
	shfl.sync.idx.b32	%r726|%p443, %r988, %r220, 31, -1;
	mov.b32 	%f1854, %r726;
	fma.rn.f32 	%f2161, %f1847, %f1854, %f1769;
	fma.rn.f32 	%f2160, %f1848, %f1854, %f1770;
	shfl.sync.idx.b32	%r727|%p444, %r987, %r220, 31, -1;
	mov.b32 	%f1855, %r727;
	fma.rn.f32 	%f2159, %f1847, %f1855, %f1772;
	fma.rn.f32 	%f2158, %f1848, %f1855, %f1773;
	shfl.sync.idx.b32	%r728|%p445, %r986, %r220, 31, -1;
	mov.b32 	%f1856, %r728;
	fma.rn.f32 	%f2157, %f1847, %f1856, %f1775;
	fma.rn.f32 	%f2156, %f1848, %f1856, %f1776;
	shfl.sync.idx.b32	%r729|%p446, %r985, %r220, 31, -1;
	mov.b32 	%f1857, %r729;
	fma.rn.f32 	%f2155, %f1847, %f1857, %f1778;
	fma.rn.f32 	%f2154, %f1848, %f1857, %f1779;
	shfl.sync.idx.b32	%r730|%p447, %r984, %r220, 31, -1;
	mov.b32 	%f1858, %r730;
	fma.rn.f32 	%f2153, %f1847, %f1858, %f1781;
	fma.rn.f32 	%f2152, %f1848, %f1858, %f1782;
	shfl.sync.idx.b32	%r731|%p448, %r983, %r220, 31, -1;
	mov.b32 	%f1859, %r731;
	fma.rn.f32 	%f2151, %f1847, %f1859, %f1784;
	fma.rn.f32 	%f2150, %f1848, %f1859, %f1785;
	shfl.sync.idx.b32	%r732|%p449, %r982, %r220, 31, -1;
	mov.b32 	%f1860, %r732;
	fma.rn.f32 	%f2149, %f1847, %f1860, %f1787;
	fma.rn.f32 	%f2148, %f1848, %f1860, %f1788;
	shfl.sync.idx.b32	%r733|%p450, %r981, %r220, 31, -1;
	mov.b32 	%f1861, %r733;
	fma.rn.f32 	%f2147, %f1847, %f1861, %f1790;
	fma.rn.f32 	%f2146, %f1848, %f1861, %f1791;
	shfl.sync.idx.b32	%r734|%p451, %r980, %r220, 31, -1;
	mov.b32 	%f1862, %r734;
	fma.rn.f32 	%f2145, %f1847, %f1862, %f1793;
	fma.rn.f32 	%f2144, %f1848, %f1862, %f1794;
	shfl.sync.idx.b32	%r735|%p452, %r979, %r220, 31, -1;
	mov.b32 	%f1863, %r735;
	fma.rn.f32 	%f2143, %f1847, %f1863, %f1796;
	fma.rn.f32 	%f2142, %f1848, %f1863, %f1797;
	shfl.sync.idx.b32	%r736|%p453, %r978, %r220, 31, -1;
	mov.b32 	%f1864, %r736;
	fma.rn.f32 	%f2141, %f1847, %f1864, %f1799;
	fma.rn.f32 	%f2140, %f1848, %f1864, %f1800;
	shfl.sync.idx.b32	%r737|%p454, %r977, %r220, 31, -1;
	mov.b32 	%f1865, %r737;
	fma.rn.f32 	%f2139, %f1847, %f1865, %f1802;
	fma.rn.f32 	%f2138, %f1848, %f1865, %f1803;
	shfl.sync.idx.b32	%r738|%p455, %r976, %r220, 31, -1;
	mov.b32 	%f1866, %r738;
	fma.rn.f32 	%f2137, %f1847, %f1866, %f1805;
	fma.rn.f32 	%f2136, %f1848, %f1866, %f1806;
	shfl.sync.idx.b32	%r739|%p456, %r975, %r220, 31, -1;
	mov.b32 	%f1867, %r739;
	fma.rn.f32 	%f2135, %f1847, %f1867, %f1808;
	fma.rn.f32 	%f2134, %f1848, %f1867, %f1809;
	shfl.sync.idx.b32	%r740|%p457, %r974, %r220, 31, -1;
	mov.b32 	%f1868, %r740;
	fma.rn.f32 	%f2133, %f1847, %f1868, %f1811;
	fma.rn.f32 	%f2132, %f1848, %f1868, %f1812;
	shfl.sync.idx.b32	%r741|%p458, %r973, %r220, 31, -1;
	mov.b32 	%f1869, %r741;
	fma.rn.f32 	%f2131, %f1847, %f1869, %f1814;
	fma.rn.f32 	%f2130, %f1848, %f1869, %f1815;
	shfl.sync.idx.b32	%r742|%p459, %r972, %r220, 31, -1;
	mov.b32 	%f1870, %r742;
	fma.rn.f32 	%f2129, %f1847, %f1870, %f1817;
	fma.rn.f32 	%f2128, %f1848, %f1870, %f1818;
	shfl.sync.idx.b32	%r743|%p460, %r971, %r220, 31, -1;
	mov.b32 	%f1871, %r743;
	fma.rn.f32 	%f2127, %f1847, %f1871, %f1820;
	fma.rn.f32 	%f2126, %f1848, %f1871, %f1821;
	shfl.sync.idx.b32	%r744|%p461, %r970, %r220, 31, -1;
	mov.b32 	%f1872, %r744;
	fma.rn.f32 	%f2125, %f1847, %f1872, %f1823;
	fma.rn.f32 	%f2124, %f1848, %f1872, %f1824;
	shfl.sync.idx.b32	%r745|%p462, %r969, %r220, 31, -1;
	mov.b32 	%f1873, %r745;
	fma.rn.f32 	%f2123, %f1847, %f1873, %f1826;
	fma.rn.f32 	%f2122, %f1848, %f1873, %f1827;
	shfl.sync.idx.b32	%r746|%p463, %r968, %r220, 31, -1;
	mov.b32 	%f1874, %r746;
	fma.rn.f32 	%f2121, %f1847, %f1874, %f1829;
	fma.rn.f32 	%f2120, %f1848, %f1874, %f1830;
	shfl.sync.idx.b32	%r747|%p464, %r967, %r220, 31, -1;
	mov.b32 	%f1875, %r747;
	fma.rn.f32 	%f2119, %f1847, %f1875, %f1832;
	fma.rn.f32 	%f2118, %f1848, %f1875, %f1833;
	shfl.sync.idx.b32	%r748|%p465, %r966, %r220, 31, -1;
	mov.b32 	%f1876, %r748;
	fma.rn.f32 	%f2117, %f1847, %f1876, %f1835;
	fma.rn.f32 	%f2116, %f1848, %f1876, %f1836;
	shfl.sync.idx.b32	%r749|%p466, %r965, %r220, 31, -1;
	mov.b32 	%f1877, %r749;
	fma.rn.f32 	%f2115, %f1847, %f1877, %f1838;
	fma.rn.f32 	%f2114, %f1848, %f1877, %f1839;
	shfl.sync.idx.b32	%r750|%p467, %r964, %r220, 31, -1;
	mov.b32 	%f1878, %r750;
	fma.rn.f32 	%f2113, %f1847, %f1878, %f1841;
	fma.rn.f32 	%f2112, %f1848, %f1878, %f1842;
	shfl.sync.idx.b32	%r751|%p468, %r963, %r220, 31, -1;
	mov.b32 	%f1879, %r751;
	fma.rn.f32 	%f2111, %f1847, %f1879, %f1844;
	fma.rn.f32 	%f2110, %f1848, %f1879, %f1845;
$L__BB7_138:
	ld.param.u64 	%rd255, [_Z13_spmm_conv_14PKfPfiiPKiS3_S3_S0__param_0];
	cvta.to.global.u64 	%rd2, %rd255;
	and.b32  	%r752, %r5, -4;
	and.b32  	%r753, %r5, -2;
	setp.ge.s32 	%p469, %r752, %r753;
	@%p469 bra 	$L__BB7_140;
	and.b32  	%r754, %r5, -4;
	add.s32 	%r755, %r754, %r3;
	sub.s32 	%r756, %r755, %r997;
	shfl.sync.idx.b32	%r757|%p470, %r996, %r756, 31, -1;
	add.s32 	%r758, %r756, 1;
	shfl.sync.idx.b32	%r759|%p471, %r996, %r758, 31, -1;
	mul.wide.s32 	%rd175, %r757, 4;
	add.s64 	%rd176, %rd2, %rd175;
	shfl.sync.idx.b32	%r760|%p472, %r994, %r756, 31, -1;
	mov.b32 	%f1880, %r760;
	ld.global.nc.f32 	%f1881, [%rd176];
	fma.rn.f32 	%f1882, %f1881, %f1880, %f2173;
	ld.global.nc.f32 	%f1883, [%rd176+128];
	fma.rn.f32 	%f1884, %f1883, %f1880, %f2172;
	shfl.sync.idx.b32	%r761|%p473, %r993, %r756, 31, -1;
	mov.b32 	%f1885, %r761;
	fma.rn.f32 	%f1886, %f1881, %f1885, %f2171;
	fma.rn.f32 	%f1887, %f1883, %f1885, %f2170;
	shfl.sync.idx.b32	%r762|%p474, %r992, %r756, 31, -1;
	mov.b32 	%f1888, %r762;
	fma.rn.f32 	%f1889, %f1881, %f1888, %f2169;
	fma.rn.f32 	%f1890, %f1883, %f1888, %f2168;
	shfl.sync.idx.b32	%r763|%p475, %r991, %r756, 31, -1;
	mov.b32 	%f1891, %r763;
	fma.rn.f32 	%f1892, %f1881, %f1891, %f2167;
	fma.rn.f32 	%f1893, %f1883, %f1891, %f2166;
	shfl.sync.idx.b32	%r764|%p476, %r990, %r756, 31, -1;
	mov.b32 	%f1894, %r764;
	fma.rn.f32 	%f1895, %f1881, %f1894, %f2165;
	fma.rn.f32 	%f1896, %f1883, %f1894, %f2164;
	shfl.sync.idx.b32	%r765|%p477, %r989, %r756, 31, -1;
	mov.b32 	%f1897, %r765;
	fma.rn.f32 	%f1898, %f1881, %f1897, %f2163;
	fma.rn.f32 	%f1899, %f1883, %f1897, %f2162;
	shfl.sync.idx.b32	%r766|%p478, %r988, %r756, 31, -1;
	mov.b32 	%f1900, %r766;
	fma.rn.f32 	%f1901, %f1881, %f1900, %f2161;
	fma.rn.f32 	%f1902, %f1883, %f1900, %f2160;
	shfl.sync.idx.b32	%r767|%p479, %r987, %r756, 31, -1;
	mov.b32 	%f1903, %r767;
	fma.rn.f32 	%f1904, %f1881, %f1903, %f2159;
	fma.rn.f32 	%f1905, %f1883, %f1903, %f2158;
	shfl.sync.idx.b32	%r768|%p480, %r986, %r756, 31, -1;
	mov.b32 	%f1906, %r768;
	fma.rn.f32 	%f1907, %f1881, %f1906, %f2157;
	fma.rn.f32 	%f1908, %f1883, %f1906, %f2156;
	shfl.sync.idx.b32	%r769|%p481, %r985, %r756, 31, -1;
	mov.b32 	%f1909, %r769;
	fma.rn.f32 	%f1910, %f1881, %f1909, %f2155;
	fma.rn.f32 	%f1911, %f1883, %f1909, %f2154;
	shfl.sync.idx.b32	%r770|%p482, %r984, %r756, 31, -1;
	mov.b32 	%f1912, %r770;
	fma.rn.f32 	%f1913, %f1881, %f1912, %f2153;
	fma.rn.f32 	%f1914, %f1883, %f1912, %f2152;
	shfl.sync.idx.b32	%r771|%p483, %r983, %r756, 31, -1;
	mov.b32 	%f1915, %r771;
	fma.rn.f32 	%f1916, %f1881, %f1915, %f2151;
	fma.rn.f32 	%f1917, %f1883, %f1915, %f2150;
	shfl.sync.idx.b32	%r772|%p484, %r982, %r756, 31, -1;
	mov.b32 	%f1918, %r772;
	fma.rn.f32 	%f1919, %f1881, %f1918, %f2149;
	fma.rn.f32 	%f1920, %f1883, %f1918, %f2148;
	shfl.sync.idx.b32	%r773|%p485, %r981, %r756, 31, -1;
	mov.b32 	%f1921, %r773;
	fma.rn.f32 	%f1922, %f1881, %f1921, %f2147;
	fma.rn.f32 	%f1923, %f1883, %f1921, %f2146;
	shfl.sync.idx.b32	%r774|%p486, %r980, %r756, 31, -1;
	mov.b32 	%f1924, %r774;
	fma.rn.f32 	%f1925, %f1881, %f1924, %f2145;
	fma.rn.f32 	%f1926, %f1883, %f1924, %f2144;
	shfl.sync.idx.b32	%r775|%p487, %r979, %r756, 31, -1;
	mov.b32 	%f1927, %r775;
	fma.rn.f32 	%f1928, %f1881, %f1927, %f2143;
	fma.rn.f32 	%f1929, %f1883, %f1927, %f2142;
	shfl.sync.idx.b32	%r776|%p488, %r978, %r756, 31, -1;
	mov.b32 	%f1930, %r776;
	fma.rn.f32 	%f1931, %f1881, %f1930, %f2141;
	fma.rn.f32 	%f1932, %f1883, %f1930, %f2140;
	shfl.sync.idx.b32	%r777|%p489, %r977, %r756, 31, -1;
	mov.b32 	%f1933, %r777;
	fma.rn.f32 	%f1934, %f1881, %f1933, %f2139;
	fma.rn.f32 	%f1935, %f1883, %f1933, %f2138;
	shfl.sync.idx.b32	%r778|%p490, %r976, %r756, 31, -1;
	mov.b32 	%f1936, %r778;
	fma.rn.f32 	%f1937, %f1881, %f1936, %f2137;
	fma.rn.f32 	%f1938, %f1883, %f1936, %f2136;
	shfl.sync.idx.b32	%r779|%p491, %r975, %r756, 31, -1;
	mov.b32 	%f1939, %r779;
	fma.rn.f32 	%f1940, %f1881, %f1939, %f2135;
	fma.rn.f32 	%f1941, %f1883, %f1939, %f2134;
	shfl.sync.idx.b32	%r780|%p492, %r974, %r756, 31, -1;
	mov.b32 	%f1942, %r780;
	fma.rn.f32 	%f1943, %f1881, %f1942, %f2133;
	fma.rn.f32 	%f1944, %f1883, %f1942, %f2132;
	shfl.sync.idx.b32	%r781|%p493, %r973, %r756, 31, -1;
	mov.b32 	%f1945, %r781;
	fma.rn.f32 	%f1946, %f1881, %f1945, %f2131;
	fma.rn.f32 	%f1947, %f1883, %f1945, %f2130;
	shfl.sync.idx.b32	%r782|%p494, %r972, %r756, 31, -1;
	mov.b32 	%f1948, %r782;
	fma.rn.f32 	%f1949, %f1881, %f1948, %f2129;
	fma.rn.f32 	%f1950, %f1883, %f1948, %f2128;
	shfl.sync.idx.b32	%r783|%p495, %r971, %r756, 31, -1;
	mov.b32 	%f1951, %r783;
	fma.rn.f32 	%f1952, %f1881, %f1951, %f2127;
	fma.rn.f32 	%f1953, %f1883, %f1951, %f2126;
	shfl.sync.idx.b32	%r784|%p496, %r970, %r756, 31, -1;
	mov.b32 	%f1954, %r784;
	fma.rn.f32 	%f1955, %f1881, %f1954, %f2125;
	fma.rn.f32 	%f1956, %f1883, %f1954, %f2124;
	shfl.sync.idx.b32	%r785|%p497, %r969, %r756, 31, -1;
	mov.b32 	%f1957, %r785;
	fma.rn.f32 	%f1958, %f1881, %f1957, %f2123;
	fma.rn.f32 	%f1959, %f1883, %f1957, %f2122;
	shfl.sync.idx.b32	%r786|%p498, %r968, %r756, 31, -1;
	mov.b32 	%f1960, %r786;
	fma.rn.f32 	%f1961, %f1881, %f1960, %f2121;
	fma.rn.f32 	%f1962, %f1883, %f1960, %f2120;
	shfl.sync.idx.b32	%r787|%p499, %r967, %r756, 31, -1;
	mov.b32 	%f1963, %r787;
	fma.rn.f32 	%f1964, %f1881, %f1963, %f2119;
	fma.rn.f32 	%f1965, %f1883, %f1963, %f2118;
	shfl.sync.idx.b32	%r788|%p500, %r966, %r756, 31, -1;
	mov.b32 	%f1966, %r788;
	fma.rn.f32 	%f1967, %f1881, %f1966, %f2117;
	fma.rn.f32 	%f1968, %f1883, %f1966, %f2116;
	shfl.sync.idx.b32	%r789|%p501, %r965, %r756, 31, -1;
	mov.b32 	%f1969, %r789;
	fma.rn.f32 	%f1970, %f1881, %f1969, %f2115;
	fma.rn.f32 	%f1971, %f1883, %f1969, %f2114;
	shfl.sync.idx.b32	%r790|%p502, %r964, %r756, 31, -1;
	mov.b32 	%f1972, %r790;
	fma.rn.f32 	%f1973, %f1881, %f1972, %f2113;
	fma.rn.f32 	%f1974, %f1883, %f1972, %f2112;
	shfl.sync.idx.b32	%r791|%p503, %r963, %r756, 31, -1;
	mov.b32 	%f1975, %r791;
	fma.rn.f32 	%f1976, %f1881, %f1975, %f2111;
	fma.rn.f32 	%f1977, %f1883, %f1975, %f2110;
	mul.wide.s32 	%rd177, %r759, 4;
	add.s64 	%rd178, %rd2, %rd177;
	shfl.sync.idx.b32	%r792|%p504, %r994, %r758, 31, -1;
	mov.b32 	%f1978, %r792;
	ld.global.nc.f32 	%f1979, [%rd178];
	fma.rn.f32 	%f2173, %f1979, %f1978, %f1882;
	ld.global.nc.f32 	%f1980, [%rd178+128];
	fma.rn.f32 	%f2172, %f1980, %f1978, %f1884;
	shfl.sync.idx.b32	%r793|%p505, %r993, %r758, 31, -1;
	mov.b32 	%f1981, %r793;
	fma.rn.f32 	%f2171, %f1979, %f1981, %f1886;
	fma.rn.f32 	%f2170, %f1980, %f1981, %f1887;
	shfl.sync.idx.b32	%r794|%p506, %r992, %r758, 31, -1;
	mov.b32 	%f1982, %r794;
	fma.rn.f32 	%f2169, %f1979, %f1982, %f1889;
	fma.rn.f32 	%f2168, %f1980, %f1982, %f1890;
	shfl.sync.idx.b32	%r795|%p507, %r991, %r758, 31, -1;
	mov.b32 	%f1983, %r795;
	fma.rn.f32 	%f2167, %f1979, %f1983, %f1892;
	fma.rn.f32 	%f2166, %f1980, %f1983, %f1893;
	shfl.sync.idx.b32	%r796|%p508, %r990, %r758, 31, -1;
	mov.b32 	%f1984, %r796;
	fma.rn.f32 	%f2165, %f1979, %f1984, %f1895;
	fma.rn.f32 	%f2164, %f1980, %f1984, %f1896;
	shfl.sync.idx.b32	%r797|%p509, %r989, %r758, 31, -1;
	mov.b32 	%f1985, %r797;
	fma.rn.f32 	%f2163, %f1979, %f1985, %f1898;
	fma.rn.f32 	%f2162, %f1980, %f1985, %f1899;
	shfl.sync.idx.b32	%r798|%p510, %r988, %r758, 31, -1;
	mov.b32 	%f1986, %r798;
	fma.rn.f32 	%f2161, %f1979, %f1986, %f1901;
	fma.rn.f32 	%f2160, %f1980, %f1986, %f1902;
	shfl.sync.idx.b32	%r799|%p511, %r987, %r758, 31, -1;
	mov.b32 	%f1987, %r799;
	fma.rn.f32 	%f2159, %f1979, %f1987, %f1904;
	fma.rn.f32 	%f2158, %f1980, %f1987, %f1905;
	shfl.sync.idx.b32	%r800|%p512, %r986, %r758, 31, -1;
	mov.b32 	%f1988, %r800;
	fma.rn.f32 	%f2157, %f1979, %f1988, %f1907;
	fma.rn.f32 	%f2156, %f1980, %f1988, %f1908;
	shfl.sync.idx.b32	%r801|%p513, %r985, %r758, 31, -1;
	mov.b32 	%f1989, %r801;
	fma.rn.f32 	%f2155, %f1979, %f1989, %f1910;
	fma.rn.f32 	%f2154, %f1980, %f1989, %f1911;
	shfl.sync.idx.b32	%r802|%p514, %r984, %r758, 31, -1;
	mov.b32 	%f1990, %r802;
	fma.rn.f32 	%f2153, %f1979, %f1990, %f1913;
	fma.rn.f32 	%f2152, %f1980, %f1990, %f1914;
	shfl.sync.idx.b32	%r803|%p515, %r983, %r758, 31, -1;
	mov.b32 	%f1991, %r803;
	fma.rn.f32 	%f2151, %f1979, %f1991, %f1916;
	fma.rn.f32 	%f2150, %f1980, %f1991, %f1917;
	shfl.sync.idx.b32	%r804|%p516, %r982, %r758, 31, -1;
	mov.b32 	%f1992, %r804;
	fma.rn.f32 	%f2149, %f1979, %f1992, %f1919;
	fma.rn.f32 	%f2148, %f1980, %f1992, %f1920;
	shfl.sync.idx.b32	%r805|%p517, %r981, %r758, 31, -1;
	mov.b32 	%f1993, %r805;
	fma.rn.f32 	%f2147, %f1979, %f1993, %f1922;
	fma.rn.f32 	%f2146, %f1980, %f1993, %f1923;
	shfl.sync.idx.b32	%r806|%p518, %r980, %r758, 31, -1;
	mov.b32 	%f1994, %r806;
	fma.rn.f32 	%f2145, %f1979, %f1994, %f1925;
	fma.rn.f32 	%f2144, %f1980, %f1994, %f1926;
	shfl.sync.idx.b32	%r807|%p519, %r979, %r758, 31, -1;
	mov.b32 	%f1995, %r807;
	fma.rn.f32 	%f2143, %f1979, %f1995, %f1928;
	fma.rn.f32 	%f2142, %f1980, %f1995, %f1929;
	shfl.sync.idx.b32	%r808|%p520, %r978, %r758, 31, -1;
	mov.b32 	%f1996, %r808;
	fma.rn.f32 	%f2141, %f1979, %f1996, %f1931;
	fma.rn.f32 	%f2140, %f1980, %f1996, %f1932;
	shfl.sync.idx.b32	%r809|%p521, %r977, %r758, 31, -1;
	mov.b32 	%f1997, %r809;
	fma.rn.f32 	%f2139, %f1979, %f1997, %f1934;
	fma.rn.f32 	%f2138, %f1980, %f1997, %f1935;
	shfl.sync.idx.b32	%r810|%p522, %r976, %r758, 31, -1;
	mov.b32 	%f1998, %r810;
	fma.rn.f32 	%f2137, %f1979, %f1998, %f1937;
	fma.rn.f32 	%f2136, %f1980, %f1998, %f1938;
	shfl.sync.idx.b32	%r811|%p523, %r975, %r758, 31, -1;
	mov.b32 	%f1999, %r811;
	fma.rn.f32 	%f2135, %f1979, %f1999, %f1940;
	fma.rn.f32 	%f2134, %f1980, %f1999, %f1941;
	shfl.sync.idx.b32	%r812|%p524, %r974, %r758, 31, -1;
	mov.b32 	%f2000, %r812;
	fma.rn.f32 	%f2133, %f1979, %f2000, %f1943;
	fma.rn.f32 	%f2132, %f1980, %f2000, %f1944;
	shfl.sync.idx.b32	%r813|%p525, %r973, %r758, 31, -1;
	mov.b32 	%f2001, %r813;
	fma.rn.f32 	%f2131, %f1979, %f2001, %f1946;
	fma.rn.f32 	%f2130, %f1980, %f2001, %f1947;
	shfl.sync.idx.b32	%r814|%p526, %r972, %r758, 31, -1;
	mov.b32 	%f2002, %r814;
	fma.rn.f32 	%f2129, %f1979, %f2002, %f1949;
	fma.rn.f32 	%f2128, %f1980, %f2002, %f1950;
	shfl.sync.idx.b32	%r815|%p527, %r971, %r758, 31, -1;
	mov.b32 	%f2003, %r815;
	fma.rn.f32 	%f2127, %f1979, %f2003, %f1952;
	fma.rn.f32 	%f2126, %f1980, %f2003, %f1953;
	shfl.sync.idx.b32	%r816|%p528, %r970, %r758, 31, -1;
	mov.b32 	%f2004, %r816;
	fma.rn.f32 	%f2125, %f1979, %f2004, %f1955;
	fma.rn.f32 	%f2124, %f1980, %f2004, %f1956;
	shfl.sync.idx.b32	%r817|%p529, %r969, %r758, 31, -1;
	mov.b32 	%f2005, %r817;
	fma.rn.f32 	%f2123, %f1979, %f2005, %f1958;
	fma.rn.f32 	%f2122, %f1980, %f2005, %f1959;
	shfl.sync.idx.b32	%r818|%p530, %r968, %r758, 31, -1;
	mov.b32 	%f2006, %r818;
	fma.rn.f32 	%f2121, %f1979, %f2006, %f1961;
	fma.rn.f32 	%f2120, %f1980, %f2006, %f1962;
	shfl.sync.idx.b32	%r819|%p531, %r967, %r758, 31, -1;
	mov.b32 	%f2007, %r819;
	fma.rn.f32 	%f2119, %f1979, %f2007, %f1964;
	fma.rn.f32 	%f2118, %f1980, %f2007, %f1965;
	shfl.sync.idx.b32	%r820|%p532, %r966, %r758, 31, -1;
	mov.b32 	%f2008, %r820;
	fma.rn.f32 	%f2117, %f1979, %f2008, %f1967;
	fma.rn.f32 	%f2116, %f1980, %f2008, %f1968;
	shfl.sync.idx.b32	%r821|%p533, %r965, %r758, 31, -1;
	mov.b32 	%f2009, %r821;
	fma.rn.f32 	%f2115, %f1979, %f2009, %f1970;
	fma.rn.f32 	%f2114, %f1980, %f2009, %f1971;
	shfl.sync.idx.b32	%r822|%p534, %r964, %r758, 31, -1;
	mov.b32 	%f2010, %r822;
	fma.rn.f32 	%f2113, %f1979, %f2010, %f1973;
	fma.rn.f32 	%f2112, %f1980, %f2010, %f1974;
	shfl.sync.idx.b32	%r823|%p535, %r963, %r758, 31, -1;
	mov.b32 	%f2011, %r823;
	fma.rn.f32 	%f2111, %f1979, %f2011, %f1976;
	fma.rn.f32 	%f2110, %f1980, %f2011, %f1977;
$L__BB7_140:
	setp.ge.s32 	%p536, %r8, %r5;
	@%p536 bra 	$L__BB7_142;
	sub.s32 	%r824, %r8, %r997;
	shfl.sync.idx.b32	%r825|%p537, %r996, %r824, 31, -1;
	mul.wide.s32 	%rd179, %r825, 4;
	add.s64 	%rd180, %rd2, %rd179;
	shfl.sync.idx.b32	%r826|%p538, %r994, %r824, 31, -1;
	mov.b32 	%f2012, %r826;
	ld.global.nc.f32 	%f2013, [%rd180];
	fma.rn.f32 	%f2173, %f2013, %f2012, %f2173;
	ld.global.nc.f32 	%f2014, [%rd180+128];
	fma.rn.f32 	%f2172, %f2014, %f2012, %f2172;
	shfl.sync.idx.b32	%r827|%p539, %r993, %r824, 31, -1;
	mov.b32 	%f2015, %r827;
	fma.rn.f32 	%f2171, %f2013, %f2015, %f2171;
	fma.rn.f32 	%f2170, %f2014, %f2015, %f2170;
	shfl.sync.idx.b32	%r828|%p540, %r992, %r824, 31, -1;
	mov.b32 	%f2016, %r828;
	fma.rn.f32 	%f2169, %f2013, %f2016, %f2169;
	fma.rn.f32 	%f2168, %f2014, %f2016, %f2168;
	shfl.sync.idx.b32	%r829|%p541, %r991, %r824, 31, -1;
	mov.b32 	%f2017, %r829;
	fma.rn.f32 	%f2167, %f2013, %f2017, %f2167;
	fma.rn.f32 	%f2166, %f2014, %f2017, %f2166;
	shfl.sync.idx.b32	%r830|%p542, %r990, %r824, 31, -1;
	mov.b32 	%f2018, %r830;
	fma.rn.f32 	%f2165, %f2013, %f2018, %f2165;
	fma.rn.f32 	%f2164, %f2014, %f2018, %f2164;
	shfl.sync.idx.b32	%r831|%p543, %r989, %r824, 31, -1;
	mov.b32 	%f2019, %r831;
	fma.rn.f32 	%f2163, %f2013, %f2019, %f2163;
	fma.rn.f32 	%f2162, %f2014, %f2019, %f2162;
	shfl.sync.idx.b32	%r832|%p544, %r988, %r824, 31, -1;
	mov.b32 	%f2020, %r832;
	fma.rn.f32 	%f2161, %f2013, %f2020, %f2161;
	fma.rn.f32 	%f2160, %f2014, %f2020, %f2160;
	shfl.sync.idx.b32	%r833|%p545, %r987, %r824, 31, -1;
	mov.b32 	%f2021, %r833;
	fma.rn.f32 	%f2159, %f2013, %f2021, %f2159;
	fma.rn.f32 	%f2158, %f2014, %f2021, %f2158;
	shfl.sync.idx.b32	%r834|%p546, %r986, %r824, 31, -1;
	mov.b32 	%f2022, %r834;
	fma.rn.f32 	%f2157, %f2013, %f2022, %f2157;
	fma.rn.f32 	%f2156, %f2014, %f2022, %f2156;
	shfl.sync.idx.b32	%r835|%p547, %r985, %r824, 31, -1;
	mov.b32 	%f2023, %r835;
	fma.rn.f32 	%f2155, %f2013, %f2023, %f2155;
	fma.rn.f32 	%f2154, %f2014, %f2023, %f2154;
	shfl.sync.idx.b32	%r836|%p548, %r984, %r824, 31, -1;
	mov.b32 	%f2024, %r836;
	fma.rn.f32 	%f2153, %f2013, %f2024, %f2153;
	fma.rn.f32 	%f2152, %f2014, %f2024, %f2152;
	shfl.sync.idx.b32	%r837|%p549, %r983, %r824, 31, -1;
	mov.b32 	%f2025, %r837;
	fma.rn.f32 	%f2151, %f2013, %f2025, %f2151;
	fma.rn.f32 	%f2150, %f2014, %f2025, %f2150;
	shfl.sync.idx.b32	%r838|%p550, %r982, %r824, 31, -1;
	mov.b32 	%f2026, %r838;
	fma.rn.f32 	%f2149, %f2013, %f2026, %f2149;
	fma.rn.f32 	%f2148, %f2014, %f2026, %f2148;
	shfl.sync.idx.b32	%r839|%p551, %r981, %r824, 31, -1;
	mov.b32 	%f2027, %r839;
	fma.rn.f32 	%f2147, %f2013, %f2027, %f2147;
	fma.rn.f32 	%f2146, %f2014, %f2027, %f2146;
	shfl.sync.idx.b32	%r840|%p552, %r980, %r824, 31, -1;
	mov.b32 	%f2028, %r840;
	fma.rn.f32 	%f2145, %f2013, %f2028, %f2145;
	fma.rn.f32 	%f2144, %f2014, %f2028, %f2144;
	shfl.sync.idx.b32	%r841|%p553, %r979, %r824, 31, -1;
	mov.b32 	%f2029, %r841;
	fma.rn.f32 	%f2143, %f2013, %f2029, %f2143;
	fma.rn.f32 	%f2142, %f2014, %f2029, %f2142;
	shfl.sync.idx.b32	%r842|%p554, %r978, %r824, 31, -1;
	mov.b32 	%f2030, %r842;
	fma.rn.f32 	%f2141, %f2013, %f2030, %f2141;
	fma.rn.f32 	%f2140, %f2014, %f2030, %f2140;
	shfl.sync.idx.b32	%r843|%p555, %r977, %r824, 31, -1;
	mov.b32 	%f2031, %r843;
	fma.rn.f32 	%f2139, %f2013, %f2031, %f2139;
	fma.rn.f32 	%f2138, %f2014, %f2031, %f2138;
	shfl.sync.idx.b32	%r844|%p556, %r976, %r824, 31, -1;
	mov.b32 	%f2032, %r844;
	fma.rn.f32 	%f2137, %f2013, %f2032, %f2137;
	fma.rn.f32 	%f2136, %f2014, %f2032, %f2136;
	shfl.sync.idx.b32	%r845|%p557, %r975, %r824, 31, -1;
	mov.b32 	%f2033, %r845;
	fma.rn.f32 	%f2135, %f2013, %f2033, %f2135;
	fma.rn.f32 	%f2134, %f2014, %f2033, %f2134;
	shfl.sync.idx.b32	%r846|%p558, %r974, %r824, 31, -1;
	mov.b32 	%f2034, %r846;
	fma.rn.f32 	%f2133, %f2013, %f2034, %f2133;
	fma.rn.f32 	%f2132, %f2014, %f2034, %f2132;
	shfl.sync.idx.b32	%r847|%p559, %r973, %r824, 31, -1;
	mov.b32 	%f2035, %r847;
	fma.rn.f32 	%f2131, %f2013, %f2035, %f2131;
	fma.rn.f32 	%f2130, %f2014, %f2035, %f2130;
	shfl.sync.idx.b32	%r848|%p560, %r972, %r824, 31, -1;
	mov.b32 	%f2036, %r848;
	fma.rn.f32 	%f2129, %f2013, %f2036, %f2129;
	fma.rn.f32 	%f2128, %f2014, %f2036, %f2128;
	shfl.sync.idx.b32	%r849|%p561, %r971, %r824, 31, -1;
	mov.b32 	%f2037, %r849;
	fma.rn.f32 	%f2127, %f2013, %f2037, %f2127;
	fma.rn.f32 	%f2126, %f2014, %f2037, %f2126;
	shfl.sync.idx.b32	%r850|%p562, %r970, %r824, 31, -1;
	mov.b32 	%f2038, %r850;
	fma.rn.f32 	%f2125, %f2013, %f2038, %f2125;
	fma.rn.f32 	%f2124, %f2014, %f2038, %f2124;
	shfl.sync.idx.b32	%r851|%p563, %r969, %r824, 31, -1;
	mov.b32 	%f2039, %r851;
	fma.rn.f32 	%f2123, %f2013, %f2039, %f2123;
	fma.rn.f32 	%f2122, %f2014, %f2039, %f2122;
	shfl.sync.idx.b32	%r852|%p564, %r968, %r824, 31, -1;
	mov.b32 	%f2040, %r852;
	fma.rn.f32 	%f2121, %f2013, %f2040, %f2121;
	fma.rn.f32 	%f2120, %f2014, %f2040, %f2120;
	shfl.sync.idx.b32	%r853|%p565, %r967, %r824, 31, -1;
	mov.b32 	%f2041, %r853;
	fma.rn.f32 	%f2119, %f2013, %f2041, %f2119;
	fma.rn.f32 	%f2118, %f2014, %f2041, %f2118;
	shfl.sync.idx.b32	%r854|%p566, %r966, %r824, 31, -1;
	mov.b32 	%f2042, %r854;
	fma.rn.f32 	%f2117, %f2013, %f2042, %f2117;
	fma.rn.f32 	%f2116, %f2014, %f2042, %f2116;
	shfl.sync.idx.b32	%r855|%p567, %r965, %r824, 31, -1;
	mov.b32 	%f2043, %r855;
	fma.rn.f32 	%f2115, %f2013, %f2043, %f2115;
	fma.rn.f32 	%f2114, %f2014, %f2043, %f2114;
	shfl.sync.idx.b32	%r856|%p568, %r964, %r824, 31, -1;
	mov.b32 	%f2044, %r856;
	fma.rn.f32 	%f2113, %f2013, %f2044, %f2113;
	fma.rn.f32 	%f2112, %f2014, %f2044, %f2112;
	shfl.sync.idx.b32	%r857|%p569, %r963, %r824, 31, -1;
	mov.b32 	%f2045, %r857;
	fma.rn.f32 	%f2111, %f2013, %f2045, %f2111;
	fma.rn.f32 	%f2110, %f2014, %f2045, %f2110;
$L__BB7_142:
	ld.param.u64 	%rd257, [_Z13_spmm_conv_14PKfPfiiPKiS3_S3_S0__param_5];
	ld.param.u32 	%r962, [_Z13_spmm_conv_14PKfPfiiPKiS3_S3_S0__param_2];
	ld.param.u64 	%rd256, [_Z13_spmm_conv_14PKfPfiiPKiS3_S3_S0__param_1];
	cvta.to.global.u64 	%rd181, %rd256;
	shl.b32 	%r858, %r7, 15;
	mov.u32 	%r859, %ctaid.y;
	shl.b32 	%r860, %r859, 6;
	mov.u32 	%r861, %tid.x;
	add.s32 	%r862, %r860, %r861;
	mad.lo.s32 	%r863, %r6, 1064960, %r862;
	mad.lo.s32 	%r864, %r6, 1130496, %r863;
	add.s32 	%r865, %r864, %r858;
	cvta.to.global.u64 	%rd182, %rd257;
	cvt.s64.s32 	%rd183, %r962;
	cvt.s64.s32 	%rd184, %r2;
	add.s64 	%rd185, %rd183, %rd184;
	shl.b64 	%rd186, %rd185, 2;
	add.s64 	%rd187, %rd182, %rd186;
	ld.global.nc.u32 	%r866, [%rd187];
	shl.b32 	%r867, %r866, 6;
	add.s32 	%r868, %r867, %r865;
	mul.wide.s32 	%rd188, %r868, 4;
	add.s64 	%rd189, %rd181, %rd188;
	st.global.f32 	[%rd189], %f2173;
	st.global.f32 	[%rd189+128], %f2172;
	ld.global.nc.u32 	%r869, [%rd187+4];
	shl.b32 	%r870, %r869, 6;
	add.s32 	%r871, %r870, %r865;
	mul.wide.s32 	%rd190, %r871, 4;
	add.s64 	%rd191, %rd181, %rd190;
	st.global.f32 	[%rd191], %f2171;
	st.global.f32 	[%rd191+128], %f2170;
	ld.global.nc.u32 	%r872, [%rd187+8];
	shl.b32 	%r873, %r872, 6;
	add.s32 	%r874, %r873, %r865;
	mul.wide.s32 	%rd192, %r874, 4;
	add.s64 	%rd193, %rd181, %rd192;
	st.global.f32 	[%rd193], %f2169;
	st.global.f32 	[%rd193+128], %f2168;
	ld.global.nc.u32 	%r875, [%rd187+12];
	shl.b32 	%r876, %r875, 6;
	add.s32 	%r877, %r876, %r865;
	mul.wide.s32 	%rd194, %r877, 4;
	add.s64 	%rd195, %rd181, %rd194;
	st.global.f32 	[%rd195], %f2167;
	st.global.f32 	[%rd195+128], %f2166;
	ld.global.nc.u32 	%r878, [%rd187+16];
	shl.b32 	%r879, %r878, 6;
	add.s32 	%r880, %r879, %r865;
	mul.wide.s32 	%rd196, %r880, 4;
	add.s64 	%rd197, %rd181, %rd196;
	st.global.f32 	[%rd197], %f2165;
	st.global.f32 	[%rd197+128], %f2164;
	ld.global.nc.u32 	%r881, [%rd187+20];
	shl.b32 	%r882, %r881, 6;
	add.s32 	%r883, %r882, %r865;
	mul.wide.s32 	%rd198, %r883, 4;
	add.s64 	%rd199, %rd181, %rd198;
	st.global.f32 	[%rd199], %f2163;
	st.global.f32 	[%rd199+128], %f2162;
	ld.global.nc.u32 	%r884, [%rd187+24];
	shl.b32 	%r885, %r884, 6;
	add.s32 	%r886, %r885, %r865;
	mul.wide.s32 	%rd200, %r886, 4;
	add.s64 	%rd201, %rd181, %rd200;
	st.global.f32 	[%rd201], %f2161;
	st.global.f32 	[%rd201+128], %f2160;
	ld.global.nc.u32 	%r887, [%rd187+28];
	shl.b32 	%r888, %r887, 6;
	add.s32 	%r889, %r888, %r865;
	mul.wide.s32 	%rd202, %r889, 4;
	add.s64 	%rd203, %rd181, %rd202;
	st.global.f32 	[%rd203], %f2159;
	st.global.f32 	[%rd203+128], %f2158;
	ld.global.nc.u32 	%r890, [%rd187+32];
	shl.b32 	%r891, %r890, 6;
	add.s32 	%r892, %r891, %r865;
	mul.wide.s32 	%rd204, %r892, 4;
	add.s64 	%rd205, %rd181, %rd204;
	st.global.f32 	[%rd205], %f2157;
	st.global.f32 	[%rd205+128], %f2156;
	ld.global.nc.u32 	%r893, [%rd187+36];
	shl.b32 	%r894, %r893, 6;
	add.s32 	%r895, %r894, %r865;
	mul.wide.s32 	%rd206, %r895, 4;
	add.s64 	%rd207, %rd181, %rd206;
	st.global.f32 	[%rd207], %f2155;
	st.global.f32 	[%rd207+128], %f2154;
	ld.global.nc.u32 	%r896, [%rd187+40];
	shl.b32 	%r897, %r896, 6;
	add.s32 	%r898, %r897, %r865;
	mul.wide.s32 	%rd208, %r898, 4;
	add.s64 	%rd209, %rd181, %rd208;
	st.global.f32 	[%rd209], %f2153;
	st.global.f32 	[%rd209+128], %f2152;
	ld.global.nc.u32 	%r899, [%rd187+44];
	shl.b32 	%r900, %r899, 6;
	add.s32 	%r901, %r900, %r865;
	mul.wide.s32 	%rd210, %r901, 4;
	add.s64 	%rd211, %rd181, %rd210;
	st.global.f32 	[%rd211], %f2151;
	st.global.f32 	[%rd211+128], %f2150;
	ld.global.nc.u32 	%r902, [%rd187+48];
	shl.b32 	%r903, %r902, 6;
	add.s32 	%r904, %r903, %r865;
	mul.wide.s32 	%rd212, %r904, 4;
	add.s64 	%rd213, %rd181, %rd212;
	st.global.f32 	[%rd213], %f2149;
	st.global.f32 	[%rd213+128], %f2148;
	ld.global.nc.u32 	%r905, [%rd187+52];
	shl.b32 	%r906, %r905, 6;
	add.s32 	%r907, %r906, %r865;
	mul.wide.s32 	%rd214, %r907, 4;
	add.s64 	%rd215, %rd181, %rd214;
	st.global.f32 	[%rd215], %f2147;
	st.global.f32 	[%rd215+128], %f2146;
	ld.global.nc.u32 	%r908, [%rd187+56];
	shl.b32 	%r909, %r908, 6;
	add.s32 	%r910, %r909, %r865;
	mul.wide.s32 	%rd216, %r910, 4;
	add.s64 	%rd217, %rd181, %rd216;
	st.global.f32 	[%rd217], %f2145;
	st.global.f32 	[%rd217+128], %f2144;
	ld.global.nc.u32 	%r911, [%rd187+60];
	shl.b32 	%r912, %r911, 6;
	add.s32 	%r913, %r912, %r865;
	mul.wide.s32 	%rd218, %r913, 4;
	add.s64 	%rd219, %rd181, %rd218;
	st.global.f32 	[%rd219], %f2143;
	st.global.f32 	[%rd219+128], %f2142;
	ld.global.nc.u32 	%r914, [%rd187+64];
	shl.b32 	%r915, %r914, 6;
	add.s32 	%r916, %r915, %r865;
	mul.wide.s32 	%rd220, %r916, 4;
	add.s64 	%rd221, %rd181, %rd220;
	st.global.f32 	[%rd221], %f2141;
	st.global.f32 	[%rd221+128], %f2140;
	ld.global.nc.u32 	%r917, [%rd187+68];
	shl.b32 	%r918, %r917, 6;
	add.s32 	%r919, %r918, %r865;
	mul.wide.s32 	%rd222, %r919, 4;
	add.s64 	%rd223, %rd181, %rd222;
	st.global.f32 	[%rd223], %f2139;
	st.global.f32 	[%rd223+128], %f2138;
	ld.global.nc.u32 	%r920, [%rd187+72];
	shl.b32 	%r921, %r920, 6;
	add.s32 	%r922, %r921, %r865;
	mul.wide.s32 	%rd224, %r922, 4;
	add.s64 	%rd225, %rd181, %rd224;
	st.global.f32 	[%rd225], %f2137;
	st.global.f32 	[%rd225+128], %f2136;
	ld.global.nc.u32 	%r923, [%rd187+76];
	shl.b32 	%r924, %r923, 6;
	add.s32 	%r925, %r924, %r865;
	mul.wide.s32 	%rd226, %r925, 4;
	add.s64 	%rd227, %rd181, %rd226;
	st.global.f32 	[%rd227], %f2135;
	st.global.f32 	[%rd227+128], %f2134;
	ld.global.nc.u32 	%r926, [%rd187+80];
	shl.b32 	%r927, %r926, 6;
	add.s32 	%r928, %r927, %r865;
	mul.wide.s32 	%rd228, %r928, 4;
	add.s64 	%rd229, %rd181, %rd228;
	st.global.f32 	[%rd229], %f2133;
	st.global.f32 	[%rd229+128], %f2132;
	ld.global.nc.u32 	%r929, [%rd187+84];
	shl.b32 	%r930, %r929, 6;
	add.s32 	%r931, %r930, %r865;
	mul.wide.s32 	%rd230, %r931, 4;
	add.s64 	%rd231, %rd181, %rd230;
	st.global.f32 	[%rd231], %f2131;
	st.global.f32 	[%rd231+128], %f2130;
	ld.global.nc.u32 	%r932, [%rd187+88];
	shl.b32 	%r933, %r932, 6;
	add.s32 	%r934, %r933, %r865;
	mul.wide.s32 	%rd232, %r934, 4;
	add.s64 	%rd233, %rd181, %rd232;
	st.global.f32 	[%rd233], %f2129;
	st.global.f32 	[%rd233+128], %f2128;
	ld.global.nc.u32 	%r935, [%rd187+92];
	shl.b32 	%r936, %r935, 6;
	add.s32 	%r937, %r936, %r865;
	mul.wide.s32 	%rd234, %r937, 4;
	add.s64 	%rd235, %rd181, %rd234;
	st.global.f32 	[%rd235], %f2127;
	st.global.f32 	[%rd235+128], %f2126;
	ld.global.nc.u32 	%r938, [%rd187+96];
	shl.b32 	%r939, %r938, 6;
	add.s32 	%r940, %r939, %r865;
	mul.wide.s32 	%rd236, %r940, 4;
	add.s64 	%rd237, %rd181, %rd236;
	st.global.f32 	[%rd237], %f2125;
	st.global.f32 	[%rd237+128], %f2124;
	ld.global.nc.u32 	%r941, [%rd187+100];
	shl.b32 	%r942, %r941, 6;
	add.s32 	%r943, %r942, %r865;
	mul.wide.s32 	%rd238, %r943, 4;
	add.s64 	%rd239, %rd181, %rd238;
	st.global.f32 	[%rd239], %f2123;
	st.global.f32 	[%rd239+128], %f2122;
	ld.global.nc.u32 	%r944, [%rd187+104];
	shl.b32 	%r945, %r944, 6;
	add.s32 	%r946, %r945, %r865;
	mul.wide.s32 	%rd240, %r946, 4;
	add.s64 	%rd241, %rd181, %rd240;
	st.global.f32 	[%rd241], %f2121;
	st.global.f32 	[%rd241+128], %f2120;
	ld.global.nc.u32 	%r947, [%rd187+108];
	shl.b32 	%r948, %r947, 6;
	add.s32 	%r949, %r948, %r865;
	mul.wide.s32 	%rd242, %r949, 4;
	add.s64 	%rd243, %rd181, %rd242;
	st.global.f32 	[%rd243], %f2119;
	st.global.f32 	[%rd243+128], %f2118;
	ld.global.nc.u32 	%r950, [%rd187+112];
	shl.b32 	%r951, %r950, 6;
	add.s32 	%r952, %r951, %r865;
	mul.wide.s32 	%rd244, %r952, 4;
	add.s64 	%rd245, %rd181, %rd244;
	st.global.f32 	[%rd245], %f2117;
	st.global.f32 	[%rd245+128], %f2116;
	ld.global.nc.u32 	%r953, [%rd187+116];
	shl.b32 	%r954, %r953, 6;
	add.s32 	%r955, %r954, %r865;
	mul.wide.s32 	%rd246, %r955, 4;
	add.s64 	%rd247, %rd181, %rd246;
	st.global.f32 	[%rd247], %f2115;
	st.global.f32 	[%rd247+128], %f2114;
	ld.global.nc.u32 	%r956, [%rd187+120];
	shl.b32 	%r957, %r956, 6;
	add.s32 	%r958, %r957, %r865;
	mul.wide.s32 	%rd248, %r958, 4;
	add.s64 	%rd249, %rd181, %rd248;
	st.global.f32 	[%rd249], %f2113;
	st.global.f32 	[%rd249+128], %f2112;
	ld.global.nc.u32 	%r959, [%rd187+124];
	shl.b32 	%r960, %r959, 6;
	add.s32 	%r961, %r960, %r865;
	mul.wide.s32 	%rd250, %r961, 4;
	add.s64 	%rd251, %rd181, %rd250;
	st.global.f32 	[%rd251], %f2111;
	st.global.f32 	[%rd251+128], %f2110;
	ret;

}


// ===== COMPILED SASS (sm_100) =====

	.target	sm_100

	.elftype	@"ET_EXEC"


//--------------------- .note.nv.tkinfo           --------------------------
	.section	.note.nv.tkinfo,"",@"SHT_NOTE"
	.sectionflags	@"SHF_NOTE_NV_TKINFO"
	.tkinfo
        /*0018*/ 	.word	0x00000002
        /*0030*/ 	.string	""
        /*0030*/ 	.string	"ptxas"
        /*0030*/ 	.string	"Cuda compilation tools, release 13.0, V13.0.88"
        /*0030*/ 	.string	"Build cuda_13.0.r13.0/compiler.36424714_0"
        /*0030*/ 	.string	"-arch sm_100 -m 64 "



//--------------------- .note.nv.cuinfo           --------------------------
	.section	.note.nv.cuinfo,"",@"SHT_NOTE"
	.sectionflags	@"SHF_NOTE_NV_CUINFO"
        /*0018*/ 	.short	0x0002
        /*001a*/ 	.short	0x0064
        /*001c*/ 	.short	0x0082
	.zero		2


//--------------------- .nv.info                  --------------------------
	.section	.nv.info,"",@"SHT_CUDA_INFO"
	.align	4


	//----- nvinfo : EIATTR_REGCOUNT
	.align		4
        /*0000*/ 	.byte	0x04, 0x2f
        /*0002*/ 	.short	(.L_1 - .L_0)
	.align		4
.L_0:
        /*0004*/ 	.word	index@(_Z12_spmm_conv_0PKfPfiiPKiS3_S3_S0_)
        /*0008*/ 	.word	0x000000a8


	//----- nvinfo : EIATTR_FRAME_SIZE
	.align		4
.L_1:
        /*000c*/ 	.byte	0x04, 0x11
        /*000e*/ 	.short	(.L_3 - .L_2)
	.align		4
.L_2:
        /*0010*/ 	.word	index@(_Z12_spmm_conv_0PKfPfiiPKiS3_S3_S0_)
        /*0014*/ 	.word	0x00000000


	//----- nvinfo : EIATTR_REGCOUNT
	.align		4
.L_3:
        /*0018*/ 	.byte	0x04, 0x2f
        /*001a*/ 	.short	(.L_5 - .L_4)
	.align		4
.L_4:
        /*001c*/ 	.word	index@(_Z12_spmm_conv_2PKfPfiiPKiS3_S3_S0_)
        /*0020*/ 	.word	0x000000a8


	//----- nvinfo : EIATTR_FRAME_SIZE
	.align		4
.L_5:
        /*0024*/ 	.byte	0x04, 0x11
        /*0026*/ 	.short	(.L_7 - .L_6)
	.align		4
.L_6:
        /*0028*/ 	.word	index@(_Z12_spmm_conv_2PKfPfiiPKiS3_S3_S0_)
        /*002c*/ 	.word	0x00000000


	//----- nvinfo : EIATTR_REGCOUNT
	.align		4
.L_7:
        /*0030*/ 	.byte	0x04, 0x2f
        /*0032*/ 	.short	(.L_9 - .L_8)
	.align		4
.L_8:
        /*0034*/ 	.word	index@(_Z12_spmm_conv_4PKfPfiiPKiS3_S3_S0_)
        /*0038*/ 	.word	0x000000a8


	//----- nvinfo : EIATTR_FRAME_SIZE
	.align		4
.L_9:
        /*003c*/ 	.byte	0x04, 0x11
        /*003e*/ 	.short	(.L_11 - .L_10)
	.align		4
.L_10:
        /*0040*/ 	.word	index@(_Z12_spmm_conv_4PKfPfiiPKiS3_S3_S0_)
        /*0044*/ 	.word	0x00000000


	//----- nvinfo : EIATTR_REGCOUNT
	.align		4
.L_11:
        /*0048*/ 	.byte	0x04, 0x2f
        /*004a*/ 	.short	(.L_13 - .L_12)
	.align		4
.L_12:
        /*004c*/ 	.word	index@(_Z12_spmm_conv_6PKfPfiiPKiS3_S3_S0_)
        /*0050*/ 	.word	0x000000a8


	//----- nvinfo : EIATTR_FRAME_SIZE
	.align		4
.L_13:
        /*0054*/ 	.byte	0x04, 0x11
        /*0056*/ 	.short	(.L_15 - .L_14)
	.align		4
.L_14:
        /*0058*/ 	.word	index@(_Z12_spmm_conv_6PKfPfiiPKiS3_S3_S0_)
        /*005c*/ 	.word	0x00000000


	//----- nvinfo : EIATTR_REGCOUNT
	.align		4
.L_15:
        /*0060*/ 	.byte	0x04, 0x2f
        /*0062*/ 	.short	(.L_17 - .L_16)
	.align		4
.L_16:
        /*0064*/ 	.word	index@(_Z12_spmm_conv_8PKfPfiiPKiS3_S3_S0_)
        /*0068*/ 	.word	0x000000a8


	//----- nvinfo : EIATTR_FRAME_SIZE
	.align		4
.L_17:
        /*006c*/ 	.byte	0x04, 0x11
        /*006e*/ 	.short	(.L_19 - .L_18)
	.align		4
.L_18:
        /*0070*/ 	.word	index@(_Z12_spmm_conv_8PKfPfiiPKiS3_S3_S0_)
        /*0074*/ 	.word	0x00000000


	//----- nvinfo : EIATTR_REGCOUNT
	.align		4
.L_19:
        /*0078*/ 	.byte	0x04, 0x2f
        /*007a*/ 	.short	(.L_21 - .L_20)
	.align		4
.L_20:
        /*007c*/ 	.word	index@(_Z13_spmm_conv_10PKfPfiiPKiS3_S3_S0_)
        /*0080*/ 	.word	0x000000a8


	//----- nvinfo : EIATTR_FRAME_SIZE
	.align		4
.L_21:
        /*0084*/ 	.byte	0x04, 0x11
        /*0086*/ 	.short	(.L_23 - .L_22)
	.align		4
.L_22:
        /*0088*/ 	.word	index@(_Z13_spmm_conv_10PKfPfiiPKiS3_S3_S0_)
        /*008c*/ 	.word	0x00000000


	//----- nvinfo : EIATTR_REGCOUNT
	.align		4
.L_23:
        /*0090*/ 	.byte	0x04, 0x2f
        /*0092*/ 	.short	(.L_25 - .L_24)
	.align		4
.L_24:
        /*0094*/ 	.word	index@(_Z13_spmm_conv_12PKfPfiiPKiS3_S3_S0_)
        /*0098*/ 	.word	0x000000a8


	//----- nvinfo : EIATTR_FRAME_SIZE
	.align		4
.L_25:
        /*009c*/ 	.byte	0x04, 0x11
        /*009e*/ 	.short	(.L_27 - .L_26)
	.align		4
.L_26:
        /*00a0*/ 	.word	index@(_Z13_spmm_conv_12PKfPfiiPKiS3_S3_S0_)
        /*00a4*/ 	.word	0x00000000


	//----- nvinfo : EIATTR_REGCOUNT
	.align		4
.L_27:
        /*00a8*/ 	.byte	0x04, 0x2f
        /*00aa*/ 	.short	(.L_29 - .L_28)
	.align		4
.L_28:
        /*00ac*/ 	.word	index@(_Z13_spmm_conv_14PKfPfiiPKiS3_S3_S0_)
        /*00b0*/ 	.word	0x000000a8


	//----- nvinfo : EIATTR_FRAME_SIZE
	.align		4
.L_29:
        /*00b4*/ 	.byte	0x04, 0x11
        /*00b6*/ 	.short	(.L_31 - .L_30)
	.align		4
.L_30:
        /*00b8*/ 	.word	index@(_Z13_spmm_conv_14PKfPfiiPKiS3_S3_S0_)
        /*00bc*/ 	.word	0x00000000


	//----- nvinfo : EIATTR_MIN_STACK_SIZE
	.align		4
.L_31:
        /*00c0*/ 	.byte	0x04, 0x12
        /*00c2*/ 	.short	(.L_33 - .L_32)
	.align		4
.L_32:
        /*00c4*/ 	.word	index@(_Z13_spmm_conv_14PKfPfiiPKiS3_S3_S0_)
        /*00c8*/ 	.word	0x00000000


	//----- nvinfo : EIATTR_MIN_STACK_SIZE
	.align		4
.L_33:
        /*00cc*/ 	.byte	0x04, 0x12
        /*00ce*/ 	.short	(.L_35 - .L_34)
	.align		4
.L_34:
        /*00d0*/ 	.word	index@(_Z13_spmm_conv_12PKfPfiiPKiS3_S3_S0_)
        /*00d4*/ 	.word	0x00000000


	//----- nvinfo : EIATTR_MIN_STACK_SIZE
	.align		4
.L_35:
        /*00d8*/ 	.byte	0x04, 0x12
        /*00da*/ 	.short	(.L_37 - .L_36)
	.align		4
.L_36:
        /*00dc*/ 	.word	index@(_Z13_spmm_conv_10PKfPfiiPKiS3_S3_S0_)
        /*00e0*/ 	.word	0x00000000


	//----- nvinfo : EIATTR_MIN_STACK_SIZE
	.align		4
.L_37:
        /*00e4*/ 	.byte	0x04, 0x12
        /*00e6*/ 	.short	(.L_39 - .L_38)
	.align		4
.L_38:
        /*00e8*/ 	.word	index@(_Z12_spmm_conv_8PKfPfiiPKiS3_S3_S0_)
        /*00ec*/ 	.word	0x00000000


	//----- nvinfo : EIATTR_MIN_STACK_SIZE
	.align		4
.L_39:
        /*00f0*/ 	.byte	0x04, 0x12
        /*00f2*/ 	.short	(.L_41 - .L_40)
	.align		4
.L_40:
        /*00f4*/ 	.word	index@(_Z12_spmm_conv_6PKfPfiiPKiS3_S3_S0_)
        /*00f8*/ 	.word	0x00000000


	//----- nvinfo : EIATTR_MIN_STACK_SIZE
	.align		4
.L_41:
        /*00fc*/ 	.byte	0x04, 0x12
        /*00fe*/ 	.short	(.L_43 - .L_42)
	.align		4
.L_42:
        /*0100*/ 	.word	index@(_Z12_spmm_conv_4PKfPfiiPKiS3_S3_S0_)
        /*0104*/ 	.word	0x00000000


	//----- nvinfo : EIATTR_MIN_STACK_SIZE
	.align		4
.L_43:
        /*0108*/ 	.byte	0x04, 0x12
        /*010a*/ 	.short	(.L_45 - .L_44)
	.align		4
.L_44:
        /*010c*/ 	.word	index@(_Z12_spmm_conv_2PKfPfiiPKiS3_S3_S0_)
        /*0110*/ 	.word	0x00000000


	//----- nvinfo : EIATTR_MIN_STACK_SIZE
	.align		4
.L_45:
        /*0114*/ 	.byte	0x04, 0x12
        /*0116*/ 	.short	(.L_47 - .L_46)
	.align		4
.L_46:
        /*0118*/ 	.word	index@(_Z12_spmm_conv_0PKfPfiiPKiS3_S3_S0_)
        /*011c*/ 	.word	0x00000000
.L_47:


//--------------------- .nv.compat                --------------------------
	.section	.nv.compat,"",@"SHT_CUDA_COMPAT_INFO"
	.align	4
        /*0000*/ 	.byte	0x02, 0x09, 0x00, 0x00, 0x02, 0x02, 0x01, 0x00, 0x02, 0x05, 0x05, 0x00, 0x03, 0x07, 0x01, 0x01
        /*0010*/ 	.byte	0x02, 0x03, 0x00, 0x00, 0x02, 0x06, 0x01, 0x00, 0x04, 0x0b, 0x08, 0x00, 0x09, 0x00, 0x00, 0x00
        /*0020*/ 	.byte	0x00, 0x00, 0x00, 0x00


//--------------------- .nv.info._Z13_spmm_conv_14PKfPfiiPKiS3_S3_S0_ --------------------------
	.section	.nv.info._Z13_spmm_conv_14PKfPfiiPKiS3_S3_S0_,"",@"SHT_CUDA_INFO"
	.sectionflags	@""
	.align	4


	//----- nvinfo : EIATTR_CUDA_API_VERSION
	.align		4
        /*0000*/ 	.byte	0x04, 0x37
        /*0002*/ 	.short	(.L_49 - .L_48)
.L_48:
        /*0004*/ 	.word	0x00000082


	//----- nvinfo : EIATTR_KPARAM_INFO
	.align		4
.L_49:
        /*0008*/ 	.byte	0x04, 0x17
        /*000a*/ 	.short	(.L_51 - .L_50)
.L_50:
        /*000c*/ 	.word	0x00000000
        /*0010*/ 	.short	0x0007
        /*0012*/ 	.short	0x0030
        /*0014*/ 	.byte	0x00, 0xf5, 0x21, 0x00


	//----- nvinfo : EIATTR_KPARAM_INFO
	.align		4
.L_51:
        /*0018*/ 	.byte	0x04, 0x17
        /*001a*/ 	.short	(.L_53 - .L_52)
.L_52:
        /*001c*/ 	.word	0x00000000
        /*0020*/ 	.short	0x0006
        /*0022*/ 	.short	0x0028
        /*0024*/ 	.byte	0x00, 0xf5, 0x21, 0x00


	//----- nvinfo : EIATTR_KPARAM_INFO
	.align		4
.L_53:
        /*0028*/ 	.byte	0x04, 0x17
        /*002a*/ 	.short	(.L_55 - .L_54)
.L_54:
        /*002c*/ 	.word	0x00000000
        /*0030*/ 	.short	0x0005
        /*0032*/ 	.short	0x0020
        /*0034*/ 	.byte	0x00, 0xf5, 0x21, 0x00


	//----- nvinfo : EIATTR_KPARAM_INFO
	.align		4
.L_55:
        /*0038*/ 	.byte	0x04, 0x17
        /*003a*/ 	.short	(.L_57 - .L_56)
.L_56:
        /*003c*/ 	.word	0x00000000
        /*0040*/ 	.short	0x0004
        /*0042*/ 	.short	0x0018
        /*0044*/ 	.byte	0x00, 0xf5, 0x21, 0x00


	//----- nvinfo : EIATTR_KPARAM_INFO
	.align		4
.L_57:
        /*0048*/ 	.byte	0x04, 0x17
        /*004a*/ 	.short	(.L_59 - .L_58)
.L_58:
        /*004c*/ 	.word	0x00000000
        /*0050*/ 	.short	0x0003
        /*0052*/ 	.short	0x0014
        /*0054*/ 	.byte	0x00, 0xf0, 0x11, 0x00


	//----- nvinfo : EIATTR_KPARAM_INFO
	.align		4
.L_59:
        /*0058*/ 	.byte	0x04, 0x17
        /*005a*/ 	.short	(.L_61 - .L_60)
.L_60:
        /*005c*/ 	.word	0x00000000
        /*0060*/ 	.short	0x0002
        /*0062*/ 	.short	0x0010
        /*0064*/ 	.byte	0x00, 0xf0, 0x11, 0x00


	//----- nvinfo : EIATTR_KPARAM_INFO
	.align		4
.L_61:
        /*0068*/ 	.byte	0x04, 0x17
        /*006a*/ 	.short	(.L_63 - .L_62)
.L_62:
        /*006c*/ 	.word	0x00000000
        /*0070*/ 	.short	0x0001
        /*0072*/ 	.short	0x0008
        /*0074*/ 	.byte	0x00, 0xf5, 0x21, 0x00


	//----- nvinfo : EIATTR_KPARAM_INFO
	.align		4
.L_63:
        /*0078*/ 	.byte	0x04, 0x17
        /*007a*/ 	.short	(.L_65 - .L_64)
.L_64:
        /*007c*/ 	.word	0x00000000
        /*0080*/ 	.short	0x0000
        /*0082*/ 	.short	0x0000
        /*0084*/ 	.byte	0x00, 0xf5, 0x21, 0x00


	//----- nvinfo : EIATTR_SPARSE_MMA_MASK
	.align		4
.L_65:
        /*0088*/ 	.byte	0x03, 0x50
        /*008a*/ 	.short	0x0000


	//----- nvinfo : EIATTR_MAXREG_COUNT
	.align		4
        /*008c*/ 	.byte	0x03, 0x1b
        /*008e*/ 	.short	0x00ff


	//----- nvinfo : EIATTR_MERCURY_ISA_VERSION
	.align		4
        /*0090*/ 	.byte	0x03, 0x5f
        /*0092*/ 	.short	0x0101


	//----- nvinfo : EIATTR_COOP_GROUP_MASK_REGIDS
	.align		4
        /*0094*/ 	.byte	0x04, 0x29
        /*0096*/ 	.short	(.L_67 - .L_66)


	//   ....[0]....
.L_66:
        /*0098*/ 	.word	0xffffffff


	//   ....[1]....
        /*009c*/ 	.word	0xffffffff


	//   ....[2]....
        /*00a0*/ 	.word	0xffffffff


	//   ....[3]....
        /*00a4*/ 	.word	0xffffffff


	//   ....[4]....
        /*00a8*/ 	.word	0xffffffff


	//   ....[5]....
        /*00ac*/ 	.word	0xffffffff


	//   ....[6]....
        /*00b0*/ 	.word	0xffffffff


	//   ....[7]....
        /*00b4*/ 	.word	0xffffffff


	//   ....[8]....
        /*00b8*/ 	.word	0xffffffff


	//   ....[9]....
        /*00bc*/ 	.word	0xffffffff


	//   ....[10]....
        /*00c0*/ 	.word	0xffffffff


	//   ....[11]....
        /*00c4*/ 	.word	0xffffffff


	//   ....[12]....
        /*00c8*/ 	.word	0xffffffff


	//   ....[13]....
        /*00cc*/ 	.word	0xffffffff


	//   ....[14]....
        /*00d0*/ 	.word	0xffffffff


	//   ....[15]....
        /*00d4*/ 	.word	0xffffffff


	//   ....[16]....
        /*00d8*/ 	.word	0xffffffff


	//   ....[17]....
        /*00dc*/ 	.word	0xffffffff


	//   ....[18]....
        /*00e0*/ 	.word	0xffffffff


	//   ....[19]....
        /*00e4*/ 	.word	0xffffffff


	//   ....[20]....
        /*00e8*/ 	.word	0xffffffff


	//   ....[21]....
        /*00ec*/ 	.word	0xffffffff


	//   ....[22]....
        /*00f0*/ 	.word	0xffffffff


	//   ....[23]....
        /*00f4*/ 	.word	0xffffffff


	//   ....[24]....
        /*00f8*/ 	.word	0xffffffff


	//   ....[25]....
        /*00fc*/ 	.word	0xffffffff


	//   ....[26]....
        /*0100*/ 	.word	0xffffffff


	//   ....[27]....
        /*0104*/ 	.word	0xffffffff


	//   ....[28]....
        /*0108*/ 	.word	0xffffffff


	//   ....[29]....
        /*010c*/ 	.word	0xffffffff


	//   ....[30]....
        /*0110*/ 	.word	0xffffffff


	//   ....[31]....
        /*0114*/ 	.word	0xffffffff


	//   ....[32]....
        /*0118*/ 	.word	0xffffffff


	//   ....[33]....
        /*011c*/ 	.word	0xffffffff


	//   ....[34]....
        /*0120*/ 	.word	0xffffffff


	//   ....[35]....
        /*0124*/ 	.word	0xffffffff


	//   ....[36]....
        /*0128*/ 	.word	0xffffffff


	//   ....[37]....
        /*012c*/ 	.word	0xffffffff


	//   ....[38]....
        /*0130*/ 	.word	0xffffffff


	//   ....[39]....
        /*0134*/ 	.word	0xffffffff


	//   ....[40]....
        /*0138*/ 	.word	0xffffffff


	//   ....[41]....
        /*013c*/ 	.word	0xffffffff


	//   ....[42]....
        /*0140*/ 	.word	0xffffffff


	//   ....[43]....
        /*0144*/ 	.word	0xffffffff


	//   ....[44]....
        /*0148*/ 	.word	0xffffffff


	//   ....[45]....
        /*014c*/ 	.word	0xffffffff


	//   ....[46]....
        /*0150*/ 	.word	0xffffffff


	//   ....[47]....
        /*0154*/ 	.word	0xffffffff


	//   ....[48]....
        /*0158*/ 	.word	0xffffffff


	//   ....[49]....
        /*015c*/ 	.word	0xffffffff


	//   ....[50]....
        /*0160*/ 	.word	0xffffffff


	//   ....[51]....
        /*0164*/ 	.word	0xffffffff


	//   ....[52]....
        /*0168*/ 	.word	0xffffffff


	//   ....[53]....
        /*016c*/ 	.word	0xffffffff


	//   ....[54]....
        /*0170*/ 	.word	0xffffffff


	//   ....[55]....
        /*0174*/ 	.word	0xffffffff


	//   ....[56]....
        /*0178*/ 	.word	0xffffffff


	//   ....[57]....
        /*017c*/ 	.word	0xffffffff


	//   ....[58]....
        /*0180*/ 	.word	0xffffffff


	//   ....[59]....
        /*0184*/ 	.word	0xffffffff


	//   ....[60]....
        /*0188*/ 	.word	0xffffffff


	//   ....[61]....
        /*018c*/ 	.word	0xffffffff


	//   ....[62]....
        /*0190*/ 	.word	0xffffffff


	//   ....[63]....
        /*0194*/ 	.word	0xffffffff


	//   ....[64]....
        /*0198*/ 	.word	0xffffffff


	//   ....[65]....
        /*019c*/ 	.word	0xffffffff


	//   ....[66]....
        /*01a0*/ 	.word	0xffffffff


	//   ....[67]....
        /*01a4*/ 	.word	0xffffffff


	//   ....[68]....
        /*01a8*/ 	.word	0xffffffff


	//   ....[69]....
        /*01ac*/ 	.word	0xffffffff


	//   ....[70]....
        /*01b0*/ 	.word	0xffffffff


	//   ....[71]....
        /*01b4*/ 	.word	0xffffffff


	//   ....[72]....
        /*01b8*/ 	.word	0xffffffff


	//   ....[73]....
        /*01bc*/ 	.word	0xffffffff


	//   ....[74]....
        /*01c0*/ 	.word	0xffffffff


	//   ....[75]....
        /*01c4*/ 	.word	0xffffffff


	//   ....[76]....
        /*01c8*/ 	.word	0xffffffff


	//   ....[77]....
        /*01cc*/ 	.word	0xffffffff


	//   ....[78]....
        /*01d0*/ 	.word	0xffffffff


	//   ....[79]....
        /*01d4*/ 	.word	0xffffffff


	//   ....[80]....
        /*01d8*/ 	.word	0xffffffff


	//   ....[81]....
        /*01dc*/ 	.word	0xffffffff


	//   ....[82]....
        /*01e0*/ 	.word	0xffffffff


	//   ....[83]....
        /*01e4*/ 	.word	0xffffffff


	//   ....[84]....
        /*01e8*/ 	.word	0xffffffff


	//   ....[85]....
        /*01ec*/ 	.word	0xffffffff


	//   ....[86]....
        /*01f0*/ 	.word	0xffffffff


	//   ....[87]....
        /*01f4*/ 	.word	0xffffffff


	//   ....[88]....
        /*01f8*/ 	.word	0xffffffff


	//   ....[89]....
        /*01fc*/ 	.word	0xffffffff


	//   ....[90]....
        /*0200*/ 	.word	0xffffffff


	//   ....[91]....
        /*0204*/ 	.word	0xffffffff


	//   ....[92]....
        /*0208*/ 	.word	0xffffffff


	//   ....[93]....
        /*020c*/ 	.word	0xffffffff


	//   ....[94]....
        /*0210*/ 	.word	0xffffffff


	//   ....[95]....
        /*0214*/ 	.word	0xffffffff


	//   ....[96]....
        /*0218*/ 	.word	0xffffffff


	//   ....[97]....
        /*021c*/ 	.word	0xffffffff


	//   ....[98]....
        /*0220*/ 	.word	0xffffffff


	//   ....[99]....
        /*0224*/ 	.word	0xffffffff


	//   ....[100]....
        /*0228*/ 	.word	0xffffffff


	//   ....[101]....
        /*022c*/ 	.word	0xffffffff


	//   ....[102]....
        /*0230*/ 	.word	0xffffffff


	//   ....[103]....
        /*0234*/ 	.word	0xffffffff


	//   ....[104]....
        /*0238*/ 	.word	0xffffffff


	//   ....[105]....
        /*023c*/ 	.word	0xffffffff


	//   ....[106]....
        /*0240*/ 	.word	0xffffffff


	//   ....[107]....
        /*0244*/ 	.word	0xffffffff


	//   ....[108]....
        /*0248*/ 	.word	0xffffffff


	//   ....[109]....
        /*024c*/ 	.word	0xffffffff


	//   ....[110]....
        /*0250*/ 	.word	0xffffffff


	//   ....[111]....
        /*0254*/ 	.word	0xffffffff


	//   ....[112]....
        /*0258*/ 	.word	0xffffffff


	//   ....[113]....
        /*025c*/ 	.word	0xffffffff


	//   ....[114]....
        /*0260*/ 	.word	0xffffffff


	//   ....[115]....
        /*0264*/ 	.word	0xffffffff


	//   ....[116]....
        /*0268*/ 	.word	0xffffffff


	//   ....[117]....
        /*026c*/ 	.word	0xffffffff


	//   ....[118]....
        /*0270*/ 	.word	0xffffffff


	//   ....[119]....
        /*0274*/ 	.word	0xffffffff


	//   ....[120]....
        /*0278*/ 	.word	0xffffffff


	//   ....[121]....
        /*027c*/ 	.word	0xffffffff


	//   ....[122]....
        /*0280*/ 	.word	0xffffffff


	//   ....[123]....
        /*0284*/ 	.word	0xffffffff


	//   ....[124]....
        /*0288*/ 	.word	0xffffffff


	//   ....[125]....
        /*028c*/ 	.word	0xffffffff


	//   ....[126]....
        /*0290*/ 	.word	0xffffffff


	//   ....[127]....
        /*0294*/ 	.word	0xffffffff


	//   ....[128]....
        /*0298*/ 	.word	0xffffffff


	//   ....[129]....
        /*029c*/ 	.word	0xffffffff


	//   ....[130]....
        /*02a0*/ 	.word	0xffffffff


	//   ....[131]....
        /*02a4*/ 	.word	0xffffffff


	//   ....[132]....
        /*02a8*/ 	.word	0xffffffff


	//   ....[133]....
        /*02ac*/ 	.word	0xffffffff


	//   ....[134]....
        /*02b0*/ 	.word	0xffffffff


	//   ....[135]....
        /*02b4*/ 	.word	0xffffffff


	//   ....[136]....
        /*02b8*/ 	.word	0xffffffff


	//   ....[137]....
        /*02bc*/ 	.word	0xffffffff


	//   ....[138]....
        /*02c0*/ 	.word	0xffffffff


	//   ....[139]....
        /*02c4*/ 	.word	0xffffffff


	//   ....[140]....
        /*02c8*/ 	.word	0xffffffff


	//   ....[141]....
        /*02cc*/ 	.word	0xffffffff


	//   ....[142]....
        /*02d0*/ 	.word	0xffffffff


	//   ....[143]....
        /*02d4*/ 	.word	0xffffffff


	//   ....[144]....
        /*02d8*/ 	.word	0xffffffff


	//   ....[145]....
        /*02dc*/ 	.word	0xffffffff


	//   ....[146]....
        /*02e0*/ 	.word	0xffffffff


	//   ....[147]....
        /*02e4*/ 	.word	0xffffffff


	//   ....[148]....
        /*02e8*/ 	.word	0xffffffff


	//   ....[149]....
        /*02ec*/ 	.word	0xffffffff


	//   ....[150]....
        /*02f0*/ 	.word	0xffffffff


	//   ....[151]....
        /*02f4*/ 	.word	0xffffffff


	//   ....[152]....
        /*02f8*/ 	.word	0xffffffff


	//   ....[153]....
        /*02fc*/ 	.word	0xffffffff


	//   ....[154]....
        /*0300*/ 	.word	0xffffffff


	//   ....[155]....
        /*0304*/ 	.word	0xffffffff


	//   ....[156]....
        /*0308*/ 	.word	0xffffffff


	//   ....[157]....
        /*030c*/ 	.word	0xffffffff


	//   ....[158]....
        /*0310*/ 	.word	0xffffffff


	//   ....[159]....
        /*0314*/ 	.word	0xffffffff


	//   ....[160]....
        /*0318*/ 	.word	0xffffffff


	//   ....[161]....
        /*031c*/ 	.word	0xffffffff


	//   ....[162]....
        /*0320*/ 	.word	0xffffffff


	//   ....[163]....
        /*0324*/ 	.word	0xffffffff


	//   ....[164]....
        /*0328*/ 	.word	0xffffffff


	//   ....[165]....
        /*032c*/ 	.word	0xffffffff


	//   ....[166]....
        /*0330*/ 	.word	0xffffffff


	//   ....[167]....
        /*0334*/ 	.word	0xffffffff


	//   ....[168]....
        /*0338*/ 	.word	0xffffffff


	//   ....[169]....
        /*033c*/ 	.word	0xffffffff


	//   ....[170]....
        /*0340*/ 	.word	0xffffffff


	//   ....[171]....
        /*0344*/ 	.word	0xffffffff


	//   ....[172]....
        /*0348*/ 	.word	0xffffffff


	//   ....[173]....
        /*034c*/ 	.word	0xffffffff


	//   ....[174]....
        /*0350*/ 	.word	0xffffffff


	//   ....[175]....
        /*0354*/ 	.word	0xffffffff


	//   ....[176]....
        /*0358*/ 	.word	0xffffffff


	//   ....[177]....
        /*035c*/ 	.word	0xffffffff


	//   ....[178]....
        /*0360*/ 	.word	0xffffffff


	//   ....[179]....
        /*0364*/ 	.word	0xffffffff


	//   ....[180]....
        /*0368*/ 	.word	0xffffffff


	//   ....[181]....
        /*036c*/ 	.word	0xffffffff


	//   ....[182]....
        /*0370*/ 	.word	0xffffffff


	//   ....[183]....
        /*0374*/ 	.word	0xffffffff


	//   ....[184]....
        /*0378*/ 	.word	0xffffffff


	//   ....[185]....
        /*037c*/ 	.word	0xffffffff


	//   ....[186]....
        /*0380*/ 	.word	0xffffffff


	//   ....[187]....
        /*0384*/ 	.word	0xffffffff


	//   ....[188]....
        /*0388*/ 	.word	0xffffffff


	//   ....[189]....
        /*038c*/ 	.word	0xffffffff


	//   ....[190]....
        /*0390*/ 	.word	0xffffffff


	//   ....[191]....
        /*0394*/ 	.word	0xffffffff


	//   ....[192]....
        /*0398*/ 	.word	0xffffffff


	//   ....[193]....
        /*039c*/ 	.word	0xffffffff


	//   ....[194]....
        /*03a0*/ 	.word	0xffffffff


	//   ....[195]....
        /*03a4*/ 	.word	0xffffffff


	//   ....[196]....
        /*03a8*/ 	.word	0xffffffff


	//   ....[197]....
        /*03ac*/ 	.word	0xffffffff


	//   ....[198]....
        /*03b0*/ 	.word	0xffffffff


	//   ....[199]....
        /*03b4*/ 	.word	0xffffffff


	//   ....[200]....
        /*03b8*/ 	.word	0xffffffff


	//   ....[201]....
        /*03bc*/ 	.word	0xffffffff


	//   ....[202]....
        /*03c0*/ 	.word	0xffffffff


	//   ....[203]....
        /*03c4*/ 	.word	0xffffffff


	//   ....[204]....
        /*03c8*/ 	.word	0xffffffff


	//   ....[205]....
        /*03cc*/ 	.word	0xffffffff


	//   ....[206]....
        /*03d0*/ 	.word	0xffffffff


	//   ....[207]....
        /*03d4*/ 	.word	0xffffffff


	//   ....[208]....
        /*03d8*/ 	.word	0xffffffff


	//   ....[209]....
        /*03dc*/ 	.word	0xffffffff


	//   ....[210]....
        /*03e0*/ 	.word	0xffffffff


	//   ....[211]....
        /*03e4*/ 	.word	0xffffffff


	//   ....[212]....
        /*03e8*/ 	.word	0xffffffff


	//   ....[213]....
        /*03ec*/ 	.word	0xffffffff


	//   ....[214]....
        /*03f0*/ 	.word	0xffffffff


	//   ....[215]....
        /*03f4*/ 	.word	0xffffffff


	//   ....[216]....
        /*03f8*/ 	.word	0xffffffff


	//   ....[217]....
        /*03fc*/ 	.word	0xffffffff


	//   ....[218]....
        /*0400*/ 	.word	0xffffffff


	//   ....[219]....
        /*0404*/ 	.word	0xffffffff


	//   ....[220]....
        /*0408*/ 	.word	0xffffffff


	//   ....[221]....
        /*040c*/ 	.word	0xffffffff


	//   ....[222]....
        /*0410*/ 	.word	0xffffffff


	//   ....[223]....
        /*0414*/ 	.word	0xffffffff


	//   ....[224]....
        /*0418*/ 	.word	0xffffffff


	//   ....[225]....
        /*041c*/ 	.word	0xffffffff


	//   ....[226]....
        /*0420*/ 	.word	0xffffffff


	//   ....[227]....
        /*0424*/ 	.word	0xffffffff


	//   ....[228]....
        /*0428*/ 	.word	0xffffffff


	//   ....[229]....
        /*042c*/ 	.word	0xffffffff


	//   ....[230]....
        /*0430*/ 	.word	0xffffffff


	//   ....[231]....
        /*0434*/ 	.word	0xffffffff


	//   ....[232]....
        /*0438*/ 	.word	0xffffffff


	//   ....[233]....
        /*043c*/ 	.word	0xffffffff


	//   ....[234]....
        /*0440*/ 	.word	0xffffffff


	//   ....[235]....
        /*0444*/ 	.word	0xffffffff


	//   ....[236]....
        /*0448*/ 	.word	0xffffffff


	//   ....[237]....
        /*044c*/ 	.word	0xffffffff


	//   ....[238]....
        /*0450*/ 	.word	0xffffffff


	//   ....[239]....
        /*0454*/ 	.word	0xffffffff


	//   ....[240]....
        /*0458*/ 	.word	0xffffffff


	//   ....[241]....
        /*045c*/ 	.word	0xffffffff


	//   ....[242]....
        /*0460*/ 	.word	0xffffffff


	//   ....[243]....
        /*0464*/ 	.word	0xffffffff


	//   ....[244]....
        /*0468*/ 	.word	0xffffffff


	//   ....[245]....
        /*046c*/ 	.word	0xffffffff


	//   ....[246]....
        /*0470*/ 	.word	0xffffffff


	//   ....[247]....
        /*0474*/ 	.word	0xffffffff


	//   ....[248]....
        /*0478*/ 	.word	0xffffffff


	//   ....[249]....
        /*047c*/ 	.word	0xffffffff


	//   ....[250]....
        /*0480*/ 	.word	0xffffffff


	//   ....[251]....
        /*0484*/ 	.word	0xffffffff


	//   ....[252]....
        /*0488*/ 	.word	0xffffffff


	//   ....[253]....
        /*048c*/ 	.word	0xffffffff


	//   ....[254]....
        /*0490*/ 	.word	0xffffffff


	//   ....[255]....
        /*0494*/ 	.word	0xffffffff


	//   ....[0]....
        /*0498*/ 	.word	0xffffffff


	//   ....[1]....
        /*049c*/ 	.word	0xffffffff


	//   ....[2]....
        /*04a0*/ 	.word	0xffffffff


	//   ....[3]....
        /*04a4*/ 	.word	0xffffffff


	//   ....[4]....
        /*04a8*/ 	.word	0xffffffff


	//   ....[5]....
        /*04ac*/ 	.word	0xffffffff


	//   ....[6]....
        /*04b0*/ 	.word	0xffffffff


	//   ....[7]....
        /*04b4*/ 	.word	0xffffffff


	//   ....[8]....
        /*04b8*/ 	.word	0xffffffff


	//   ....[9]....
        /*04bc*/ 	.word	0xffffffff


	//   ....[10]....
        /*04c0*/ 	.word	0xffffffff


	//   ....[11]....
        /*04c4*/ 	.word	0xffffffff


	//   ....[12]....
        /*04c8*/ 	.word	0xffffffff


	//   ....[13]....
        /*04cc*/ 	.word	0xffffffff


	//   ....[14]....
        /*04d0*/ 	.word	0xffffffff


	//   ....[15]....
        /*04d4*/ 	.word	0xffffffff


	//   ....[16]....
        /*04d8*/ 	.word	0xffffffff


	//   ....[17]....
        /*04dc*/ 	.word	0xffffffff


	//   ....[18]....
        /*04e0*/ 	.word	0xffffffff


	//   ....[19]....
        /*04e4*/ 	.word	0xffffffff


	//   ....[20]....
        /*04e8*/ 	.word	0xffffffff


	//   ....[21]....
        /*04ec*/ 	.word	0xffffffff


	//   ....[22]....
        /*04f0*/ 	.word	0xffffffff


	//   ....[23]....
        /*04f4*/ 	.word	0xffffffff


	//   ....[24]....
        /*04f8*/ 	.word	0xffffffff


	//   ....[25]....
        /*04fc*/ 	.word	0xffffffff


	//   ....[26]....
        /*0500*/ 	.word	0xffffffff


	//   ....[27]....
        /*0504*/ 	.word	0xffffffff


	//   ....[28]....
        /*0508*/ 	.word	0xffffffff


	//   ....[29]....
        /*050c*/ 	.word	0xffffffff


	//   ....[30]....
        /*0510*/ 	.word	0xffffffff


	//   ....[31]....
        /*0514*/ 	.word	0xffffffff


	//   ....[32]....
        /*0518*/ 	.word	0xffffffff


	//   ....[33]....
        /*051c*/ 	.word	0xffffffff


	//   ....[34]....
        /*0520*/ 	.word	0xffffffff


	//   ....[35]....
        /*0524*/ 	.word	0xffffffff


	//   ....[36]....
        /*0528*/ 	.word	0xffffffff


	//   ....[37]....
        /*052c*/ 	.word	0xffffffff


	//   ....[38]....
        /*0530*/ 	.word	0xffffffff


	//   ....[39]....
        /*0534*/ 	.word	0xffffffff


	//   ....[40]....
        /*0538*/ 	.word	0xffffffff


	//   ....[41]....
        /*053c*/ 	.word	0xffffffff


	//   ....[42]....
        /*0540*/ 	.word	0xffffffff


	//   ....[43]....
        /*0544*/ 	.word	0xffffffff


	//   ....[44]....
        /*0548*/ 	.word	0xffffffff


	//   ....[45]....
        /*054c*/ 	.word	0xffffffff


	//   ....[46]....
        /*0550*/ 	.word	0xffffffff


	//   ....[47]....
        /*0554*/ 	.word	0xffffffff


	//   ....[48]....
        /*0558*/ 	.word	0xffffffff


	//   ....[49]....
        /*055c*/ 	.word	0xffffffff


	//   ....[50]....
        /*0560*/ 	.word	0xffffffff


	//   ....[51]....
        /*0564*/ 	.word	0xffffffff


	//   ....[52]....
        /*0568*/ 	.word	0xffffffff


	//   ....[53]....
        /*056c*/ 	.word	0xffffffff


	//   ....[54]....
        /*0570*/ 	.word	0xffffffff


	//   ....[55]....
        /*0574*/ 	.word	0xffffffff


	//   ....[56]....
        /*0578*/ 	.word	0xffffffff


	//   ....[57]....
        /*057c*/ 	.word	0xffffffff


	//   ....[58]....
        /*0580*/ 	.word	0xffffffff


	//   ....[59]....
        /*0584*/ 	.word	0xffffffff


	//   ....[60]....
        /*0588*/ 	.word	0xffffffff


	//   ....[61]....
        /*058c*/ 	.word	0xffffffff


	//   ....[62]....
        /*0590*/ 	.word	0xffffffff


	//   ....[63]....
        /*0594*/ 	.word	0xffffffff


	//   ....[64]....
        /*0598*/ 	.word	0xffffffff


	//   ....[65]....
        /*059c*/ 	.word	0xffffffff


	//   ....[66]....
        /*05a0*/ 	.word	0xffffffff


	//   ....[67]....
        /*05a4*/ 	.word	0xffffffff


	//   ....[68]....
        /*05a8*/ 	.word	0xffffffff


	//   ....[69]....
        /*05ac*/ 	.word	0xffffffff


	//   ....[70]....
        /*05b0*/ 	.word	0xffffffff


	//   ....[71]....
        /*05b4*/ 	.word	0xffffffff


	//   ....[72]....
        /*05b8*/ 	.word	0xffffffff


	//   ....[73]....
        /*05bc*/ 	.word	0xffffffff


	//   ....[74]....
        /*05c0*/ 	.word	0xffffffff


	//   ....[75]....
        /*05c4*/ 	.word	0xffffffff


	//   ....[76]....
        /*05c8*/ 	.word	0xffffffff


	//   ....[77]....
        /*05cc*/ 	.word	0xffffffff


	//   ....[78]....
        /*05d0*/ 	.word	0xffffffff


	//   ....[79]....
        /*05d4*/ 	.word	0xffffffff


	//   ....[80]....
        /*05d8*/ 	.word	0xffffffff


	//   ....[81]....
        /*05dc*/ 	.word	0xffffffff


	//   ....[82]....
        /*05e0*/ 	.word	0xffffffff


	//   ....[83]....
        /*05e4*/ 	.word	0xffffffff


	//   ....[84]....
        /*05e8*/ 	.word	0xffffffff


	//   ....[85]....
        /*05ec*/ 	.word	0xffffffff


	//   ....[86]....
        /*05f0*/ 	.word	0xffffffff


	//   ....[87]....
        /*05f4*/ 	.word	0xffffffff


	//   ....[88]....
        /*05f8*/ 	.word	0xffffffff


	//   ....[89]....
        /*05fc*/ 	.word	0xffffffff


	//   ....[90]....
        /*0600*/ 	.word	0xffffffff


	//   ....[91]....
        /*0604*/ 	.word	0xffffffff


	//   ....[92]....
        /*0608*/ 	.word	0xffffffff


	//   ....[93]....
        /*060c*/ 	.word	0xffffffff


	//   ....[94]....
        /*0610*/ 	.word	0xffffffff


	//   ....[95]....
        /*0614*/ 	.word	0xffffffff


	//   ....[96]....
        /*0618*/ 	.word	0xffffffff


	//   ....[97]....
        /*061c*/ 	.word	0xffffffff


	//   ....[98]....
        /*0620*/ 	.word	0xffffffff


	//   ....[99]....
        /*0624*/ 	.word	0xffffffff


	//   ....[100]....
        /*0628*/ 	.word	0xffffffff


	//   ....[101]....
        /*062c*/ 	.word	0xffffffff


	//   ....[102]....
        /*0630*/ 	.word	0xffffffff


	//   ....[103]....
        /*0634*/ 	.word	0xffffffff


	//   ....[104]....
        /*0638*/ 	.word	0xffffffff


	//   ....[105]....
        /*063c*/ 	.word	0xffffffff


	//   ....[106]....
        /*0640*/ 	.word	0xffffffff


	//   ....[107]....
        /*0644*/ 	.word	0xffffffff


	//   ....[108]....
        /*0648*/ 	.word	0xffffffff


	//   ....[109]....
        /*064c*/ 	.word	0xffffffff


	//   ....[110]....
        /*0650*/ 	.word	0xffffffff


	//   ....[111]....
        /*0654*/ 	.word	0xffffffff


	//   ....[112]....
        /*0658*/ 	.word	0xffffffff


	//   ....[113]....
        /*065c*/ 	.word	0xffffffff


	//   ....[114]....
        /*0660*/ 	.word	0xffffffff


	//   ....[115]....
        /*0664*/ 	.word	0xffffffff


	//   ....[116]....
        /*0668*/ 	.word	0xffffffff


	//   ....[117]....
        /*066c*/ 	.word	0xffffffff


	//   ....[118]....
        /*0670*/ 	.word	0xffffffff


	//   ....[119]....
        /*0674*/ 	.word	0xffffffff


	//   ....[120]....
        /*0678*/ 	.word	0xffffffff


	//   ....[121]....
        /*067c*/ 	.word	0xffffffff


	//   ....[122]....
        /*0680*/ 	.word	0xffffffff


	//   ....[123]....
        /*0684*/ 	.word	0xffffffff


	//   ....[124]....
        /*0688*/ 	.word	0xffffffff


	//   ....[125]....
        /*068c*/ 	.word	0xffffffff


	//   ....[126]....
        /*0690*/ 	.word	0xffffffff


	//   ....[127]....
        /*0694*/ 	.word	0xffffffff


	//   ....[128]....
        /*0698*/ 	.word	0xffffffff


	//   ....[129]....
        /*069c*/ 	.word	0xffffffff


	//   ....[130]....
        /*06a0*/ 	.word	0xffffffff


	//   ....[131]....
        /*06a4*/ 	.word	0xffffffff


	//   ....[132]....
        /*06a8*/ 	.word	0xffffffff


	//   ....[133]....
        /*06ac*/ 	.word	0xffffffff


	//   ....[134]....
        /*06b0*/ 	.word	0xffffffff


	//   ....[135]....
        /*06b4*/ 	.word	0xffffffff


	//   ....[136]....
        /*06b8*/ 	.word	0xffffffff


	//   ....[137]....
        /*06bc*/ 	.word	0xffffffff


	//   ....[138]....
        /*06c0*/ 	.word	0xffffffff


	//   ....[139]....
        /*06c4*/ 	.word	0xffffffff


	//   ....[140]....
        /*06c8*/ 	.word	0xffffffff


	//   ....[141]....
        /*06cc*/ 	.word	0xffffffff


	//   ....[142]....
        /*06d0*/ 	.word	0xffffffff


	//   ....[143]....
        /*06d4*/ 	.word	0xffffffff


	//   ....[144]....
        /*06d8*/ 	.word	0xffffffff


	//   ....[145]....
        /*06dc*/ 	.word	0xffffffff


	//   ....[146]....
        /*06e0*/ 	.word	0xffffffff


	//   ....[147]....
        /*06e4*/ 	.word	0xffffffff


	//   ....[148]....
        /*06e8*/ 	.word	0xffffffff


	//   ....[149]....
        /*06ec*/ 	.word	0xffffffff


	//   ....[150]....
        /*06f0*/ 	.word	0xffffffff


	//   ....[151]....
        /*06f4*/ 	.word	0xffffffff


	//   ....[152]....
        /*06f8*/ 	.word	0xffffffff


	//   ....[153]....
        /*06fc*/ 	.word	0xffffffff


	//   ....[154]....
        /*0700*/ 	.word	0xffffffff


	//   ....[155]....
        /*0704*/ 	.word	0xffffffff


	//   ....[156]....
        /*0708*/ 	.word	0xffffffff


	//   ....[157]....
        /*070c*/ 	.word	0xffffffff


	//   ....[158]....
        /*0710*/ 	.word	0xffffffff


	//   ....[159]....
        /*0714*/ 	.word	0xffffffff


	//   ....[160]....
        /*0718*/ 	.word	0xffffffff


	//   ....[161]....
        /*071c*/ 	.word	0xffffffff


	//   ....[162]....
        /*0720*/ 	.word	0xffffffff


	//   ....[163]....
        /*0724*/ 	.word	0xffffffff


	//   ....[164]....
        /*0728*/ 	.word	0xffffffff


	//   ....[165]....
        /*072c*/ 	.word	0xffffffff


	//   ....[166]....
        /*0730*/ 	.word	0xffffffff


	//   ....[167]....
        /*0734*/ 	.word	0xffffffff


	//   ....[168]....
        /*0738*/ 	.word	0xffffffff


	//   ....[169]....
        /*073c*/ 	.word	0xffffffff


	//   ....[170]....
        /*0740*/ 	.word	0xffffffff


	//   ....[171]....
        /*0744*/ 	.word	0xffffffff


	//   ....[172]....
        /*0748*/ 	.word	0xffffffff


	//   ....[173]....
        /*074c*/ 	.word	0xffffffff


	//   ....[174]....
        /*0750*/ 	.word	0xffffffff


	//   ....[175]....
        /*0754*/ 	.word	0xffffffff


	//   ....[176]....
        /*0758*/ 	.word	0xffffffff


	//   ....[177]....
        /*075c*/ 	.word	0xffffffff


	//   ....[178]....
        /*0760*/ 	.word	0xffffffff


	//   ....[179]....
        /*0764*/ 	.word	0xffffffff


	//   ....[180]....
        /*0768*/ 	.word	0xffffffff


	//   ....[181]....
        /*076c*/ 	.word	0xffffffff


	//   ....[182]....
        /*0770*/ 	.word	0xffffffff


	//   ....[183]....
        /*0774*/ 	.word	0xffffffff


	//   ....[184]....
        /*0778*/ 	.word	0xffffffff


	//   ....[185]....
        /*077c*/ 	.word	0xffffffff


	//   ....[186]....
        /*0780*/ 	.word	0xffffffff


	//   ....[187]....
        /*0784*/ 	.word	0xffffffff


	//   ....[188]....
        /*0788*/ 	.word	0xffffffff


	//   ....[189]....
        /*078c*/ 	.word	0xffffffff


	//   ....[190]....
        /*0790*/ 	.word	0xffffffff


	//   ....[191]....
        /*0794*/ 	.word	0xffffffff


	//   ....[192]....
        /*0798*/ 	.word	0xffffffff


	//   ....[193]....
        /*079c*/ 	.word	0xffffffff


	//   ....[194]....
        /*07a0*/ 	.word	0xffffffff


	//   ....[195]....
        /*07a4*/ 	.word	0xffffffff


	//   ....[196]....
        /*07a8*/ 	.word	0xffffffff


	//   ....[197]....
        /*07ac*/ 	.word	0xffffffff


	//   ....[198]....
        /*07b0*/ 	.word	0xffffffff


	//   ....[199]....
        /*07b4*/ 	.word	0xffffffff


	//   ....[200]....
        /*07b8*/ 	.word	0xffffffff


	//   ....[201]....
        /*07bc*/ 	.word	0xffffffff


	//   ....[202]....
        /*07c0*/ 	.word	0xffffffff


	//   ....[203]....
        /*07c4*/ 	.word	0xffffffff


	//   ....[204]....
        /*07c8*/ 	.word	0xffffffff


	//   ....[205]....
        /*07cc*/ 	.word	0xffffffff


	//   ....[206]....
        /*07d0*/ 	.word	0xffffffff


	//   ....[207]....
        /*07d4*/ 	.word	0xffffffff


	//   ....[208]....
        /*07d8*/ 	.word	0xffffffff


	//   ....[209]....
        /*07dc*/ 	.word	0xffffffff


	//   ....[210]....
        /*07e0*/ 	.word	0xffffffff


	//   ....[211]....
        /*07e4*/ 	.word	0xffffffff


	//   ....[212]....
        /*07e8*/ 	.word	0xffffffff


	//   ....[213]....
        /*07ec*/ 	.word	0xffffffff


	//   ....[214]....
        /*07f0*/ 	.word	0xffffffff


	//   ....[215]....
        /*07f4*/ 	.word	0xffffffff


	//   ....[216]....
        /*07f8*/ 	.word	0xffffffff


	//   ....[217]....
        /*07fc*/ 	.word	0xffffffff


	//   ....[218]....
        /*0800*/ 	.word	0xffffffff


	//   ....[219]....
        /*0804*/ 	.word	0xffffffff


	//   ....[220]....
        /*0808*/ 	.word	0xffffffff


	//   ....[221]....
        /*080c*/ 	.word	0xffffffff


	//   ....[222]....
        /*0810*/ 	.word	0xffffffff


	//   ....[223]....
        /*0814*/ 	.word	0xffffffff


	//   ....[224]....
        /*0818*/ 	.word	0xffffffff


	//   ....[225]....
        /*081c*/ 	.word	0xffffffff


	//   ....[226]....
        /*0820*/ 	.word	0xffffffff


	//   ....[227]....
        /*0824*/ 	.word	0xffffffff


	//   ....[228]....
        /*0828*/ 	.word	0xffffffff


	//   ....[229]....
        /*082c*/ 	.word	0xffffffff


	//   ....[230]....
        /*0830*/ 	.word	0xffffffff


	//   ....[231]....
        /*0834*/ 	.word	0xffffffff


	//   ....[232]....
        /*0838*/ 	.word	0xffffffff


	//   ....[233]....
        /*083c*/ 	.word	0xffffffff


	//   ....[234]....
        /*0840*/ 	.word	0xffffffff


	//   ....[235]....
        /*0844*/ 	.word	0xffffffff


	//   ....[236]....
        /*0848*/ 	.word	0xffffffff


	//   ....[237]....
        /*084c*/ 	.word	0xffffffff


	//   ....[238]....
        /*0850*/ 	.word	0xffffffff


	//   ....[239]....
        /*0854*/ 	.word	0x0500005b


	//   ....[240]....
        /*0858*/ 	.word	0x0500005b


	//   ....[241]....
        /*085c*/ 	.word	0x0500005b


	//   ....[242]....
        /*0860*/ 	.word	0x0500005b


	//   ....[243]....
        /*0864*/ 	.word	0x0500005b


	//   ....[244]....
        /*0868*/ 	.word	0x0500005b


	//   ....[245]....
        /*086c*/ 	.word	0x0500005b


	//   ....[246]....
        /*0870*/ 	.word	0x0500005b


	//   ....[247]....
        /*0874*/ 	.word	0x0500005b


	//   ....[248]....
        /*0878*/ 	.word	0x0500005b


	//   ....[249]....
        /*087c*/ 	.word	0x0500005b


	//   ....[250]....
        /*0880*/ 	.word	0x0500005b


	//   ....[251]....
        /*0884*/ 	.word	0x0500005b


	//   ....[252]....
        /*0888*/ 	.word	0x0500005b


	//   ....[253]....
        /*088c*/ 	.word	0x0500005b


	//   ....[254]....
        /*0890*/ 	.word	0x0500005b


	//   ....[255]....
        /*0894*/ 	.word	0x0500005b


	//   ....[0]....
        /*0898*/ 	.word	0x0500005b


	//   ....[1]....
        /*089c*/ 	.word	0x0500005b


	//   ....[2]....
        /*08a0*/ 	.word	0x0500005b


	//   ....[3]....
        /*08a4*/ 	.word	0x0500005b


	//   ....[4]....
        /*08a8*/ 	.word	0x0500005b


	//   ....[5]....
        /*08ac*/ 	.word	0x0500005b


	//   ....[6]....
        /*08b0*/ 	.word	0x0500005b


	//   ....[7]....
        /*08b4*/ 	.word	0x0500005b


	//   ....[8]....
        /*08b8*/ 	.word	0x0500005b


	//   ....[9]....
        /*08bc*/ 	.word	0x0500005b


	//   ....[10]....
        /*08c0*/ 	.word	0x0500005b


	//   ....[11]....
        /*08c4*/ 	.word	0x0500005b


	//   ....[12]....
        /*08c8*/ 	.word	0x0500005b


	//   ....[13]....
        /*08cc*/ 	.word	0x0500005b


	//   ....[14]....
        /*08d0*/ 	.word	0x0500005b


	//   ....[15]....
        /*08d4*/ 	.word	0x0500005b


	//   ....[16]....
        /*08d8*/ 	.word	0x0500005b


	//   ....[17]....
        /*08dc*/ 	.word	0x0500005b


	//   ....[18]....
        /*08e0*/ 	.word	0x0500005b


	//   ....[19]....
        /*08e4*/ 	.word	0x0500005b


	//   ....[20]....
        /*08e8*/ 	.word	0x0500005b


	//   ....[21]....
        /*08ec*/ 	.word	0x0500005b


	//   ....[22]....
        /*08f0*/ 	.word	0x0500005b


	//   ....[23]....
        /*08f4*/ 	.word	0x0500005b


	//   ....[24]....
        /*08f8*/ 	.word	0x0500005b


	//   ....[25]....
        /*08fc*/ 	.word	0x0500005b


	//   ....[26]....
        /*0900*/ 	.word	0x0500005b


	//   ....[27]....
        /*0904*/ 	.word	0x0500005b


	//   ....[28]....
        /*0908*/ 	.word	0x0500005b


	//   ....[29]....
        /*090c*/ 	.word	0x0500005b


	//   ....[30]....
        /*0910*/ 	.word	0x0500005b


	//   ....[31]....
        /*0914*/ 	.word	0x0500005b


	//   ....[32]....
        /*0918*/ 	.word	0x0500005b


	//   ....[33]....
        /*091c*/ 	.word	0x0500005b


	//   ....[34]....
        /*0920*/ 	.word	0x0500005b


	//   ....[35]....
        /*0924*/ 	.word	0x0500005b


	//   ....[36]....
        /*0928*/ 	.word	0x0500005b


	//   ....[37]....
        /*092c*/ 	.word	0x0500005b


	//   ....[38]....
        /*0930*/ 	.word	0x0500005b


	//   ....[39]....
        /*0934*/ 	.word	0x0500005b


	//   ....[40]....
        /*0938*/ 	.word	0x0500005b


	//   ....[41]....
        /*093c*/ 	.word	0x0500005b


	//   ....[42]....
        /*0940*/ 	.word	0x0500005b


	//   ....[43]....
        /*0944*/ 	.word	0x0500005b


	//   ....[44]....
        /*0948*/ 	.word	0x0500005b


	//   ....[45]....
        /*094c*/ 	.word	0x0500005b


	//   ....[46]....
        /*0950*/ 	.word	0x0500005b


	//   ....[47]....
        /*0954*/ 	.word	0x0500005b


	//   ....[48]....
        /*0958*/ 	.word	0x0500005b


	//   ....[49]....
        /*095c*/ 	.word	0x0500005b


	//   ....[50]....
        /*0960*/ 	.word	0x0500005b


	//   ....[51]....
        /*0964*/ 	.word	0x0500005b


	//   ....[52]....
        /*0968*/ 	.word	0x0500005b


	//   ....[53]....
        /*096c*/ 	.word	0x0500005b


	//   ....[54]....
        /*0970*/ 	.word	0x0500005b


	//   ....[55]....
        /*0974*/ 	.word	0x0500005b


	//   ....[56]....
        /*0978*/ 	.word	0x0500005b


	//   ....[57]....
        /*097c*/ 	.word	0x0500005b


	//   ....[58]....
        /*0980*/ 	.word	0x0500005b


	//   ....[59]....
        /*0984*/ 	.word	0x0500005b


	//   ....[60]....
        /*0988*/ 	.word	0x0500005b


	//   ....[61]....
        /*098c*/ 	.word	0x0500005b


	//   ....[62]....
        /*0990*/ 	.word	0x0500005b


	//   ....[63]....
        /*0994*/ 	.word	0x0500005b


	//   ....[64]....
        /*0998*/ 	.word	0x0500005b


	//   ....[65]....
        /*099c*/ 	.word	0x0500005b


	//   ....[66]....
        /*09a0*/ 	.word	0x0500005b


	//   ....[67]....
        /*09a4*/ 	.word	0x0500005b


	//   ....[68]....
        /*09a8*/ 	.word	0x0500005b


	//   ....[69]....
        /*09ac*/ 	.word	0x0500005b


	//   ....[70]....
        /*09b0*/ 	.word	0x0500005b


	//   ....[71]....
        /*09b4*/ 	.word	0x0500005b


	//   ....[72]....
        /*09b8*/ 	.word	0x0500005b


	//   ....[73]....
        /*09bc*/ 	.word	0x0500005b


	//   ....[74]....
        /*09c0*/ 	.word	0x0500005b


	//   ....[75]....
        /*09c4*/ 	.word	0x0500005b


	//   ....[76]....
        /*09c8*/ 	.word	0x0500005b


	//   ....[77]....
        /*09cc*/ 	.word	0x0500005b


	//   ....[78]....
        /*09d0*/ 	.word	0x0500005b


	//   ....[79]....
        /*09d4*/ 	.word	0x0500005b


	//   ....[80]....
        /*09d8*/ 	.word	0x0500005b


	//   ....[81]....
        /*09dc*/ 	.word	0x0500005b


	//   ....[82]....
        /*09e0*/ 	.word	0x0500005b


	//   ....[83]....
        /*09e4*/ 	.word	0x0500005b


	//   ....[84]....
        /*09e8*/ 	.word	0x0500005b


	//   ....[85]....
        /*09ec*/ 	.word	0x0500005b


	//   ....[86]....
        /*09f0*/ 	.word	0x0500005b


	//   ....[87]....
        /*09f4*/ 	.word	0x0500005b


	//   ....[88]....
        /*09f8*/ 	.word	0x0500005b


	//   ....[89]....
        /*09fc*/ 	.word	0x0500005b


	//   ....[90]....
        /*0a00*/ 	.word	0x0500005b


	//   ....[91]....
        /*0a04*/ 	.word	0x0500005b


	//   ....[92]....
        /*0a08*/ 	.word	0x0500005b


	//   ....[93]....
        /*0a0c*/ 	.word	0x0500005b


	//   ....[94]....
        /*0a10*/ 	.word	0x0500005b


	//   ....[95]....
        /*0a14*/ 	.word	0x0500005b


	//   ....[96]....
        /*0a18*/ 	.word	0x0500005b


	//   ....[97]....
        /*0a1c*/ 	.word	0x0500005b


	//   ....[98]....
        /*0a20*/ 	.word	0x0500005b


	//   ....[99]....
        /*0a24*/ 	.word	0x0500005b


	//   ....[100]....
        /*0a28*/ 	.word	0x0500005b


	//   ....[101]....
        /*0a2c*/ 	.word	0x0500005b


	//   ....[102]....
        /*0a30*/ 	.word	0x0500005b


	//   ....[103]....
        /*0a34*/ 	.word	0x0500005b


	//   ....[104]....
        /*0a38*/ 	.word	0x0500005b


	//   ....[105]....
        /*0a3c*/ 	.word	0x0500005b


	//   ....[106]....
        /*0a40*/ 	.word	0x0500005b


	//   ....[107]....
        /*0a44*/ 	.word	0x0500005b


	//   ....[108]....
        /*0a48*/ 	.word	0x0500005b


	//   ....[109]....
        /*0a4c*/ 	.word	0x0500005b


	//   ....[110]....
        /*0a50*/ 	.word	0x0500005b


	//   ....[111]....
        /*0a54*/ 	.word	0x0500005b


	//   ....[112]....
        /*0a58*/ 	.word	0x0500005b


	//   ....[113]....
        /*0a5c*/ 	.word	0x0500005b


	//   ....[114]....
        /*0a60*/ 	.word	0x0500005b


	//   ....[115]....
        /*0a64*/ 	.word	0x0500005b


	//   ....[116]....
        /*0a68*/ 	.word	0x0500005b


	//   ....[117]....
        /*0a6c*/ 	.word	0x0500005b


	//   ....[118]....
        /*0a70*/ 	.word	0x0500005b


	//   ....[119]....
        /*0a74*/ 	.word	0x0500005b


	//   ....[120]....
        /*0a78*/ 	.word	0x0500005b


	//   ....[121]....
        /*0a7c*/ 	.word	0x0500005b


	//   ....[122]....
        /*0a80*/ 	.word	0x0500005b


	//   ....[123]....
        /*0a84*/ 	.word	0x0500005b


	//   ....[124]....
        /*0a88*/ 	.word	0x0500005b


	//   ....[125]....
        /*0a8c*/ 	.word	0x0500005b


	//   ....[126]....
        /*0a90*/ 	.word	0x0500005b


	//   ....[127]....
        /*0a94*/ 	.word	0x0500005b


	//   ....[128]....
        /*0a98*/ 	.word	0x0500005b


	//   ....[129]....
        /*0a9c*/ 	.word	0x0500005b


	//   ....[130]....
        /*0aa0*/ 	.word	0x0500005b


	//   ....[131]....
        /*0aa4*/ 	.word	0x0500005b


	//   ....[132]....
        /*0aa8*/ 	.word	0x0500005b


	//   ....[133]....
        /*0aac*/ 	.word	0x0500005b


	//   ....[134]....
        /*0ab0*/ 	.word	0x0500005b


	//   ....[135]....
        /*0ab4*/ 	.word	0x0500005b


	//   ....[136]....
        /*0ab8*/ 	.word	0x0500005b


	//   ....[137]....
        /*0abc*/ 	.word	0x0500005b


	//   ....[138]....
        /*0ac0*/ 	.word	0x0500005b


	//   ....[139]....
        /*0ac4*/ 	.word	0x0500005b


	//   ....[140]....
        /*0ac8*/ 	.word	0x0500005b


	//   ....[141]....
        /*0acc*/ 	.word	0x0500005b


	//   ....[142]....
        /*0ad0*/ 	.word	0x0500005b


	//   ....[143]....
        /*0ad4*/ 	.word	0x0500005b


	//   ....[144]....
        /*0ad8*/ 	.word	0x0500005b


	//   ....[145]....
        /*0adc*/ 	.word	0x0500005b


	//   ....[146]....
        /*0ae0*/ 	.word	0x0500005b


	//   ....[147]....
        /*0ae4*/ 	.word	0x0500005b


	//   ....[148]....
        /*0ae8*/ 	.word	0x0500005b


	//   ....[149]....
        /*0aec*/ 	.word	0x0500005b


	//   ....[150]....
        /*0af0*/ 	.word	0x0500005b


	//   ....[151]....
        /*0af4*/ 	.word	0x0500005b


	//   ....[152]....
        /*0af8*/ 	.word	0x0500005b


	//   ....[153]....
        /*0afc*/ 	.word	0x0500005b


	//   ....[154]....
        /*0b00*/ 	.word	0x0500005b


	//   ....[155]....
        /*0b04*/ 	.word	0x0500005b


	//   ....[156]....
        /*0b08*/ 	.word	0x0500005b


	//   ....[157]....
        /*0b0c*/ 	.word	0x0500005b


	//   ....[158]....
        /*0b10*/ 	.word	0x0500005b


	//   ....[159]....
        /*0b14*/ 	.word	0x0500005b


	//   ....[160]....
        /*0b18*/ 	.word	0x0500005b


	//   ....[161]....
        /*0b1c*/ 	.word	0x0500005b


	//   ....[162]....
        /*0b20*/ 	.word	0x0500005b


	//   ....[163]....
        /*0b24*/ 	.word	0x0500005b


	//   ....[164]....
        /*0b28*/ 	.word	0x0500005b


	//   ....[165]....
        /*0b2c*/ 	.word	0x0500005b


	//   ....[166]....
        /*0b30*/ 	.word	0x0500005b


	//   ....[167]....
        /*0b34*/ 	.word	0x0500005b


	//   ....[168]....
        /*0b38*/ 	.word	0x0500005b


	//   ....[169]....
        /*0b3c*/ 	.word	0x0500005b


	//   ....[170]....
        /*0b40*/ 	.word	0x0500005b


	//   ....[171]....
        /*0b44*/ 	.word	0x0500005b


	//   ....[172]....
        /*0b48*/ 	.word	0x0500005b


	//   ....[173]....
        /*0b4c*/ 	.word	0x0500005b


	//   ....[174]....
        /*0b50*/ 	.word	0x0500005b


	//   ....[175]....
        /*0b54*/ 	.word	0x0500005b


	//   ....[176]....
        /*0b58*/ 	.word	0x0500005b


	//   ....[177]....
        /*0b5c*/ 	.word	0x0500005b


	//   ....[178]....
        /*0b60*/ 	.word	0x0500005b


	//   ....[179]....
        /*0b64*/ 	.word	0x0500005b


	//   ....[180]....
        /*0b68*/ 	.word	0x0500005b


	//   ....[181]....
        /*0b6c*/ 	.word	0x0500005b


	//   ....[182]....
        /*0b70*/ 	.word	0x0500005b


	//   ....[183]....
        /*0b74*/ 	.word	0x0500005b


	//   ....[184]....
        /*0b78*/ 	.word	0x0500005b


	//   ....[185]....
        /*0b7c*/ 	.word	0x0500005b


	//   ....[186]....
        /*0b80*/ 	.word	0x0500005b


	//   ....[187]....
        /*0b84*/ 	.word	0x0500005b


	//   ....[188]....
        /*0b88*/ 	.word	0x0500005b


	//   ....[189]....
        /*0b8c*/ 	.word	0x0500005b


	//   ....[190]....
        /*0b90*/ 	.word	0x0500005b


	//   ....[191]....
        /*0b94*/ 	.word	0x0500005b


	//   ....[192]....
        /*0b98*/ 	.word	0x0500005b


	//   ....[193]....
        /*0b9c*/ 	.word	0x0500005b


	//   ....[194]....
        /*0ba0*/ 	.word	0x0500005b


	//   ....[195]....
        /*0ba4*/ 	.word	0x0500005b


	//   ....[196]....
        /*0ba8*/ 	.word	0x0500005b


	//   ....[197]....
        /*0bac*/ 	.word	0x0500005b


	//   ....[198]....
        /*0bb0*/ 	.word	0x0500005b


	//   ....[199]....
        /*0bb4*/ 	.word	0x0500005b


	//   ....[200]....
        /*0bb8*/ 	.word	0x0500005b


	//   ....[201]....
        /*0bbc*/ 	.word	0x0500005b


	//   ....[202]....
        /*0bc0*/ 	.word	0x0500005b


	//   ....[203]....
        /*0bc4*/ 	.word	0x0500005b


	//   ....[204]....
        /*0bc8*/ 	.word	0x0500005b


	//   ....[205]....
        /*0bcc*/ 	.word	0x0500005b


	//   ....[206]....
        /*0bd0*/ 	.word	0x0500005b


	//   ....[207]....
        /*0bd4*/ 	.word	0x0500005b


	//   ....[208]....
        /*0bd8*/ 	.word	0x0500005b


	//   ....[209]....
        /*0bdc*/ 	.word	0x0500005b


	//   ....[210]....
        /*0be0*/ 	.word	0x0500005b


	//   ....[211]....
        /*0be4*/ 	.word	0x0500005b


	//   ....[212]....
        /*0be8*/ 	.word	0x0500005b


	//   ....[213]....
        /*0bec*/ 	.word	0x0500005b


	//   ....[214]....
        /*0bf0*/ 	.word	0x0500005b


	//   ....[215]....
        /*0bf4*/ 	.word	0x0500005b


	//   ....[216]....
        /*0bf8*/ 	.word	0x0500005b


	//   ....[217]....
        /*0bfc*/ 	.word	0x0500005b


	//   ....[218]....
        /*0c00*/ 	.word	0x0500005b


	//   ....[219]....
        /*0c04*/ 	.word	0x0500005b


	//   ....[220]....
        /*0c08*/ 	.word	0x0500005b


	//   ....[221]....
        /*0c0c*/ 	.word	0x0500005b


	//   ....[222]....
        /*0c10*/ 	.word	0x0500005b


	//   ....[223]....
        /*0c14*/ 	.word	0x0500005b


	//   ....[224]....
        /*0c18*/ 	.word	0x0500005b


	//   ....[225]....
        /*0c1c*/ 	.word	0x0500005b


	//   ....[226]....
        /*0c20*/ 	.word	0x0500005b


	//   ....[227]....
        /*0c24*/ 	.word	0x0500005b


	//   ....[228]....
        /*0c28*/ 	.word	0x0500005b


	//   ....[229]....
        /*0c2c*/ 	.word	0x0500005b


	//   ....[230]....
        /*0c30*/ 	.word	0x0500005b


	//   ....[231]....
        /*0c34*/ 	.word	0x0500005b


	//   ....[232]....
        /*0c38*/ 	.word	0x0500005b


	//   ....[233]....
        /*0c3c*/ 	.word	0x0500005b


	//   ....[234]....
        /*0c40*/ 	.word	0x0500005b


	//   ....[235]....
        /*0c44*/ 	.word	0x0500005b


	//   ....[236]....
        /*0c48*/ 	.word	0x0500005b


	//   ....[237]....
        /*0c4c*/ 	.word	0x0500005b


	//   ....[238]....
        /*0c50*/ 	.word	0x0500005b


	//   ....[239]....
        /*0c54*/ 	.word	0x0500005b


	//   ....[240]....
        /*0c58*/ 	.word	0x0500005b


	//   ....[241]....
        /*0c5c*/ 	.word	0x0500005b


	//   ....[242]....
        /*0c60*/ 	.word	0x0500005b


	//   ....[243]....
        /*0c64*/ 	.word	0x0500005b


	//   ....[244]....
        /*0c68*/ 	.word	0x0500005b


	//   ....[245]....
        /*0c6c*/ 	.word	0x0500005b


	//   ....[246]....
        /*0c70*/ 	.word	0x0500005b


	//   ....[247]....
        /*0c74*/ 	.word	0x0500005b


	//   ....[248]....
        /*0c78*/ 	.word	0x0500005b


	//   ....[249]....
        /*0c7c*/ 	.word	0x0500005b


	//   ....[250]....
        /*0c80*/ 	.word	0x0500005b


	//   ....[251]....
        /*0c84*/ 	.word	0x0500005b


	//   ....[252]....
        /*0c88*/ 	.word	0x0500005b


	//   ....[253]....
        /*0c8c*/ 	.word	0x0500005b


	//   ....[254]....
        /*0c90*/ 	.word	0x0500005b


	//   ....[255]....
        /*0c94*/ 	.word	0x0500005b


	//   ....[0]....
        /*0c98*/ 	.word	0x0500005b


	//   ....[1]....
        /*0c9c*/ 	.word	0x0500005b


	//   ....[2]....
        /*0ca0*/ 	.word	0x0500005b


	//   ....[3]....
        /*0ca4*/ 	.word	0x0500005b


	//   ....[4]....
        /*0ca8*/ 	.word	0x0500005b


	//   ....[5]....
        /*0cac*/ 	.word	0x0500005b


	//   ....[6]....
        /*0cb0*/ 	.word	0x0500005b


	//   ....[7]....
        /*0cb4*/ 	.word	0x0500005b


	//   ....[8]....
        /*0cb8*/ 	.word	0x0500005b


	//   ....[9]....
        /*0cbc*/ 	.word	0x0500005b


	//   ....[10]....
        /*0cc0*/ 	.word	0x0500005b


	//   ....[11]....
        /*0cc4*/ 	.word	0x0500005b


	//   ....[12]....
        /*0cc8*/ 	.word	0x0500005b


	//   ....[13]....
        /*0ccc*/ 	.word	0x0500005b


	//   ....[14]....
        /*0cd0*/ 	.word	0x0500005b


	//   ....[15]....
        /*0cd4*/ 	.word	0x0500005b


	//   ....[16]....
        /*0cd8*/ 	.word	0x0500005b


	//   ....[17]....
        /*0cdc*/ 	.word	0x0500005b


	//   ....[18]....
        /*0ce0*/ 	.word	0x0500005b


	//   ....[19]....
        /*0ce4*/ 	.word	0x0500005b


	//   ....[20]....
        /*0ce8*/ 	.word	0x0500005b


	//   ....[21]....
        /*0cec*/ 	.word	0x0500005b


	//   ....[22]....
        /*0cf0*/ 	.word	0x0500005b


	//   ....[23]....
        /*0cf4*/ 	.word	0x0500005b


	//   ....[24]....
        /*0cf8*/ 	.word	0x0500005b


	//   ....[25]....
        /*0cfc*/ 	.word	0x0500005b


	//   ....[26]....
        /*0d00*/ 	.word	0x0500005b


	//   ....[27]....
        /*0d04*/ 	.word	0x0500005b


	//   ....[28]....
        /*0d08*/ 	.word	0x0500005b


	//   ....[29]....
        /*0d0c*/ 	.word	0x0500005b


	//   ....[30]....
        /*0d10*/ 	.word	0x0500005b


	//   ....[31]....
        /*0d14*/ 	.word	0x0500005b


	//   ....[32]....
        /*0d18*/ 	.word	0x0500005b


	//   ....[33]....
        /*0d1c*/ 	.word	0x0500005b


	//   ....[34]....
        /*0d20*/ 	.word	0x0500005b


	//   ....[35]....
        /*0d24*/ 	.word	0x0500005b


	//   ....[36]....
        /*0d28*/ 	.word	0x0500005b


	//   ....[37]....
        /*0d2c*/ 	.word	0x0500005b


	//   ....[38]....
        /*0d30*/ 	.word	0x0500005b


	//   ....[39]....
        /*0d34*/ 	.word	0x0500005b


	//   ....[40]....
        /*0d38*/ 	.word	0x0500005b


	//   ....[41]....
        /*0d3c*/ 	.word	0x0500005b


	//   ....[42]....
        /*0d40*/ 	.word	0x0500005b


	//   ....[43]....
        /*0d44*/ 	.word	0x0500005b


	//   ....[44]....
        /*0d48*/ 	.word	0x0500005b


	//   ....[45]....
        /*0d4c*/ 	.word	0x0500005b


	//   ....[46]....
        /*0d50*/ 	.word	0x0500005b


	//   ....[47]....
        /*0d54*/ 	.word	0x0500005b


	//   ....[48]....
        /*0d58*/ 	.word	0x0500005b


	//   ....[49]....
        /*0d5c*/ 	.word	0x0500005b


	//   ....[50]....
        /*0d60*/ 	.word	0x0500005b


	//   ....[51]....
        /*0d64*/ 	.word	0x0500005b


	//   ....[52]....
        /*0d68*/ 	.word	0x0500005b


	//   ....[53]....
        /*0d6c*/ 	.word	0x0500005b


	//   ....[54]....
        /*0d70*/ 	.word	0x0500005b


	//   ....[55]....
        /*0d74*/ 	.word	0x0500005b


	//   ....[56]....
        /*0d78*/ 	.word	0x0500005b


	//   ....[57]....
        /*0d7c*/ 	.word	0x0500005b


	//   ....[58]....
        /*0d80*/ 	.word	0x0500005b


	//   ....[59]....
        /*0d84*/ 	.word	0x0500005b


	//   ....[60]....
        /*0d88*/ 	.word	0x0500005b


	//   ....[61]....
        /*0d8c*/ 	.word	0x0500005b


	//   ....[62]....
        /*0d90*/ 	.word	0x0500005b


	//   ....[63]....
        /*0d94*/ 	.word	0x0500005b


	//   ....[64]....
        /*0d98*/ 	.word	0x0500005b


	//   ....[65]....
        /*0d9c*/ 	.word	0x0500005b


	//   ....[66]....
        /*0da0*/ 	.word	0x0500005b


	//   ....[67]....
        /*0da4*/ 	.word	0x0500005b


	//   ....[68]....
        /*0da8*/ 	.word	0x0500005b


	//   ....[69]....
        /*0dac*/ 	.word	0x0500005b


	//   ....[70]....
        /*0db0*/ 	.word	0x0500005b


	//   ....[71]....
        /*0db4*/ 	.word	0x0500005b


	//   ....[72]....
        /*0db8*/ 	.word	0x0500005b


	//   ....[73]....
        /*0dbc*/ 	.word	0x0500005b


	//   ....[74]....
        /*0dc0*/ 	.word	0x0500005b


	//   ....[75]....
        /*0dc4*/ 	.word	0x0500005b


	//   ....[76]....
        /*0dc8*/ 	.word	0x0500005b


	//   ....[77]....
        /*0dcc*/ 	.word	0x0500005b


	//   ....[78]....
        /*0dd0*/ 	.word	0x0500005b


	//   ....[79]....
        /*0dd4*/ 	.word	0x0500005b


	//   ....[80]....
        /*0dd8*/ 	.word	0x0500005b


	//   ....[81]....
        /*0ddc*/ 	.word	0x0500005b


	//   ....[82]....
        /*0de0*/ 	.word	0x0500005b


	//   ....[83]....
        /*0de4*/ 	.word	0x0500005b


	//   ....[84]....
        /*0de8*/ 	.word	0x0500005b


	//   ....[85]....
        /*0dec*/ 	.word	0x0500005b


	//   ....[86]....
        /*0df0*/ 	.word	0x0500005b


	//   ....[87]....
        /*0df4*/ 	.word	0x0500005b


	//   ....[88]....
        /*0df8*/ 	.word	0x0500005b


	//   ....[89]....
        /*0dfc*/ 	.word	0x0500005b


	//   ....[90]....
        /*0e00*/ 	.word	0x0500005b


	//   ....[91]....
        /*0e04*/ 	.word	0x0500005b


	//   ....[92]....
        /*0e08*/ 	.word	0x0500005b


	//   ....[93]....
        /*0e0c*/ 	.word	0x0500005b


	//   ....[94]....
        /*0e10*/ 	.word	0x0500005b


	//   ....[95]....
        /*0e14*/ 	.word	0x0500005b


	//   ....[96]....
        /*0e18*/ 	.word	0x0500005b


	//   ....[97]....
        /*0e1c*/ 	.word	0x0500005b


	//   ....[98]....
        /*0e20*/ 	.word	0x0500005b


	//   ....[99]....
        /*0e24*/ 	.word	0x0500005b


	//   ....[100]....
        /*0e28*/ 	.word	0x0500005b


	//   ....[101]....
        /*0e2c*/ 	.word	0x0500005b


	//   ....[102]....
        /*0e30*/ 	.word	0x0500005b


	//   ....[103]....
        /*0e34*/ 	.word	0x0500005b


	//   ....[104]....
        /*0e38*/ 	.word	0x0500005b


	//   ....[105]....
        /*0e3c*/ 	.word	0x0500005b


	//   ....[106]....
        /*0e40*/ 	.word	0x0500005b


	//   ....[107]....
        /*0e44*/ 	.word	0x0500005b


	//   ....[108]....
        /*0e48*/ 	.word	0x0500005b


	//   ....[109]....
        /*0e4c*/ 	.word	0x0500005b


	//   ....[110]....
        /*0e50*/ 	.word	0x0500005b


	//   ....[111]....
        /*0e54*/ 	.word	0x0500005b


	//   ....[112]....
        /*0e58*/ 	.word	0x0500005b


	//   ....[113]....
        /*0e5c*/ 	.word	0x0500005b


	//   ....[114]....
        /*0e60*/ 	.word	0x0500005b


	//   ....[115]....
        /*0e64*/ 	.word	0x0500005b


	//   ....[116]....
        /*0e68*/ 	.word	0x0500005b


	//   ....[117]....
        /*0e6c*/ 	.word	0x0500005b


	//   ....[118]....
        /*0e70*/ 	.word	0x0500005b


	//   ....[119]....
        /*0e74*/ 	.word	0x0500005b


	//   ....[120]....
        /*0e78*/ 	.word	0x0500005b


	//   ....[121]....
        /*0e7c*/ 	.word	0x0500005b


	//   ....[122]....
        /*0e80*/ 	.word	0x0500005b


	//   ....[123]....
        /*0e84*/ 	.word	0x0500005b


	//   ....[124]....
        /*0e88*/ 	.word	0x0500005b


	//   ....[125]....
        /*0e8c*/ 	.word	0x0500005b


	//   ....[126]....
        /*0e90*/ 	.word	0x0500005b


	//   ....[127]....
        /*0e94*/ 	.word	0x0500005b


	//   ....[128]....
        /*0e98*/ 	.word	0x0500005b


	//   ....[129]....
        /*0e9c*/ 	.word	0x0500005b


	//   ....[130]....
        /*0ea0*/ 	.word	0x0500005b


	//   ....[131]....
        /*0ea4*/ 	.word	0x0500005b


	//   ....[132]....
        /*0ea8*/ 	.word	0x0500005b


	//   ....[133]....
        /*0eac*/ 	.word	0x0500005b


	//   ....[134]....
        /*0eb0*/ 	.word	0x0500005b


	//   ....[135]....
        /*0eb4*/ 	.word	0x0500005b


	//   ....[136]....
        /*0eb8*/ 	.word	0x0500005b


	//   ....[137]....
        /*0ebc*/ 	.word	0x0500005b


	//   ....[138]....
        /*0ec0*/ 	.word	0x0500005b


	//   ....[139]....
        /*0ec4*/ 	.word	0x0500005b


	//   ....[140]....
        /*0ec8*/ 	.word	0x0500005b


	//   ....[141]....
        /*0ecc*/ 	.word	0x0500005b


	//   ....[142]....
        /*0ed0*/ 	.word	0x0500005b


	//   ....[143]....
        /*0ed4*/ 	.word	0x0500005b


	//   ....[144]....
        /*0ed8*/ 	.word	0x0500005b


	//   ....[145]....
        /*0edc*/ 	.word	0x0500005b


	//   ....[146]....
        /*0ee0*/ 	.word	0x0500005b


	//   ....[147]....
        /*0ee4*/ 	.word	0x0500005b


	//   ....[148]....
        /*0ee8*/ 	.word	0x0500005b


	//   ....[149]....
        /*0eec*/ 	.word	0x0500005b


	//   ....[150]....
        /*0ef0*/ 	.word	0x0500005b


	//   ....[151]....
        /*0ef4*/ 	.word	0x0500005b


	//   ....[152]....
        /*0ef8*/ 	.word	0x0500005b


	//   ....[153]....
        /*0efc*/ 	.word	0x0500005b


	//   ....[154]....
        /*0f00*/ 	.word	0x0500005b


	//   ....[155]....
        /*0f04*/ 	.word	0x0500005b


	//   ....[156]....
        /*0f08*/ 	.word	0x0500005b


	//   ....[157]....
        /*0f0c*/ 	.word	0x0500005b


	//   ....[158]....
        /*0f10*/ 	.word	0x0500005b


	//   ....[159]....
        /*0f14*/ 	.word	0x0500005b


	//   ....[160]....
        /*0f18*/ 	.word	0x0500005b


	//   ....[161]....
        /*0f1c*/ 	.word	0x0500005b


	//   ....[162]....
        /*0f20*/ 	.word	0x0500005b


	//   ....[163]....
        /*0f24*/ 	.word	0x0500005b


	//   ....[164]....
        /*0f28*/ 	.word	0x0500005b


	//   ....[165]....
        /*0f2c*/ 	.word	0x0500005b


	//   ....[166]....
        /*0f30*/ 	.word	0x0500005b


	//   ....[167]....
        /*0f34*/ 	.word	0x0500005b


	//   ....[168]....
        /*0f38*/ 	.word	0x0500005b


	//   ....[169]....
        /*0f3c*/ 	.word	0x0500005b


	//   ....[170]....
        /*0f40*/ 	.word	0x0500005b


	//   ....[171]....
        /*0f44*/ 	.word	0x0500005b


	//   ....[172]....
        /*0f48*/ 	.word	0x0500005b


	//   ....[173]....
        /*0f4c*/ 	.word	0x0500005b


	//   ....[174]....
        /*0f50*/ 	.word	0x0500005b


	//   ....[175]....
        /*0f54*/ 	.word	0x0500005b


	//   ....[176]....
        /*0f58*/ 	.word	0x0500005b


	//   ....[177]....
        /*0f5c*/ 	.word	0x0500005b


	//   ....[178]....
        /*0f60*/ 	.word	0x0500005b


	//   ....[179]....
        /*0f64*/ 	.word	0x0500005b


	//   ....[180]....
        /*0f68*/ 	.word	0x0500005b


	//   ....[181]....
        /*0f6c*/ 	.word	0x0500005b


	//   ....[182]....
        /*0f70*/ 	.word	0x0500005b


	//   ....[183]....
        /*0f74*/ 	.word	0x0500005b


	//   ....[184]....
        /*0f78*/ 	.word	0x0500005b


	//   ....[185]....
        /*0f7c*/ 	.word	0x0500005b


	//   ....[186]....
        /*0f80*/ 	.word	0x0500005b


	//   ....[187]....
        /*0f84*/ 	.word	0x0500005b


	//   ....[188]....
        /*0f88*/ 	.word	0x0500005b


	//   ....[189]....
        /*0f8c*/ 	.word	0x0500005b


	//   ....[190]....
        /*0f90*/ 	.word	0x0500005b


	//   ....[191]....
        /*0f94*/ 	.word	0x0500005b


	//   ....[192]....
        /*0f98*/ 	.word	0x0500005b


	//   ....[193]....
        /*0f9c*/ 	.word	0x0500005b


	//   ....[194]....
        /*0fa0*/ 	.word	0x0500005b


	//   ....[195]....
        /*0fa4*/ 	.word	0x0500005b


	//   ....[196]....
        /*0fa8*/ 	.word	0x0500005b


	//   ....[197]....
        /*0fac*/ 	.word	0x0500005b


	//   ....[198]....
        /*0fb0*/ 	.word	0x0500005b


	//   ....[199]....
        /*0fb4*/ 	.word	0x0500005b


	//   ....[200]....
        /*0fb8*/ 	.word	0x0500005b


	//   ....[201]....
        /*0fbc*/ 	.word	0x0500005b


	//   ....[202]....
        /*0fc0*/ 	.word	0x0500005b


	//   ....[203]....
        /*0fc4*/ 	.word	0x0500005b


	//   ....[204]....
        /*0fc8*/ 	.word	0x0500005b


	//   ....[205]....
        /*0fcc*/ 	.word	0x0500005b


	//   ....[206]....
        /*0fd0*/ 	.word	0x0500005b


	//   ....[207]....
        /*0fd4*/ 	.word	0x0500005b


	//   ....[208]....
        /*0fd8*/ 	.word	0x0500005b


	//   ....[209]....
        /*0fdc*/ 	.word	0x0500005b


	//   ....[210]....
        /*0fe0*/ 	.word	0x0500005b


	//   ....[211]....
        /*0fe4*/ 	.word	0x0500005b


	//   ....[212]....
        /*0fe8*/ 	.word	0x0500005b


	//   ....[213]....
        /*0fec*/ 	.word	0x0500005b


	//   ....[214]....
        /*0ff0*/ 	.word	0x0500005b


	//   ....[215]....
        /*0ff4*/ 	.word	0x0500005b


	//   ....[216]....
        /*0ff8*/ 	.word	0x0500005b


	//   ....[217]....
        /*0ffc*/ 	.word	0x0500005b


	//   ....[218]....
        /*1000*/ 	.word	0x0500005b


	//   ....[219]....
        /*1004*/ 	.word	0x0500005b


	//   ....[220]....
        /*1008*/ 	.word	0x0500005b


	//   ....[221]....
        /*100c*/ 	.word	0x0500005b


	//----- nvinfo : EIATTR_COOP_GROUP_INSTR_OFFSETS
	.align		4
.L_67:
        /*1010*/ 	.byte	0x04, 0x28
        /*1012*/ 	.short	(.L_69 - .L_68)


	//   ....[0]....
.L_68:
        /*1014*/ 	.word	0x00000c20


	//   ....[1]....
        /*1018*/ 	.word	0x00000c80


	//   ....[2]....
        /*101c*/ 	.word	0x00000cd0


	//   ....[3]....
        /*1020*/ 	.word	0x00000ce0


	//   ....[4]....
        /*1024*/ 	.word	0x00000cf0


	//   ....[5]....
        /*1028*/ 	.word	0x00000d00


	//   ....[6]....
        /*102c*/ 	.word	0x00000d10


	//   ....[7]....
        /*1030*/ 	.word	0x00000d20


	//   ....[8]....
        /*1034*/ 	.word	0x00000d30


	//   ....[9]....
        /*1038*/ 	.word	0x00000d40


	//   ....[10]....
        /*103c*/ 	.word	0x00000d50


	//   ....[11]....
        /*1040*/ 	.word	0x00000d60


	//   ....[12]....
        /*1044*/ 	.word	0x00000d70


	//   ....[13]....
        /*1048*/ 	.word	0x00000d80


	//   ....[14]....
        /*104c*/ 	.word	0x00000d90


	//   ....[15]....
        /*1050*/ 	.word	0x00000da0


	//   ....[16]....
        /*1054*/ 	.word	0x00000db0


	//   ....[17]....
        /*1058*/ 	.word	0x00000dc0


	//   ....[18]....
        /*105c*/ 	.word	0x00000dd0


	//   ....[19]....
        /*1060*/ 	.word	0x00000df0


	//   ....[20]....
        /*1064*/ 	.word	0x00000e00


	//   ....[21]....
        /*1068*/ 	.word	0x00000e10


	//   ....[22]....
        /*106c*/ 	.word	0x00000e80


	//   ....[23]....
        /*1070*/ 	.word	0x00000ec0


	//   ....[24]....
        /*1074*/ 	.word	0x00000f00


	//   ....[25]....
        /*1078*/ 	.word	0x00000f40


	//   ....[26]....
        /*107c*/ 	.word	0x00000f80


	//   ....[27]....
        /*1080*/ 	.word	0x00000f90


	//   ....[28]....
        /*1084*/ 	.word	0x00000fa0


	//   ....[29]....
        /*1088*/ 	.word	0x00000fe0


	//   ....[30]....
        /*108c*/ 	.word	0x00001020


	//   ....[31]....
        /*1090*/ 	.word	0x00001060


	//   ....[32]....
        /*1094*/ 	.word	0x000010a0


	//   ....[33]....
        /*1098*/ 	.word	0x000010e0


	//   ....[34]....
        /*109c*/ 	.word	0x00001120


	//   ....[35]....
        /*10a0*/ 	.word	0x00001160


	//   ....[36]....
        /*10a4*/ 	.word	0x000011a0


	//   ....[37]....
        /*10a8*/ 	.word	0x000011e0


	//   ....[38]....
        /*10ac*/ 	.word	0x00001220


	//   ....[39]....
        /*10b0*/ 	.word	0x00001260


	//   ....[40]....
        /*10b4*/ 	.word	0x000012a0


	//   ....[41]....
        /*10b8*/ 	.word	0x000012e0


	//   ....[42]....
        /*10bc*/ 	.word	0x00001320


	//   ....[43]....
        /*10c0*/ 	.word	0x00001380


	//   ....[44]....
        /*10c4*/ 	.word	0x000013c0


	//   ....[45]....
        /*10c8*/ 	.word	0x00001400


	//   ....[46]....
        /*10cc*/ 	.word	0x00001440


	//   ....[47]....
        /*10d0*/ 	.word	0x00001470


	//   ....[48]....
        /*10d4*/ 	.word	0x000014c0


	//   ....[49]....
        /*10d8*/ 	.word	0x000014f0


	//   ....[50]....
        /*10dc*/ 	.word	0x00001530


	//   ....[51]....
        /*10e0*/ 	.word	0x00001590


	//   ....[52]....
        /*10e4*/ 	.word	0x000015c0


	//   ....[53]....
        /*10e8*/ 	.word	0x000015f0


	//   ....[54]....
        /*10ec*/ 	.word	0x00001620


	//   ....[55]....
        /*10f0*/ 	.word	0x00001650


	//   ....[56]....
        /*10f4*/ 	.word	0x00001660


	//   ....[57]....
        /*10f8*/ 	.word	0x00001690


	//   ....[58]....
        /*10fc*/ 	.word	0x000016c0


	//   ....[59]....
        /*1100*/ 	.word	0x000016f0


	//   ....[60]....
        /*1104*/ 	.word	0x00001720


	//   ....[61]....
        /*1108*/ 	.word	0x00001750


	//   ....[62]....
        /*110c*/ 	.word	0x000017b0


	//   ....[63]....
        /*1110*/ 	.word	0x000017c0


	//   ....[64]....
        /*1114*/ 	.word	0x000017d0


	//   ....[65]....
        /*1118*/ 	.word	0x000017e0


	//   ....[66]....
        /*111c*/ 	.word	0x00001810


	//   ....[67]....
        /*1120*/ 	.word	0x00001840


	//   ....[68]....
        /*1124*/ 	.word	0x00001870


	//   ....[69]....
        /*1128*/ 	.word	0x00001880


	//   ....[70]....
        /*112c*/ 	.word	0x00001980


	//   ....[71]....
        /*1130*/ 	.word	0x000019a0


	//   ....[72]....
        /*1134*/ 	.word	0x00001a20


	//   ....[73]....
        /*1138*/ 	.word	0x00001a30


	//   ....[74]....
        /*113c*/ 	.word	0x00001a40


	//   ....[75]....
        /*1140*/ 	.word	0x00001a50


	//   ....[76]....
        /*1144*/ 	.word	0x00001a60


	//   ....[77]....
        /*1148*/ 	.word	0x00001a70


	//   ....[78]....
        /*114c*/ 	.word	0x00001aa0


	//   ....[79]....
        /*1150*/ 	.word	0x00001ad0


	//   ....[80]....
        /*1154*/ 	.word	0x00001b00


	//   ....[81]....
        /*1158*/ 	.word	0x00001b30


	//   ....[82]....
        /*115c*/ 	.word	0x00001b60


	//   ....[83]....
        /*1160*/ 	.word	0x00001b90


	//   ....[84]....
        /*1164*/ 	.word	0x00001ba0


	//   ....[85]....
        /*1168*/ 	.word	0x00001bf0


	//   ....[86]....
        /*116c*/ 	.word	0x00001c20


	//   ....[87]....
        /*1170*/ 	.word	0x00001c50


	//   ....[88]....
        /*1174*/ 	.word	0x00001c80


	//   ....[89]....
        /*1178*/ 	.word	0x00001cb0


	//   ....[90]....
        /*117c*/ 	.word	0x00001ce0


	//   ....[91]....
        /*1180*/ 	.word	0x00001cf0


	//   ....[92]....
        /*1184*/ 	.word	0x00001d00


	//   ....[93]....
        /*1188*/ 	.word	0x00001d10


	//   ....[94]....
        /*118c*/ 	.word	0x00001d20


	//   ....[95]....
        /*1190*/ 	.word	0x00001d30


	//   ....[96]....
        /*1194*/ 	.word	0x00001d40


	//   ....[97]....
        /*1198*/ 	.word	0x00001d50


	//   ....[98]....
        /*119c*/ 	.word	0x00001d60


	//   ....[99]....
        /*11a0*/ 	.word	0x00001d70


	//   ....[100]....
        /*11a4*/ 	.word	0x00001d80


	//   ....[101]....
        /*11a8*/ 	.word	0x00001e80


	//   ....[102]....
        /*11ac*/ 	.word	0x00001ea0


	//   ....[103]....
        /*11b0*/ 	.word	0x00001ed0


	//   ....[104]....
        /*11b4*/ 	.word	0x00001f00


	//   ....[105]....
        /*11b8*/ 	.word	0x00001fd0


	//   ....[106]....
        /*11bc*/ 	.word	0x00001fe0


	//   ....[107]....
        /*11c0*/ 	.word	0x00001ff0


	//   ....[108]....
        /*11c4*/ 	.word	0x00002000


	//   ....[109]....
        /*11c8*/ 	.word	0x00002010


	//   ....[110]....
        /*11cc*/ 	.word	0x00002100


	//   ....[111]....
        /*11d0*/ 	.word	0x00002130


	//   ....[112]....
        /*11d4*/ 	.word	0x00002160


	//   ....[113]....
        /*11d8*/ 	.word	0x00002190


	//   ....[114]....
        /*11dc*/ 	.word	0x000021a0


	//   ....[115]....
        /*11e0*/ 	.word	0x000021b0


	//   ....[116]....
        /*11e4*/ 	.word	0x000021c0


	//   ....[117]....
        /*11e8*/ 	.word	0x00002210


	//   ....[118]....
        /*11ec*/ 	.word	0x00002240


	//   ....[119]....
        /*11f0*/ 	.word	0x00002270


	//   ....[120]....
        /*11f4*/ 	.word	0x000022a0


	//   ....[121]....
        /*11f8*/ 	.word	0x000022d0


	//   ....[122]....
        /*11fc*/ 	.word	0x00002300


	//   ....[123]....
        /*1200*/ 	.word	0x00002310


	//   ....[124]....
        /*1204*/ 	.word	0x00002320


	//   ....[125]....
        /*1208*/ 	.word	0x00002330


	//   ....[126]....
        /*120c*/ 	.word	0x00002340


	//   ....[127]....
        /*1210*/ 	.word	0x00002350


	//   ....[128]....
        /*1214*/ 	.word	0x00002360


	//   ....[129]....
        /*1218*/ 	.word	0x00002370


	//   ....[130]....
        /*121c*/ 	.word	0x00002380


	//   ....[131]....
        /*1220*/ 	.word	0x00002390


	//   ....[132]....
        /*1224*/ 	.word	0x000023a0


	//   ....[133]....
        /*1228*/ 	.word	0x000024d0


	//   ....[134]....
        /*122c*/ 	.word	0x000024f0


	//   ....[135]....
        /*1230*/ 	.word	0x00002510


	//   ....[136]....
        /*1234*/ 	.word	0x00002520


	//   ....[137]....
        /*1238*/ 	.word	0x00002530


	//   ....[138]....
        /*123c*/ 	.word	0x00002600


	//   ....[139]....
        /*1240*/ 	.word	0x00002610


	//   ....[140]....
        /*1244*/ 	.word	0x00002620


	//   ....[141]....
        /*1248*/ 	.word	0x00002630


	//   ....[142]....
        /*124c*/ 	.word	0x00002650


	//   ....[143]....
        /*1250*/ 	.word	0x00002660


	//   ....[144]....
        /*1254*/ 	.word	0x00002670


	//   ....[145]....
        /*1258*/ 	.word	0x00002680


	//   ....[146]....
        /*125c*/ 	.word	0x00002690


	//   ....[147]....
        /*1260*/ 	.word	0x000026a0


	//   ....[148]....
        /*1264*/ 	.word	0x000026b0


	//   ....[149]....
        /*1268*/ 	.word	0x000026c0


	//   ....[150]....
        /*126c*/ 	.word	0x000026d0


	//   ....[151]....
        /*1270*/ 	.word	0x000026e0


	//   ....[152]....
        /*1274*/ 	.word	0x00002790


	//   ....[153]....
        /*1278*/ 	.word	0x000027a0


	//   ....[154]....
        /*127c*/ 	.word	0x000027b0


	//   ....[155]....
        /*1280*/ 	.word	0x000027c0


	//   ....[156]....
        /*1284*/ 	.word	0x000027d0


	//   ....[157]....
        /*1288*/ 	.word	0x00002880


	//   ....[158]....
        /*128c*/ 	.word	0x000028b0


	//   ....[159]....
        /*1290*/ 	.word	0x000028e0


	//   ....[160]....
        /*1294*/ 	.word	0x00002910


	//   ....[161]....
        /*1298*/ 	.word	0x00002940


	//   ....[162]....
        /*129c*/ 	.word	0x00002950


	//   ....[163]....
        /*12a0*/ 	.word	0x00002960


	//   ....[164]....
        /*12a4*/ 	.word	0x00002970


	//   ....[165]....
        /*12a8*/ 	.word	0x00002980


	//   ....[166]....
        /*12ac*/ 	.word	0x00002b50


	//   ....[167]....
        /*12b0*/ 	.word	0x00002c10


	//   ....[168]....
        /*12b4*/ 	.word	0x00002c30


	//   ....[169]....
        /*12b8*/ 	.word	0x00002c40


	//   ....[170]....
        /*12bc*/ 	.word	0x00002c50


	//   ....[171]....
        /*12c0*/ 	.word	0x00002c60


	//   ....[172]....
        /*12c4*/ 	.word	0x00002c90


	//   ....[173]....
        /*12c8*/ 	.word	0x00002cc0


	//   ....[174]....
        /*12cc*/ 	.word	0x00002d60


	//   ....[175]....
        /*12d0*/ 	.word	0x00002d70


	//   ....[176]....
        /*12d4*/ 	.word	0x00002dc0


	//   ....[177]....
        /*12d8*/ 	.word	0x00002dd0


	//   ....[178]....
        /*12dc*/ 	.word	0x00002de0


	//   ....[179]....
        /*12e0*/ 	.word	0x00002df0


	//   ....[180]....
        /*12e4*/ 	.word	0x00002e20


	//   ....[181]....
        /*12e8*/ 	.word	0x00002e50


	//   ....[182]....
        /*12ec*/ 	.word	0x00002e60


	//   ....[183]....
        /*12f0*/ 	.word	0x00002eb0


	//   ....[184]....
        /*12f4*/ 	.word	0x00002ee0


	//   ....[185]....
        /*12f8*/ 	.word	0x00002f10


	//   ....[186]....
        /*12fc*/ 	.word	0x00002f30


	//   ....[187]....
        /*1300*/ 	.word	0x00002f60


	//   ....[188]....
        /*1304*/ 	.word	0x00002f90


	//   ....[189]....
        /*1308*/ 	.word	0x00002fb0


	//   ....[190]....
        /*130c*/ 	.word	0x00002fc0


	//   ....[191]....
        /*1310*/ 	.word	0x00002fd0


	//   ....[192]....
        /*1314*/ 	.word	0x00002fe0


	//   ....[193]....
        /*1318*/ 	.word	0x00002ff0


	//   ....[194]....
        /*131c*/ 	.word	0x00003000


	//   ....[195]....
        /*1320*/ 	.word	0x00003010


	//   ....[196]....
        /*1324*/ 	.word	0x00003020


	//   ....[197]....
        /*1328*/ 	.word	0x00003030


	//   ....[198]....
        /*132c*/ 	.word	0x00003040


	//   ....[199]....
        /*1330*/ 	.word	0x00003050


	//   ....[200]....
        /*1334*/ 	.word	0x000030a0


	//   ....[201]....
        /*1338*/ 	.word	0x000030e0


	//   ....[202]....
        /*133c*/ 	.word	0x00003120


	//   ....[203]....
        /*1340*/ 	.word	0x00003160


	//   ....[204]....
        /*1344*/ 	.word	0x00003200


	//   ....[205]....
        /*1348*/ 	.word	0x000032b0


	//   ....[206]....
        /*134c*/ 	.word	0x000032c0


	//   ....[207]....
        /*1350*/ 	.word	0x000032d0


	//   ....[208]....
        /*1354*/ 	.word	0x000032e0


	//   ....[209]....
        /*1358*/ 	.word	0x000032f0


	//   ....[210]....
        /*135c*/ 	.word	0x00003300


	//   ....[211]....
        /*1360*/ 	.word	0x00003320


	//   ....[212]....
        /*1364*/ 	.word	0x00003330


	//   ....[213]....
        /*1368*/ 	.word	0x00003340


	//   ....[214]....
        /*136c*/ 	.word	0x00003350


	//   ....[215]....
        /*1370*/ 	.word	0x00003360


	//   ....[216]....
        /*1374*/ 	.word	0x00003370


	//   ....[217]....
        /*1378*/ 	.word	0x00003380


	//   ....[218]....
        /*137c*/ 	.word	0x00003390


	//   ....[219]....
        /*1380*/ 	.word	0x000033c0


	//   ....[220]....
        /*1384*/ 	.word	0x000034d0


	//   ....[221]....
        /*1388*/ 	.word	0x000034e0


	//   ....[222]....
        /*138c*/ 	.word	0x00003510


	//   ....[223]....
        /*1390*/ 	.word	0x00003520


	//   ....[224]....
        /*1394*/ 	.word	0x00003530


	//   ....[225]....
        /*1398*/ 	.word	0x00003540


	//   ....[226]....
        /*139c*/ 	.word	0x00003550


	//   ....[227]....
        /*13a0*/ 	.word	0x00003560


	//   ....[228]....
        /*13a4*/ 	.word	0x00003570


	//   ....[229]....
        /*13a8*/ 	.word	0x00003580


	//   ....[230]....
        /*13ac*/ 	.word	0x00003590


	//   ....[231]....
        /*13b0*/ 	.word	0x000035a0


	//   ....[232]....
        /*13b4*/ 	.word	0x000037f0


	//   ....[233]....
        /*13b8*/ 	.word	0x00003840


	//   ....[234]....
        /*13bc*/ 	.word	0x00003860


	//   ....[235]....
        /*13c0*/ 	.word	0x00003870


	//   ....[236]....
        /*13c4*/ 	.word	0x00003880


	//   ....[237]....
        /*13c8*/ 	.word	0x000038c0


	//   ....[238]....
        /*13cc*/ 	.word	0x00003900


	//   ....[239]....
        /*13d0*/ 	.word	0x00003910


	//   ....[240]....
        /*13d4*/ 	.word	0x00003920


	//   ....[241]....
        /*13d8*/ 	.word	0x00003930


	//   ....[242]....
        /*13dc*/ 	.word	0x00003940


	//   ....[243]....
        /*13e0*/ 	.word	0x00003950


	//   ....[244]....
        /*13e4*/ 	.word	0x00003960


	//   ....[245]....
        /*13e8*/ 	.word	0x00003970


	//   ....[246]....
        /*13ec*/ 	.word	0x00003980


	//   ....[247]....
        /*13f0*/ 	.word	0x00003990


	//   ....[248]....
        /*13f4*/ 	.word	0x000039a0


	//   ....[249]....
        /*13f8*/ 	.word	0x000039b0


	//   ....[250]....
        /*13fc*/ 	.word	0x000039c0


	//   ....[251]....
        /*1400*/ 	.word	0x000039d0


	//   ....[252]....
        /*1404*/ 	.word	0x000039e0


	//   ....[253]....
        /*1408*/ 	.word	0x000039f0


	//   ....[254]....
        /*140c*/ 	.word	0x00003a00


	//   ....[255]....
        /*1410*/ 	.word	0x00003a30


	//   ....[0]....
        /*1414*/ 	.word	0x00003a60


	//   ....[1]....
        /*1418*/ 	.word	0x00003ad0


	//   ....[2]....
        /*141c*/ 	.word	0x00003b00


	//   ....[3]....
        /*1420*/ 	.word	0x00003b20


	//   ....[4]....
        /*1424*/ 	.word	0x00003b40


	//   ....[5]....
        /*1428*/ 	.word	0x00003b50


	//   ....[6]....
        /*142c*/ 	.word	0x00003b60


	//   ....[7]....
        /*1430*/ 	.word	0x00003b90


	//   ....[8]....
        /*1434*/ 	.word	0x000049c0


	//   ....[9]....
        /*1438*/ 	.word	0x000049e0


	//   ....[10]....
        /*143c*/ 	.word	0x00004a30


	//   ....[11]....
        /*1440*/ 	.word	0x00004a40


	//   ....[12]....
        /*1444*/ 	.word	0x00004ab0


	//   ....[13]....
        /*1448*/ 	.word	0x00004b60


	//   ....[14]....
        /*144c*/ 	.word	0x00004c10


	//   ....[15]....
        /*1450*/ 	.word	0x00004c40


	//   ....[16]....
        /*1454*/ 	.word	0x00004d70


	//   ....[17]....
        /*1458*/ 	.word	0x00004e20


	//   ....[18]....
        /*145c*/ 	.word	0x00004e40


	//   ....[19]....
        /*1460*/ 	.word	0x00004f30


	//   ....[20]....
        /*1464*/ 	.word	0x00004fc0


	//   ....[21]....
        /*1468*/ 	.word	0x00005070


	//   ....[22]....
        /*146c*/ 	.word	0x000050f0


	//   ....[23]....
        /*1470*/ 	.word	0x00005220


	//   ....[24]....
        /*1474*/ 	.word	0x00005250


	//   ....[25]....
        /*1478*/ 	.word	0x00005330


	//   ....[26]....
        /*147c*/ 	.word	0x00005460


	//   ....[27]....
        /*1480*/ 	.word	0x00005470


	//   ....[28]....
        /*1484*/ 	.word	0x00005500


	//   ....[29]....
        /*1488*/ 	.word	0x00005610


	//   ....[30]....
        /*148c*/ 	.word	0x00005680


	//   ....[31]....
        /*1490*/ 	.word	0x000057a0


	//   ....[32]....
        /*1494*/ 	.word	0x00005810


	//   ....[33]....
        /*1498*/ 	.word	0x00005880


	//   ....[34]....
        /*149c*/ 	.word	0x00005970


	//   ....[35]....
        /*14a0*/ 	.word	0x00005aa0


	//   ....[36]....
        /*14a4*/ 	.word	0x00005b60


	//   ....[37]....
        /*14a8*/ 	.word	0x00005bd0


	//   ....[38]....
        /*14ac*/ 	.word	0x00005c30


	//   ....[39]....
        /*14b0*/ 	.word	0x00005cc0


	//   ....[40]....
        /*14b4*/ 	.word	0x00005e80


	//   ....[41]....
        /*14b8*/ 	.word	0x00005ee0


	//   ....[42]....
        /*14bc*/ 	.word	0x00005fd0


	//   ....[43]....
        /*14c0*/ 	.word	0x00005ff0


	//   ....[44]....
        /*14c4*/ 	.word	0x00006000


	//   ....[45]....
        /*14c8*/ 	.word	0x00006010


	//   ....[46]....
        /*14cc*/ 	.word	0x00006020


	//   ....[47]....
        /*14d0*/ 	.word	0x00006030


	//   ....[48]....
        /*14d4*/ 	.word	0x00006060


	//   ....[49]....
        /*14d8*/ 	.word	0x00006080


	//   ....[50]....
        /*14dc*/ 	.word	0x00006090


	//   ....[51]....
        /*14e0*/ 	.word	0x000060a0


	//   ....[52]....
        /*14e4*/ 	.word	0x000060e0


	//   ....[53]....
        /*14e8*/ 	.word	0x000060f0


	//   ....[54]....
        /*14ec*/ 	.word	0x00006100


	//   ....[55]....
        /*14f0*/ 	.word	0x00006110


	//   ....[56]....
        /*14f4*/ 	.word	0x00006170


	//   ....[57]....
        /*14f8*/ 	.word	0x00006240


	//   ....[58]....
        /*14fc*/ 	.word	0x00006250


	//   ....[59]....
        /*1500*/ 	.word	0x00006280


	//   ....[60]....
        /*1504*/ 	.word	0x00006290


	//   ....[61]....
        /*1508*/ 	.word	0x000062a0


	//   ....[62]....
        /*150c*/ 	.word	0x000062b0


	//   ....[63]....
        /*1510*/ 	.word	0x000062c0


	//   ....[64]....
        /*1514*/ 	.word	0x000063f0


	//   ....[65]....
        /*1518*/ 	.word	0x00006420


	//   ....[66]....
        /*151c*/ 	.word	0x00006450


	//   ....[67]....
        /*1520*/ 	.word	0x00006460


	//   ....[68]....
        /*1524*/ 	.word	0x00006470


	//   ....[69]....
        /*1528*/ 	.word	0x00006480


	//   ....[70]....
        /*152c*/ 	.word	0x00006490


	//   ....[71]....
        /*1530*/ 	.word	0x000064a0


	//   ....[72]....
        /*1534*/ 	.word	0x000064b0


	//   ....[73]....
        /*1538*/ 	.word	0x000064c0


	//   ....[74]....
        /*153c*/ 	.word	0x000064d0


	//   ....[75]....
        /*1540*/ 	.word	0x00006640


	//   ....[76]....
        /*1544*/ 	.word	0x00006690


	//   ....[77]....
        /*1548*/ 	.word	0x000066d0


	//   ....[78]....
        /*154c*/ 	.word	0x000066e0


	//   ....[79]....
        /*1550*/ 	.word	0x000066f0


	//   ....[80]....
        /*1554*/ 	.word	0x00006710


	//   ....[81]....
        /*1558*/ 	.word	0x00006740


	//   ....[82]....
        /*155c*/ 	.word	0x00006770


	//   ....[83]....
        /*1560*/ 	.word	0x000067a0


	//   ....[84]....
        /*1564*/ 	.word	0x000067b0


	//   ....[85]....
        /*1568*/ 	.word	0x000067c0


	//   ....[86]....
        /*156c*/ 	.word	0x000067d0


	//   ....[87]....
        /*1570*/ 	.word	0x000067e0


	//   ....[88]....
        /*1574*/ 	.word	0x00006800


	//   ....[89]....
        /*1578*/ 	.word	0x00006810


	//   ....[90]....
        /*157c*/ 	.word	0x00006820


	//   ....[91]....
        /*1580*/ 	.word	0x00006830


	//   ....[92]....
        /*1584*/ 	.word	0x00006840


	//   ....[93]....
        /*1588*/ 	.word	0x00006850


	//   ....[94]....
        /*158c*/ 	.word	0x00006860


	//   ....[95]....
        /*1590*/ 	.word	0x00006870


	//   ....[96]....
        /*1594*/ 	.word	0x000068b0


	//   ....[97]....
        /*1598*/ 	.word	0x00006930


	//   ....[98]....
        /*159c*/ 	.word	0x00006a00


	//   ....[99]....
        /*15a0*/ 	.word	0x00006a10


	//   ....[100]....
        /*15a4*/ 	.word	0x00006a20


	//   ....[101]....
        /*15a8*/ 	.word	0x00006a50


	//   ....[102]....
        /*15ac*/ 	.word	0x00006a60


	//   ....[103]....
        /*15b0*/ 	.word	0x00006a70


	//   ....[104]....
        /*15b4*/ 	.word	0x00006a80


	//   ....[105]....
        /*15b8*/ 	.word	0x00006a90


	//   ....[106]....
        /*15bc*/ 	.word	0x00006aa0


	//   ....[107]....
        /*15c0*/ 	.word	0x00006ab0


	//   ....[108]....
        /*15c4*/ 	.word	0x00006c10


	//   ....[109]....
        /*15c8*/ 	.word	0x00006c40


	//   ....[110]....
        /*15cc*/ 	.word	0x00006c50


	//   ....[111]....
        /*15d0*/ 	.word	0x00006cc0


	//   ....[112]....
        /*15d4*/ 	.word	0x00006d40


	//   ....[113]....
        /*15d8*/ 	.word	0x00006d80


	//   ....[114]....
        /*15dc*/ 	.word	0x00006de0


	//   ....[115]....
        /*15e0*/ 	.word	0x00006e00


	//   ....[116]....
        /*15e4*/ 	.word	0x00006e10


	//   ....[117]....
        /*15e8*/ 	.word	0x00006e40


	//   ....[118]....
        /*15ec*/ 	.word	0x00006e60


	//   ....[119]....
        /*15f0*/ 	.word	0x00006e80


	//   ....[120]....
        /*15f4*/ 	.word	0x00006eb0


	//   ....[121]....
        /*15f8*/ 	.word	0x00006ec0


	//   ....[122]....
        /*15fc*/ 	.word	0x00006ee0


	//   ....[123]....
        /*1600*/ 	.word	0x00006f00


	//   ....[124]....
        /*1604*/ 	.word	0x00006f70


	//   ....[125]....
        /*1608*/ 	.word	0x00006fa0


	//   ....[126]....
        /*160c*/ 	.word	0x00006ff0


	//   ....[127]....
        /*1610*/ 	.word	0x00007050


	//   ....[128]....
        /*1614*/ 	.word	0x00007070


	//   ....[129]....
        /*1618*/ 	.word	0x00007080


	//   ....[130]....
        /*161c*/ 	.word	0x000070b0


	//   ....[131]....
        /*1620*/ 	.word	0x00007110


	//   ....[132]....
        /*1624*/ 	.word	0x00007140


	//   ....[133]....
        /*1628*/ 	.word	0x00007170


	//   ....[134]....
        /*162c*/ 	.word	0x00007180


	//   ....[135]....
        /*1630*/ 	.word	0x00007190


	//   ....[136]....
        /*1634*/ 	.word	0x000071a0


	//   ....[137]....
        /*1638*/ 	.word	0x000071c0


	//   ....[138]....
        /*163c*/ 	.word	0x000071e0


	//   ....[139]....
        /*1640*/ 	.word	0x000071f0


	//   ....[140]....
        /*1644*/ 	.word	0x00007400


	//   ....[141]....
        /*1648*/ 	.word	0x00007460


	//   ....[142]....
        /*164c*/ 	.word	0x00007470


	//   ....[143]....
        /*1650*/ 	.word	0x00007480


	//   ....[144]....
        /*1654*/ 	.word	0x00007490


	//   ....[145]....
        /*1658*/ 	.word	0x000074a0


	//   ....[146]....
        /*165c*/ 	.word	0x000074b0


	//   ....[147]....
        /*1660*/ 	.word	0x000074c0


	//   ....[148]....
        /*1664*/ 	.word	0x000074d0


	//   ....[149]....
        /*1668*/ 	.word	0x000074e0


	//   ....[150]....
        /*166c*/ 	.word	0x000074f0


	//   ....[151]....
        /*1670*/ 	.word	0x00007500


	//   ....[152]....
        /*1674*/ 	.word	0x00007510


	//   ....[153]....
        /*1678*/ 	.word	0x00007520


	//   ....[154]....
        /*167c*/ 	.word	0x00007530


	//   ....[155]....
        /*1680*/ 	.word	0x00007540


	//   ....[156]....
        /*1684*/ 	.word	0x00007550


	//   ....[157]....
        /*1688*/ 	.word	0x00007560


	//   ....[158]....
        /*168c*/ 	.word	0x00007570


	//   ....[159]....
        /*1690*/ 	.word	0x00007580


	//   ....[160]....
        /*1694*/ 	.word	0x00007590


	//   ....[161]....
        /*1698*/ 	.word	0x000075a0


	//   ....[162]....
        /*169c*/ 	.word	0x000075b0


	//   ....[163]....
        /*16a0*/ 	.word	0x000075c0


	//   ....[164]....
        /*16a4*/ 	.word	0x000075d0


	//   ....[165]....
        /*16a8*/ 	.word	0x00007640


	//   ....[166]....
        /*16ac*/ 	.word	0x00007680


	//   ....[167]....
        /*16b0*/ 	.word	0x000076c0


	//   ....[168]....
        /*16b4*/ 	.word	0x00007700


	//   ....[169]....
        /*16b8*/ 	.word	0x00007740


	//   ....[170]....
        /*16bc*/ 	.word	0x00007780


	//   ....[171]....
        /*16c0*/ 	.word	0x000077f0


	//   ....[172]....
        /*16c4*/ 	.word	0x00007870


	//   ....[173]....
        /*16c8*/ 	.word	0x00007910


	//   ....[174]....
        /*16cc*/ 	.word	0x00007a00


	//   ....[175]....
        /*16d0*/ 	.word	0x00007a40


	//   ....[176]....
        /*16d4*/ 	.word	0x00007a80


	//   ....[177]....
        /*16d8*/ 	.word	0x00007ac0


	//   ....[178]....
        /*16dc*/ 	.word	0x00007ae0


	//   ....[179]....
        /*16e0*/ 	.word	0x00007af0


	//   ....[180]....
        /*16e4*/ 	.word	0x00007b00


	//   ....[181]....
        /*16e8*/ 	.word	0x00007b10


	//   ....[182]....
        /*16ec*/ 	.word	0x00007b20


	//   ....[183]....
        /*16f0*/ 	.word	0x00007b30


	//   ....[184]....
        /*16f4*/ 	.word	0x00007ba0


	//   ....[185]....
        /*16f8*/ 	.word	0x00007be0


	//   ....[186]....
        /*16fc*/ 	.word	0x00007c20


	//   ....[187]....
        /*1700*/ 	.word	0x00007c70


	//   ....[188]....
        /*1704*/ 	.word	0x00007cb0


	//   ....[189]....
        /*1708*/ 	.word	0x00007ce0


	//   ....[190]....
        /*170c*/ 	.word	0x00007d20


	//   ....[191]....
        /*1710*/ 	.word	0x00007d60


	//   ....[192]....
        /*1714*/ 	.word	0x00007da0


	//   ....[193]....
        /*1718*/ 	.word	0x00007dd0


	//   ....[194]....
        /*171c*/ 	.word	0x00007e20


	//   ....[195]....
        /*1720*/ 	.word	0x00007e60


	//   ....[196]....
        /*1724*/ 	.word	0x00007ea0


	//   ....[197]....
        /*1728*/ 	.word	0x00007ee0


	//   ....[198]....
        /*172c*/ 	.word	0x00007f20


	//   ....[199]....
        /*1730*/ 	.word	0x00007f60


	//   ....[200]....
        /*1734*/ 	.word	0x00007f90


	//   ....[201]....
        /*1738*/ 	.word	0x00007fd0


	//   ....[202]....
        /*173c*/ 	.word	0x00008000


	//   ....[203]....
        /*1740*/ 	.word	0x00008040


	//   ....[204]....
        /*1744*/ 	.word	0x00008080


	//   ....[205]....
        /*1748*/ 	.word	0x000080c0


	//   ....[206]....
        /*174c*/ 	.word	0x000084a0


	//   ....[207]....
        /*1750*/ 	.word	0x000084f0


	//   ....[208]....
        /*1754*/ 	.word	0x00008500


	//   ....[209]....
        /*1758*/ 	.word	0x00008510


	//   ....[210]....
        /*175c*/ 	.word	0x00008520


	//   ....[211]....
        /*1760*/ 	.word	0x00008530


	//   ....[212]....
        /*1764*/ 	.word	0x00008540


	//   ....[213]....
        /*1768*/ 	.word	0x00008550


	//   ....[214]....
        /*176c*/ 	.word	0x00008560


	//   ....[215]....
        /*1770*/ 	.word	0x00008570


	//   ....[216]....
        /*1774*/ 	.word	0x00008580


	//   ....[217]....
        /*1778*/ 	.word	0x00008590


	//   ....[218]....
        /*177c*/ 	.word	0x000085a0


	//   ....[219]....
        /*1780*/ 	.word	0x000085b0


	//   ....[220]....
        /*1784*/ 	.word	0x000085c0


	//   ....[221]....
        /*1788*/ 	.word	0x000085d0


	//   ....[222]....
        /*178c*/ 	.word	0x000085e0


	//   ....[223]....
        /*1790*/ 	.word	0x000085f0


	//   ....[224]....
        /*1794*/ 	.word	0x00008600


	//   ....[225]....
        /*1798*/ 	.word	0x00008610


	//   ....[226]....
        /*179c*/ 	.word	0x00008620


	//   ....[227]....
        /*17a0*/ 	.word	0x00008630


	//   ....[228]....
        /*17a4*/ 	.word	0x00008640


	//   ....[229]....
        /*17a8*/ 	.word	0x00008650


	//   ....[230]....
        /*17ac*/ 	.word	0x00008660


	//   ....[231]....
        /*17b0*/ 	.word	0x00008670


	//   ....[232]....
        /*17b4*/ 	.word	0x00008680


	//   ....[233]....
        /*17b8*/ 	.word	0x00008690


	//   ....[234]....
        /*17bc*/ 	.word	0x000086a0


	//   ....[235]....
        /*17c0*/ 	.word	0x000086b0


	//   ....[236]....
        /*17c4*/ 	.word	0x000086c0


	//   ....[237]....
        /*17c8*/ 	.word	0x000086d0


	//   ....[238]....
        /*17cc*/ 	.word	0x000086e0


	//   ....[239]....
        /*17d0*/ 	.word	0x00009650


	//   ....[240]....
        /*17d4*/ 	.word	0x00009740


	//   ....[241]....
        /*17d8*/ 	.word	0x000097d0


	//   ....[242]....
        /*17dc*/ 	.word	0x00009820


	//   ....[243]....
        /*17e0*/ 	.word	0x00009870


	//   ....[244]....
        /*17e4*/ 	.word	0x000098c0


	//   ....[245]....
        /*17e8*/ 	.word	0x00009910


	//   ....[246]....
        /*17ec*/ 	.word	0x00009960


	//   ....[247]....
        /*17f0*/ 	.word	0x000099c0


	//   ....[248]....
        /*17f4*/ 	.word	0x00009a10


	//   ....[249]....
        /*17f8*/ 	.word	0x00009a90


	//   ....[250]....
        /*17fc*/ 	.word	0x00009ae0


	//   ....[251]....
        /*1800*/ 	.word	0x00009b50


	//   ....[252]....
        /*1804*/ 	.word	0x00009bc0


	//   ....[253]....
        /*1808*/ 	.word	0x00009c30


	//   ....[254]....
        /*180c*/ 	.word	0x00009ca0


	//   ....[255]....
        /*1810*/ 	.word	0x00009d10


	//   ....[0]....
        /*1814*/ 	.word	0x00009d90


	//   ....[1]....
        /*1818*/ 	.word	0x00009de0


	//   ....[2]....
        /*181c*/ 	.word	0x00009e50


	//   ....[3]....
        /*1820*/ 	.word	0x00009ec0


	//   ....[4]....
        /*1824*/ 	.word	0x00009f30


	//   ....[5]....
        /*1828*/ 	.word	0x00009fa0


	//   ....[6]....
        /*182c*/ 	.word	0x0000a010


	//   ....[7]....
        /*1830*/ 	.word	0x0000a080


	//   ....[8]....
        /*1834*/ 	.word	0x0000a100


	//   ....[9]....
        /*1838*/ 	.word	0x0000a150


	//   ....[10]....
        /*183c*/ 	.word	0x0000a1c0


	//   ....[11]....
        /*1840*/ 	.word	0x0000a230


	//   ....[12]....
        /*1844*/ 	.word	0x0000a2a0


	//   ....[13]....
        /*1848*/ 	.word	0x0000a310


	//   ....[14]....
        /*184c*/ 	.word	0x0000a380


	//   ....[15]....
        /*1850*/ 	.word	0x0000a3f0


	//   ....[16]....
        /*1854*/ 	.word	0x0000a470


	//   ....[17]....
        /*1858*/ 	.word	0x0000a4c0


	//   ....[18]....
        /*185c*/ 	.word	0x0000a560


	//   ....[19]....
        /*1860*/ 	.word	0x0000a5d0


	//   ....[20]....
        /*1864*/ 	.word	0x0000a640


	//   ....[21]....
        /*1868*/ 	.word	0x0000a6b0


	//   ....[22]....
        /*186c*/ 	.word	0x0000a720


	//   ....[23]....
        /*1870*/ 	.word	0x0000a7a0


	//   ....[24]....
        /*1874*/ 	.word	0x0000a820


	//   ....[25]....
        /*1878*/ 	.word	0x0000a870


	//   ....[26]....
        /*187c*/ 	.word	0x0000a8c0


	//   ....[27]....
        /*1880*/ 	.word	0x0000a910


	//   ....[28]....
        /*1884*/ 	.word	0x0000a960


	//   ....[29]....
        /*1888*/ 	.word	0x0000a9b0


	//   ....[30]....
        /*188c*/ 	.word	0x0000aa00


	//   ....[31]....
        /*1890*/ 	.word	0x0000aa50


	//   ....[32]....
        /*1894*/ 	.word	0x0000aaa0


	//   ....[33]....
        /*1898*/ 	.word	0x0000ab00


	//   ....[34]....
        /*189c*/ 	.word	0x0000ab70


	//   ....[35]....
        /*18a0*/ 	.word	0x0000abe0


	//   ....[36]....
        /*18a4*/ 	.word	0x0000ac50


	//   ....[37]....
        /*18a8*/ 	.word	0x0000acc0


	//   ....[38]....
        /*18ac*/ 	.word	0x0000ad30


	//   ....[39]....
        /*18b0*/ 	.word	0x0000ada0


	//   ....[40]....
        /*18b4*/ 	.word	0x0000adf0


	//   ....[41]....
        /*18b8*/ 	.word	0x0000ae40


	//   ....[42]....
        /*18bc*/ 	.word	0x0000ae90


	//   ....[43]....
        /*18c0*/ 	.word	0x0000aee0


	//   ....[44]....
        /*18c4*/ 	.word	0x0000af40


	//   ....[45]....
        /*18c8*/ 	.word	0x0000b040


	//   ....[46]....
        /*18cc*/ 	.word	0x0000b0b0


	//   ....[47]....
        /*18d0*/ 	.word	0x0000b120


	//   ....[48]....
        /*18d4*/ 	.word	0x0000b170


	//   ....[49]....
        /*18d8*/ 	.word	0x0000b1c0


	//   ....[50]....
        /*18dc*/ 	.word	0x0000b230


	//   ....[51]....
        /*18e0*/ 	.word	0x0000b2a0


	//   ....[52]....
        /*18e4*/ 	.word	0x0000b2f0


	//   ....[53]....
        /*18e8*/ 	.word	0x0000b360


	//   ....[54]....
        /*18ec*/ 	.word	0x0000b3b0


	//   ....[55]....
        /*18f0*/ 	.word	0x0000b430


	//   ....[56]....
        /*18f4*/ 	.word	0x0000b490


	//   ....[57]....
        /*18f8*/ 	.word	0x0000b500


	//   ....[58]....
        /*18fc*/ 	.word	0x0000b550


	//   ....[59]....
        /*1900*/ 	.word	0x0000b660


	//   ....[60]....
        /*1904*/ 	.word	0x0000b6c0


	//   ....[61]....
        /*1908*/ 	.word	0x0000b720


	//   ....[62]....
        /*190c*/ 	.word	0x0000b780


	//   ....[63]....
        /*1910*/ 	.word	0x0000b7d0


	//   ....[64]....
        /*1914*/ 	.word	0x0000b830


	//   ....[65]....
        /*1918*/ 	.word	0x0000b890


	//   ....[66]....
        /*191c*/ 	.word	0x0000b900


	//   ....[67]....
        /*1920*/ 	.word	0x0000b970


	//   ....[68]....
        /*1924*/ 	.word	0x0000b9e0


	//   ....[69]....
        /*1928*/ 	.word	0x0000ba50


	//   ....[70]....
        /*192c*/ 	.word	0x0000bac0


	//   ....[71]....
        /*1930*/ 	.word	0x0000bb30


	//   ....[72]....
        /*1934*/ 	.word	0x0000bb90


	//   ....[73]....
        /*1938*/ 	.word	0x0000bbf0


	//   ....[74]....
        /*193c*/ 	.word	0x0000bc50


	//   ....[75]....
        /*1940*/ 	.word	0x0000bcb0


	//   ....[76]....
        /*1944*/ 	.word	0x0000bd10


	//   ....[77]....
        /*1948*/ 	.word	0x0000be30


	//   ....[78]....
        /*194c*/ 	.word	0x0000bea0


	//   ....[79]....
        /*1950*/ 	.word	0x0000bf10


	//   ....[80]....
        /*1954*/ 	.word	0x0000bf60


	//   ....[81]....
        /*1958*/ 	.word	0x0000bfb0


	//   ....[82]....
        /*195c*/ 	.word	0x0000c020


	//   ....[83]....
        /*1960*/ 	.word	0x0000c090


	//   ....[84]....
        /*1964*/ 	.word	0x0000c100


	//   ....[85]....
        /*1968*/ 	.word	0x0000c150


	//   ....[86]....
        /*196c*/ 	.word	0x0000c1c0


	//   ....[87]....
        /*1970*/ 	.word	0x0000c220


	//   ....[88]....
        /*1974*/ 	.word	0x0000c280


	//   ....[89]....
        /*1978*/ 	.word	0x0000c3b0


	//   ....[90]....
        /*197c*/ 	.word	0x0000c410


	//   ....[91]....
        /*1980*/ 	.word	0x0000c470


	//   ....[92]....
        /*1984*/ 	.word	0x0000c4d0


	//   ....[93]....
        /*1988*/ 	.word	0x0000c530


	//   ....[94]....
        /*198c*/ 	.word	0x0000c580


	//   ....[95]....
        /*1990*/ 	.word	0x0000c5e0


	//   ....[96]....
        /*1994*/ 	.word	0x0000c6c0


	//   ....[97]....
        /*1998*/ 	.word	0x0000c720


	//   ....[98]....
        /*199c*/ 	.word	0x0000c790


	//   ....[99]....
        /*19a0*/ 	.word	0x0000c800


	//   ....[100]....
        /*19a4*/ 	.word	0x0000c870


	//   ....[101]....
        /*19a8*/ 	.word	0x0000c8e0


	//   ....[102]....
        /*19ac*/ 	.word	0x0000c950


	//   ....[103]....
        /*19b0*/ 	.word	0x0000c9c0


	//   ....[104]....
        /*19b4*/ 	.word	0x0000ca10


	//   ....[105]....
        /*19b8*/ 	.word	0x0000ca60


	//   ....[106]....
        /*19bc*/ 	.word	0x0000cab0


	//   ....[107]....
        /*19c0*/ 	.word	0x0000cb00


	//   ....[108]....
        /*19c4*/ 	.word	0x0000cb60


	//   ....[109]....
        /*19c8*/ 	.word	0x0000cc40


	//   ....[110]....
        /*19cc*/ 	.word	0x0000ccb0


	//   ....[111]....
        /*19d0*/ 	.word	0x0000cd20


	//   ....[112]....
        /*19d4*/ 	.word	0x0000cd70


	//   ....[113]....
        /*19d8*/ 	.word	0x0000cdc0


	//   ....[114]....
        /*19dc*/ 	.word	0x0000ce10


	//   ....[115]....
        /*19e0*/ 	.word	0x0000ce60


	//   ....[116]....
        /*19e4*/ 	.word	0x0000ced0


	//   ....[117]....
        /*19e8*/ 	.word	0x0000cf40


	//   ....[118]....
        /*19ec*/ 	.word	0x0000cfb0


	//   ....[119]....
        /*19f0*/ 	.word	0x0000d010


	//   ....[120]....
        /*19f4*/ 	.word	0x0000d070


	//   ....[121]....
        /*19f8*/ 	.word	0x0000d1b0


	//   ....[122]....
        /*19fc*/ 	.word	0x0000d2f0


	//   ....[123]....
        /*1a00*/ 	.word	0x0000d340


	//   ....[124]....
        /*1a04*/ 	.word	0x0000d390


	//   ....[125]....
        /*1a08*/ 	.word	0x0000d3e0


	//   ....[126]....
        /*1a0c*/ 	.word	0x0000d430


	//   ....[127]....
        /*1a10*/ 	.word	0x0000d480


	//   ....[128]....
        /*1a14*/ 	.word	0x0000d4d0


	//   ....[129]....
        /*1a18*/ 	.word	0x0000d530


	//   ....[130]....
        /*1a1c*/ 	.word	0x0000d5a0


	//   ....[131]....
        /*1a20*/ 	.word	0x0000d610


	//   ....[132]....
        /*1a24*/ 	.word	0x0000d680


	//   ....[133]....
        /*1a28*/ 	.word	0x0000d6f0


	//   ....[134]....
        /*1a2c*/ 	.word	0x0000d760


	//   ....[135]....
        /*1a30*/ 	.word	0x0000d7d0


	//   ....[136]....
        /*1a34*/ 	.word	0x0000d820


	//   ....[137]....
        /*1a38*/ 	.word	0x0000d870


	//   ....[138]....
        /*1a3c*/ 	.word	0x0000d8c0


	//   ....[139]....
        /*1a40*/ 	.word	0x0000d910


	//   ....[140]....
        /*1a44*/ 	.word	0x0000d970


	//   ....[141]....
        /*1a48*/ 	.word	0x0000d9e0


	//   ....[142]....
        /*1a4c*/ 	.word	0x0000da50


	//   ....[143]....
        /*1a50*/ 	.word	0x0000dac0


	//   ....[144]....
        /*1a54*/ 	.word	0x0000db30


	//   ....[145]....
        /*1a58*/ 	.word	0x0000db80


	//   ....[146]....
        /*1a5c*/ 	.word	0x0000dbd0


	//   ....[147]....
        /*1a60*/ 	.word	0x0000dc20


	//   ....[148]....
        /*1a64*/ 	.word	0x0000dc70


	//   ....[149]....
        /*1a68*/ 	.word	0x0000dce0


	//   ....[150]....
        /*1a6c*/ 	.word	0x0000dd50


	//   ....[151]....
        /*1a70*/ 	.word	0x0000df00


	//   ....[152]....
        /*1a74*/ 	.word	0x0000e060


	//   ....[153]....
        /*1a78*/ 	.word	0x0000e0b0


	//   ....[154]....
        /*1a7c*/ 	.word	0x0000e100


	//   ....[155]....
        /*1a80*/ 	.word	0x0000e150


	//   ....[156]....
        /*1a84*/ 	.word	0x0000e1a0


	//   ....[157]....
        /*1a88*/ 	.word	0x0000e1f0


	//   ....[158]....
        /*1a8c*/ 	.word	0x0000e240


	//   ....[159]....
        /*1a90*/ 	.word	0x0000e290


	//   ....[160]....
        /*1a94*/ 	.word	0x0000e2e0


	//   ....[161]....
        /*1a98*/ 	.word	0x0000e340


	//   ....[162]....
        /*1a9c*/ 	.word	0x0000e3b0


	//   ....[163]....
        /*1aa0*/ 	.word	0x0000e420


	//   ....[164]....
        /*1aa4*/ 	.word	0x0000e490


	//   ....[165]....
        /*1aa8*/ 	.word	0x0000e500


	//   ....[166]....
        /*1aac*/ 	.word	0x0000e570


	//   ....[167]....
        /*1ab0*/ 	.word	0x0000e5e0


	//   ....[168]....
        /*1ab4*/ 	.word	0x0000e630


	//   ....[169]....
        /*1ab8*/ 	.word	0x0000e680


	//   ....[170]....
        /*1abc*/ 	.word	0x0000e6d0


	//   ....[171]....
        /*1ac0*/ 	.word	0x0000e720


	//   ....[172]....
        /*1ac4*/ 	.word	0x0000e780


	//   ....[173]....
        /*1ac8*/ 	.word	0x0000e860


	//   ....[174]....
        /*1acc*/ 	.word	0x0000e8d0


	//   ....[175]....
        /*1ad0*/ 	.word	0x0000e940


	//   ....[176]....
        /*1ad4*/ 	.word	0x0000e990


	//   ....[177]....
        /*1ad8*/ 	.word	0x0000ea00


	//   ....[178]....
        /*1adc*/ 	.word	0x0000ea50


	//   ....[179]....
        /*1ae0*/ 	.word	0x0000eaa0


	//   ....[180]....
        /*1ae4*/ 	.word	0x0000eaf0


	//   ....[181]....
        /*1ae8*/ 	.word	0x0000eb40


	//   ....[182]....
        /*1aec*/ 	.word	0x0000ebb0


	//   ....[183]....
        /*1af0*/ 	.word	0x0000ec10


	//   ....[184]....
        /*1af4*/ 	.word	0x0000ed70


	//   ....[185]....
        /*1af8*/ 	.word	0x0000eec0


	//   ....[186]....
        /*1afc*/ 	.word	0x0000ef10


	//   ....[187]....
        /*1b00*/ 	.word	0x0000ef60


	//   ....[188]....
        /*1b04*/ 	.word	0x0000efb0


	//   ....[189]....
        /*1b08*/ 	.word	0x0000f000


	//   ....[190]....
        /*1b0c*/ 	.word	0x0000f050


	//   ....[191]....
        /*1b10*/ 	.word	0x0000f0a0


	//   ....[192]....
        /*1b14*/ 	.word	0x0000f0f0


	//   ....[193]....
        /*1b18*/ 	.word	0x0000f150


	//   ....[194]....
        /*1b1c*/ 	.word	0x0000f1a0


	//   ....[195]....
        /*1b20*/ 	.word	0x0000f1f0


	//   ....[196]....
        /*1b24*/ 	.word	0x0000f240


	//   ....[197]....
        /*1b28*/ 	.word	0x0000f290


	//   ....[198]....
        /*1b2c*/ 	.word	0x0000f2e0


	//   ....[199]....
        /*1b30*/ 	.word	0x0000f330


	//   ....[200]....
        /*1b34*/ 	.word	0x0000f380


	//   ....[201]....
        /*1b38*/ 	.word	0x0000f3d0


	//   ....[202]....
        /*1b3c*/ 	.word	0x0000f420


	//   ....[203]....
        /*1b40*/ 	.word	0x0000f470


	//   ....[204]....
        /*1b44*/ 	.word	0x0000f610


	//   ....[205]....
        /*1b48*/ 	.word	0x0000f680


	//   ....[206]....
        /*1b4c*/ 	.word	0x0000f6d0


	//   ....[207]....
        /*1b50*/ 	.word	0x0000f730


	//   ....[208]....
        /*1b54*/ 	.word	0x0000f7a0


	//   ....[209]....
        /*1b58*/ 	.word	0x0000f810


	//   ....[210]....
        /*1b5c*/ 	.word	0x0000f880


	//   ....[211]....
        /*1b60*/ 	.word	0x0000f8f0


	//   ....[212]....
        /*1b64*/ 	.word	0x0000f960


	//   ....[213]....
        /*1b68*/ 	.word	0x0000f9d0


	//   ....[214]....
        /*1b6c*/ 	.word	0x0000fa20


	//   ....[215]....
        /*1b70*/ 	.word	0x0000fb70


	//   ....[216]....
        /*1b74*/ 	.word	0x0000fc60


	//   ....[217]....
        /*1b78*/ 	.word	0x0000fcb0


	//   ....[218]....
        /*1b7c*/ 	.word	0x0000fd00


	//   ....[219]....
        /*1b80*/ 	.word	0x0000fd50


	//   ....[220]....
        /*1b84*/ 	.word	0x0000fda0


	//   ....[221]....
        /*1b88*/ 	.word	0x0000fdf0


	//   ....[222]....
        /*1b8c*/ 	.word	0x0000fe50


	//   ....[223]....
        /*1b90*/ 	.word	0x0000fea0


	//   ....[224]....
        /*1b94*/ 	.word	0x0000fef0


	//   ....[225]....
        /*1b98*/ 	.word	0x0000ff40


	//   ....[226]....
        /*1b9c*/ 	.word	0x0000ff90


	//   ....[227]....
        /*1ba0*/ 	.word	0x0000ffe0


	//   ....[228]....
        /*1ba4*/ 	.word	0x00010040


	//   ....[229]....
        /*1ba8*/ 	.word	0x00010090


	//   ....[230]....
        /*1bac*/ 	.word	0x000100e0


	//   ....[231]....
        /*1bb0*/ 	.word	0x00010130


	//   ....[232]....
        /*1bb4*/ 	.word	0x00010180


	//   ....[233]....
        /*1bb8*/ 	.word	0x000101d0


	//   ....[234]....
        /*1bbc*/ 	.word	0x00010220


	//   ....[235]....
        /*1bc0*/ 	.word	0x00010270


	//   ....[236]....
        /*1bc4*/ 	.word	0x000102d0


	//   ....[237]....
        /*1bc8*/ 	.word	0x00010320


	//   ....[238]....
        /*1bcc*/ 	.word	0x00010390


	//   ....[239]....
        /*1bd0*/ 	.word	0x000103e0


	//   ....[240]....
        /*1bd4*/ 	.word	0x00010430


	//   ....[241]....
        /*1bd8*/ 	.word	0x00010480


	//   ....[242]....
        /*1bdc*/ 	.word	0x000104d0


	//   ....[243]....
        /*1be0*/ 	.word	0x00010540


	//   ....[244]....
        /*1be4*/ 	.word	0x000105b0


	//   ....[245]....
        /*1be8*/ 	.word	0x00010620


	//   ....[246]....
        /*1bec*/ 	.word	0x00010690


	//   ....[247]....
        /*1bf0*/ 	.word	0x00010c70


	//   ....[248]....
        /*1bf4*/ 	.word	0x00010d10


	//   ....[249]....
        /*1bf8*/ 	.word	0x00010d70


	//   ....[250]....
        /*1bfc*/ 	.word	0x00010dc0


	//   ....[251]....
        /*1c00*/ 	.word	0x00010e20


	//   ....[252]....
        /*1c04*/ 	.word	0x00010e70


	//   ....[253]....
        /*1c08*/ 	.word	0x00010f80


	//   ....[254]....
        /*1c0c*/ 	.word	0x00011100


	//   ....[255]....
        /*1c10*/ 	.word	0x00011210


	//   ....[0]....
        /*1c14*/ 	.word	0x00011300


	//   ....[1]....
        /*1c18*/ 	.word	0x000113d0


	//   ....[2]....
        /*1c1c*/ 	.word	0x000114c0


	//   ....[3]....
        /*1c20*/ 	.word	0x000115d0


	//   ....[4]....
        /*1c24*/ 	.word	0x000116d0


	//   ....[5]....
        /*1c28*/ 	.word	0x000117a0


	//   ....[6]....
        /*1c2c*/ 	.word	0x00011890


	//   ....[7]....
        /*1c30*/ 	.word	0x00011980


	//   ....[8]....
        /*1c34*/ 	.word	0x00011aa0


	//   ....[9]....
        /*1c38*/ 	.word	0x00011b90


	//   ....[10]....
        /*1c3c*/ 	.word	0x00011c50


	//   ....[11]....
        /*1c40*/ 	.word	0x00011d40


	//   ....[12]....
        /*1c44*/ 	.word	0x00011e50


	//   ....[13]....
        /*1c48*/ 	.word	0x00011f40


	//   ....[14]....
        /*1c4c*/ 	.word	0x00012010


	//   ....[15]....
        /*1c50*/ 	.word	0x00012110


	//   ....[16]....
        /*1c54*/ 	.word	0x00012200


	//   ....[17]....
        /*1c58*/ 	.word	0x00012310


	//   ....[18]....
        /*1c5c*/ 	.word	0x00012400


	//   ....[19]....
        /*1c60*/ 	.word	0x000124f0


	//   ....[20]....
        /*1c64*/ 	.word	0x000125b0


	//   ....[21]....
        /*1c68*/ 	.word	0x000126a0


	//   ....[22]....
        /*1c6c*/ 	.word	0x000127c0


	//   ....[23]....
        /*1c70*/ 	.word	0x000128b0


	//   ....[24]....
        /*1c74*/ 	.word	0x00012990


	//   ....[25]....
        /*1c78*/ 	.word	0x00012a80


	//   ....[26]....
        /*1c7c*/ 	.word	0x00012b90


	//   ....[27]....
        /*1c80*/ 	.word	0x00012ca0


	//   ....[28]....
        /*1c84*/ 	.word	0x00012d00


	//   ....[29]....
        /*1c88*/ 	.word	0x00012d50


	//   ....[30]....
        /*1c8c*/ 	.word	0x00012dd0


	//   ....[31]....
        /*1c90*/ 	.word	0x00012e30


	//   ....[32]....
        /*1c94*/ 	.word	0x00012e80


	//   ....[33]....
        /*1c98*/ 	.word	0x00012ed0


	//   ....[34]....
        /*1c9c*/ 	.word	0x00012f20


	//   ....[35]....
        /*1ca0*/ 	.word	0x00012f70


	//   ....[36]....
        /*1ca4*/ 	.word	0x00012fc0


	//   ....[37]....
        /*1ca8*/ 	.word	0x00013010


	//   ....[38]....
        /*1cac*/ 	.word	0x00013060


	//   ....[39]....
        /*1cb0*/ 	.word	0x000130b0


	//   ....[40]....
        /*1cb4*/ 	.word	0x00013110


	//   ....[41]....
        /*1cb8*/ 	.word	0x00013180


	//   ....[42]....
        /*1cbc*/ 	.word	0x000131f0


	//   ....[43]....
        /*1cc0*/ 	.word	0x00013260


	//   ....[44]....
        /*1cc4*/ 	.word	0x000132d0


	//   ....[45]....
        /*1cc8*/ 	.word	0x00013340


	//   ....[46]....
        /*1ccc*/ 	.word	0x000133b0


	//   ....[47]....
        /*1cd0*/ 	.word	0x00013420


	//   ....[48]....
        /*1cd4*/ 	.word	0x00013490


	//   ....[49]....
        /*1cd8*/ 	.word	0x00013500


	//   ....[50]....
        /*1cdc*/ 	.word	0x00013560


	//   ....[51]....
        /*1ce0*/ 	.word	0x000135d0


	//   ....[52]....
        /*1ce4*/ 	.word	0x00013640


	//   ....[53]....
        /*1ce8*/ 	.word	0x000136b0


	//   ....[54]....
        /*1cec*/ 	.word	0x00013720


	//   ....[55]....
        /*1cf0*/ 	.word	0x00013770


	//   ....[56]....
        /*1cf4*/ 	.word	0x000137e0


	//   ....[57]....
        /*1cf8*/ 	.word	0x00013850


	//   ....[58]....
        /*1cfc*/ 	.word	0x000138a0


	//   ....[59]....
        /*1d00*/ 	.word	0x00013a10


	//   ....[60]....
        /*1d04*/ 	.word	0x00013a70


	//   ....[61]....
        /*1d08*/ 	.word	0x00013b90


	//   ....[62]....
        /*1d0c*/ 	.word	0x00013be0


	//   ....[63]....
        /*1d10*/ 	.word	0x00013c40


	//   ....[64]....
        /*1d14*/ 	.word	0x00013c90


	//   ....[65]....
        /*1d18*/ 	.word	0x00013ce0


	//   ....[66]....
        /*1d1c*/ 	.word	0x00013d30


	//   ....[67]....
        /*1d20*/ 	.word	0x00013d80


	//   ....[68]....
        /*1d24*/ 	.word	0x00013dd0


	//   ....[69]....
        /*1d28*/ 	.word	0x00013e20


	//   ....[70]....
        /*1d2c*/ 	.word	0x00013e70


	//   ....[71]....
        /*1d30*/ 	.word	0x00013ec0


	//   ....[72]....
        /*1d34*/ 	.word	0x00014020


	//   ....[73]....
        /*1d38*/ 	.word	0x00014070


	//   ....[74]....
        /*1d3c*/ 	.word	0x000140c0


	//   ....[75]....
        /*1d40*/ 	.word	0x00014110


	//   ....[76]....
        /*1d44*/ 	.word	0x00014160


	//   ....[77]....
        /*1d48*/ 	.word	0x000141b0


	//   ....[78]....
        /*1d4c*/ 	.word	0x00014200


	//   ....[79]....
        /*1d50*/ 	.word	0x00014250


	//   ....[80]....
        /*1d54*/ 	.word	0x000142a0


	//   ....[81]....
        /*1d58*/ 	.word	0x00014320


	//   ....[82]....
        /*1d5c*/ 	.word	0x000144a0


	//   ....[83]....
        /*1d60*/ 	.word	0x00014500


	//   ....[84]....
        /*1d64*/ 	.word	0x00014550


	//   ....[85]....
        /*1d68*/ 	.word	0x000145a0


	//   ....[86]....
        /*1d6c*/ 	.word	0x000145f0


	//   ....[87]....
        /*1d70*/ 	.word	0x00014640


	//   ....[88]....
        /*1d74*/ 	.word	0x00014690


	//   ....[89]....
        /*1d78*/ 	.word	0x000146e0


	//   ....[90]....
        /*1d7c*/ 	.word	0x00014730


	//   ....[91]....
        /*1d80*/ 	.word	0x00014790


	//   ....[92]....
        /*1d84*/ 	.word	0x000147e0


	//   ....[93]....
        /*1d88*/ 	.word	0x00014840


	//   ....[94]....
        /*1d8c*/ 	.word	0x000148d0


	//   ....[95]....
        /*1d90*/ 	.word	0x000149c0


	//   ....[96]....
        /*1d94*/ 	.word	0x00014a20


	//   ....[97]....
        /*1d98*/ 	.word	0x00014ab0


	//   ....[98]....
        /*1d9c*/ 	.word	0x00014b10


	//   ....[99]....
        /*1da0*/ 	.word	0x00014b70


	//   ....[100]....
        /*1da4*/ 	.word	0x00014bd0


	//   ....[101]....
        /*1da8*/ 	.word	0x00014c60


	//   ....[102]....
        /*1dac*/ 	.word	0x00014cd0


	//   ....[103]....
        /*1db0*/ 	.word	0x00014d20


	//   ....[104]....
        /*1db4*/ 	.word	0x00014da0


	//   ....[105]....
        /*1db8*/ 	.word	0x00014e10


	//   ....[106]....
        /*1dbc*/ 	.word	0x00014e60


	//   ....[107]....
        /*1dc0*/ 	.word	0x00014eb0


	//   ....[108]....
        /*1dc4*/ 	.word	0x00014f00


	//   ....[109]....
        /*1dc8*/ 	.word	0x00014f50


	//   ....[110]....
        /*1dcc*/ 	.word	0x00014fa0


	//   ....[111]....
        /*1dd0*/ 	.word	0x00015090


	//   ....[112]....
        /*1dd4*/ 	.word	0x000150e0


	//   ....[113]....
        /*1dd8*/ 	.word	0x00015140


	//   ....[114]....
        /*1ddc*/ 	.word	0x000151b0


	//   ....[115]....
        /*1de0*/ 	.word	0x00015220


	//   ....[116]....
        /*1de4*/ 	.word	0x00015270


	//   ....[117]....
        /*1de8*/ 	.word	0x000152e0


	//   ....[118]....
        /*1dec*/ 	.word	0x00015330


	//   ....[119]....
        /*1df0*/ 	.word	0x00015380


	//   ....[120]....
        /*1df4*/ 	.word	0x000153d0


	//   ....[121]....
        /*1df8*/ 	.word	0x00015420


	//   ....[122]....
        /*1dfc*/ 	.word	0x00015490


	//   ....[123]....
        /*1e00*/ 	.word	0x000156c0


	//   ....[124]....
        /*1e04*/ 	.word	0x00015790


	//   ....[125]....
        /*1e08*/ 	.word	0x000157f0


	//   ....[126]....
        /*1e0c*/ 	.word	0x00015840


	//   ....[127]....
        /*1e10*/ 	.word	0x000158c0


	//   ....[128]....
        /*1e14*/ 	.word	0x00015910


	//   ....[129]....
        /*1e18*/ 	.word	0x00015980


	//   ....[130]....
        /*1e1c*/ 	.word	0x000159f0


	//   ....[131]....
        /*1e20*/ 	.word	0x00015a60


	//   ....[132]....
        /*1e24*/ 	.word	0x00015ad0


	//   ....[133]....
        /*1e28*/ 	.word	0x00015b40


	//   ....[134]....
        /*1e2c*/ 	.word	0x00015bc0


	//   ....[135]....
        /*1e30*/ 	.word	0x00015c10


	//   ....[136]....
        /*1e34*/ 	.word	0x00015c80


	//   ....[137]....
        /*1e38*/ 	.word	0x00015cf0


	//   ....[138]....
        /*1e3c*/ 	.word	0x00015d60


	//   ....[139]....
        /*1e40*/ 	.word	0x00015dd0


	//   ....[140]....
        /*1e44*/ 	.word	0x00015e40


	//   ....[141]....
        /*1e48*/ 	.word	0x00015eb0


	//   ....[142]....
        /*1e4c*/ 	.word	0x00015f20


	//   ....[143]....
        /*1e50*/ 	.word	0x00015f90


	//   ....[144]....
        /*1e54*/ 	.word	0x00016000


	//   ....[145]....
        /*1e58*/ 	.word	0x00016080


	//   ....[146]....
        /*1e5c*/ 	.word	0x000160d0


	//   ....[147]....
        /*1e60*/ 	.word	0x00016140


	//   ....[148]....
        /*1e64*/ 	.word	0x000161b0


	//   ....[149]....
        /*1e68*/ 	.word	0x00016220


	//   ....[150]....
        /*1e6c*/ 	.word	0x00016290


	//   ....[151]....
        /*1e70*/ 	.word	0x00016300


	//   ....[152]....
        /*1e74*/ 	.word	0x00016370


	//   ....[153]....
        /*1e78*/ 	.word	0x000163e0


	//   ....[154]....
        /*1e7c*/ 	.word	0x00016450


	//   ....[155]....
        /*1e80*/ 	.word	0x000164c0


	//   ....[156]....
        /*1e84*/ 	.word	0x00016530


	//   ....[157]....
        /*1e88*/ 	.word	0x00016600


	//   ....[158]....
        /*1e8c*/ 	.word	0x00016650


	//   ....[159]....
        /*1e90*/ 	.word	0x000166d0


	//   ....[160]....
        /*1e94*/ 	.word	0x00016720


	//   ....[161]....
        /*1e98*/ 	.word	0x00016790


	//   ....[162]....
        /*1e9c*/ 	.word	0x00016800


	//   ....[163]....
        /*1ea0*/ 	.word	0x00016870


	//   ....[164]....
        /*1ea4*/ 	.word	0x000168f0


	//   ....[165]....
        /*1ea8*/ 	.word	0x00016970


	//   ....[166]....
        /*1eac*/ 	.word	0x000169f0


	//   ....[167]....
        /*1eb0*/ 	.word	0x00016a90


	//   ....[168]....
        /*1eb4*/ 	.word	0x00016ae0


	//   ....[169]....
        /*1eb8*/ 	.word	0x00016b70


	//   ....[170]....
        /*1ebc*/ 	.word	0x00016c00


	//   ....[171]....
        /*1ec0*/ 	.word	0x00016c90


	//   ....[172]....
        /*1ec4*/ 	.word	0x00016d20


	//   ....[173]....
        /*1ec8*/ 	.word	0x00016db0


	//   ....[174]....
        /*1ecc*/ 	.word	0x00016e20


	//   ....[175]....
        /*1ed0*/ 	.word	0x00016ea0


	//   ....[176]....
        /*1ed4*/ 	.word	0x00016ef0


	//   ....[177]....
        /*1ed8*/ 	.word	0x00016f90


	//   ....[178]....
        /*1edc*/ 	.word	0x00017030


	//   ....[179]....
        /*1ee0*/ 	.word	0x000170e0


	//   ....[180]....
        /*1ee4*/ 	.word	0x000171b0


	//   ....[181]....
        /*1ee8*/ 	.word	0x00017220


	//   ....[182]....
        /*1eec*/ 	.word	0x000172c0


	//   ....[183]....
        /*1ef0*/ 	.word	0x00017360


	//   ....[184]....
        /*1ef4*/ 	.word	0x00017400


	//   ....[185]....
        /*1ef8*/ 	.word	0x000174a0


	//   ....[186]....
        /*1efc*/ 	.word	0x00017540


	//   ....[187]....
        /*1f00*/ 	.word	0x000175f0


	//   ....[188]....
        /*1f04*/ 	.word	0x00017690


	//   ....[189]....
        /*1f08*/ 	.word	0x00017740


	//   ....[190]....
        /*1f0c*/ 	.word	0x000177d0


	//   ....[191]....
        /*1f10*/ 	.word	0x00017840


	//   ....[192]....
        /*1f14*/ 	.word	0x00017890


	//   ....[193]....
        /*1f18*/ 	.word	0x000178e0


	//   ....[194]....
        /*1f1c*/ 	.word	0x00017930


	//   ....[195]....
        /*1f20*/ 	.word	0x00017980


	//   ....[196]....
        /*1f24*/ 	.word	0x000179d0


	//   ....[197]....
        /*1f28*/ 	.word	0x00017a20


	//   ....[198]....
        /*1f2c*/ 	.word	0x00017a70


	//   ....[199]....
        /*1f30*/ 	.word	0x00017ac0


	//   ....[200]....
        /*1f34*/ 	.word	0x00017b10


	//   ....[201]....
        /*1f38*/ 	.word	0x00017b60


	//   ....[202]....
        /*1f3c*/ 	.word	0x00017c20


	//   ....[203]....
        /*1f40*/ 	.word	0x00017d80


	//   ....[204]....
        /*1f44*/ 	.word	0x00017df0


	//   ....[205]....
        /*1f48*/ 	.word	0x00017e60


	//   ....[206]....
        /*1f4c*/ 	.word	0x00017ed0


	//   ....[207]....
        /*1f50*/ 	.word	0x00017f40


	//   ....[208]....
        /*1f54*/ 	.word	0x00017fb0


	//   ....[209]....
        /*1f58*/ 	.word	0x00018020


	//   ....[210]....
        /*1f5c*/ 	.word	0x00018090


	//   ....[211]....
        /*1f60*/ 	.word	0x00018100


	//   ....[212]....
        /*1f64*/ 	.word	0x00018170


	//   ....[213]....
        /*1f68*/ 	.word	0x000181e0


	//   ....[214]....
        /*1f6c*/ 	.word	0x00018250


	//   ....[215]....
        /*1f70*/ 	.word	0x000182c0


	//   ....[216]....
        /*1f74*/ 	.word	0x00018330


	//   ....[217]....
        /*1f78*/ 	.word	0x000183a0


	//   ....[218]....
        /*1f7c*/ 	.word	0x00018410


	//   ....[219]....
        /*1f80*/ 	.word	0x00018480


	//   ....[220]....
        /*1f84*/ 	.word	0x000184f0


	//   ....[221]....
        /*1f88*/ 	.word	0x00018560


	//----- nvinfo : EIATTR_VRC_CTA_INIT_COUNT
	.align		4
.L_69:
        /*1f8c*/ 	.byte	0x02, 0x4a
	.zero		1
	.zero		1


	//----- nvinfo : EIATTR_EXIT_INSTR_OFFSETS
	.align		4
        /*1f90*/ 	.byte	0x04, 0x1c
        /*1f92*/ 	.short	(.L_71 - .L_70)


	//   ....[0]....
.L_70:
        /*1f94*/ 	.word	0x000095e0


	//----- nvinfo : EIATTR_CRS_STACK_SIZE
	.align		4
.L_71:
        /*1f98*/ 	.byte	0x04, 0x1e
        /*1f9a*/ 	.short	(.L_73 - .L_72)
.L_72:
        /*1f9c*/ 	.word	0x00000000


	//----- nvinfo : EIATTR_CBANK_PARAM_SIZE
	.align		4
.L_73:
        /*1fa0*/ 	.byte	0x03, 0x19
        /*1fa2*/ 	.short	0x0038


	//----- nvinfo : EIATTR_PARAM_CBANK
	.align		4
        /*1fa4*/ 	.byte	0x04, 0x0a
        /*1fa6*/ 	.short	(.L_75 - .L_74)
	.align		4
.L_74:
        /*1fa8*/ 	.word	index@(.nv.constant0._Z13_spmm_conv_14PKfPfiiPKiS3_S3_S0_)
        /*1fac*/ 	.short	0x0380
        /*1fae*/ 	.short	0x0038


	//----- nvinfo : EIATTR_SW_WAR
	.align		4
.L_75:
        /*1fb0*/ 	.byte	0x04, 0x36
        /*1fb2*/ 	.short	(.L_77 - .L_76)
.L_76:
        /*1fb4*/ 	.word	0x00000008
.L_77:


//--------------------- .nv.info._Z13_spmm_conv_12PKfPfiiPKiS3_S3_S0_ --------------------------
	.section	.nv.info._Z13_spmm_conv_12PKfPfiiPKiS3_S3_S0_,"",@"SHT_CUDA_INFO"
	.sectionflags	@""
	.align	4


	//----- nvinfo : EIATTR_CUDA_API_VERSION
	.align		4
        /*0000*/ 	.byte	0x04, 0x37
        /*0002*/ 	.short	(.L_79 - .L_78)
.L_78:
        /*0004*/ 	.word	0x00000082


	//----- nvinfo : EIATTR_KPARAM_INFO
	.align		4
.L_79:
        /*0008*/ 	.byte	0x04, 0x17
        /*000a*/ 	.short	(.L_81 - .L_80)
.L_80:
        /*000c*/ 	.word	0x00000000
        /*0010*/ 	.short	0x0007
        /*0012*/ 	.short	0x0030
        /*0014*/ 	.byte	0x00, 0xf5, 0x21, 0x00


	//----- nvinfo : EIATTR_KPARAM_INFO
	.align		4
.L_81:
        /*0018*/ 	.byte	0x04, 0x17
        /*001a*/ 	.short	(.L_83 - .L_82)
.L_82:
        /*001c*/ 	.word	0x00000000
        /*0020*/ 	.short	0x0006
        /*0022*/ 	.short	0x0028
        /*0024*/ 	.byte	0x00, 0xf5, 0x21, 0x00


	//----- nvinfo : EIATTR_KPARAM_INFO
	.align		4
.L_83:
        /*0028*/ 	.byte	0x04, 0x17
        /*002a*/ 	.short	(.L_85 - .L_84)
.L_84:
        /*002c*/ 	.word	0x00000000
        /*0030*/ 	.short	0x0005
        /*0032*/ 	.short	0x0020
        /*0034*/ 	.byte	0x00, 0xf5, 0x21, 0x00


	//----- nvinfo : EIATTR_KPARAM_INFO
	.align		4
.L_85:
        /*0038*/ 	.byte	0x04, 0x17
        /*003a*/ 	.short	(.L_87 - .L_86)
.L_86:
        /*003c*/ 	.word	0x00000000
        /*0040*/ 	.short	0x0004
        /*0042*/ 	.short	0x0018
        /*0044*/ 	.byte	0x00, 0xf5, 0x21, 0x00


	//----- nvinfo : EIATTR_KPARAM_INFO
	.align		4
.L_87:
        /*0048*/ 	.byte	0x04, 0x17
        /*004a*/ 	.short	(.L_89 - .L_88)
.L_88:
        /*004c*/ 	.word	0x00000000
        /*0050*/ 	.short	0x0003
        /*0052*/ 	.short	0x0014
        /*0054*/ 	.byte	0x00, 0xf0, 0x11, 0x00


	//----- nvinfo : EIATTR_KPARAM_INFO
	.align		4
.L_89:
        /*0058*/ 	.byte	0x04, 0x17
        /*005a*/ 	.short	(.L_91 - .L_90)
.L_90:
        /*005c*/ 	.word	0x00000000
        /*0060*/ 	.short	0x0002
        /*0062*/ 	.short	0x0010
        /*0064*/ 	.byte	0x00, 0xf0, 0x11, 0x00


	//----- nvinfo : EIATTR_KPARAM_INFO
	.align		4
.L_91:
        /*0068*/ 	.byte	0x04, 0x17
        /*006a*/ 	.short	(.L_93 - .L_92)
.L_92:
        /*006c*/ 	.word	0x00000000
        /*0070*/ 	.short	0x0001
        /*0072*/ 	.short	0x0008
        /*0074*/ 	.byte	0x00, 0xf5, 0x21, 0x00


	//----- nvinfo : EIATTR_KPARAM_INFO
	.align		4
.L_93:
        /*0078*/ 	.byte	0x04, 0x17
        /*007a*/ 	.short	(.L_95 - .L_94)
.L_94:
        /*007c*/ 	.word	0x00000000
        /*0080*/ 	.short	0x0000
        /*0082*/ 	.short	0x0000
        /*0084*/ 	.byte	0x00, 0xf5, 0x21, 0x00


	//----- nvinfo : EIATTR_SPARSE_MMA_MASK
	.align		4
.L_95:
        /*0088*/ 	.byte	0x03, 0x50
        /*008a*/ 	.short	0x0000


	//----- nvinfo : EIATTR_MAXREG_COUNT
	.align		4
        /*008c*/ 	.byte	0x03, 0x1b
        /*008e*/ 	.short	0x00ff


	//----- nvinfo : EIATTR_MERCURY_ISA_VERSION
	.align		4
        /*0090*/ 	.byte	0x03, 0x5f
        /*0092*/ 	.short	0x0101


	//----- nvinfo : EIATTR_COOP_GROUP_MASK_REGIDS
	.align		4
        /*0094*/ 	.byte	0x04, 0x29
        /*0096*/ 	.short	(.L_97 - .L_96)


	//   ....[0]....
.L_96:
        /*0098*/ 	.word	0xffffffff


	//   ....[1]....
        /*009c*/ 	.word	0xffffffff


	//   ....[2]....
        /*00a0*/ 	.word	0xffffffff


	//   ....[3]....
        /*00a4*/ 	.word	0xffffffff


	//   ....[4]....
        /*00a8*/ 	.word	0xffffffff


	//   ....[5]....
        /*00ac*/ 	.word	0xffffffff


	//   ....[6]....
        /*00b0*/ 	.word	0xffffffff


	//   ....[7]....
        /*00b4*/ 	.word	0xffffffff


	//   ....[8]....
        /*00b8*/ 	.word	0xffffffff


	//   ....[9]....
        /*00bc*/ 	.word	0xffffffff


	//   ....[10]....
        /*00c0*/ 	.word	0xffffffff


	//   ....[11]....
        /*00c4*/ 	.word	0xffffffff


	//   ....[12]....
        /*00c8*/ 	.word	0xffffffff


	//   ....[13]....
        /*00cc*/ 	.word	0xffffffff


	//   ....[14]....
        /*00d0*/ 	.word	0xffffffff


	//   ....[15]....
        /*00d4*/ 	.word	0xffffffff


	//   ....[16]....
        /*00d8*/ 	.word	0xffffffff


	//   ....[17]....
        /*00dc*/ 	.word	0xffffffff


	//   ....[18]....
        /*00e0*/ 	.word	0xffffffff


	//   ....[19]....
        /*00e4*/ 	.word	0xffffffff


	//   ....[20]....
        /*00e8*/ 	.word	0xffffffff


	//   ....[21]....
        /*00ec*/ 	.word	0xffffffff


	//   ....[22]....
        /*00f0*/ 	.word	0xffffffff


	//   ....[23]....
        /*00f4*/ 	.word	0xffffffff


	//   ....[24]....
        /*00f8*/ 	.word	0xffffffff


	//   ....[25]....
        /*00fc*/ 	.word	0xffffffff


	//   ....[26]....
        /*0100*/ 	.word	0xffffffff


	//   ....[27]....
        /*0104*/ 	.word	0xffffffff


	//   ....[28]....
        /*0108*/ 	.word	0xffffffff


	//   ....[29]....
        /*010c*/ 	.word	0xffffffff


	//   ....[30]....
        /*0110*/ 	.word	0xffffffff


	//   ....[31]....
        /*0114*/ 	.word	0xffffffff


	//   ....[32]....
        /*0118*/ 	.word	0xffffffff


	//   ....[33]....
        /*011c*/ 	.word	0xffffffff


	//   ....[34]....
        /*0120*/ 	.word	0xffffffff


	//   ....[35]....
        /*0124*/ 	.word	0xffffffff


	//   ....[36]....
        /*0128*/ 	.word	0xffffffff


	//   ....[37]....
        /*012c*/ 	.word	0xffffffff


	//   ....[38]....
        /*0130*/ 	.word	0xffffffff


	//   ....[39]....
        /*0134*/ 	.word	0xffffffff


	//   ....[40]....
        /*0138*/ 	.word	0xffffffff


	//   ....[41]....
        /*013c*/ 	.word	0xffffffff


	//   ....[42]....
        /*0140*/ 	.word	0xffffffff


	//   ....[43]....
        /*0144*/ 	.word	0xffffffff


	//   ....[44]....
        /*0148*/ 	.word	0xffffffff


	//   ....[45]....
        /*014c*/ 	.word	0xffffffff


	//   ....[46]....
        /*0150*/ 	.word	0xffffffff


	//   ....[47]....
        /*0154*/ 	.word	0xffffffff


	//   ....[48]....
        /*0158*/ 	.word	0xffffffff


	//   ....[49]....
        /*015c*/ 	.word	0xffffffff


	//   ....[50]....
        /*0160*/ 	.word	0xffffffff


	//   ....[51]....
        /*0164*/ 	.word	0xffffffff


	//   ....[52]....
        /*0168*/ 	.word	0xffffffff


	//   ....[53]....
        /*016c*/ 	.word	0xffffffff


	//   ....[54]....
        /*0170*/ 	.word	0xffffffff


	//   ....[55]....
        /*0174*/ 	.word	0xffffffff


	//   ....[56]....
        /*0178*/ 	.word	0xffffffff


	//   ....[57]....
        /*017c*/ 	.word	0xffffffff


	//   ....[58]....
        /*0180*/ 	.word	0xffffffff


	//   ....[59]....
        /*0184*/ 	.word	0xffffffff


	//   ....[60]....
        /*0188*/ 	.word	0xffffffff


	//   ....[61]....
        /*018c*/ 	.word	0xffffffff


	//   ....[62]....
        /*0190*/ 	.word	0xffffffff


	//   ....[63]....
        /*0194*/ 	.word	0xffffffff


	//   ....[64]....
        /*0198*/ 	.word	0xffffffff


	//   ....[65]....
        /*019c*/ 	.word	0xffffffff


	//   ....[66]....
        /*01a0*/ 	.word	0xffffffff


	//   ....[67]....
        /*01a4*/ 	.word	0xffffffff


	//   ....[68]....
        /*01a8*/ 	.word	0xffffffff


	//   ....[69]....
        /*01ac*/ 	.word	0xffffffff


	//   ....[70]....
        /*01b0*/ 	.word	0xffffffff


	//   ....[71]....
        /*01b4*/ 	.word	0xffffffff


	//   ....[72]....
        /*01b8*/ 	.word	0xffffffff


	//   ....[73]....
        /*01bc*/ 	.word	0xffffffff


	//   ....[74]....
        /*01c0*/ 	.word	0xffffffff


	//   ....[75]....
        /*01c4*/ 	.word	0xffffffff


	//   ....[76]....
        /*01c8*/ 	.word	0xffffffff


	//   ....[77]....
        /*01cc*/ 	.word	0xffffffff


	//   ....[78]....
        /*01d0*/ 	.word	0xffffffff


	//   ....[79]....
        /*01d4*/ 	.word	0xffffffff


	//   ....[80]....
        /*01d8*/ 	.word	0xffffffff


	//   ....[81]....
        /*01dc*/ 	.word	0xffffffff


	//   ....[82]....
        /*01e0*/ 	.word	0xffffffff


	//   ....[83]....
        /*01e4*/ 	.word	0xffffffff


	//   ....[84]....
        /*01e8*/ 	.word	0xffffffff


	//   ....[85]....
        /*01ec*/ 	.word	0xffffffff


	//   ....[86]....
        /*01f0*/ 	.word	0xffffffff


	//   ....[87]....
        /*01f4*/ 	.word	0xffffffff


	//   ....[88]....
        /*01f8*/ 	.word	0xffffffff


	//   ....[89]....
        /*01fc*/ 	.word	0xffffffff


	//   ....[90]....
        /*0200*/ 	.word	0xffffffff


	//   ....[91]....
        /*0204*/ 	.word	0xffffffff


	//   ....[92]....
        /*0208*/ 	.word	0xffffffff


	//   ....[93]....
        /*020c*/ 	.word	0xffffffff


	//   ....[94]....
        /*0210*/ 	.word	0xffffffff


	//   ....[95]....
        /*0214*/ 	.word	0xffffffff


	//   ....[96]....
        /*0218*/ 	.word	0xffffffff


	//   ....[97]....
        /*021c*/ 	.word	0xffffffff


	//   ....[98]....
        /*0220*/ 	.word	0xffffffff


	//   ....[99]....
        /*0224*/ 	.word	0xffffffff


	//   ....[100]....
        /*0228*/ 	.word	0xffffffff


	//   ....[101]....
        /*022c*/ 	.word	0xffffffff


	//   ....[102]....
        /*0230*/ 	.word	0xffffffff


	//   ....[103]....
        /*0234*/ 	.word	0xffffffff


	//   ....[104]....
        /*0238*/ 	.word	0xffffffff


	//   ....[105]....
        /*023c*/ 	.word	0xffffffff


	//   ....[106]....
        /*0240*/ 	.word	0xffffffff


	//   ....[107]....
        /*0244*/ 	.word	0xffffffff


	//   ....[108]....
        /*0248*/ 	.word	0xffffffff


	//   ....[109]....
        /*024c*/ 	.word	0xffffffff


	//   ....[110]....
        /*0250*/ 	.word	0xffffffff


	//   ....[111]....
        /*0254*/ 	.word	0xffffffff


	//   ....[112]....
        /*0258*/ 	.word	0xffffffff


	//   ....[113]....
        /*025c*/ 	.word	0xffffffff


	//   ....[114]....
        /*0260*/ 	.word	0xffffffff


	//   ....[115]....
        /*0264*/ 	.word	0xffffffff


	//   ....[116]....
        /*0268*/ 	.word	0xffffffff


	//   ....[117]....
        /*026c*/ 	.word	0xffffffff


	//   ....[118]....
        /*0270*/ 	.word	0xffffffff


	//   ....[119]....
        /*0274*/ 	.word	0xffffffff


	//   ....[120]....
        /*0278*/ 	.word	0xffffffff


	//   ....[121]....
        /*027c*/ 	.word	0xffffffff


	//   ....[122]....
        /*0280*/ 	.word	0xffffffff


	//   ....[123]....
        /*0284*/ 	.word	0xffffffff


	//   ....[124]....
        /*0288*/ 	.word	0xffffffff


	//   ....[125]....
        /*028c*/ 	.word	0xffffffff


	//   ....[126]....
        /*0290*/ 	.word	0xffffffff


	//   ....[127]....
        /*0294*/ 	.word	0xffffffff


	//   ....[128]....
        /*0298*/ 	.word	0xffffffff


	//   ....[129]....
        /*029c*/ 	.word	0xffffffff


	//   ....[130]....
        /*02a0*/ 	.word	0xffffffff


	//   ....[131]....
        /*02a4*/ 	.word	0xffffffff


	//   ....[132]....
        /*02a8*/ 	.word	0xffffffff


	//   ....[133]....
        /*02ac*/ 	.word	0xffffffff


	//   ....[134]....
        /*02b0*/ 	.word	0xffffffff


	//   ....[135]....
        /*02b4*/ 	.word	0xffffffff


	//   ....[136]....
        /*02b8*/ 	.word	0xffffffff


	//   ....[137]....
        /*02bc*/ 	.word	0xffffffff


	//   ....[138]....
        /*02c0*/ 	.word	0xffffffff


	//   ....[139]....
        /*02c4*/ 	.word	0xffffffff


	//   ....[140]....
        /*02c8*/ 	.word	0xffffffff


	//   ....[141]....
        /*02cc*/ 	.word	0xffffffff


	//   ....[142]....
        /*02d0*/ 	.word	0xffffffff


	//   ....[143]....
        /*02d4*/ 	.word	0xffffffff


	//   ....[144]....
        /*02d8*/ 	.word	0xffffffff


	//   ....[145]....
        /*02dc*/ 	.word	0xffffffff


	//   ....[146]....
        /*02e0*/ 	.word	0xffffffff


	//   ....[147]....
        /*02e4*/ 	.word	0xffffffff


	//   ....[148]....
        /*02e8*/ 	.word	0xffffffff


	//   ....[149]....
        /*02ec*/ 	.word	0xffffffff


	//   ....[150]....
        /*02f0*/ 	.word	0xffffffff


	//   ....[151]....
        /*02f4*/ 	.word	0xffffffff


	//   ....[152]....
        /*02f8*/ 	.word	0xffffffff


	//   ....[153]....
        /*02fc*/ 	.word	0xffffffff


	//   ....[154]....
        /*0300*/ 	.word	0xffffffff


	//   ....[155]....
        /*0304*/ 	.word	0xffffffff


	//   ....[156]....
        /*0308*/ 	.word	0xffffffff


	//   ....[157]....
        /*030c*/ 	.word	0xffffffff


	//   ....[158]....
        /*0310*/ 	.word	0xffffffff


	//   ....[159]....
        /*0314*/ 	.word	0xffffffff


	//   ....[160]....
        /*0318*/ 	.word	0xffffffff


	//   ....[161]....
        /*031c*/ 	.word	0xffffffff


	//   ....[162]....
        /*0320*/ 	.word	0xffffffff


	//   ....[163]....
        /*0324*/ 	.word	0xffffffff


	//   ....[164]....
        /*0328*/ 	.word	0xffffffff


	//   ....[165]....
        /*032c*/ 	.word	0xffffffff


	//   ....[166]....
        /*0330*/ 	.word	0xffffffff


	//   ....[167]....
        /*0334*/ 	.word	0xffffffff


	//   ....[168]....
        /*0338*/ 	.word	0xffffffff


	//   ....[169]....
        /*033c*/ 	.word	0xffffffff


	//   ....[170]....
        /*0340*/ 	.word	0xffffffff


	//   ....[171]....
        /*0344*/ 	.word	0xffffffff


	//   ....[172]....
        /*0348*/ 	.word	0xffffffff


	//   ....[173]....
        /*034c*/ 	.word	0xffffffff


	//   ....[174]....
        /*0350*/ 	.word	0xffffffff


	//   ....[175]....
        /*0354*/ 	.word	0xffffffff


	//   ....[176]....
        /*0358*/ 	.word	0xffffffff


	//   ....[177]....
        /*035c*/ 	.word	0xffffffff


	//   ....[178]....
        /*0360*/ 	.word	0xffffffff


	//   ....[179]....
        /*0364*/ 	.word	0xffffffff


	//   ....[180]....
        /*0368*/ 	.word	0xffffffff


	//   ....[181]....
        /*036c*/ 	.word	0xffffffff


	//   ....[182]....
        /*0370*/ 	.word	0xffffffff


	//   ....[183]....
        /*0374*/ 	.word	0xffffffff


	//   ....[184]....
        /*0378*/ 	.word	0xffffffff


	//   ....[185]....
        /*037c*/ 	.word	0xffffffff


	//   ....[186]....
        /*0380*/ 	.word	0xffffffff


	//   ....[187]....
        /*0384*/ 	.word	0xffffffff


	//   ....[188]....
        /*0388*/ 	.word	0xffffffff


	//   ....[189]....
        /*038c*/ 	.word	0xffffffff


	//   ....[190]....
        /*0390*/ 	.word	0xffffffff


	//   ....[191]....
        /*0394*/ 	.word	0xffffffff


	//   ....[192]....
        /*0398*/ 	.word	0xffffffff


	//   ....[193]....
        /*039c*/ 	.word	0xffffffff


	//   ....[194]....
        /*03a0*/ 	.word	0xffffffff


	//   ....[195]....
        /*03a4*/ 	.word	0xffffffff


	//   ....[196]....
        /*03a8*/ 	.word	0xffffffff


	//   ....[197]....
        /*03ac*/ 	.word	0xffffffff


	//   ....[198]....
        /*03b0*/ 	.word	0xffffffff


	//   ....[199]....
        /*03b4*/ 	.word	0xffffffff


	//   ....[200]....
        /*03b8*/ 	.word	0xffffffff


	//   ....[201]....
        /*03bc*/ 	.word	0xffffffff


	//   ....[202]....
        /*03c0*/ 	.word	0xffffffff


	//   ....[203]....
        /*03c4*/ 	.word	0xffffffff


	//   ....[204]....
        /*03c8*/ 	.word	0xffffffff


	//   ....[205]....
        /*03cc*/ 	.word	0xffffffff


	//   ....[206]....
        /*03d0*/ 	.word	0xffffffff


	//   ....[207]....
        /*03d4*/ 	.word	0xffffffff


	//   ....[208]....
        /*03d8*/ 	.word	0xffffffff


	//   ....[209]....
        /*03dc*/ 	.word	0xffffffff


	//   ....[210]....
        /*03e0*/ 	.word	0xffffffff


	//   ....[211]....
        /*03e4*/ 	.word	0xffffffff


	//   ....[212]....
        /*03e8*/ 	.word	0xffffffff


	//   ....[213]....
        /*03ec*/ 	.word	0xffffffff


	//   ....[214]....
        /*03f0*/ 	.word	0xffffffff


	//   ....[215]....
        /*03f4*/ 	.word	0xffffffff


	//   ....[216]....
        /*03f8*/ 	.word	0xffffffff


	//   ....[217]....
        /*03fc*/ 	.word	0xffffffff


	//   ....[218]....
        /*0400*/ 	.word	0xffffffff


	//   ....[219]....
        /*0404*/ 	.word	0xffffffff


	//   ....[220]....
        /*0408*/ 	.word	0xffffffff


	//   ....[221]....
        /*040c*/ 	.word	0xffffffff


	//   ....[222]....
        /*0410*/ 	.word	0xffffffff


	//   ....[223]....
        /*0414*/ 	.word	0xffffffff


	//   ....[224]....
        /*0418*/ 	.word	0xffffffff


	//   ....[225]....
        /*041c*/ 	.word	0xffffffff


	//   ....[226]....
        /*0420*/ 	.word	0xffffffff


	//   ....[227]....
        /*0424*/ 	.word	0xffffffff


	//   ....[228]....
        /*0428*/ 	.word	0xffffffff


	//   ....[229]....
        /*042c*/ 	.word	0xffffffff


	//   ....[230]....
        /*0430*/ 	.word	0xffffffff


	//   ....[231]....
        /*0434*/ 	.word	0xffffffff


	//   ....[232]....
        /*0438*/ 	.word	0xffffffff


	//   ....[233]....
        /*043c*/ 	.word	0xffffffff


	//   ....[234]....
        /*0440*/ 	.word	0xffffffff


	//   ....[235]....
        /*0444*/ 	.word	0xffffffff


	//   ....[236]....
        /*0448*/ 	.word	0xffffffff


	//   ....[237]....
        /*044c*/ 	.word	0xffffffff


	//   ....[238]....
        /*0450*/ 	.word	0xffffffff


	//   ....[239]....
        /*0454*/ 	.word	0xffffffff


	//   ....[240]....
        /*0458*/ 	.word	0xffffffff


	//   ....[241]....
        /*045c*/ 	.word	0xffffffff


	//   ....[242]....
        /*0460*/ 	.word	0xffffffff


	//   ....[243]....
        /*0464*/ 	.word	0xffffffff


	//   ....[244]....
        /*0468*/ 	.word	0xffffffff


	//   ....[245]....
        /*046c*/ 	.word	0xffffffff


	//   ....[246]....
        /*0470*/ 	.word	0xffffffff


	//   ....[247]....
        /*0474*/ 	.word	0xffffffff


	//   ....[248]....
        /*0478*/ 	.word	0xffffffff


	//   ....[249]....
        /*047c*/ 	.word	0xffffffff


	//   ....[250]....
        /*0480*/ 	.word	0xffffffff


	//   ....[251]....
        /*0484*/ 	.word	0xffffffff


	//   ....[252]....
        /*0488*/ 	.word	0xffffffff


	//   ....[253]....
        /*048c*/ 	.word	0xffffffff


	//   ....[254]....
        /*0490*/ 	.word	0xffffffff


	//   ....[255]....
        /*0494*/ 	.word	0xffffffff


	//   ....[0]....
        /*0498*/ 	.word	0xffffffff


	//   ....[1]....
        /*049c*/ 	.word	0xffffffff


	//   ....[2]....
        /*04a0*/ 	.word	0xffffffff


	//   ....[3]....
        /*04a4*/ 	.word	0xffffffff


	//   ....[4]....
        /*04a8*/ 	.word	0xffffffff


	//   ....[5]....
        /*04ac*/ 	.word	0xffffffff


	//   ....[6]....
        /*04b0*/ 	.word	0xffffffff


	//   ....[7]....
        /*04b4*/ 	.word	0xffffffff


	//   ....[8]....
        /*04b8*/ 	.word	0xffffffff


	//   ....[9]....
        /*04bc*/ 	.word	0xffffffff


	//   ....[10]....
        /*04c0*/ 	.word	0xffffffff


	//   ....[11]....
        /*04c4*/ 	.word	0xffffffff


	//   ....[12]....
        /*04c8*/ 	.word	0xffffffff


	//   ....[13]....
        /*04cc*/ 	.word	0xffffffff


	//   ....[14]....
        /*04d0*/ 	.word	0xffffffff


	//   ....[15]....
        /*04d4*/ 	.word	0xffffffff


	//   ....[16]....
        /*04d8*/ 	.word	0xffffffff


	//   ....[17]....
        /*04dc*/ 	.word	0xffffffff


	//   ....[18]....
        /*04e0*/ 	.word	0xffffffff


	//   ....[19]....
        /*04e4*/ 	.word	0xffffffff


	//   ....[20]....
        /*04e8*/ 	.word	0xffffffff


	//   ....[21]....
        /*04ec*/ 	.word	0xffffffff


	//   ....[22]....
        /*04f0*/ 	.word	0xffffffff


	//   ....[23]....
        /*04f4*/ 	.word	0xffffffff


	//   ....[24]....
        /*04f8*/ 	.word	0xffffffff


	//   ....[25]....
        /*04fc*/ 	.word	0xffffffff


	//   ....[26]....
        /*0500*/ 	.word	0xffffffff


	//   ....[27]....
        /*0504*/ 	.word	0xffffffff


	//   ....[28]....
        /*0508*/ 	.word	0xffffffff


	//   ....[29]....
        /*050c*/ 	.word	0xffffffff


	//   ....[30]....
        /*0510*/ 	.word	0xffffffff


	//   ....[31]....
        /*0514*/ 	.word	0xffffffff


	//   ....[32]....
        /*0518*/ 	.word	0xffffffff


	//   ....[33]....
        /*051c*/ 	.word	0xffffffff


	//   ....[34]....
        /*0520*/ 	.word	0xffffffff


	//   ....[35]....
        /*0524*/ 	.word	0xffffffff


	//   ....[36]....
        /*0528*/ 	.word	0xffffffff


	//   ....[37]....
        /*052c*/ 	.word	0xffffffff


	//   ....[38]....
        /*0530*/ 	.word	0xffffffff


	//   ....[39]....
        /*0534*/ 	.word	0xffffffff


	//   ....[40]....
        /*0538*/ 	.word	0xffffffff


	//   ....[41]....
        /*053c*/ 	.word	0xffffffff


	//   ....[42]....
        /*0540*/ 	.word	0xffffffff


	//   ....[43]....
        /*0544*/ 	.word	0xffffffff


	//   ....[44]....
        /*0548*/ 	.word	0xffffffff


	//   ....[45]....
        /*054c*/ 	.word	0xffffffff


	//   ....[46]....
        /*0550*/ 	.word	0xffffffff


	//   ....[47]....
        /*0554*/ 	.word	0xffffffff


	//   ....[48]....
        /*0558*/ 	.word	0xffffffff


	//   ....[49]....
        /*055c*/ 	.word	0xffffffff


	//   ....[50]....
        /*0560*/ 	.word	0xffffffff


	//   ....[51]....
        /*0564*/ 	.word	0xffffffff


	//   ....[52]....
        /*0568*/ 	.word	0xffffffff


	//   ....[53]....
        /*056c*/ 	.word	0xffffffff


	//   ....[54]....
        /*0570*/ 	.word	0xffffffff


	//   ....[55]....
        /*0574*/ 	.word	0xffffffff


	//   ....[56]....
        /*0578*/ 	.word	0xffffffff


	//   ....[57]....
        /*057c*/ 	.word	0xffffffff


	//   ....[58]....
        /*0580*/ 	.word	0xffffffff


	//   ....[59]....
        /*0584*/ 	.word	0xffffffff


	//   ....[60]....
        /*0588*/ 	.word	0xffffffff


	//   ....[61]....
        /*058c*/ 	.word	0xffffffff


	//   ....[62]....
        /*0590*/ 	.word	0xffffffff


	//   ....[63]....
        /*0594*/ 	.word	0xffffffff


	//   ....[64]....
        /*0598*/ 	.word	0xffffffff


	//   ....[65]....
        /*059c*/ 	.word	0xffffffff


	//   ....[66]....
        /*05a0*/ 	.word	0xffffffff


	//   ....[67]....
        /*05a4*/ 	.word	0xffffffff


	//   ....[68]....
        /*05a8*/ 	.word	0xffffffff


	//   ....[69]....
        /*05ac*/ 	.word	0xffffffff


	//   ....[70]....
        /*05b0*/ 	.word	0xffffffff


	//   ....[71]....
        /*05b4*/ 	.word	0xffffffff


	//   ....[72]....
        /*05b8*/ 	.word	0xffffffff


	//   ....[73]....
        /*05bc*/ 	.word	0xffffffff


	//   ....[74]....
        /*05c0*/ 	.word	0xffffffff


	//   ....[75]....
        /*05c4*/ 	.word	0xffffffff


	//   ....[76]....
        /*05c8*/ 	.word	0xffffffff


	//   ....[77]....
        /*05cc*/ 	.word	0xffffffff


	//   ....[78]....
        /*05d0*/ 	.word	0xffffffff


	//   ....[79]....
        /*05d4*/ 	.word	0xffffffff


	//   ....[80]....
        /*05d8*/ 	.word	0xffffffff


	//   ....[81]....
        /*05dc*/ 	.word	0xffffffff


	//   ....[82]....
        /*05e0*/ 	.word	0xffffffff


	//   ....[83]....
        /*05e4*/ 	.word	0xffffffff


	//   ....[84]....
        /*05e8*/ 	.word	0xffffffff


	//   ....[85]....
        /*05ec*/ 	.word	0xffffffff


	//   ....[86]....
        /*05f0*/ 	.word	0xffffffff


	//   ....[87]....
        /*05f4*/ 	.word	0xffffffff


	//   ....[88]....
        /*05f8*/ 	.word	0xffffffff


	//   ....[89]....
        /*05fc*/ 	.word	0xffffffff


	//   ....[90]....
        /*0600*/ 	.word	0xffffffff


	//   ....[91]....
        /*0604*/ 	.word	0xffffffff


	//   ....[92]....
        /*0608*/ 	.word	0xffffffff


	//   ....[93]....
        /*060c*/ 	.word	0xffffffff


	//   ....[94]....
        /*0610*/ 	.word	0xffffffff


	//   ....[95]....
        /*0614*/ 	.word	0xffffffff


	//   ....[96]....
        /*0618*/ 	.word	0xffffffff


	//   ....[97]....
        /*061c*/ 	.word	0xffffffff


	//   ....[98]....
        /*0620*/ 	.word	0xffffffff


	//   ....[99]....
        /*0624*/ 	.word	0xffffffff


	//   ....[100]....
        /*0628*/ 	.word	0xffffffff


	//   ....[101]....
        /*062c*/ 	.word	0xffffffff


	//   ....[102]....
        /*0630*/ 	.word	0xffffffff


	//   ....[103]....
        /*0634*/ 	.word	0xffffffff


	//   ....[104]....
        /*0638*/ 	.word	0xffffffff


	//   ....[105]....
        /*063c*/ 	.word	0xffffffff


	//   ....[106]....
        /*0640*/ 	.word	0xffffffff


	//   ....[107]....
        /*0644*/ 	.word	0xffffffff


	//   ....[108]....
        /*0648*/ 	.word	0xffffffff


	//   ....[109]....
        /*064c*/ 	.word	0xffffffff


	//   ....[110]....
        /*0650*/ 	.word	0xffffffff


	//   ....[111]....
        /*0654*/ 	.word	0xffffffff


	//   ....[112]....
        /*0658*/ 	.word	0xffffffff


	//   ....[113]....
        /*065c*/ 	.word	0xffffffff


	//   ....[114]....
        /*0660*/ 	.word	0xffffffff


	//   ....[115]....
        /*0664*/ 	.word	0xffffffff


	//   ....[116]....
        /*0668*/ 	.word	0xffffffff


	//   ....[117]....
        /*066c*/ 	.word	0xffffffff


	//   ....[118]....
        /*0670*/ 	.word	0xffffffff


	//   ....[119]....
        /*0674*/ 	.word	0xffffffff


	//   ....[120]....
        /*0678*/ 	.word	0xffffffff


	//   ....[121]....
        /*067c*/ 	.word	0xffffffff


	//   ....[122]....
        /*0680*/ 	.word	0xffffffff


	//   ....[123]....
        /*0684*/ 	.word	0xffffffff


	//   ....[124]....
        /*0688*/ 	.word	0xffffffff


	//   ....[125]....
        /*068c*/ 	.word	0xffffffff


	//   ....[126]....
        /*0690*/ 	.word	0xffffffff


	//   ....[127]....
        /*0694*/ 	.word	0xffffffff


	//   ....[128]....
        /*0698*/ 	.word	0xffffffff


	//   ....[129]....
        /*069c*/ 	.word	0xffffffff


	//   ....[130]....
        /*06a0*/ 	.word	0xffffffff


	//   ....[131]....
        /*06a4*/ 	.word	0xffffffff


	//   ....[132]....
        /*06a8*/ 	.word	0xffffffff


	//   ....[133]....
        /*06ac*/ 	.word	0xffffffff


	//   ....[134]....
        /*06b0*/ 	.word	0xffffffff


	//   ....[135]....
        /*06b4*/ 	.word	0xffffffff


	//   ....[136]....
        /*06b8*/ 	.word	0xffffffff


	//   ....[137]....
        /*06bc*/ 	.word	0xffffffff


	//   ....[138]....
        /*06c0*/ 	.word	0xffffffff


	//   ....[139]....
        /*06c4*/ 	.word	0xffffffff


	//   ....[140]....
        /*06c8*/ 	.word	0xffffffff


	//   ....[141]....
        /*06cc*/ 	.word	0xffffffff


	//   ....[142]....
        /*06d0*/ 	.word	0xffffffff


	//   ....[143]....
        /*06d4*/ 	.word	0xffffffff


	//   ....[144]....
        /*06d8*/ 	.word	0xffffffff


	//   ....[145]....
        /*06dc*/ 	.word	0xffffffff


	//   ....[146]....
        /*06e0*/ 	.word	0xffffffff


	//   ....[147]....
        /*06e4*/ 	.word	0xffffffff


	//   ....[148]....
        /*06e8*/ 	.word	0xffffffff


	//   ....[149]....
        /*06ec*/ 	.word	0xffffffff


	//   ....[150]....
        /*06f0*/ 	.word	0xffffffff


	//   ....[151]....
        /*06f4*/ 	.word	0xffffffff


	//   ....[152]....
        /*06f8*/ 	.word	0xffffffff


	//   ....[153]....
        /*06fc*/ 	.word	0xffffffff


	//   ....[154]....
        /*0700*/ 	.word	0xffffffff


	//   ....[155]....
        /*0704*/ 	.word	0xffffffff


	//   ....[156]....
        /*0708*/ 	.word	0xffffffff


	//   ....[157]....
        /*070c*/ 	.word	0xffffffff


	//   ....[158]....
        /*0710*/ 	.word	0xffffffff


	//   ....[159]....
        /*0714*/ 	.word	0xffffffff


	//   ....[160]....
        /*0718*/ 	.word	0xffffffff


	//   ....[161]....
        /*071c*/ 	.word	0xffffffff


	//   ....[162]....
        /*0720*/ 	.word	0xffffffff


	//   ....[163]....
        /*0724*/ 	.word	0xffffffff


	//   ....[164]....
        /*0728*/ 	.word	0xffffffff


	//   ....[165]....
        /*072c*/ 	.word	0xffffffff


	//   ....[166]....
        /*0730*/ 	.word	0xffffffff


	//   ....[167]....
        /*0734*/ 	.word	0xffffffff


	//   ....[168]....
        /*0738*/ 	.word	0xffffffff


	//   ....[169]....
        /*073c*/ 	.word	0xffffffff


	//   ....[170]....
        /*0740*/ 	.word	0xffffffff


	//   ....[171]....
        /*0744*/ 	.word	0xffffffff


	//   ....[172]....
        /*0748*/ 	.word	0xffffffff


	//   ....[173]....
        /*074c*/ 	.word	0xffffffff


	//   ....[174]....
        /*0750*/ 	.word	0xffffffff


	//   ....[175]....
        /*0754*/ 	.word	0xffffffff


	//   ....[176]....
        /*0758*/ 	.word	0xffffffff


	//   ....[177]....
        /*075c*/ 	.word	0xffffffff


	//   ....[178]....
        /*0760*/ 	.word	0xffffffff


	//   ....[179]....
        /*0764*/ 	.word	0xffffffff


	//   ....[180]....
        /*0768*/ 	.word	0xffffffff


	//   ....[181]....
        /*076c*/ 	.word	0xffffffff


	//   ....[182]....
        /*0770*/ 	.word	0xffffffff


	//   ....[183]....
        /*0774*/ 	.word	0xffffffff


	//   ....[184]....
        /*0778*/ 	.word	0xffffffff


	//   ....[185]....
        /*077c*/ 	.word	0xffffffff


	//   ....[186]....
        /*0780*/ 	.word	0xffffffff


	//   ....[187]....
        /*0784*/ 	.word	0xffffffff


	//   ....[188]....
        /*0788*/ 	.word	0xffffffff


	//   ....[189]....
        /*078c*/ 	.word	0xffffffff


	//   ....[190]....
        /*0790*/ 	.word	0xffffffff


	//   ....[191]....
        /*0794*/ 	.word	0xffffffff


	//   ....[192]....
        /*0798*/ 	.word	0xffffffff


	//   ....[193]....
        /*079c*/ 	.word	0xffffffff


	//   ....[194]....
        /*07a0*/ 	.word	0xffffffff


	//   ....[195]....
        /*07a4*/ 	.word	0xffffffff


	//   ....[196]....
        /*07a8*/ 	.word	0xffffffff


	//   ....[197]....
        /*07ac*/ 	.word	0xffffffff


	//   ....[198]....
        /*07b0*/ 	.word	0xffffffff


	//   ....[199]....
        /*07b4*/ 	.word	0xffffffff


	//   ....[200]....
        /*07b8*/ 	.word	0xffffffff


	//   ....[201]....
        /*07bc*/ 	.word	0xffffffff


	//   ....[202]....
        /*07c0*/ 	.word	0xffffffff


	//   ....[203]....
        /*07c4*/ 	.word	0xffffffff


	//   ....[204]....
        /*07c8*/ 	.word	0xffffffff


	//   ....[205]....
        /*07cc*/ 	.word	0xffffffff


	//   ....[206]....
        /*07d0*/ 	.word	0xffffffff


	//   ....[207]....
        /*07d4*/ 	.word	0xffffffff


	//   ....[208]....
        /*07d8*/ 	.word	0xffffffff


	//   ....[209]....
        /*07dc*/ 	.word	0xffffffff


	//   ....[210]....
        /*07e0*/ 	.word	0xffffffff


	//   ....[211]....
        /*07e4*/ 	.word	0xffffffff


	//   ....[212]....
        /*07e8*/ 	.word	0xffffffff


	//   ....[213]....
        /*07ec*/ 	.word	0xffffffff


	//   ....[214]....
        /*07f0*/ 	.word	0xffffffff


	//   ....[215]....
        /*07f4*/ 	.word	0xffffffff


	//   ....[216]....
        /*07f8*/ 	.word	0xffffffff


	//   ....[217]....
        /*07fc*/ 	.word	0xffffffff


	//   ....[218]....
        /*0800*/ 	.word	0xffffffff


	//   ....[219]....
        /*0804*/ 	.word	0xffffffff


	//   ....[220]....
        /*0808*/ 	.word	0xffffffff


	//   ....[221]....
        /*080c*/ 	.word	0xffffffff


	//   ....[222]....
        /*0810*/ 	.word	0xffffffff


	//   ....[223]....
        /*0814*/ 	.word	0xffffffff


	//   ....[224]....
        /*0818*/ 	.word	0xffffffff


	//   ....[225]....
        /*081c*/ 	.word	0xffffffff


	//   ....[226]....
        /*0820*/ 	.word	0xffffffff


	//   ....[227]....
        /*0824*/ 	.word	0xffffffff


	//   ....[228]....
        /*0828*/ 	.word	0xffffffff


	//   ....[229]....
        /*082c*/ 	.word	0xffffffff


	//   ....[230]....
        /*0830*/ 	.word	0xffffffff


	//   ....[231]....
        /*0834*/ 	.word	0xffffffff


	//   ....[232]....
        /*0838*/ 	.word	0xffffffff


	//   ....[233]....
        /*083c*/ 	.word	0xffffffff


	//   ....[234]....
        /*0840*/ 	.word	0xffffffff


	//   ....[235]....
        /*0844*/ 	.word	0xffffffff


	//   ....[236]....
        /*0848*/ 	.word	0xffffffff


	//   ....[237]....
        /*084c*/ 	.word	0xffffffff


	//   ....[238]....
        /*0850*/ 	.word	0xffffffff


	//   ....[239]....
        /*0854*/ 	.word	0x0500005b


	//   ....[240]....
        /*0858*/ 	.word	0x0500005b


	//   ....[241]....
        /*085c*/ 	.word	0x0500005b


	//   ....[242]....
        /*0860*/ 	.word	0x0500005b


	//   ....[243]....
        /*0864*/ 	.word	0x0500005b


	//   ....[244]....
        /*0868*/ 	.word	0x0500005b


	//   ....[245]....
        /*086c*/ 	.word	0x0500005b


	//   ....[246]....
        /*0870*/ 	.word	0x0500005b


	//   ....[247]....
        /*0874*/ 	.word	0x0500005b


	//   ....[248]....
        /*0878*/ 	.word	0x0500005b


	//   ....[249]....
        /*087c*/ 	.word	0x0500005b


	//   ....[250]....
        /*0880*/ 	.word	0x0500005b


	//   ....[251]....
        /*0884*/ 	.word	0x0500005b


	//   ....[252]....
        /*0888*/ 	.word	0x0500005b


	//   ....[253]....
        /*088c*/ 	.word	0x0500005b


	//   ....[254]....
        /*0890*/ 	.word	0x0500005b


	//   ....[255]....
        /*0894*/ 	.word	0x0500005b


	//   ....[0]....
        /*0898*/ 	.word	0x0500005b


	//   ....[1]....
        /*089c*/ 	.word	0x0500005b


	//   ....[2]....
        /*08a0*/ 	.word	0x0500005b


	//   ....[3]....
        /*08a4*/ 	.word	0x0500005b


	//   ....[4]....
        /*08a8*/ 	.word	0x0500005b


	//   ....[5]....
        /*08ac*/ 	.word	0x0500005b


	//   ....[6]....
        /*08b0*/ 	.word	0x0500005b


	//   ....[7]....
        /*08b4*/ 	.word	0x0500005b


	//   ....[8]....
        /*08b8*/ 	.word	0x0500005b


	//   ....[9]....
        /*08bc*/ 	.word	0x0500005b


	//   ....[10]....
        /*08c0*/ 	.word	0x0500005b


	//   ....[11]....
        /*08c4*/ 	.word	0x0500005b


	//   ....[12]....
        /*08c8*/ 	.word	0x0500005b


	//   ....[13]....
        /*08cc*/ 	.word	0x0500005b


	//   ....[14]....
        /*08d0*/ 	.word	0x0500005b


	//   ....[15]....
        /*08d4*/ 	.word	0x0500005b


	//   ....[16]....
        /*08d8*/ 	.word	0x0500005b


	//   ....[17]....
        /*08dc*/ 	.word	0x0500005b


	//   ....[18]....
        /*08e0*/ 	.word	0x0500005b


	//   ....[19]....
        /*08e4*/ 	.word	0x0500005b


	//   ....[20]....
        /*08e8*/ 	.word	0x0500005b


	//   ....[21]....
        /*08ec*/ 	.word	0x0500005b


	//   ....[22]....
        /*08f0*/ 	.word	0x0500005b


	//   ....[23]....
        /*08f4*/ 	.word	0x0500005b


	//   ....[24]....
        /*08f8*/ 	.word	0x0500005b


	//   ....[25]....
        /*08fc*/ 	.word	0x0500005b


	//   ....[26]....
        /*0900*/ 	.word	0x0500005b


	//   ....[27]....
        /*0904*/ 	.word	0x0500005b


	//   ....[28]....
        /*0908*/ 	.word	0x0500005b


	//   ....[29]....
        /*090c*/ 	.word	0x0500005b


	//   ....[30]....
        /*0910*/ 	.word	0x0500005b


	//   ....[31]....
        /*0914*/ 	.word	0x0500005b


	//   ....[32]....
        /*0918*/ 	.word	0x0500005b


	//   ....[33]....
        /*091c*/ 	.word	0x0500005b


	//   ....[34]....
        /*0920*/ 	.word	0x0500005b


	//   ....[35]....
        /*0924*/ 	.word	0x0500005b


	//   ....[36]....
        /*0928*/ 	.word	0x0500005b


	//   ....[37]....
        /*092c*/ 	.word	0x0500005b


	//   ....[38]....
        /*0930*/ 	.word	0x0500005b


	//   ....[39]....
        /*0934*/ 	.word	0x0500005b


	//   ....[40]....
        /*0938*/ 	.word	0x0500005b


	//   ....[41]....
        /*093c*/ 	.word	0x0500005b


	//   ....[42]....
        /*0940*/ 	.word	0x0500005b


	//   ....[43]....
        /*0944*/ 	.word	0x0500005b


	//   ....[44]....
        /*0948*/ 	.word	0x0500005b


	//   ....[45]....
        /*094c*/ 	.word	0x0500005b


	//   ....[46]....
        /*0950*/ 	.word	0x0500005b


	//   ....[47]....
        /*0954*/ 	.word	0x0500005b


	//   ....[48]....
        /*0958*/ 	.word	0x0500005b


	//   ....[49]....
        /*095c*/ 	.word	0x0500005b


	//   ....[50]....
        /*0960*/ 	.word	0x0500005b


	//   ....[51]....
        /*0964*/ 	.word	0x0500005b


	//   ....[52]....
        /*0968*/ 	.word	0x0500005b


	//   ....[53]....
        /*096c*/ 	.word	0x0500005b


	//   ....[54]....
        /*0970*/ 	.word	0x0500005b


	//   ....[55]....
        /*0974*/ 	.word	0x0500005b


	//   ....[56]....
        /*0978*/ 	.word	0x0500005b


	//   ....[57]....
        /*097c*/ 	.word	0x0500005b


	//   ....[58]....
        /*0980*/ 	.word	0x0500005b


	//   ....[59]....
        /*0984*/ 	.word	0x0500005b


	//   ....[60]....
        /*0988*/ 	.word	0x0500005b


	//   ....[61]....
        /*098c*/ 	.word	0x0500005b


	//   ....[62]....
        /*0990*/ 	.word	0x0500005b


	//   ....[63]....
        /*0994*/ 	.word	0x0500005b


	//   ....[64]....
        /*0998*/ 	.word	0x0500005b


	//   ....[65]....
        /*099c*/ 	.word	0x0500005b


	//   ....[66]....
        /*09a0*/ 	.word	0x0500005b


	//   ....[67]....
        /*09a4*/ 	.word	0x0500005b


	//   ....[68]....
        /*09a8*/ 	.word	0x0500005b


	//   ....[69]....
        /*09ac*/ 	.word	0x0500005b


	//   ....[70]....
        /*09b0*/ 	.word	0x0500005b


	//   ....[71]....
        /*09b4*/ 	.word	0x0500005b


	//   ....[72]....
        /*09b8*/ 	.word	0x0500005b


	//   ....[73]....
        /*09bc*/ 	.word	0x0500005b


	//   ....[74]....
        /*09c0*/ 	.word	0x0500005b


	//   ....[75]....
        /*09c4*/ 	.word	0x0500005b


	//   ....[76]....
        /*09c8*/ 	.word	0x0500005b


	//   ....[77]....
        /*09cc*/ 	.word	0x0500005b


	//   ....[78]....
        /*09d0*/ 	.word	0x0500005b


	//   ....[79]....
        /*09d4*/ 	.word	0x0500005b


	//   ....[80]....
        /*09d8*/ 	.word	0x0500005b


	//   ....[81]....
        /*09dc*/ 	.word	0x0500005b


	//   ....[82]....
        /*09e0*/ 	.word	0x0500005b


	//   ....[83]....
        /*09e4*/ 	.word	0x0500005b


	//   ....[84]....
        /*09e8*/ 	.word	0x0500005b


	//   ....[85]....
        /*09ec*/ 	.word	0x0500005b


	//   ....[86]....
        /*09f0*/ 	.word	0x0500005b


	//   ....[87]....
        /*09f4*/ 	.word	0x0500005b


	//   ....[88]....
        /*09f8*/ 	.word	0x0500005b


	//   ....[89]....
        /*09fc*/ 	.word	0x0500005b


	//   ....[90]....
        /*0a00*/ 	.word	0x0500005b


	//   ....[91]....
        /*0a04*/ 	.word	0x0500005b


	//   ....[92]....
        /*0a08*/ 	.word	0x0500005b


	//   ....[93]....
        /*0a0c*/ 	.word	0x0500005b


	//   ....[94]....
        /*0a10*/ 	.word	0x0500005b


	//   ....[95]....
        /*0a14*/ 	.word	0x0500005b


	//   ....[96]....
        /*0a18*/ 	.word	0x0500005b


	//   ....[97]....
        /*0a1c*/ 	.word	0x0500005b


	//   ....[98]....
        /*0a20*/ 	.word	0x0500005b


	//   ....[99]....
        /*0a24*/ 	.word	0x0500005b


	//   ....[100]....
        /*0a28*/ 	.word	0x0500005b


	//   ....[101]....
        /*0a2c*/ 	.word	0x0500005b


	//   ....[102]....
        /*0a30*/ 	.word	0x0500005b


	//   ....[103]....
        /*0a34*/ 	.word	0x0500005b


	//   ....[104]....
        /*0a38*/ 	.word	0x0500005b


	//   ....[105]....
        /*0a3c*/ 	.word	0x0500005b


	//   ....[106]....
        /*0a40*/ 	.word	0x0500005b


	//   ....[107]....
        /*0a44*/ 	.word	0x0500005b


	//   ....[108]....
        /*0a48*/ 	.word	0x0500005b


	//   ....[109]....
        /*0a4c*/ 	.word	0x0500005b


	//   ....[110]....
        /*0a50*/ 	.word	0x0500005b


	//   ....[111]....
        /*0a54*/ 	.word	0x0500005b


	//   ....[112]....
        /*0a58*/ 	.word	0x0500005b


	//   ....[113]....
        /*0a5c*/ 	.word	0x0500005b


	//   ....[114]....
        /*0a60*/ 	.word	0x0500005b


	//   ....[115]....
        /*0a64*/ 	.word	0x0500005b


	//   ....[116]....
        /*0a68*/ 	.word	0x0500005b


	//   ....[117]....
        /*0a6c*/ 	.word	0x0500005b


	//   ....[118]....
        /*0a70*/ 	.word	0x0500005b


	//   ....[119]....
        /*0a74*/ 	.word	0x0500005b


	//   ....[120]....
        /*0a78*/ 	.word	0x0500005b


	//   ....[121]....
        /*0a7c*/ 	.word	0x0500005b


	//   ....[122]....
        /*0a80*/ 	.word	0x0500005b


	//   ....[123]....
        /*0a84*/ 	.word	0x0500005b


	//   ....[124]....
        /*0a88*/ 	.word	0x0500005b


	//   ....[125]....
        /*0a8c*/ 	.word	0x0500005b


	//   ....[126]....
        /*0a90*/ 	.word	0x0500005b


	//   ....[127]....
        /*0a94*/ 	.word	0x0500005b


	//   ....[128]....
        /*0a98*/ 	.word	0x0500005b


	//   ....[129]....
        /*0a9c*/ 	.word	0x0500005b


	//   ....[130]....
        /*0aa0*/ 	.word	0x0500005b


	//   ....[131]....
        /*0aa4*/ 	.word	0x0500005b


	//   ....[132]....
        /*0aa8*/ 	.word	0x0500005b


	//   ....[133]....
        /*0aac*/ 	.word	0x0500005b


	//   ....[134]....
        /*0ab0*/ 	.word	0x0500005b


	//   ....[135]....
        /*0ab4*/ 	.word	0x0500005b


	//   ....[136]....
        /*0ab8*/ 	.word	0x0500005b


	//   ....[137]....
        /*0abc*/ 	.word	0x0500005b


	//   ....[138]....
        /*0ac0*/ 	.word	0x0500005b


	//   ....[139]....
        /*0ac4*/ 	.word	0x0500005b


	//   ....[140]....
        /*0ac8*/ 	.word	0x0500005b


	//   ....[141]....
        /*0acc*/ 	.word	0x0500005b


	//   ....[142]....
        /*0ad0*/ 	.word	0x0500005b


	//   ....[143]....
        /*0ad4*/ 	.word	0x0500005b


	//   ....[144]....
        /*0ad8*/ 	.word	0x0500005b


	//   ....[145]....
        /*0adc*/ 	.word	0x0500005b


	//   ....[146]....
        /*0ae0*/ 	.word	0x0500005b


	//   ....[147]....
        /*0ae4*/ 	.word	0x0500005b


	//   ....[148]....
        /*0ae8*/ 	.word	0x0500005b


	//   ....[149]....
        /*0aec*/ 	.word	0x0500005b


	//   ....[150]....
        /*0af0*/ 	.word	0x0500005b


	//   ....[151]....
        /*0af4*/ 	.word	0x0500005b


	//   ....[152]....
        /*0af8*/ 	.word	0x0500005b


	//   ....[153]....
        /*0afc*/ 	.word	0x0500005b


	//   ....[154]....
        /*0b00*/ 	.word	0x0500005b


	//   ....[155]....
        /*0b04*/ 	.word	0x0500005b


	//   ....[156]....
        /*0b08*/ 	.word	0x0500005b


	//   ....[157]....
        /*0b0c*/ 	.word	0x0500005b


	//   ....[158]....
        /*0b10*/ 	.word	0x0500005b


	//   ....[159]....
        /*0b14*/ 	.word	0x0500005b


	//   ....[160]....
        /*0b18*/ 	.word	0x0500005b


	//   ....[161]....
        /*0b1c*/ 	.word	0x0500005b


	//   ....[162]....
        /*0b20*/ 	.word	0x0500005b


	//   ....[163]....
        /*0b24*/ 	.word	0x0500005b


	//   ....[164]....
        /*0b28*/ 	.word	0x0500005b


	//   ....[165]....
        /*0b2c*/ 	.word	0x0500005b


	//   ....[166]....
        /*0b30*/ 	.word	0x0500005b


	//   ....[167]....
        /*0b34*/ 	.word	0x0500005b


	//   ....[168]....
        /*0b38*/ 	.word	0x0500005b


	//   ....[169]....
        /*0b3c*/ 	.word	0x0500005b


	//   ....[170]....
        /*0b40*/ 	.word	0x0500005b


	//   ....[171]....
        /*0b44*/ 	.word	0x0500005b


	//   ....[172]....
        /*0b48*/ 	.word	0x0500005b


	//   ....[173]....
        /*0b4c*/ 	.word	0x0500005b


	//   ....[174]....
        /*0b50*/ 	.word	0x0500005b


	//   ....[175]....
        /*0b54*/ 	.word	0x0500005b


	//   ....[176]....
        /*0b58*/ 	.word	0x0500005b


	//   ....[177]....
        /*0b5c*/ 	.word	0x0500005b


	//   ....[178]....
        /*0b60*/ 	.word	0x0500005b


	//   ....[179]....
        /*0b64*/ 	.word	0x0500005b


	//   ....[180]....
        /*0b68*/ 	.word	0x0500005b


	//   ....[181]....
        /*0b6c*/ 	.word	0x0500005b


	//   ....[182]....
        /*0b70*/ 	.word	0x0500005b


	//   ....[183]....
        /*0b74*/ 	.word	0x0500005b


	//   ....[184]....
        /*0b78*/ 	.word	0x0500005b


	//   ....[185]....
        /*0b7c*/ 	.word	0x0500005b


	//   ....[186]....
        /*0b80*/ 	.word	0x0500005b


	//   ....[187]....
        /*0b84*/ 	.word	0x0500005b


	//   ....[188]....
        /*0b88*/ 	.word	0x0500005b


	//   ....[189]....
        /*0b8c*/ 	.word	0x0500005b


	//   ....[190]....
        /*0b90*/ 	.word	0x0500005b


	//   ....[191]....
        /*0b94*/ 	.word	0x0500005b


	//   ....[192]....
        /*0b98*/ 	.word	0x0500005b


	//   ....[193]....
        /*0b9c*/ 	.word	0x0500005b


	//   ....[194]....
        /*0ba0*/ 	.word	0x0500005b


	//   ....[195]....
        /*0ba4*/ 	.word	0x0500005b


	//   ....[196]....
        /*0ba8*/ 	.word	0x0500005b


	//   ....[197]....
        /*0bac*/ 	.word	0x0500005b


	//   ....[198]....
        /*0bb0*/ 	.word	0x0500005b


	//   ....[199]....
        /*0bb4*/ 	.word	0x0500005b


	//   ....[200]....
        /*0bb8*/ 	.word	0x0500005b


	//   ....[201]....
        /*0bbc*/ 	.word	0x0500005b


	//   ....[202]....
        /*0bc0*/ 	.word	0x0500005b


	//   ....[203]....
        /*0bc4*/ 	.word	0x0500005b


	//   ....[204]....
        /*0bc8*/ 	.word	0x0500005b


	//   ....[205]....
        /*0bcc*/ 	.word	0x0500005b


	//   ....[206]....
        /*0bd0*/ 	.word	0x0500005b


	//   ....[207]....
        /*0bd4*/ 	.word	0x0500005b


	//   ....[208]....
        /*0bd8*/ 	.word	0x0500005b


	//   ....[209]....
        /*0bdc*/ 	.word	0x0500005b


	//   ....[210]....
        /*0be0*/ 	.word	0x0500005b


	//   ....[211]....
        /*0be4*/ 	.word	0x0500005b


	//   ....[212]....
        /*0be8*/ 	.word	0x0500005b


	//   ....[213]....
        /*0bec*/ 	.word	0x0500005b


	//   ....[214]....
        /*0bf0*/ 	.word	0x0500005b


	//   ....[215]....
        /*0bf4*/ 	.word	0x0500005b


	//   ....[216]....
        /*0bf8*/ 	.word	0x0500005b


	//   ....[217]....
        /*0bfc*/ 	.word	0x0500005b


	//   ....[218]....
        /*0c00*/ 	.word	0x0500005b


	//   ....[219]....
        /*0c04*/ 	.word	0x0500005b


	//   ....[220]....
        /*0c08*/ 	.word	0x0500005b


	//   ....[221]....
        /*0c0c*/ 	.word	0x0500005b


	//   ....[222]....
        /*0c10*/ 	.word	0x0500005b


	//   ....[223]....
        /*0c14*/ 	.word	0x0500005b


	//   ....[224]....
        /*0c18*/ 	.word	0x0500005b


	//   ....[225]....
        /*0c1c*/ 	.word	0x0500005b


	//   ....[226]....
        /*0c20*/ 	.word	0x0500005b


	//   ....[227]....
        /*0c24*/ 	.word	0x0500005b


	//   ....[228]....
        /*0c28*/ 	.word	0x0500005b


	//   ....[229]....
        /*0c2c*/ 	.word	0x0500005b


	//   ....[230]....
        /*0c30*/ 	.word	0x0500005b


	//   ....[231]....
        /*0c34*/ 	.word	0x0500005b


	//   ....[232]....
        /*0c38*/ 	.word	0x0500005b


	//   ....[233]....
        /*0c3c*/ 	.word	0x0500005b


	//   ....[234]....
        /*0c40*/ 	.word	0x0500005b


	//   ....[235]....
        /*0c44*/ 	.word	0x0500005b


	//   ....[236]....
        /*0c48*/ 	.word	0x0500005b


	//   ....[237]....
        /*0c4c*/ 	.word	0x0500005b


	//   ....[238]....
        /*0c50*/ 	.word	0x0500005b


	//   ....[239]....
        /*0c54*/ 	.word	0x0500005b


	//   ....[240]....
        /*0c58*/ 	.word	0x0500005b


	//   ....[241]....
        /*0c5c*/ 	.word	0x0500005b


	//   ....[242]....
        /*0c60*/ 	.word	0x0500005b


	//   ....[243]....
        /*0c64*/ 	.word	0x0500005b


	//   ....[244]....
        /*0c68*/ 	.word	0x0500005b


	//   ....[245]....
        /*0c6c*/ 	.word	0x0500005b


	//   ....[246]....
        /*0c70*/ 	.word	0x0500005b


	//   ....[247]....
        /*0c74*/ 	.word	0x0500005b


	//   ....[248]....
        /*0c78*/ 	.word	0x0500005b


	//   ....[249]....
        /*0c7c*/ 	.word	0x0500005b


	//   ....[250]....
        /*0c80*/ 	.word	0x0500005b


	//   ....[251]....
        /*0c84*/ 	.word	0x0500005b


	//   ....[252]....
        /*0c88*/ 	.word	0x0500005b


	//   ....[253]....
        /*0c8c*/ 	.word	0x0500005b


	//   ....[254]....
        /*0c90*/ 	.word	0x0500005b


	//   ....[255]....
        /*0c94*/ 	.word	0x0500005b


	//   ....[0]....
        /*0c98*/ 	.word	0x0500005b


	//   ....[1]....
        /*0c9c*/ 	.word	0x0500005b


	//   ....[2]....
        /*0ca0*/ 	.word	0x0500005b


	//   ....[3]....
        /*0ca4*/ 	.word	0x0500005b


	//   ....[4]....
        /*0ca8*/ 	.word	0x0500005b


	//   ....[5]....
        /*0cac*/ 	.word	0x0500005b


	//   ....[6]....
        /*0cb0*/ 	.word	0x0500005b


	//   ....[7]....
        /*0cb4*/ 	.word	0x0500005b


	//   ....[8]....
        /*0cb8*/ 	.word	0x0500005b


	//   ....[9]....
        /*0cbc*/ 	.word	0x0500005b


	//   ....[10]....
        /*0cc0*/ 	.word	0x0500005b


	//   ....[11]....
        /*0cc4*/ 	.word	0x0500005b


	//   ....[12]....
        /*0cc8*/ 	.word	0x0500005b


	//   ....[13]....
        /*0ccc*/ 	.word	0x0500005b


	//   ....[14]....
        /*0cd0*/ 	.word	0x0500005b


	//   ....[15]....
        /*0cd4*/ 	.word	0x0500005b


	//   ....[16]....
        /*0cd8*/ 	.word	0x0500005b


	//   ....[17]....
        /*0cdc*/ 	.word	0x0500005b


	//   ....[18]....
        /*0ce0*/ 	.word	0x0500005b


	//   ....[19]....
        /*0ce4*/ 	.word	0x0500005b


	//   ....[20]....
        /*0ce8*/ 	.word	0x0500005b


	//   ....[21]....
        /*0cec*/ 	.word	0x0500005b


	//   ....[22]....
        /*0cf0*/ 	.word	0x0500005b


	//   ....[23]....
        /*0cf4*/ 	.word	0x0500005b


	//   ....[24]....
        /*0cf8*/ 	.word	0x0500005b


	//   ....[25]....
        /*0cfc*/ 	.word	0x0500005b


	//   ....[26]....
        /*0d00*/ 	.word	0x0500005b


	//   ....[27]....
        /*0d04*/ 	.word	0x0500005b


	//   ....[28]....
        /*0d08*/ 	.word	0x0500005b


	//   ....[29]....
        /*0d0c*/ 	.word	0x0500005b


	//   ....[30]....
        /*0d10*/ 	.word	0x0500005b


	//   ....[31]....
        /*0d14*/ 	.word	0x0500005b


	//   ....[32]....
        /*0d18*/ 	.word	0x0500005b


	//   ....[33]....
        /*0d1c*/ 	.word	0x0500005b


	//   ....[34]....
        /*0d20*/ 	.word	0x0500005b


	//   ....[35]....
        /*0d24*/ 	.word	0x0500005b


	//   ....[36]....
        /*0d28*/ 	.word	0x0500005b


	//   ....[37]....
        /*0d2c*/ 	.word	0x0500005b


	//   ....[38]....
        /*0d30*/ 	.word	0x0500005b


	//   ....[39]....
        /*0d34*/ 	.word	0x0500005b


	//   ....[40]....
        /*0d38*/ 	.word	0x0500005b


	//   ....[41]....
        /*0d3c*/ 	.word	0x0500005b


	//   ....[42]....
        /*0d40*/ 	.word	0x0500005b


	//   ....[43]....
        /*0d44*/ 	.word	0x0500005b


	//   ....[44]....
        /*0d48*/ 	.word	0x0500005b


	//   ....[45]....
        /*0d4c*/ 	.word	0x0500005b


	//   ....[46]....
        /*0d50*/ 	.word	0x0500005b


	//   ....[47]....
        /*0d54*/ 	.word	0x0500005b


	//   ....[48]....
        /*0d58*/ 	.word	0x0500005b


	//   ....[49]....
        /*0d5c*/ 	.word	0x0500005b


	//   ....[50]....
        /*0d60*/ 	.word	0x0500005b


	//   ....[51]....
        /*0d64*/ 	.word	0x0500005b


	//   ....[52]....
        /*0d68*/ 	.word	0x0500005b


	//   ....[53]....
        /*0d6c*/ 	.word	0x0500005b


	//   ....[54]....
        /*0d70*/ 	.word	0x0500005b


	//   ....[55]....
        /*0d74*/ 	.word	0x0500005b


	//   ....[56]....
        /*0d78*/ 	.word	0x0500005b


	//   ....[57]....
        /*0d7c*/ 	.word	0x0500005b


	//   ....[58]....
        /*0d80*/ 	.word	0x0500005b


	//   ....[59]....
        /*0d84*/ 	.word	0x0500005b


	//   ....[60]....
        /*0d88*/ 	.word	0x0500005b


	//   ....[61]....
        /*0d8c*/ 	.word	0x0500005b


	//   ....[62]....
        /*0d90*/ 	.word	0x0500005b


	//   ....[63]....
        /*0d94*/ 	.word	0x0500005b


	//   ....[64]....
        /*0d98*/ 	.word	0x0500005b


	//   ....[65]....
        /*0d9c*/ 	.word	0x0500005b


	//   ....[66]....
        /*0da0*/ 	.word	0x0500005b


	//   ....[67]....
        /*0da4*/ 	.word	0x0500005b


	//   ....[68]....
        /*0da8*/ 	.word	0x0500005b


	//   ....[69]....
        /*0dac*/ 	.word	0x0500005b


	//   ....[70]....
        /*0db0*/ 	.word	0x0500005b


	//   ....[71]....
        /*0db4*/ 	.word	0x0500005b


	//   ....[72]....
        /*0db8*/ 	.word	0x0500005b


	//   ....[73]....
        /*0dbc*/ 	.word	0x0500005b


	//   ....[74]....
        /*0dc0*/ 	.word	0x0500005b


	//   ....[75]....
        /*0dc4*/ 	.word	0x0500005b


	//   ....[76]....
        /*0dc8*/ 	.word	0x0500005b


	//   ....[77]....
        /*0dcc*/ 	.word	0x0500005b


	//   ....[78]....
        /*0dd0*/ 	.word	0x0500005b


	//   ....[79]....
        /*0dd4*/ 	.word	0x0500005b


	//   ....[80]....
        /*0dd8*/ 	.word	0x0500005b


	//   ....[81]....
        /*0ddc*/ 	.word	0x0500005b


	//   ....[82]....
        /*0de0*/ 	.word	0x0500005b


	//   ....[83]....
        /*0de4*/ 	.word	0x0500005b


	//   ....[84]....
        /*0de8*/ 	.word	0x0500005b


	//   ....[85]....
        /*0dec*/ 	.word	0x0500005b


	//   ....[86]....
        /*0df0*/ 	.word	0x0500005b


	//   ....[87]....
        /*0df4*/ 	.word	0x0500005b


	//   ....[88]....
        /*0df8*/ 	.word	0x0500005b


	//   ....[89]....
        /*0dfc*/ 	.word	0x0500005b


	//   ....[90]....
        /*0e00*/ 	.word	0x0500005b


	//   ....[91]....
        /*0e04*/ 	.word	0x0500005b


	//   ....[92]....
        /*0e08*/ 	.word	0x0500005b


	//   ....[93]....
        /*0e0c*/ 	.word	0x0500005b


	//   ....[94]....
        /*0e10*/ 	.word	0x0500005b


	//   ....[95]....
        /*0e14*/ 	.word	0x0500005b


	//   ....[96]....
        /*0e18*/ 	.word	0x0500005b


	//   ....[97]....
        /*0e1c*/ 	.word	0x0500005b


	//   ....[98]....
        /*0e20*/ 	.word	0x0500005b


	//   ....[99]....
        /*0e24*/ 	.word	0x0500005b


	//   ....[100]....
        /*0e28*/ 	.word	0x0500005b


	//   ....[101]....
        /*0e2c*/ 	.word	0x0500005b


	//   ....[102]....
        /*0e30*/ 	.word	0x0500005b


	//   ....[103]....
        /*0e34*/ 	.word	0x0500005b


	//   ....[104]....
        /*0e38*/ 	.word	0x0500005b


	//   ....[105]....
        /*0e3c*/ 	.word	0x0500005b


	//   ....[106]....
        /*0e40*/ 	.word	0x0500005b


	//   ....[107]....
        /*0e44*/ 	.word	0x0500005b


	//   ....[108]....
        /*0e48*/ 	.word	0x0500005b


	//   ....[109]....
        /*0e4c*/ 	.word	0x0500005b


	//   ....[110]....
        /*0e50*/ 	.word	0x0500005b


	//   ....[111]....
        /*0e54*/ 	.word	0x0500005b


	//   ....[112]....
        /*0e58*/ 	.word	0x0500005b


	//   ....[113]....
        /*0e5c*/ 	.word	0x0500005b


	//   ....[114]....
        /*0e60*/ 	.word	0x0500005b


	//   ....[115]....
        /*0e64*/ 	.word	0x0500005b


	//   ....[116]....
        /*0e68*/ 	.word	0x0500005b


	//   ....[117]....
        /*0e6c*/ 	.word	0x0500005b


	//   ....[118]....
        /*0e70*/ 	.word	0x0500005b


	//   ....[119]....
        /*0e74*/ 	.word	0x0500005b


	//   ....[120]....
        /*0e78*/ 	.word	0x0500005b


	//   ....[121]....
        /*0e7c*/ 	.word	0x0500005b


	//   ....[122]....
        /*0e80*/ 	.word	0x0500005b


	//   ....[123]....
        /*0e84*/ 	.word	0x0500005b


	//   ....[124]....
        /*0e88*/ 	.word	0x0500005b


	//   ....[125]....
        /*0e8c*/ 	.word	0x0500005b


	//   ....[126]....
        /*0e90*/ 	.word	0x0500005b


	//   ....[127]....
        /*0e94*/ 	.word	0x0500005b


	//   ....[128]....
        /*0e98*/ 	.word	0x0500005b


	//   ....[129]....
        /*0e9c*/ 	.word	0x0500005b


	//   ....[130]....
        /*0ea0*/ 	.word	0x0500005b


	//   ....[131]....
        /*0ea4*/ 	.word	0x0500005b


	//   ....[132]....
        /*0ea8*/ 	.word	0x0500005b


	//   ....[133]....
        /*0eac*/ 	.word	0x0500005b


	//   ....[134]....
        /*0eb0*/ 	.word	0x0500005b


	//   ....[135]....
        /*0eb4*/ 	.word	0x0500005b


	//   ....[136]....
        /*0eb8*/ 	.word	0x0500005b


	//   ....[137]....
        /*0ebc*/ 	.word	0x0500005b


	//   ....[138]....
        /*0ec0*/ 	.word	0x0500005b


	//   ....[139]....
        /*0ec4*/ 	.word	0x0500005b


	//   ....[140]....
        /*0ec8*/ 	.word	0x0500005b


	//   ....[141]....
        /*0ecc*/ 	.word	0x0500005b


	//   ....[142]....
        /*0ed0*/ 	.word	0x0500005b


	//   ....[143]....
        /*0ed4*/ 	.word	0x0500005b


	//   ....[144]....
        /*0ed8*/ 	.word	0x0500005b


	//   ....[145]....
        /*0edc*/ 	.word	0x0500005b


	//   ....[146]....
        /*0ee0*/ 	.word	0x0500005b


	//   ....[147]....
        /*0ee4*/ 	.word	0x0500005b


	//   ....[148]....
        /*0ee8*/ 	.word	0x0500005b


	//   ....[149]....
        /*0eec*/ 	.word	0x0500005b


	//   ....[150]....
        /*0ef0*/ 	.word	0x0500005b


	//   ....[151]....
        /*0ef4*/ 	.word	0x0500005b


	//   ....[152]....
        /*0ef8*/ 	.word	0x0500005b


	//   ....[153]....
        /*0efc*/ 	.word	0x0500005b


	//   ....[154]....
        /*0f00*/ 	.word	0x0500005b


	//   ....[155]....
        /*0f04*/ 	.word	0x0500005b


	//   ....[156]....
        /*0f08*/ 	.word	0x0500005b


	//   ....[157]....
        /*0f0c*/ 	.word	0x0500005b


	//   ....[158]....
        /*0f10*/ 	.word	0x0500005b


	//   ....[159]....
        /*0f14*/ 	.word	0x0500005b


	//   ....[160]....
        /*0f18*/ 	.word	0x0500005b


	//   ....[161]....
        /*0f1c*/ 	.word	0x0500005b


	//   ....[162]....
        /*0f20*/ 	.word	0x0500005b


	//   ....[163]....
        /*0f24*/ 	.word	0x0500005b


	//   ....[164]....
        /*0f28*/ 	.word	0x0500005b


	//   ....[165]....
        /*0f2c*/ 	.word	0x0500005b


	//   ....[166]....
        /*0f30*/ 	.word	0x0500005b


	//   ....[167]....
        /*0f34*/ 	.word	0x0500005b


	//   ....[168]....
        /*0f38*/ 	.word	0x0500005b


	//   ....[169]....
        /*0f3c*/ 	.word	0x0500005b


	//   ....[170]....
        /*0f40*/ 	.word	0x0500005b


	//   ....[171]....
        /*0f44*/ 	.word	0x0500005b


	//   ....[172]....
        /*0f48*/ 	.word	0x0500005b


	//   ....[173]....
        /*0f4c*/ 	.word	0x0500005b


	//   ....[174]....
        /*0f50*/ 	.word	0x0500005b


	//   ....[175]....
        /*0f54*/ 	.word	0x0500005b


	//   ....[176]....
        /*0f58*/ 	.word	0x0500005b


	//   ....[177]....
        /*0f5c*/ 	.word	0x0500005b


	//   ....[178]....
        /*0f60*/ 	.word	0x0500005b


	//   ....[179]....
        /*0f64*/ 	.word	0x0500005b


	//   ....[180]....
        /*0f68*/ 	.word	0x0500005b


	//   ....[181]....
        /*0f6c*/ 	.word	0x0500005b


	//   ....[182]....
        /*0f70*/ 	.word	0x0500005b


	//   ....[183]....
        /*0f74*/ 	.word	0x0500005b


	//   ....[184]....
        /*0f78*/ 	.word	0x0500005b


	//   ....[185]....
        /*0f7c*/ 	.word	0x0500005b


	//   ....[186]....
        /*0f80*/ 	.word	0x0500005b


	//   ....[187]....
        /*0f84*/ 	.word	0x0500005b


	//   ....[188]....
        /*0f88*/ 	.word	0x0500005b


	//   ....[189]....
        /*0f8c*/ 	.word	0x0500005b


	//   ....[190]....
        /*0f90*/ 	.word	0x0500005b


	//   ....[191]....
        /*0f94*/ 	.word	0x0500005b


	//   ....[192]....
        /*0f98*/ 	.word	0x0500005b


	//   ....[193]....
        /*0f9c*/ 	.word	0x0500005b


	//   ....[194]....
        /*0fa0*/ 	.word	0x0500005b


	//   ....[195]....
        /*0fa4*/ 	.word	0x0500005b


	//   ....[196]....
        /*0fa8*/ 	.word	0x0500005b


	//   ....[197]....
        /*0fac*/ 	.word	0x0500005b


	//   ....[198]....
        /*0fb0*/ 	.word	0x0500005b


	//   ....[199]....
        /*0fb4*/ 	.word	0x0500005b


	//   ....[200]....
        /*0fb8*/ 	.word	0x0500005b


	//   ....[201]....
        /*0fbc*/ 	.word	0x0500005b


	//   ....[202]....
        /*0fc0*/ 	.word	0x0500005b


	//   ....[203]....
        /*0fc4*/ 	.word	0x0500005b


	//   ....[204]....
        /*0fc8*/ 	.word	0x0500005b


	//   ....[205]....
        /*0fcc*/ 	.word	0x0500005b


	//   ....[206]....
        /*0fd0*/ 	.word	0x0500005b


	//   ....[207]....
        /*0fd4*/ 	.word	0x0500005b


	//   ....[208]....
        /*0fd8*/ 	.word	0x0500005b


	//   ....[209]....
        /*0fdc*/ 	.word	0x0500005b


	//   ....[210]....
        /*0fe0*/ 	.word	0x0500005b


	//   ....[211]....
        /*0fe4*/ 	.word	0x0500005b


	//   ....[212]....
        /*0fe8*/ 	.word	0x0500005b


	//   ....[213]....
        /*0fec*/ 	.word	0x0500005b


	//   ....[214]....
        /*0ff0*/ 	.word	0x0500005b


	//   ....[215]....
        /*0ff4*/ 	.word	0x0500005b


	//   ....[216]....
        /*0ff8*/ 	.word	0x0500005b


	//   ....[217]....
        /*0ffc*/ 	.word	0x0500005b


	//   ....[218]....
        /*1000*/ 	.word	0x0500005b


	//   ....[219]....
        /*1004*/ 	.word	0x0500005b


	//   ....[220]....
        /*1008*/ 	.word	0x0500005b


	//   ....[221]....
        /*100c*/ 	.word	0x0500005b


	//----- nvinfo : EIATTR_COOP_GROUP_INSTR_OFFSETS
	.align		4
.L_97:
        /*1010*/ 	.byte	0x04, 0x28
        /*1012*/ 	.short	(.L_99 - .L_98)


	//   ....[0]....
.L_98:
        /*1014*/ 	.word	0x00000c20


	//   ....[1]....
        /*1018*/ 	.word	0x00000c80


	//   ....[2]....
        /*101c*/ 	.word	0x00000cd0


	//   ....[3]....
        /*1020*/ 	.word	0x00000ce0


	//   ....[4]....
        /*1024*/ 	.word	0x00000cf0


	//   ....[5]....
        /*1028*/ 	.word	0x00000d00


	//   ....[6]....
        /*102c*/ 	.word	0x00000d10


	//   ....[7]....
        /*1030*/ 	.word	0x00000d20


	//   ....[8]....
        /*1034*/ 	.word	0x00000d30


	//   ....[9]....
        /*1038*/ 	.word	0x00000d40


	//   ....[10]....
        /*103c*/ 	.word	0x00000d50


	//   ....[11]....
        /*1040*/ 	.word	0x00000d60


	//   ....[12]....
        /*1044*/ 	.word	0x00000d70


	//   ....[13]....
        /*1048*/ 	.word	0x00000d80


	//   ....[14]....
        /*104c*/ 	.word	0x00000d90


	//   ....[15]....
        /*1050*/ 	.word	0x00000da0


	//   ....[16]....
        /*1054*/ 	.word	0x00000db0


	//   ....[17]....
        /*1058*/ 	.word	0x00000dc0


	//   ....[18]....
        /*105c*/ 	.word	0x00000dd0


	//   ....[19]....
        /*1060*/ 	.word	0x00000df0


	//   ....[20]....
        /*1064*/ 	.word	0x00000e00


	//   ....[21]....
        /*1068*/ 	.word	0x00000e10


	//   ....[22]....
        /*106c*/ 	.word	0x00000e80


	//   ....[23]....
        /*1070*/ 	.word	0x00000ec0


	//   ....[24]....
        /*1074*/ 	.word	0x00000f00


	//   ....[25]....
        /*1078*/ 	.word	0x00000f40


	//   ....[26]....
        /*107c*/ 	.word	0x00000f80


	//   ....[27]....
        /*1080*/ 	.word	0x00000f90


	//   ....[28]....
        /*1084*/ 	.word	0x00000fa0


	//   ....[29]....
        /*1088*/ 	.word	0x00000fe0


	//   ....[30]....
        /*108c*/ 	.word	0x00001020


	//   ....[31]....
        /*1090*/ 	.word	0x00001060


	//   ....[32]....
        /*1094*/ 	.word	0x000010a0


	//   ....[33]....
        /*1098*/ 	.word	0x000010e0


	//   ....[34]....
        /*109c*/ 	.word	0x00001120


	//   ....[35]....
        /*10a0*/ 	.word	0x00001160


	//   ....[36]....
        /*10a4*/ 	.word	0x000011a0


	//   ....[37]....
        /*10a8*/ 	.word	0x000011e0


	//   ....[38]....
        /*10ac*/ 	.word	0x00001220


	//   ....[39]....
        /*10b0*/ 	.word	0x00001260


	//   ....[40]....
        /*10b4*/ 	.word	0x000012a0


	//   ....[41]....
        /*10b8*/ 	.word	0x000012e0


	//   ....[42]....
        /*10bc*/ 	.word	0x00001320


	//   ....[43]....
        /*10c0*/ 	.word	0x00001380


	//   ....[44]....
        /*10c4*/ 	.word	0x000013c0


	//   ....[45]....
        /*10c8*/ 	.word	0x00001400


	//   ....[46]....
        /*10cc*/ 	.word	0x00001440


	//   ....[47]....
        /*10d0*/ 	.word	0x00001470


	//   ....[48]....
        /*10d4*/ 	.word	0x000014c0


	//   ....[49]....
        /*10d8*/ 	.word	0x000014f0


	//   ....[50]....
        /*10dc*/ 	.word	0x00001530


	//   ....[51]....
        /*10e0*/ 	.word	0x00001590


	//   ....[52]....
        /*10e4*/ 	.word	0x000015c0


	//   ....[53]....
        /*10e8*/ 	.word	0x000015f0


	//   ....[54]....
        /*10ec*/ 	.word	0x00001620


	//   ....[55]....
        /*10f0*/ 	.word	0x00001650


	//   ....[56]....
        /*10f4*/ 	.word	0x00001660


	//   ....[57]....
        /*10f8*/ 	.word	0x00001690


	//   ....[58]....
        /*10fc*/ 	.word	0x000016c0


	//   ....[59]....
        /*1100*/ 	.word	0x000016f0


	//   ....[60]....
        /*1104*/ 	.word	0x00001720


	//   ....[61]....
        /*1108*/ 	.word	0x00001750


	//   ....[62]....
        /*110c*/ 	.word	0x000017b0


	//   ....[63]....
        /*1110*/ 	.word	0x000017c0


	//   ....[64]....
        /*1114*/ 	.word	0x000017d0


	//   ....[65]....
        /*1118*/ 	.word	0x000017e0


	//   ....[66]....
        /*111c*/ 	.word	0x00001810


	//   ....[67]....
        /*1120*/ 	.word	0x00001840


	//   ....[68]....
        /*1124*/ 	.word	0x00001870


	//   ....[69]....
        /*1128*/ 	.word	0x00001880


	//   ....[70]....
        /*112c*/ 	.word	0x00001980


	//   ....[71]....
        /*1130*/ 	.word	0x000019a0


	//   ....[72]....
        /*1134*/ 	.word	0x00001a20


	//   ....[73]....
        /*1138*/ 	.word	0x00001a30


	//   ....[74]....
        /*113c*/ 	.word	0x00001a40


	//   ....[75]....
        /*1140*/ 	.word	0x00001a50


	//   ....[76]....
        /*1144*/ 	.word	0x00001a60


	//   ....[77]....
        /*1148*/ 	.word	0x00001a70


	//   ....[78]....
        /*114c*/ 	.word	0x00001aa0


	//   ....[79]....
        /*1150*/ 	.word	0x00001ad0


	//   ....[80]....
        /*1154*/ 	.word	0x00001b00


	//   ....[81]....
        /*1158*/ 	.word	0x00001b30


	//   ....[82]....
        /*115c*/ 	.word	0x00001b60


	//   ....[83]....
        /*1160*/ 	.word	0x00001b90


	//   ....[84]....
        /*1164*/ 	.word	0x00001ba0


	//   ....[85]....
        /*1168*/ 	.word	0x00001bf0


	//   ....[86]....
        /*116c*/ 	.word	0x00001c20


	//   ....[87]....
        /*1170*/ 	.word	0x00001c50


	//   ....[88]....
        /*1174*/ 	.word	0x00001c80


	//   ....[89]....
        /*1178*/ 	.word	0x00001cb0


	//   ....[90]....
        /*117c*/ 	.word	0x00001ce0


	//   ....[91]....
        /*1180*/ 	.word	0x00001cf0


	//   ....[92]....
        /*1184*/ 	.word	0x00001d00


	//   ....[93]....
        /*1188*/ 	.word	0x00001d10


	//   ....[94]....
        /*118c*/ 	.word	0x00001d20


	//   ....[95]....
        /*1190*/ 	.word	0x00001d30


	//   ....[96]....
        /*1194*/ 	.word	0x00001d40


	//   ....[97]....
        /*1198*/ 	.word	0x00001d50


	//   ....[98]....
        /*119c*/ 	.word	0x00001d60


	//   ....[99]....
        /*11a0*/ 	.word	0x00001d70


	//   ....[100]....
        /*11a4*/ 	.word	0x00001d80


	//   ....[101]....
        /*11a8*/ 	.word	0x00001e80


	//   ....[102]....
        /*11ac*/ 	.word	0x00001ea0


	//   ....[103]....
        /*11b0*/ 	.word	0x00001ed0


	//   ....[104]....
        /*11b4*/ 	.word	0x00001f00


	//   ....[105]....
        /*11b8*/ 	.word	0x00001fd0


	//   ....[106]....
        /*11bc*/ 	.word	0x00001fe0


	//   ....[107]....
        /*11c0*/ 	.word	0x00001ff0


	//   ....[108]....
        /*11c4*/ 	.word	0x00002000


	//   ....[109]....
        /*11c8*/ 	.word	0x00002010


	//   ....[110]....
        /*11cc*/ 	.word	0x00002100


	//   ....[111]....
        /*11d0*/ 	.word	0x00002130


	//   ....[112]....
        /*11d4*/ 	.word	0x00002160


	//   ....[113]....
        /*11d8*/ 	.word	0x00002190


	//   ....[114]....
        /*11dc*/ 	.word	0x000021a0


	//   ....[115]....
        /*11e0*/ 	.word	0x000021b0


	//   ....[116]....
        /*11e4*/ 	.word	0x000021c0


	//   ....[117]....
        /*11e8*/ 	.word	0x00002210


	//   ....[118]....
        /*11ec*/ 	.word	0x00002240


	//   ....[119]....
        /*11f0*/ 	.word	0x00002270


	//   ....[120]....
        /*11f4*/ 	.word	0x000022a0


	//   ....[121]....
        /*11f8*/ 	.word	0x000022d0


	//   ....[122]....
        /*11fc*/ 	.word	0x00002300


	//   ....[123]....
        /*1200*/ 	.word	0x00002310


	//   ....[124]....
        /*1204*/ 	.word	0x00002320


	//   ....[125]....
        /*1208*/ 	.word	0x00002330


	//   ....[126]....
        /*120c*/ 	.word	0x00002340


	//   ....[127]....
        /*1210*/ 	.word	0x00002350


	//   ....[128]....
        /*1214*/ 	.word	0x00002360


	//   ....[129]....
        /*1218*/ 	.word	0x00002370


	//   ....[130]....
        /*121c*/ 	.word	0x00002380


	//   ....[131]....
        /*1220*/ 	.word	0x00002390


	//   ....[132]....
        /*1224*/ 	.word	0x000023a0


	//   ....[133]....
        /*1228*/ 	.word	0x000024d0


	//   ....[134]....
        /*122c*/ 	.word	0x000024f0


	//   ....[135]....
        /*1230*/ 	.word	0x00002510


	//   ....[136]....
        /*1234*/ 	.word	0x00002520


	//   ....[137]....
        /*1238*/ 	.word	0x00002530


	//   ....[138]....
        /*123c*/ 	.word	0x00002600


	//   ....[139]....
        /*1240*/ 	.word	0x00002610


	//   ....[140]....
        /*1244*/ 	.word	0x00002620


	//   ....[141]....
        /*1248*/ 	.word	0x00002630


	//   ....[142]....
        /*124c*/ 	.word	0x00002650


	//   ....[143]....
        /*1250*/ 	.word	0x00002660


	//   ....[144]....
        /*1254*/ 	.word	0x00002670


	//   ....[145]....
        /*1258*/ 	.word	0x00002680


	//   ....[146]....
        /*125c*/ 	.word	0x00002690


	//   ....[147]....
        /*1260*/ 	.word	0x000026a0


	//   ....[148]....
        /*1264*/ 	.word	0x000026b0


	//   ....[149]....
        /*1268*/ 	.word	0x000026c0


	//   ....[150]....
        /*126c*/ 	.word	0x000026d0


	//   ....[151]....
        /*1270*/ 	.word	0x000026e0


	//   ....[152]....
        /*1274*/ 	.word	0x00002790


	//   ....[153]....
        /*1278*/ 	.word	0x000027a0


	//   ....[154]....
        /*127c*/ 	.word	0x000027b0


	//   ....[155]....
        /*1280*/ 	.word	0x000027c0


	//   ....[156]....
        /*1284*/ 	.word	0x000027d0


	//   ....[157]....
        /*1288*/ 	.word	0x00002880


	//   ....[158]....
        /*128c*/ 	.word	0x000028b0


	//   ....[159]....
        /*1290*/ 	.word	0x000028e0


	//   ....[160]....
        /*1294*/ 	.word	0x00002910


	//   ....[161]....
        /*1298*/ 	.word	0x00002940


	//   ....[162]....
        /*129c*/ 	.word	0x00002950


	//   ....[163]....
        /*12a0*/ 	.word	0x00002960


	//   ....[164]....
        /*12a4*/ 	.word	0x00002970


	//   ....[165]....
        /*12a8*/ 	.word	0x00002980


	//   ....[166]....
        /*12ac*/ 	.word	0x00002b50


	//   ....[167]....
        /*12b0*/ 	.word	0x00002c10


	//   ....[168]....
        /*12b4*/ 	.word	0x00002c30


	//   ....[169]....
        /*12b8*/ 	.word	0x00002c40


	//   ....[170]....
        /*12bc*/ 	.word	0x00002c50


	//   ....[171]....
        /*12c0*/ 	.word	0x00002c60


	//   ....[172]....
        /*12c4*/ 	.word	0x00002c90


	//   ....[173]....
        /*12c8*/ 	.word	0x00002cc0


	//   ....[174]....
        /*12cc*/ 	.word	0x00002d60


	//   ....[175]....
        /*12d0*/ 	.word	0x00002d70


	//   ....[176]....
        /*12d4*/ 	.word	0x00002dc0


	//   ....[177]....
        /*12d8*/ 	.word	0x00002dd0


	//   ....[178]....
        /*12dc*/ 	.word	0x00002de0


	//   ....[179]....
        /*12e0*/ 	.word	0x00002df0


	//   ....[180]....
        /*12e4*/ 	.word	0x00002e20


	//   ....[181]....
        /*12e8*/ 	.word	0x00002e50


	//   ....[182]....
        /*12ec*/ 	.word	0x00002e60


	//   ....[183]....
        /*12f0*/ 	.word	0x00002eb0


	//   ....[184]....
        /*12f4*/ 	.word	0x00002ee0


	//   ....[185]....
        /*12f8*/ 	.word	0x00002f10


	//   ....[186]....
        /*12fc*/ 	.word	0x00002f30


	//   ....[187]....
        /*1300*/ 	.word	0x00002f60


	//   ....[188]....
        /*1304*/ 	.word	0x00002f90


	//   ....[189]....
        /*1308*/ 	.word	0x00002fb0


	//   ....[190]....
        /*130c*/ 	.word	0x00002fc0


	//   ....[191]....
        /*1310*/ 	.word	0x00002fd0


	//   ....[192]....
        /*1314*/ 	.word	0x00002fe0


	//   ....[193]....
        /*1318*/ 	.word	0x00002ff0


	//   ....[194]....
        /*131c*/ 	.word	0x00003000


	//   ....[195]....
        /*1320*/ 	.word	0x00003010


	//   ....[196]....
        /*1324*/ 	.word	0x00003020


	//   ....[197]....
        /*1328*/ 	.word	0x00003030


	//   ....[198]....
        /*132c*/ 	.word	0x00003040


	//   ....[199]....
        /*1330*/ 	.word	0x00003050


	//   ....[200]....
        /*1334*/ 	.word	0x000030a0


	//   ....[201]....
        /*1338*/ 	.word	0x000030e0


	//   ....[202]....
        /*133c*/ 	.word	0x00003120


	//   ....[203]....
        /*1340*/ 	.word	0x00003160


	//   ....[204]....
        /*1344*/ 	.word	0x00003200


	//   ....[205]....
        /*1348*/ 	.word	0x000032b0


	//   ....[206]....
        /*134c*/ 	.word	0x000032c0


	//   ....[207]....
        /*1350*/ 	.word	0x000032d0


	//   ....[208]....
        /*1354*/ 	.word	0x000032e0


	//   ....[209]....
        /*1358*/ 	.word	0x000032f0


	//   ....[210]....
        /*135c*/ 	.word	0x00003300


	//   ....[211]....
        /*1360*/ 	.word	0x00003320


	//   ....[212]....
        /*1364*/ 	.word	0x00003330


	//   ....[213]....
        /*1368*/ 	.word	0x00003340


	//   ....[214]....
        /*136c*/ 	.word	0x00003350


	//   ....[215]....
        /*1370*/ 	.word	0x00003360


	//   ....[216]....
        /*1374*/ 	.word	0x00003370


	//   ....[217]....
        /*1378*/ 	.word	0x00003380


	//   ....[218]....
        /*137c*/ 	.word	0x00003390


	//   ....[219]....
        /*1380*/ 	.word	0x000033c0


	//   ....[220]....
        /*1384*/ 	.word	0x000034d0


	//   ....[221]....
        /*1388*/ 	.word	0x000034e0


	//   ....[222]....
        /*138c*/ 	.word	0x00003510


	//   ....[223]....
        /*1390*/ 	.word	0x00003520


	//   ....[224]....
        /*1394*/ 	.word	0x00003530


	//   ....[225]....
        /*1398*/ 	.word	0x00003540


	//   ....[226]....
        /*139c*/ 	.word	0x00003550


	//   ....[227]....
        /*13a0*/ 	.word	0x00003560


	//   ....[228]....
        /*13a4*/ 	.word	0x00003570


	//   ....[229]....
        /*13a8*/ 	.word	0x00003580


	//   ....[230]....
        /*13ac*/ 	.word	0x00003590


	//   ....[231]....
        /*13b0*/ 	.word	0x000035a0


	//   ....[232]....
        /*13b4*/ 	.word	0x000037f0


	//   ....[233]....
        /*13b8*/ 	.word	0x00003840


	//   ....[234]....
        /*13bc*/ 	.word	0x00003860


	//   ....[235]....
        /*13c0*/ 	.word	0x00003870


	//   ....[236]....
        /*13c4*/ 	.word	0x00003880


	//   ....[237]....
        /*13c8*/ 	.word	0x000038c0


	//   ....[238]....
        /*13cc*/ 	.word	0x00003900


	//   ....[239]....
        /*13d0*/ 	.word	0x00003910


	//   ....[240]....
        /*13d4*/ 	.word	0x00003920


	//   ....[241]....
        /*13d8*/ 	.word	0x00003930


	//   ....[242]....
        /*13dc*/ 	.word	0x00003940


	//   ....[243]....
        /*13e0*/ 	.word	0x00003950


	//   ....[244]....
        /*13e4*/ 	.word	0x00003960


	//   ....[245]....
        /*13e8*/ 	.word	0x00003970


	//   ....[246]....
        /*13ec*/ 	.word	0x00003980


	//   ....[247]....
        /*13f0*/ 	.word	0x00003990


	//   ....[248]....
        /*13f4*/ 	.word	0x000039a0


	//   ....[249]....
        /*13f8*/ 	.word	0x000039b0


	//   ....[250]....
        /*13fc*/ 	.word	0x000039c0


	//   ....[251]....
        /*1400*/ 	.word	0x000039d0


	//   ....[252]....
        /*1404*/ 	.word	0x000039e0


	//   ....[253]....
        /*1408*/ 	.word	0x000039f0


	//   ....[254]....
        /*140c*/ 	.word	0x00003a00


	//   ....[255]....
        /*1410*/ 	.word	0x00003a30


	//   ....[0]....
        /*1414*/ 	.word	0x00003a60


	//   ....[1]....
        /*1418*/ 	.word	0x00003ad0


	//   ....[2]....
        /*141c*/ 	.word	0x00003b00


	//   ....[3]....
        /*1420*/ 	.word	0x00003b20


	//   ....[4]....
        /*1424*/ 	.word	0x00003b40


	//   ....[5]....
        /*1428*/ 	.word	0x00003b50


	//   ....[6]....
        /*142c*/ 	.word	0x00003b60


	//   ....[7]....
        /*1430*/ 	.word	0x00003b90


	//   ....[8]....
        /*1434*/ 	.word	0x000049c0


	//   ....[9]....
        /*1438*/ 	.word	0x000049e0


	//   ....[10]....
        /*143c*/ 	.word	0x00004a30


	//   ....[11]....
        /*1440*/ 	.word	0x00004a40


	//   ....[12]....
        /*1444*/ 	.word	0x00004ab0


	//   ....[13]....
        /*1448*/ 	.word	0x00004b60


	//   ....[14]....
        /*144c*/ 	.word	0x00004c10


	//   ....[15]....
        /*1450*/ 	.word	0x00004c40


	//   ....[16]....
        /*1454*/ 	.word	0x00004d70


	//   ....[17]....
        /*1458*/ 	.word	0x00004e20


	//   ....[18]....
        /*145c*/ 	.word	0x00004e40


	//   ....[19]....
        /*1460*/ 	.word	0x00004f30


	//   ....[20]....
        /*1464*/ 	.word	0x00004fc0


	//   ....[21]....
        /*1468*/ 	.word	0x00005070


	//   ....[22]....
        /*146c*/ 	.word	0x000050f0


	//   ....[23]....
        /*1470*/ 	.word	0x00005220


	//   ....[24]....
        /*1474*/ 	.word	0x00005250


	//   ....[25]....
        /*1478*/ 	.word	0x00005330


	//   ....[26]....
        /*147c*/ 	.word	0x00005460


	//   ....[27]....
        /*1480*/ 	.word	0x00005470


	//   ....[28]....
        /*1484*/ 	.word	0x00005500


	//   ....[29]....
        /*1488*/ 	.word	0x00005610


	//   ....[30]....
        /*148c*/ 	.word	0x00005680


	//   ....[31]....
        /*1490*/ 	.word	0x000057a0


	//   ....[32]....
        /*1494*/ 	.word	0x00005810


	//   ....[33]....
        /*1498*/ 	.word	0x00005880


	//   ....[34]....
        /*149c*/ 	.word	0x00005970


	//   ....[35]....
        /*14a0*/ 	.word	0x00005aa0


	//   ....[36]....
        /*14a4*/ 	.word	0x00005b60


	//   ....[37]....
        /*14a8*/ 	.word	0x00005bd0


	//   ....[38]....
        /*14ac*/ 	.word	0x00005c30


	//   ....[39]....
        /*14b0*/ 	.word	0x00005cc0


	//   ....[40]....
        /*14b4*/ 	.word	0x00005e80


	//   ....[41]....
        /*14b8*/ 	.word	0x00005ee0


	//   ....[42]....
        /*14bc*/ 	.word	0x00005fd0


	//   ....[43]....
        /*14c0*/ 	.word	0x00005ff0


	//   ....[44]....
        /*14c4*/ 	.word	0x00006000


	//   ....[45]....
        /*14c8*/ 	.word	0x00006010


	//   ....[46]....
        /*14cc*/ 	.word	0x00006020


	//   ....[47]....
        /*14d0*/ 	.word	0x00006030


	//   ....[48]....
        /*14d4*/ 	.word	0x00006060


	//   ....[49]....
        /*14d8*/ 	.word	0x00006080


	//   ....[50]....
        /*14dc*/ 	.word	0x00006090


	//   ....[51]....
        /*14e0*/ 	.word	0x000060a0


	//   ....[52]....
        /*14e4*/ 	.word	0x000060e0


	//   ....[53]....
        /*14e8*/ 	.word	0x000060f0


	//   ....[54]....
        /*14ec*/ 	.word	0x00006100


	//   ....[55]....
        /*14f0*/ 	.word	0x00006110


	//   ....[56]....
        /*14f4*/ 	.word	0x00006170


	//   ....[57]....
        /*14f8*/ 	.word	0x00006240


	//   ....[58]....
        /*14fc*/ 	.word	0x00006250


	//   ....[59]....
        /*1500*/ 	.word	0x00006280


	//   ....[60]....
        /*1504*/ 	.word	0x00006290


	//   ....[61]....
        /*1508*/ 	.word	0x000062a0


	//   ....[62]....
        /*150c*/ 	.word	0x000062b0


	//   ....[63]....
        /*1510*/ 	.word	0x000062c0


	//   ....[64]....
        /*1514*/ 	.word	0x000063f0


	//   ....[65]....
        /*1518*/ 	.word	0x00006420


	//   ....[66]....
        /*151c*/ 	.word	0x00006450


	//   ....[67]....
        /*1520*/ 	.word	0x00006460


	//   ....[68]....
        /*1524*/ 	.word	0x00006470


	//   ....[69]....
        /*1528*/ 	.word	0x00006480


	//   ....[70]....
        /*152c*/ 	.word	0x00006490


	//   ....[71]....
        /*1530*/ 	.word	0x000064a0


	//   ....[72]....
        /*1534*/ 	.word	0x000064b0


	//   ....[73]....
        /*1538*/ 	.word	0x000064c0


	//   ....[74]....
        /*153c*/ 	.word	0x000064d0


	//   ....[75]....
        /*1540*/ 	.word	0x00006640


	//   ....[76]....
        /*1544*/ 	.word	0x00006690


	//   ....[77]....
        /*1548*/ 	.word	0x000066d0


	//   ....[78]....
        /*154c*/ 	.word	0x000066e0


	//   ....[79]....
        /*1550*/ 	.word	0x000066f0


	//   ....[80]....
        /*1554*/ 	.word	0x00006710


	//   ....[81]....
        /*1558*/ 	.word	0x00006740


	//   ....[82]....
        /*155c*/ 	.word	0x00006770


	//   ....[83]....
        /*1560*/ 	.word	0x000067a0


	//   ....[84]....
        /*1564*/ 	.word	0x000067b0


	//   ....[85]....
        /*1568*/ 	.word	0x000067c0


	//   ....[86]....
        /*156c*/ 	.word	0x000067d0


	//   ....[87]....
        /*1570*/ 	.word	0x000067e0


	//   ....[88]....
        /*1574*/ 	.word	0x00006800


	//   ....[89]....
        /*1578*/ 	.word	0x00006810


	//   ....[90]....
        /*157c*/ 	.word	0x00006820


	//   ....[91]....
        /*1580*/ 	.word	0x00006830


	//   ....[92]....
        /*1584*/ 	.word	0x00006840


	//   ....[93]....
        /*1588*/ 	.word	0x00006850


	//   ....[94]....
        /*158c*/ 	.word	0x00006860


	//   ....[95]....
        /*1590*/ 	.word	0x00006870


	//   ....[96]....
        /*1594*/ 	.word	0x000068b0


	//   ....[97]....
        /*1598*/ 	.word	0x00006930


	//   ....[98]....
        /*159c*/ 	.word	0x00006a00


	//   ....[99]....
        /*15a0*/ 	.word	0x00006a10


	//   ....[100]....
        /*15a4*/ 	.word	0x00006a20


	//   ....[101]....
        /*15a8*/ 	.word	0x00006a50


	//   ....[102]....
        /*15ac*/ 	.word	0x00006a60


	//   ....[103]....
        /*15b0*/ 	.word	0x00006a70


	//   ....[104]....
        /*15b4*/ 	.word	0x00006a80


	//   ....[105]....
        /*15b8*/ 	.word	0x00006a90


	//   ....[106]....
        /*15bc*/ 	.word	0x00006aa0


	//   ....[107]....
        /*15c0*/ 	.word	0x00006ab0


	//   ....[108]....
        /*15c4*/ 	.word	0x00006c10


	//   ....[109]....
        /*15c8*/ 	.word	0x00006c40


	//   ....[110]....
        /*15cc*/ 	.word	0x00006c50


	//   ....[111]....
        /*15d0*/ 	.word	0x00006cc0


	//   ....[112]....
        /*15d4*/ 	.word	0x00006d40


	//   ....[113]....
        /*15d8*/ 	.word	0x00006d80


	//   ....[114]....
        /*15dc*/ 	.word	0x00006de0


	//   ....[115]....
        /*15e0*/ 	.word	0x00006e00


	//   ....[116]....
        /*15e4*/ 	.word	0x00006e10


	//   ....[117]....
        /*15e8*/ 	.word	0x00006e40


	//   ....[118]....
        /*15ec*/ 	.word	0x00006e60


	//   ....[119]....
        /*15f0*/ 	.word	0x00006e80


	//   ....[120]....
        /*15f4*/ 	.word	0x00006eb0


	//   ....[121]....
        /*15f8*/ 	.word	0x00006ec0


	//   ....[122]....
        /*15fc*/ 	.word	0x00006ee0


	//   ....[123]....
        /*1600*/ 	.word	0x00006f00


	//   ....[124]....
        /*1604*/ 	.word	0x00006f70


	//   ....[125]....
        /*1608*/ 	.word	0x00006fa0


	//   ....[126]....
        /*160c*/ 	.word	0x00006ff0


	//   ....[127]....
        /*1610*/ 	.word	0x00007050


	//   ....[128]....
        /*1614*/ 	.word	0x00007070


	//   ....[129]....
        /*1618*/ 	.word	0x00007080


	//   ....[130]....
        /*161c*/ 	.word	0x000070b0


	//   ....[131]....
        /*1620*/ 	.word	0x00007110


	//   ....[132]....
        /*1624*/ 	.word	0x00007140


	//   ....[133]....
        /*1628*/ 	.word	0x00007170


	//   ....[134]....
        /*162c*/ 	.word	0x00007180


	//   ....[135]....
        /*1630*/ 	.word	0x00007190


	//   ....[136]....
        /*1634*/ 	.word	0x000071a0


	//   ....[137]....
        /*1638*/ 	.word	0x000071c0


	//   ....[138]....
        /*163c*/ 	.word	0x000071e0


	//   ....[139]....
        /*1640*/ 	.word	0x000071f0


	//   ....[140]....
        /*1644*/ 	.word	0x00007400


	//   ....[141]....
        /*1648*/ 	.word	0x00007460


	//   ....[142]....
        /*164c*/ 	.word	0x00007470


	//   ....[143]....
        /*1650*/ 	.word	0x00007480


	//   ....[144]....
        /*1654*/ 	.word	0x00007490


	//   ....[145]....
        /*1658*/ 	.word	0x000074a0


	//   ....[146]....
        /*165c*/ 	.word	0x000074b0


	//   ....[147]....
        /*1660*/ 	.word	0x000074c0


	//   ....[148]....
        /*1664*/ 	.word	0x000074d0


	//   ....[149]....
        /*1668*/ 	.word	0x000074e0


	//   ....[150]....
        /*166c*/ 	.word	0x000074f0


	//   ....[151]....
        /*1670*/ 	.word	0x00007500


	//   ....[152]....
        /*1674*/ 	.word	0x00007510


	//   ....[153]....
        /*1678*/ 	.word	0x00007520


	//   ....[154]....
        /*167c*/ 	.word	0x00007530


	//   ....[155]....
        /*1680*/ 	.word	0x00007540


	//   ....[156]....
        /*1684*/ 	.word	0x00007550


	//   ....[157]....
        /*1688*/ 	.word	0x00007560


	//   ....[158]....
        /*168c*/ 	.word	0x00007570


	//   ....[159]....
        /*1690*/ 	.word	0x00007580


	//   ....[160]....
        /*1694*/ 	.word	0x00007590


	//   ....[161]....
        /*1698*/ 	.word	0x000075a0


	//   ....[162]....
        /*169c*/ 	.word	0x000075b0


	//   ....[163]....
        /*16a0*/ 	.word	0x000075c0


	//   ....[164]....
        /*16a4*/ 	.word	0x000075d0


	//   ....[165]....
        /*16a8*/ 	.word	0x00007640


	//   ....[166]....
        /*16ac*/ 	.word	0x00007680


	//   ....[167]....
        /*16b0*/ 	.word	0x000076c0


	//   ....[168]....
        /*16b4*/ 	.word	0x00007700


	//   ....[169]....
        /*16b8*/ 	.word	0x00007740


	//   ....[170]....
        /*16bc*/ 	.word	0x00007780


	//   ....[171]....
        /*16c0*/ 	.word	0x000077f0


	//   ....[172]....
        /*16c4*/ 	.word	0x00007870


	//   ....[173]....
        /*16c8*/ 	.word	0x00007910


	//   ....[174]....
        /*16cc*/ 	.word	0x00007a00


	//   ....[175]....
        /*16d0*/ 	.word	0x00007a40


	//   ....[176]....
        /*16d4*/ 	.word	0x00007a80


	//   ....[177]....
        /*16d8*/ 	.word	0x00007ac0


	//   ....[178]....
        /*16dc*/ 	.word	0x00007ae0


	//   ....[179]....
        /*16e0*/ 	.word	0x00007af0


	//   ....[180]....
        /*16e4*/ 	.word	0x00007b00


	//   ....[181]....
        /*16e8*/ 	.word	0x00007b10


	//   ....[182]....
        /*16ec*/ 	.word	0x00007b20


	//   ....[183]....
        /*16f0*/ 	.word	0x00007b30


	//   ....[184]....
        /*16f4*/ 	.word	0x00007ba0


	//   ....[185]....
        /*16f8*/ 	.word	0x00007be0


	//   ....[186]....
        /*16fc*/ 	.word	0x00007c20


	//   ....[187]....
        /*1700*/ 	.word	0x00007c70


	//   ....[188]....
        /*1704*/ 	.word	0x00007cb0


	//   ....[189]....
        /*1708*/ 	.word	0x00007ce0


	//   ....[190]....
        /*170c*/ 	.word	0x00007d20


	//   ....[191]....
        /*1710*/ 	.word	0x00007d60


	//   ....[192]....
        /*1714*/ 	.word	0x00007da0


	//   ....[193]....
        /*1718*/ 	.word	0x00007dd0


	//   ....[194]....
        /*171c*/ 	.word	0x00007e20


	//   ....[195]....
        /*1720*/ 	.word	0x00007e60


	//   ....[196]....
        /*1724*/ 	.word	0x00007ea0


	//   ....[197]....
        /*1728*/ 	.word	0x00007ee0


	//   ....[198]....
        /*172c*/ 	.word	0x00007f20


	//   ....[199]....
        /*1730*/ 	.word	0x00007f60


	//   ....[200]....
        /*1734*/ 	.word	0x00007f90


	//   ....[201]....
        /*1738*/ 	.word	0x00007fd0


	//   ....[202]....
        /*173c*/ 	.word	0x00008000


	//   ....[203]....
        /*1740*/ 	.word	0x00008040


	//   ....[204]....
        /*1744*/ 	.word	0x00008080


	//   ....[205]....
        /*1748*/ 	.word	0x000080c0


	//   ....[206]....
        /*174c*/ 	.word	0x000084a0


	//   ....[207]....
        /*1750*/ 	.word	0x000084f0


	//   ....[208]....
        /*1754*/ 	.word	0x00008500


	//   ....[209]....
        /*1758*/ 	.word	0x00008510


	//   ....[210]....
        /*175c*/ 	.word	0x00008520


	//   ....[211]....
        /*1760*/ 	.word	0x00008530


	//   ....[212]....
        /*1764*/ 	.word	0x00008540


	//   ....[213]....
        /*1768*/ 	.word	0x00008550


	//   ....[214]....
        /*176c*/ 	.word	0x00008560


	//   ....[215]....
        /*1770*/ 	.word	0x00008570


	//   ....[216]....
        /*1774*/ 	.word	0x00008580


	//   ....[217]....
        /*1778*/ 	.word	0x00008590


	//   ....[218]....
        /*177c*/ 	.word	0x000085a0


	//   ....[219]....
        /*1780*/ 	.word	0x000085b0


	//   ....[220]....
        /*1784*/ 	.word	0x000085c0


	//   ....[221]....
        /*1788*/ 	.word	0x000085d0


	//   ....[222]....
        /*178c*/ 	.word	0x000085e0


	//   ....[223]....
        /*1790*/ 	.word	0x000085f0


	//   ....[224]....
        /*1794*/ 	.word	0x00008600


	//   ....[225]....
        /*1798*/ 	.word	0x00008610


	//   ....[226]....
        /*179c*/ 	.word	0x00008620


	//   ....[227]....
        /*17a0*/ 	.word	0x00008630


	//   ....[228]....
        /*17a4*/ 	.word	0x00008640


	//   ....[229]....
        /*17a8*/ 	.word	0x00008650


	//   ....[230]....
        /*17ac*/ 	.word	0x00008660


	//   ....[231]....
        /*17b0*/ 	.word	0x00008670


	//   ....[232]....
        /*17b4*/ 	.word	0x00008680


	//   ....[233]....
        /*17b8*/ 	.word	0x00008690


	//   ....[234]....
        /*17bc*/ 	.word	0x000086a0


	//   ....[235]....
        /*17c0*/ 	.word	0x000086b0


	//   ....[236]....
        /*17c4*/ 	.word	0x000086c0


	//   ....[237]....
        /*17c8*/ 	.word	0x000086d0


	//   ....[238]....
        /*17cc*/ 	.word	0x000086e0


	//   ....[239]....
        /*17d0*/ 	.word	0x00009650


	//   ....[240]....
        /*17d4*/ 	.word	0x00009740


	//   ....[241]....
        /*17d8*/ 	.word	0x000097d0


	//   ....[242]....
        /*17dc*/ 	.word	0x00009820


	//   ....[243]....
        /*17e0*/ 	.word	0x00009870


	//   ....[244]....
        /*17e4*/ 	.word	0x000098c0


	//   ....[245]....
        /*17e8*/ 	.word	0x00009910


	//   ....[246]....
        /*17ec*/ 	.word	0x00009960


	//   ....[247]....
        /*17f0*/ 	.word	0x000099c0


	//   ....[248]....
        /*17f4*/ 	.word	0x00009a10


	//   ....[249]....
        /*17f8*/ 	.word	0x00009a90


	//   ....[250]....
        /*17fc*/ 	.word	0x00009ae0


	//   ....[251]....
        /*1800*/ 	.word	0x00009b50


	//   ....[252]....
        /*1804*/ 	.word	0x00009bc0


	//   ....[253]....
        /*1808*/ 	.word	0x00009c30


	//   ....[254]....
        /*180c*/ 	.word	0x00009ca0


	//   ....[255]....
        /*1810*/ 	.word	0x00009d10


	//   ....[0]....
        /*1814*/ 	.word	0x00009d90


	//   ....[1]....
        /*1818*/ 	.word	0x00009de0


	//   ....[2]....
        /*181c*/ 	.word	0x00009e50


	//   ....[3]....
        /*1820*/ 	.word	0x00009ec0


	//   ....[4]....
        /*1824*/ 	.word	0x00009f30


	//   ....[5]....
        /*1828*/ 	.word	0x00009fa0


	//   ....[6]....
        /*182c*/ 	.word	0x0000a010


	//   ....[7]....
        /*1830*/ 	.word	0x0000a080


	//   ....[8]....
        /*1834*/ 	.word	0x0000a100


	//   ....[9]....
        /*1838*/ 	.word	0x0000a150


	//   ....[10]....
        /*183c*/ 	.word	0x0000a1c0


	//   ....[11]....
        /*1840*/ 	.word	0x0000a230


	//   ....[12]....
        /*1844*/ 	.word	0x0000a2a0


	//   ....[13]....
        /*1848*/ 	.word	0x0000a310


	//   ....[14]....
        /*184c*/ 	.word	0x0000a380


	//   ....[15]....
        /*1850*/ 	.word	0x0000a3f0


	//   ....[16]....
        /*1854*/ 	.word	0x0000a470


	//   ....[17]....
        /*1858*/ 	.word	0x0000a4c0


	//   ....[18]....
        /*185c*/ 	.word	0x0000a560


	//   ....[19]....
        /*1860*/ 	.word	0x0000a5d0


	//   ....[20]....
        /*1864*/ 	.word	0x0000a640


	//   ....[21]....
        /*1868*/ 	.word	0x0000a6b0


	//   ....[22]....
        /*186c*/ 	.word	0x0000a720


	//   ....[23]....
        /*1870*/ 	.word	0x0000a7a0


	//   ....[24]....
        /*1874*/ 	.word	0x0000a820


	//   ....[25]....
        /*1878*/ 	.word	0x0000a870


	//   ....[26]....
        /*187c*/ 	.word	0x0000a8c0


	//   ....[27]....
        /*1880*/ 	.word	0x0000a910


	//   ....[28]....
        /*1884*/ 	.word	0x0000a960


	//   ....[29]....
        /*1888*/ 	.word	0x0000a9b0


	//   ....[30]....
        /*188c*/ 	.word	0x0000aa00


	//   ....[31]....
        /*1890*/ 	.word	0x0000aa50


	//   ....[32]....
        /*1894*/ 	.word	0x0000aaa0


	//   ....[33]....
        /*1898*/ 	.word	0x0000ab00


	//   ....[34]....
        /*189c*/ 	.word	0x0000ab70


	//   ....[35]....
        /*18a0*/ 	.word	0x0000abe0


	//   ....[36]....
        /*18a4*/ 	.word	0x0000ac50


	//   ....[37]....
        /*18a8*/ 	.word	0x0000acc0


	//   ....[38]....
        /*18ac*/ 	.word	0x0000ad30


	//   ....[39]....
        /*18b0*/ 	.word	0x0000ada0


	//   ....[40]....
        /*18b4*/ 	.word	0x0000adf0


	//   ....[41]....
        /*18b8*/ 	.word	0x0000ae40


	//   ....[42]....
        /*18bc*/ 	.word	0x0000ae90


	//   ....[43]....
        /*18c0*/ 	.word	0x0000aee0


	//   ....[44]....
        /*18c4*/ 	.word	0x0000af40


	//   ....[45]....
        /*18c8*/ 	.word	0x0000b040


	//   ....[46]....
        /*18cc*/ 	.word	0x0000b0b0


	//   ....[47]....
        /*18d0*/ 	.word	0x0000b120


	//   ....[48]....
        /*18d4*/ 	.word	0x0000b170


	//   ....[49]....
        /*18d8*/ 	.word	0x0000b1c0


	//   ....[50]....
        /*18dc*/ 	.word	0x0000b230


	//   ....[51]....
        /*18e0*/ 	.word	0x0000b2a0


	//   ....[52]....
        /*18e4*/ 	.word	0x0000b2f0


	//   ....[53]....
        /*18e8*/ 	.word	0x0000b360


	//   ....[54]....
        /*18ec*/ 	.word	0x0000b3b0


	//   ....[55]....
        /*18f0*/ 	.word	0x0000b430


	//   ....[56]....
        /*18f4*/ 	.word	0x0000b490


	//   ....[57]....
        /*18f8*/ 	.word	0x0000b500


	//   ....[58]....
        /*18fc*/ 	.word	0x0000b550


	//   ....[59]....
        /*1900*/ 	.word	0x0000b660


	//   ....[60]....
        /*1904*/ 	.word	0x0000b6c0


	//   ....[61]....
        /*1908*/ 	.word	0x0000b720


	//   ....[62]....
        /*190c*/ 	.word	0x0000b780


	//   ....[63]....
        /*1910*/ 	.word	0x0000b7d0


	//   ....[64]....
        /*1914*/ 	.word	0x0000b830


	//   ....[65]....
        /*1918*/ 	.word	0x0000b890


	//   ....[66]....
        /*191c*/ 	.word	0x0000b900


	//   ....[67]....
        /*1920*/ 	.word	0x0000b970


	//   ....[68]....
        /*1924*/ 	.word	0x0000b9e0


	//   ....[69]....
        /*1928*/ 	.word	0x0000ba50


	//   ....[70]....
        /*192c*/ 	.word	0x0000bac0


	//   ....[71]....
        /*1930*/ 	.word	0x0000bb30


	//   ....[72]....
        /*1934*/ 	.word	0x0000bb90


	//   ....[73]....
        /*1938*/ 	.word	0x0000bbf0


	//   ....[74]....
        /*193c*/ 	.word	0x0000bc50


	//   ....[75]....
        /*1940*/ 	.word	0x0000bcb0


	//   ....[76]....
        /*1944*/ 	.word	0x0000bd10


	//   ....[77]....
        /*1948*/ 	.word	0x0000be30


	//   ....[78]....
        /*194c*/ 	.word	0x0000bea0


	//   ....[79]....
        /*1950*/ 	.word	0x0000bf10


	//   ....[80]....
        /*1954*/ 	.word	0x0000bf60


	//   ....[81]....
        /*1958*/ 	.word	0x0000bfb0


	//   ....[82]....
        /*195c*/ 	.word	0x0000c020


	//   ....[83]....
        /*1960*/ 	.word	0x0000c090


	//   ....[84]....
        /*1964*/ 	.word	0x0000c100


	//   ....[85]....
        /*1968*/ 	.word	0x0000c150


	//   ....[86]....
        /*196c*/ 	.word	0x0000c1c0


	//   ....[87]....
        /*1970*/ 	.word	0x0000c220


	//   ....[88]....
        /*1974*/ 	.word	0x0000c280


	//   ....[89]....
        /*1978*/ 	.word	0x0000c3b0


	//   ....[90]....
        /*197c*/ 	.word	0x0000c410


	//   ....[91]....
        /*1980*/ 	.word	0x0000c470


	//   ....[92]....
        /*1984*/ 	.word	0x0000c4d0


	//   ....[93]....
        /*1988*/ 	.word	0x0000c530


	//   ....[94]....
        /*198c*/ 	.word	0x0000c580


	//   ....[95]....
        /*1990*/ 	.word	0x0000c5e0


	//   ....[96]....
        /*1994*/ 	.word	0x0000c6c0


	//   ....[97]....
        /*1998*/ 	.word	0x0000c720


	//   ....[98]....
        /*199c*/ 	.word	0x0000c790


	//   ....[99]....
        /*19a0*/ 	.word	0x0000c800


	//   ....[100]....
        /*19a4*/ 	.word	0x0000c870


	//   ....[101]....
        /*19a8*/ 	.word	0x0000c8e0


	//   ....[102]....
        /*19ac*/ 	.word	0x0000c950


	//   ....[103]....
        /*19b0*/ 	.word	0x0000c9c0


	//   ....[104]....
        /*19b4*/ 	.word	0x0000ca10


	//   ....[105]....
        /*19b8*/ 	.word	0x0000ca60


	//   ....[106]....
        /*19bc*/ 	.word	0x0000cab0


	//   ....[107]....
        /*19c0*/ 	.word	0x0000cb00


	//   ....[108]....
        /*19c4*/ 	.word	0x0000cb60


	//   ....[109]....
        /*19c8*/ 	.word	0x0000cc40


	//   ....[110]....
        /*19cc*/ 	.word	0x0000ccb0


	//   ....[111]....
        /*19d0*/ 	.word	0x0000cd20


	//   ....[112]....
        /*19d4*/ 	.word	0x0000cd70


	//   ....[113]....
        /*19d8*/ 	.word	0x0000cdc0


	//   ....[114]....
        /*19dc*/ 	.word	0x0000ce10


	//   ....[115]....
        /*19e0*/ 	.word	0x0000ce60


	//   ....[116]....
        /*19e4*/ 	.word	0x0000ced0


	//   ....[117]....
        /*19e8*/ 	.word	0x0000cf40


	//   ....[118]....
        /*19ec*/ 	.word	0x0000cfb0


	//   ....[119]....
        /*19f0*/ 	.word	0x0000d010


	//   ....[120]....
        /*19f4*/ 	.word	0x0000d070


	//   ....[121]....
        /*19f8*/ 	.word	0x0000d1b0


	//   ....[122]....
        /*19fc*/ 	.word	0x0000d2f0


	//   ....[123]....
        /*1a00*/ 	.word	0x0000d340


	//   ....[124]....
        /*1a04*/ 	.word	0x0000d390


	//   ....[125]....
        /*1a08*/ 	.word	0x0000d3e0


	//   ....[126]....
        /*1a0c*/ 	.word	0x0000d430


	//   ....[127]....
        /*1a10*/ 	.word	0x0000d480


	//   ....[128]....
        /*1a14*/ 	.word	0x0000d4d0


	//   ....[129]....
        /*1a18*/ 	.word	0x0000d530


	//   ....[130]....
        /*1a1c*/ 	.word	0x0000d5a0


	//   ....[131]....
        /*1a20*/ 	.word	0x0000d610


	//   ....[132]....
        /*1a24*/ 	.word	0x0000d680


	//   ....[133]....
        /*1a28*/ 	.word	0x0000d6f0


	//   ....[134]....
        /*1a2c*/ 	.word	0x0000d760


	//   ....[135]....
        /*1a30*/ 	.word	0x0000d7d0


	//   ....[136]....
        /*1a34*/ 	.word	0x0000d820


	//   ....[137]....
        /*1a38*/ 	.word	0x0000d870


	//   ....[138]....
        /*1a3c*/ 	.word	0x0000d8c0


	//   ....[139]....
        /*1a40*/ 	.word	0x0000d910


	//   ....[140]....
        /*1a44*/ 	.word	0x0000d970


	//   ....[141]....
        /*1a48*/ 	.word	0x0000d9e0


	//   ....[142]....
        /*1a4c*/ 	.word	0x0000da50


	//   ....[143]....
        /*1a50*/ 	.word	0x0000dac0


	//   ....[144]....
        /*1a54*/ 	.word	0x0000db30


	//   ....[145]....
        /*1a58*/ 	.word	0x0000db80


	//   ....[146]....
        /*1a5c*/ 	.word	0x0000dbd0


	//   ....[147]....
        /*1a60*/ 	.word	0x0000dc20


	//   ....[148]....
        /*1a64*/ 	.word	0x0000dc70


	//   ....[149]....
        /*1a68*/ 	.word	0x0000dce0


	//   ....[150]....
        /*1a6c*/ 	.word	0x0000dd50


	//   ....[151]....
        /*1a70*/ 	.word	0x0000df00


	//   ....[152]....
        /*1a74*/ 	.word	0x0000e060


	//   ....[153]....
        /*1a78*/ 	.word	0x0000e0b0


	//   ....[154]....
        /*1a7c*/ 	.word	0x0000e100


	//   ....[155]....
        /*1a80*/ 	.word	0x0000e150


	//   ....[156]....
        /*1a84*/ 	.word	0x0000e1a0


	//   ....[157]....
        /*1a88*/ 	.word	0x0000e1f0


	//   ....[158]....
        /*1a8c*/ 	.word	0x0000e240


	//   ....[159]....
        /*1a90*/ 	.word	0x0000e290


	//   ....[160]....
        /*1a94*/ 	.word	0x0000e2e0


	//   ....[161]....
        /*1a98*/ 	.word	0x0000e340


	//   ....[162]....
        /*1a9c*/ 	.word	0x0000e3b0


	//   ....[163]....
        /*1aa0*/ 	.word	0x0000e420


	//   ....[164]....
        /*1aa4*/ 	.word	0x0000e490


	//   ....[165]....
        /*1aa8*/ 	.word	0x0000e500


	//   ....[166]....
        /*1aac*/ 	.word	0x0000e570


	//   ....[167]....
        /*1ab0*/ 	.word	0x0000e5e0


	//   ....[168]....
        /*1ab4*/ 	.word	0x0000e630


	//   ....[169]....
        /*1ab8*/ 	.word	0x0000e680


	//   ....[170]....
        /*1abc*/ 	.word	0x0000e6d0


	//   ....[171]....
        /*1ac0*/ 	.word	0x0000e720


	//   ....[172]....
        /*1ac4*/ 	.word	0x0000e780


	//   ....[173]....
        /*1ac8*/ 	.word	0x0000e860


	//   ....[174]....
        /*1acc*/ 	.word	0x0000e8d0


	//   ....[175]....
        /*1ad0*/ 	.word	0x0000e940


	//   ....[176]....
        /*1ad4*/ 	.word	0x0000e990


	//   ....[177]....
        /*1ad8*/ 	.word	0x0000ea00


	//   ....[178]....
        /*1adc*/ 	.word	0x0000ea50


	//   ....[179]....
        /*1ae0*/ 	.word	0x0000eaa0


	//   ....[180]....
        /*1ae4*/ 	.word	0x0000eaf0


	//   ....[181]....
        /*1ae8*/ 	.word	0x0000eb40


	//   ....[182]....
        /*1aec*/ 	.word	0x0000ebb0


	//   ....[183]....
        /*1af0*/ 	.word	0x0000ec10


	//   ....[184]....
        /*1af4*/ 	.word	0x0000ed70


	//   ....[185]....
        /*1af8*/ 	.word	0x0000eec0


	//   ....[186]....
        /*1afc*/ 	.word	0x0000ef10


	//   ....[187]....
        /*1b00*/ 	.word	0x0000ef60


	//   ....[188]....
        /*1b04*/ 	.word	0x0000efb0


	//   ....[189]....
        /*1b08*/ 	.word	0x0000f000


	//   ....[190]....
        /*1b0c*/ 	.word	0x0000f050


	//   ....[191]....
        /*1b10*/ 	.word	0x0000f0a0


	//   ....[192]....
        /*1b14*/ 	.word	0x0000f0f0


	//   ....[193]....
        /*1b18*/ 	.word	0x0000f150


	//   ....[194]....
        /*1b1c*/ 	.word	0x0000f1a0


	//   ....[195]....
        /*1b20*/ 	.word	0x0000f1f0


	//   ....[196]....
        /*1b24*/ 	.word	0x0000f240


	//   ....[197]....
        /*1b28*/ 	.word	0x0000f290


	//   ....[198]....
        /*1b2c*/ 	.word	0x0000f2e0


	//   ....[199]....
        /*1b30*/ 	.word	0x0000f330


	//   ....[200]....
        /*1b34*/ 	.word	0x0000f380


	//   ....[201]....
        /*1b38*/ 	.word	0x0000f3d0


	//   ....[202]....
        /*1b3c*/ 	.word	0x0000f420


	//   ....[203]....
        /*1b40*/ 	.word	0x0000f470


	//   ....[204]....
        /*1b44*/ 	.word	0x0000f610


	//   ....[205]....
        /*1b48*/ 	.word	0x0000f680


	//   ....[206]....
        /*1b4c*/ 	.word	0x0000f6d0


	//   ....[207]....
        /*1b50*/ 	.word	0x0000f730


	//   ....[208]....
        /*1b54*/ 	.word	0x0000f7a0


	//   ....[209]....
        /*1b58*/ 	.word	0x0000f810


	//   ....[210]....
        /*1b5c*/ 	.word	0x0000f880


	//   ....[211]....
        /*1b60*/ 	.word	0x0000f8f0


	//   ....[212]....
        /*1b64*/ 	.word	0x0000f960


	//   ....[213]....
        /*1b68*/ 	.word	0x0000f9d0


	//   ....[214]....
        /*1b6c*/ 	.word	0x0000fa20


	//   ....[215]....
        /*1b70*/ 	.word	0x0000fb70


	//   ....[216]....
        /*1b74*/ 	.word	0x0000fc60


	//   ....[217]....
        /*1b78*/ 	.word	0x0000fcb0


	//   ....[218]....
        /*1b7c*/ 	.word	0x0000fd00


	//   ....[219]....
        /*1b80*/ 	.word	0x0000fd50


	//   ....[220]....
        /*1b84*/ 	.word	0x0000fda0


	//   ....[221]....
        /*1b88*/ 	.word	0x0000fdf0


	//   ....[222]....
        /*1b8c*/ 	.word	0x0000fe50


	//   ....[223]....
        /*1b90*/ 	.word	0x0000fea0


	//   ....[224]....
        /*1b94*/ 	.word	0x0000fef0


	//   ....[225]....
        /*1b98*/ 	.word	0x0000ff40


	//   ....[226]....
        /*1b9c*/ 	.word	0x0000ff90


	//   ....[227]....
        /*1ba0*/ 	.word	0x0000ffe0


	//   ....[228]....
        /*1ba4*/ 	.word	0x00010040


	//   ....[229]....
        /*1ba8*/ 	.word	0x00010090


	//   ....[230]....
        /*1bac*/ 	.word	0x000100e0


	//   ....[231]....
        /*1bb0*/ 	.word	0x00010130


	//   ....[232]....
        /*1bb4*/ 	.word	0x00010180


	//   ....[233]....
        /*1bb8*/ 	.word	0x000101d0


	//   ....[234]....
        /*1bbc*/ 	.word	0x00010220


	//   ....[235]....
        /*1bc0*/ 	.word	0x00010270


	//   ....[236]....
        /*1bc4*/ 	.word	0x000102d0


	//   ....[237]....
        /*1bc8*/ 	.word	0x00010320


	//   ....[238]....
        /*1bcc*/ 	.word	0x00010390


	//   ....[239]....
        /*1bd0*/ 	.word	0x000103e0


	//   ....[240]....
        /*1bd4*/ 	.word	0x00010430


	//   ....[241]....
        /*1bd8*/ 	.word	0x00010480


	//   ....[242]....
        /*1bdc*/ 	.word	0x000104d0


	//   ....[243]....
        /*1be0*/ 	.word	0x00010540


	//   ....[244]....
        /*1be4*/ 	.word	0x000105b0


	//   ....[245]....
        /*1be8*/ 	.word	0x00010620


	//   ....[246]....
        /*1bec*/ 	.word	0x00010690


	//   ....[247]....
        /*1bf0*/ 	.word	0x00010c70


	//   ....[248]....
        /*1bf4*/ 	.word	0x00010d10


	//   ....[249]....
        /*1bf8*/ 	.word	0x00010d70


	//   ....[250]....
        /*1bfc*/ 	.word	0x00010dc0


	//   ....[251]....
        /*1c00*/ 	.word	0x00010e20


	//   ....[252]....
        /*1c04*/ 	.word	0x00010e70


	//   ....[253]....
        /*1c08*/ 	.word	0x00010f80


	//   ....[254]....
        /*1c0c*/ 	.word	0x00011100


	//   ....[255]....
        /*1c10*/ 	.word	0x00011210


	//   ....[0]....
        /*1c14*/ 	.word	0x00011300


	//   ....[1]....
        /*1c18*/ 	.word	0x000113d0


	//   ....[2]....
        /*1c1c*/ 	.word	0x000114c0


	//   ....[3]....
        /*1c20*/ 	.word	0x000115d0


	//   ....[4]....
        /*1c24*/ 	.word	0x000116d0


	//   ....[5]....
        /*1c28*/ 	.word	0x000117a0


	//   ....[6]....
        /*1c2c*/ 	.word	0x00011890


	//   ....[7]....
        /*1c30*/ 	.word	0x00011980


	//   ....[8]....
        /*1c34*/ 	.word	0x00011aa0


	//   ....[9]....
        /*1c38*/ 	.word	0x00011b90


	//   ....[10]....
        /*1c3c*/ 	.word	0x00011c50


	//   ....[11]....
        /*1c40*/ 	.word	0x00011d40


	//   ....[12]....
        /*1c44*/ 	.word	0x00011e50


	//   ....[13]....
        /*1c48*/ 	.word	0x00011f40


	//   ....[14]....
        /*1c4c*/ 	.word	0x00012010


	//   ....[15]....
        /*1c50*/ 	.word	0x00012110


	//   ....[16]....
        /*1c54*/ 	.word	0x00012200


	//   ....[17]....
        /*1c58*/ 	.word	0x00012310


	//   ....[18]....
        /*1c5c*/ 	.word	0x00012400


	//   ....[19]....
        /*1c60*/ 	.word	0x000124f0


	//   ....[20]....
        /*1c64*/ 	.word	0x000125b0


	//   ....[21]....
        /*1c68*/ 	.word	0x000126a0


	//   ....[22]....
        /*1c6c*/ 	.word	0x000127c0


	//   ....[23]....
        /*1c70*/ 	.word	0x000128b0


	//   ....[24]....
        /*1c74*/ 	.word	0x00012990


	//   ....[25]....
        /*1c78*/ 	.word	0x00012a80


	//   ....[26]....
        /*1c7c*/ 	.word	0x00012b90


	//   ....[27]....
        /*1c80*/ 	.word	0x00012ca0


	//   ....[28]....
        /*1c84*/ 	.word	0x00012d00


	//   ....[29]....
        /*1c88*/ 	.word	0x00012d50


	//   ....[30]....
        /*1c8c*/ 	.word	0x00012dd0


	//   ....[31]....
        /*1c90*/ 	.word	0x00012e30


	//   ....[32]....
        /*1c94*/ 	.word	0x00012e80


	//   ....[33]....
        /*1c98*/ 	.word	0x00012ed0


	//   ....[34]....
        /*1c9c*/ 	.word	0x00012f20


	//   ....[35]....
        /*1ca0*/ 	.word	0x00012f70


	//   ....[36]....
        /*1ca4*/ 	.word	0x00012fc0


	//   ....[37]....
        /*1ca8*/ 	.word	0x00013010


	//   ....[38]....
        /*1cac*/ 	.word	0x00013060


	//   ....[39]....
        /*1cb0*/ 	.word	0x000130b0


	//   ....[40]....
        /*1cb4*/ 	.word	0x00013110


	//   ....[41]....
        /*1cb8*/ 	.word	0x00013180


	//   ....[42]....
        /*1cbc*/ 	.word	0x000131f0


	//   ....[43]....
        /*1cc0*/ 	.word	0x00013260


	//   ....[44]....
        /*1cc4*/ 	.word	0x000132d0


	//   ....[45]....
        /*1cc8*/ 	.word	0x00013340


	//   ....[46]....
        /*1ccc*/ 	.word	0x000133b0


	//   ....[47]....
        /*1cd0*/ 	.word	0x00013420


	//   ....[48]....
        /*1cd4*/ 	.word	0x00013490


	//   ....[49]....
        /*1cd8*/ 	.word	0x00013500


	//   ....[50]....
        /*1cdc*/ 	.word	0x00013560


	//   ....[51]....
        /*1ce0*/ 	.word	0x000135d0


	//   ....[52]....
        /*1ce4*/ 	.word	0x00013640


	//   ....[53]....
        /*1ce8*/ 	.word	0x000136b0


	//   ....[54]....
        /*1cec*/ 	.word	0x00013720


	//   ....[55]....
        /*1cf0*/ 	.word	0x00013770


	//   ....[56]....
        /*1cf4*/ 	.word	0x000137e0


	//   ....[57]....
        /*1cf8*/ 	.word	0x00013850


	//   ....[58]....
        /*1cfc*/ 	.word	0x000138a0


	//   ....[59]....
        /*1d00*/ 	.word	0x00013a10


	//   ....[60]....
        /*1d04*/ 	.word	0x00013a70


	//   ....[61]....
        /*1d08*/ 	.word	0x00013b90


	//   ....[62]....
        /*1d0c*/ 	.word	0x00013be0


	//   ....[63]....
        /*1d10*/ 	.word	0x00013c40


	//   ....[64]....
        /*1d14*/ 	.word	0x00013c90


	//   ....[65]....
        /*1d18*/ 	.word	0x00013ce0


	//   ....[66]....
        /*1d1c*/ 	.word	0x00013d30


	//   ....[67]....
        /*1d20*/ 	.word	0x00013d80


	//   ....[68]....
        /*1d24*/ 	.word	0x00013dd0


	//   ....[69]....
        /*1d28*/ 	.word	0x00013e20


	//   ....[70]....
        /*1d2c*/ 	.word	0x00013e70


	//   ....[71]....
        /*1d30*/ 	.word	0x00013ec0


	//   ....[72]....
        /*1d34*/ 	.word	0x00014020


	//   ....[73]....
        /*1d38*/ 	.word	0x00014070


	//   ....[74]....
        /*1d3c*/ 	.word	0x000140c0


	//   ....[75]....
        /*1d40*/ 	.word	0x00014110


	//   ....[76]....
        /*1d44*/ 	.word	0x00014160


	//   ....[77]....
        /*1d48*/ 	.word	0x000141b0


	//   ....[78]....
        /*1d4c*/ 	.word	0x00014200


	//   ....[79]....
        /*1d50*/ 	.word	0x00014250


	//   ....[80]....
        /*1d54*/ 	.word	0x000142a0


	//   ....[81]....
        /*1d58*/ 	.word	0x00014320


	//   ....[82]....
        /*1d5c*/ 	.word	0x000144a0


	//   ....[83]....
        /*1d60*/ 	.word	0x00014500


	//   ....[84]....
        /*1d64*/ 	.word	0x00014550


	//   ....[85]....
        /*1d68*/ 	.word	0x000145a0


	//   ....[86]....
        /*1d6c*/ 	.word	0x000145f0


	//   ....[87]....
        /*1d70*/ 	.word	0x00014640


	//   ....[88]....
        /*1d74*/ 	.word	0x00014690


	//   ....[89]....
        /*1d78*/ 	.word	0x000146e0


	//   ....[90]....
        /*1d7c*/ 	.word	0x00014730


	//   ....[91]....
        /*1d80*/ 	.word	0x00014790


	//   ....[92]....
        /*1d84*/ 	.word	0x000147e0


	//   ....[93]....
        /*1d88*/ 	.word	0x00014840


	//   ....[94]....
        /*1d8c*/ 	.word	0x000148d0


	//   ....[95]....
        /*1d90*/ 	.word	0x000149c0


	//   ....[96]....
        /*1d94*/ 	.word	0x00014a20


	//   ....[97]....
        /*1d98*/ 	.word	0x00014ab0


	//   ....[98]....
        /*1d9c*/ 	.word	0x00014b10


	//   ....[99]....
        /*1da0*/ 	.word	0x00014b70


	//   ....[100]....
        /*1da4*/ 	.word	0x00014bd0


	//   ....[101]....
        /*1da8*/ 	.word	0x00014c60


	//   ....[102]....
        /*1dac*/ 	.word	0x00014cd0


	//   ....[103]....
        /*1db0*/ 	.word	0x00014d20


	//   ....[104]....
        /*1db4*/ 	.word	0x00014da0


	//   ....[105]....
        /*1db8*/ 	.word	0x00014e10


	//   ....[106]....
        /*1dbc*/ 	.word	0x00014e60


	//   ....[107]....
        /*1dc0*/ 	.word	0x00014eb0


	//   ....[108]....
        /*1dc4*/ 	.word	0x00014f00


	//   ....[109]....
        /*1dc8*/ 	.word	0x00014f50


	//   ....[110]....
        /*1dcc*/ 	.word	0x00014fa0


	//   ....[111]....
        /*1dd0*/ 	.word	0x00015090


	//   ....[112]....
        /*1dd4*/ 	.word	0x000150e0


	//   ....[113]....
        /*1dd8*/ 	.word	0x00015140


	//   ....[114]....
        /*1ddc*/ 	.word	0x000151b0


	//   ....[115]....
        /*1de0*/ 	.word	0x00015220


	//   ....[116]....
        /*1de4*/ 	.word	0x00015270


	//   ....[117]....
        /*1de8*/ 	.word	0x000152e0


	//   ....[118]....
        /*1dec*/ 	.word	0x00015330


	//   ....[119]....
        /*1df0*/ 	.word	0x00015380


	//   ....[120]....
        /*1df4*/ 	.word	0x000153d0


	//   ....[121]....
        /*1df8*/ 	.word	0x00015420


	//   ....[122]....
        /*1dfc*/ 	.word	0x00015490


	//   ....[123]....
        /*1e00*/ 	.word	0x000156c0


	//   ....[124]....
        /*1e04*/ 	.word	0x00015790


	//   ....[125]....
        /*1e08*/ 	.word	0x000157f0


	//   ....[126]....
        /*1e0c*/ 	.word	0x00015840


	//   ....[127]....
        /*1e10*/ 	.word	0x000158c0


	//   ....[128]....
        /*1e14*/ 	.word	0x00015910


	//   ....[129]....
        /*1e18*/ 	.word	0x00015980


	//   ....[130]....
        /*1e1c*/ 	.word	0x000159f0


	//   ....[131]....
        /*1e20*/ 	.word	0x00015a60


	//   ....[132]....
        /*1e24*/ 	.word	0x00015ad0


	//   ....[133]....
        /*1e28*/ 	.word	0x00015b40


	//   ....[134]....
        /*1e2c*/ 	.word	0x00015bc0


	//   ....[135]....
        /*1e30*/ 	.word	0x00015c10


	//   ....[136]....
        /*1e34*/ 	.word	0x00015c80


	//   ....[137]....
        /*1e38*/ 	.word	0x00015cf0


	//   ....[138]....
        /*1e3c*/ 	.word	0x00015d60


	//   ....[139]....
        /*1e40*/ 	.word	0x00015dd0


	//   ....[140]....
        /*1e44*/ 	.word	0x00015e40


	//   ....[141]....
        /*1e48*/ 	.word	0x00015eb0


	//   ....[142]....
        /*1e4c*/ 	.word	0x00015f20


	//   ....[143]....
        /*1e50*/ 	.word	0x00015f90


	//   ....[144]....
        /*1e54*/ 	.word	0x00016000


	//   ....[145]....
        /*1e58*/ 	.word	0x00016080


	//   ....[146]....
        /*1e5c*/ 	.word	0x000160d0


	//   ....[147]....
        /*1e60*/ 	.word	0x00016140


	//   ....[148]....
        /*1e64*/ 	.word	0x000161b0


	//   ....[149]....
        /*1e68*/ 	.word	0x00016220


	//   ....[150]....
        /*1e6c*/ 	.word	0x00016290


	//   ....[151]....
        /*1e70*/ 	.word	0x00016300


	//   ....[152]....
        /*1e74*/ 	.word	0x00016370


	//   ....[153]....
        /*1e78*/ 	.word	0x000163e0


	//   ....[154]....
        /*1e7c*/ 	.word	0x00016450


	//   ....[155]....
        /*1e80*/ 	.word	0x000164c0


	//   ....[156]....
        /*1e84*/ 	.word	0x00016530


	//   ....[157]....
        /*1e88*/ 	.word	0x00016600


	//   ....[158]....
        /*1e8c*/ 	.word	0x00016650


	//   ....[159]....
        /*1e90*/ 	.word	0x000166d0


	//   ....[160]....
        /*1e94*/ 	.word	0x00016720


	//   ....[161]....
        /*1e98*/ 	.word	0x00016790


	//   ....[162]....
        /*1e9c*/ 	.word	0x00016800


	//   ....[163]....
        /*1ea0*/ 	.word	0x00016870


	//   ....[164]....
        /*1ea4*/ 	.word	0x000168f0


	//   ....[165]....
        /*1ea8*/ 	.word	0x00016970


	//   ....[166]....
        /*1eac*/ 	.word	0x000169f0


	//   ....[167]....
        /*1eb0*/ 	.word	0x00016a90


	//   ....[168]....
        /*1eb4*/ 	.word	0x00016ae0


	//   ....[169]....
        /*1eb8*/ 	.word	0x00016b70


	//   ....[170]....
        /*1ebc*/ 	.word	0x00016c00


	//   ....[171]....
        /*1ec0*/ 	.word	0x00016c90


	//   ....[172]....
        /*1ec4*/ 	.word	0x00016d20


	//   ....[173]....
        /*1ec8*/ 	.word	0x00016db0


	//   ....[174]....
        /*1ecc*/ 	.word	0x00016e20


	//   ....[175]....
        /*1ed0*/ 	.word	0x00016ea0


	//   ....[176]....
        /*1ed4*/ 	.word	0x00016ef0


	//   ....[177]....
        /*1ed8*/ 	.word	0x00016f90


	//   ....[178]....
        /*1edc*/ 	.word	0x00017030


	//   ....[179]....
        /*1ee0*/ 	.word	0x000170e0


	//   ....[180]....
        /*1ee4*/ 	.word	0x000171b0


	//   ....[181]....
        /*1ee8*/ 	.word	0x00017220


	//   ....[182]....
        /*1eec*/ 	.word	0x000172c0


	//   ....[183]....
        /*1ef0*/ 	.word	0x00017360


	//   ....[184]....
        /*1ef4*/ 	.word	0x00017400


	//   ....[185]....
        /*1ef8*/ 	.word	0x000174a0


	//   ....[186]....
        /*1efc*/ 	.word	0x00017540


	//   ....[187]....
        /*1f00*/ 	.word	0x000175f0


	//   ....[188]....
        /*1f04*/ 	.word	0x00017690


	//   ....[189]....
        /*1f08*/ 	.word	0x00017740


	//   ....[190]....
        /*1f0c*/ 	.word	0x000177d0


	//   ....[191]....
        /*1f10*/ 	.word	0x00017840


	//   ....[192]....
        /*1f14*/ 	.word	0x00017890


	//   ....[193]....
        /*1f18*/ 	.word	0x000178e0


	//   ....[194]....
        /*1f1c*/ 	.word	0x00017930


	//   ....[195]....
        /*1f20*/ 	.word	0x00017980


	//   ....[196]....
        /*1f24*/ 	.word	0x000179d0


	//   ....[197]....
        /*1f28*/ 	.word	0x00017a20


	//   ....[198]....
        /*1f2c*/ 	.word	0x00017a70


	//   ....[199]....
        /*1f30*/ 	.word	0x00017ac0


	//   ....[200]....
        /*1f34*/ 	.word	0x00017b10


	//   ....[201]....
        /*1f38*/ 	.word	0x00017b60


	//   ....[202]....
        /*1f3c*/ 	.word	0x00017c20


	//   ....[203]....
        /*1f40*/ 	.word	0x00017d80


	//   ....[204]....
        /*1f44*/ 	.word	0x00017df0


	//   ....[205]....
        /*1f48*/ 	.word	0x00017e60


	//   ....[206]....
        /*1f4c*/ 	.word	0x00017ed0


	//   ....[207]....
        /*1f50*/ 	.word	0x00017f40


	//   ....[208]....
        /*1f54*/ 	.word	0x00017fb0


	//   ....[209]....
        /*1f58*/ 	.word	0x00018020


	//   ....[210]....
        /*1f5c*/ 	.word	0x00018090


	//   ....[211]....
        /*1f60*/ 	.word	0x00018100


	//   ....[212]....
        /*1f64*/ 	.word	0x00018170


	//   ....[213]....
        /*1f68*/ 	.word	0x000181e0


	//   ....[214]....
        /*1f6c*/ 	.word	0x00018250


	//   ....[215]....
        /*1f70*/ 	.word	0x000182c0


	//   ....[216]....
        /*1f74*/ 	.word	0x00018330


	//   ....[217]....
        /*1f78*/ 	.word	0x000183a0


	//   ....[218]....
        /*1f7c*/ 	.word	0x00018410


	//   ....[219]....
        /*1f80*/ 	.word	0x00018480


	//   ....[220]....
        /*1f84*/ 	.word	0x000184f0


	//   ....[221]....
        /*1f88*/ 	.word	0x00018560


	//----- nvinfo : EIATTR_VRC_CTA_INIT_COUNT
	.align		4
.L_99:
        /*1f8c*/ 	.byte	0x02, 0x4a
	.zero		1
	.zero		1


	//----- nvinfo : EIATTR_EXIT_INSTR_OFFSETS
	.align		4
        /*1f90*/ 	.byte	0x04, 0x1c
        /*1f92*/ 	.short	(.L_101 - .L_100)


	//   ....[0]....
.L_100:
        /*1f94*/ 	.word	0x000095e0


	//----- nvinfo : EIATTR_CRS_STACK_SIZE
	.align		4
.L_101:
        /*1f98*/ 	.byte	0x04, 0x1e
        /*1f9a*/ 	.short	(.L_103 - .L_102)
.L_102:
        /*1f9c*/ 	.word	0x00000000


	//----- nvinfo : EIATTR_CBANK_PARAM_SIZE
	.align		4
.L_103:
        /*1fa0*/ 	.byte	0x03, 0x19
        /*1fa2*/ 	.short	0x0038


	//----- nvinfo : EIATTR_PARAM_CBANK
	.align		4
        /*1fa4*/ 	.byte	0x04, 0x0a
        /*1fa6*/ 	.short	(.L_105 - .L_104)
	.align		4
.L_104:
        /*1fa8*/ 	.word	index@(.nv.constant0._Z13_spmm_conv_12PKfPfiiPKiS3_S3_S0_)
        /*1fac*/ 	.short	0x0380
        /*1fae*/ 	.short	0x0038


	//----- nvinfo : EIATTR_SW_WAR
	.align		4
.L_105:
        /*1fb0*/ 	.byte	0x04, 0x36
        /*1fb2*/ 	.short	(.L_107 - .L_106)
.L_106:
        /*1fb4*/ 	.word	0x00000008
.L_107:


//--------------------- .nv.info._Z13_spmm_conv_10PKfPfiiPKiS3_S3_S0_ --------------------------
	.section	.nv.info._Z13_spmm_conv_10PKfPfiiPKiS3_S3_S0_,"",@"SHT_CUDA_INFO"
	.sectionflags	@""
	.align	4


	//----- nvinfo : EIATTR_CUDA_API_VERSION
	.align		4
        /*0000*/ 	.byte	0x04, 0x37
        /*0002*/ 	.short	(.L_109 - .L_108)
.L_108:
        /*0004*/ 	.word	0x00000082


	//----- nvinfo : EIATTR_KPARAM_INFO
	.align		4
.L_109:
        /*0008*/ 	.byte	0x04, 0x17
        /*000a*/ 	.short	(.L_111 - .L_110)
.L_110:
        /*000c*/ 	.word	0x00000000
        /*0010*/ 	.short	0x0007
        /*0012*/ 	.short	0x0030
        /*0014*/ 	.byte	0x00, 0xf5, 0x21, 0x00


	//----- nvinfo : EIATTR_KPARAM_INFO
	.align		4
.L_111:
        /*0018*/ 	.byte	0x04, 0x17
        /*001a*/ 	.short	(.L_113 - .L_112)
.L_112:
        /*001c*/ 	.word	0x00000000
        /*0020*/ 	.short	0x0006
        /*0022*/ 	.short	0x0028
        /*0024*/ 	.byte	0x00, 0xf5, 0x21, 0x00


	//----- nvinfo : EIATTR_KPARAM_INFO
	.align		4
.L_113:
        /*0028*/ 	.byte	0x04, 0x17
        /*002a*/ 	.short	(.L_115 - .L_114)
.L_114:
        /*002c*/ 	.word	0x00000000
        /*0030*/ 	.short	0x0005
        /*0032*/ 	.short	0x0020
        /*0034*/ 	.byte	0x00, 0xf5, 0x21, 0x00


	//----- nvinfo : EIATTR_KPARAM_INFO
	.align		4
.L_115:
        /*0038*/ 	.byte	0x04, 0x17
        /*003a*/ 	.short	(.L_117 - .L_116)
.L_116:
        /*003c*/ 	.word	0x00000000
        /*0040*/ 	.short	0x0004
        /*0042*/ 	.short	0x0018
        /*0044*/ 	.byte	0x00, 0xf5, 0x21, 0x00


	//----- nvinfo : EIATTR_KPARAM_INFO
	.align		4
.L_117:
        /*0048*/ 	.byte	0x04, 0x17
        /*004a*/ 	.short	(.L_119 - .L_118)
.L_118:
        /*004c*/ 	.word	0x00000000
        /*0050*/ 	.short	0x0003
        /*0052*/ 	.short	0x0014
        /*0054*/ 	.byte	0x00, 0xf0, 0x11, 0x00


	//----- nvinfo : EIATTR_KPARAM_INFO
	.align		4
.L_119:
        /*0058*/ 	.byte	0x04, 0x17
        /*005a*/ 	.short	(.L_121 - .L_120)
.L_120:
        /*005c*/ 	.word	0x00000000
        /*0060*/ 	.short	0x0002
        /*0062*/ 	.short	0x0010
        /*0064*/ 	.byte	0x00, 0xf0, 0x11, 0x00


	//----- nvinfo : EIATTR_KPARAM_INFO
	.align		4
.L_121:
        /*0068*/ 	.byte	0x04, 0x17
        /*006a*/ 	.short	(.L_123 - .L_122)
.L_122:
        /*006c*/ 	.word	0x00000000
        /*0070*/ 	.short	0x0001
        /*0072*/ 	.short	0x0008
        /*0074*/ 	.byte	0x00, 0xf5, 0x21, 0x00


	//----- nvinfo : EIATTR_KPARAM_INFO
	.align		4
.L_123:
        /*0078*/ 	.byte	0x04, 0x17
        /*007a*/ 	.short	(.L_125 - .L_124)
.L_124:
        /*007c*/ 	.word	0x00000000
        /*0080*/ 	.short	0x0000
        /*0082*/ 	.short	0x0000
        /*0084*/ 	.byte	0x00, 0xf5, 0x21, 0x00


	//----- nvinfo : EIATTR_SPARSE_MMA_MASK
	.align		4
.L_125:
        /*0088*/ 	.byte	0x03, 0x50
        /*008a*/ 	.short	0x0000


	//----- nvinfo : EIATTR_MAXREG_COUNT
	.align		4
        /*008c*/ 	.byte	0x03, 0x1b
        /*008e*/ 	.short	0x00ff


	//----- nvinfo : EIATTR_MERCURY_ISA_VERSION
	.align		4
        /*0090*/ 	.byte	0x03, 0x5f
        /*0092*/ 	.short	0x0101


	//----- nvinfo : EIATTR_COOP_GROUP_MASK_REGIDS
	.align		4
        /*0094*/ 	.byte	0x04, 0x29
        /*0096*/ 	.short	(.L_127 - .L_126)


	//   ....[0]....
.L_126:
        /*0098*/ 	.word	0xffffffff


	//   ....[1]....
        /*009c*/ 	.word	0xffffffff


	//   ....[2]....
        /*00a0*/ 	.word	0xffffffff


	//   ....[3]....
        /*00a4*/ 	.word	0xffffffff


	//   ....[4]....
        /*00a8*/ 	.word	0xffffffff


	//   ....[5]....
        /*00ac*/ 	.word	0xffffffff


	//   ....[6]....
        /*00b0*/ 	.word	0xffffffff


	//   ....[7]....
        /*00b4*/ 	.word	0xffffffff


	//   ....[8]....
        /*00b8*/ 	.word	0xffffffff


	//   ....[9]....
        /*00bc*/ 	.word	0xffffffff


	//   ....[10]....
        /*00c0*/ 	.word	0xffffffff


	//   ....[11]....
        /*00c4*/ 	.word	0xffffffff


	//   ....[12]....
        /*00c8*/ 	.word	0xffffffff


	//   ....[13]....
        /*00cc*/ 	.word	0xffffffff


	//   ....[14]....
        /*00d0*/ 	.word	0xffffffff


	//   ....[15]....
        /*00d4*/ 	.word	0xffffffff


	//   ....[16]....
        /*00d8*/ 	.word	0xffffffff


	//   ....[17]....
        /*00dc*/ 	.word	0xffffffff


	//   ....[18]....
        /*00e0*/ 	.word	0xffffffff


	//   ....[19]....
        /*00e4*/ 	.word	0xffffffff


	//   ....[20]....
        /*00e8*/ 	.word	0xffffffff


	//   ....[21]....
        /*00ec*/ 	.word	0xffffffff


	//   ....[22]....
        /*00f0*/ 	.word	0xffffffff


	//   ....[23]....
        /*00f4*/ 	.word	0xffffffff


	//   ....[24]....
        /*00f8*/ 	.word	0xffffffff


	//   ....[25]....
        /*00fc*/ 	.word	0xffffffff


	//   ....[26]....
        /*0100*/ 	.word	0xffffffff


	//   ....[27]....
        /*0104*/ 	.word	0xffffffff


	//   ....[28]....
        /*0108*/ 	.word	0xffffffff


	//   ....[29]....
        /*010c*/ 	.word	0xffffffff


	//   ....[30]....
        /*0110*/ 	.word	0xffffffff


	//   ....[31]....
        /*0114*/ 	.word	0xffffffff


	//   ....[32]....
        /*0118*/ 	.word	0xffffffff


	//   ....[33]....
        /*011c*/ 	.word	0xffffffff


	//   ....[34]....
        /*0120*/ 	.word	0xffffffff


	//   ....[35]....
        /*0124*/ 	.word	0xffffffff


	//   ....[36]....
        /*0128*/ 	.word	0xffffffff


	//   ....[37]....
        /*012c*/ 	.word	0xffffffff


	//   ....[38]....
        /*0130*/ 	.word	0xffffffff


	//   ....[39]....
        /*0134*/ 	.word	0xffffffff


	//   ....[40]....
        /*0138*/ 	.word	0xffffffff


	//   ....[41]....
        /*013c*/ 	.word	0xffffffff


	//   ....[42]....
        /*0140*/ 	.word	0xffffffff


	//   ....[43]....
        /*0144*/ 	.word	0xffffffff


	//   ....[44]....
        /*0148*/ 	.word	0xffffffff


	//   ....[45]....
        /*014c*/ 	.word	0xffffffff


	//   ....[46]....
        /*0150*/ 	.word	0xffffffff


	//   ....[47]....
        /*0154*/ 	.word	0xffffffff


	//   ....[48]....
        /*0158*/ 	.word	0xffffffff


	//   ....[49]....
        /*015c*/ 	.word	0xffffffff


	//   ....[50]....
        /*0160*/ 	.word	0xffffffff


	//   ....[51]....
        /*0164*/ 	.word	0xffffffff


	//   ....[52]....
        /*0168*/ 	.word	0xffffffff


	//   ....[53]....
        /*016c*/ 	.word	0xffffffff


	//   ....[54]....
        /*0170*/ 	.word	0xffffffff


	//   ....[55]....
        /*0174*/ 	.word	0xffffffff


	//   ....[56]....
        /*0178*/ 	.word	0xffffffff


	//   ....[57]....
        /*017c*/ 	.word	0xffffffff


	//   ....[58]....
        /*0180*/ 	.word	0xffffffff


	//   ....[59]....
        /*0184*/ 	.word	0xffffffff


	//   ....[60]....
        /*0188*/ 	.word	0xffffffff


	//   ....[61]....
        /*018c*/ 	.word	0xffffffff


	//   ....[62]....
        /*0190*/ 	.word	0xffffffff


	//   ....[63]....
        /*0194*/ 	.word	0xffffffff


	//   ....[64]....
        /*0198*/ 	.word	0xffffffff


	//   ....[65]....
        /*019c*/ 	.word	0xffffffff


	//   ....[66]....
        /*01a0*/ 	.word	0xffffffff


	//   ....[67]....
        /*01a4*/ 	.word	0xffffffff


	//   ....[68]....
        /*01a8*/ 	.word	0xffffffff


	//   ....[69]....
        /*01ac*/ 	.word	0xffffffff


	//   ....[70]....
        /*01b0*/ 	.word	0xffffffff


	//   ....[71]....
        /*01b4*/ 	.word	0xffffffff


	//   ....[72]....
        /*01b8*/ 	.word	0xffffffff


	//   ....[73]....
        /*01bc*/ 	.word	0xffffffff


	//   ....[74]....
        /*01c0*/ 	.word	0xffffffff


	//   ....[75]....
        /*01c4*/ 	.word	0xffffffff


	//   ....[76]....
        /*01c8*/ 	.word	0xffffffff


	//   ....[77]....
        /*01cc*/ 	.word	0xffffffff


	//   ....[78]....
        /*01d0*/ 	.word	0xffffffff


	//   ....[79]....
        /*01d4*/ 	.word	0xffffffff


	//   ....[80]....
        /*01d8*/ 	.word	0xffffffff


	//   ....[81]....
        /*01dc*/ 	.word	0xffffffff


	//   ....[82]....
        /*01e0*/ 	.word	0xffffffff


	//   ....[83]....
        /*01e4*/ 	.word	0xffffffff


	//   ....[84]....
        /*01e8*/ 	.word	0xffffffff


	//   ....[85]....
        /*01ec*/ 	.word	0xffffffff


	//   ....[86]....
        /*01f0*/ 	.word	0xffffffff


	//   ....[87]....
        /*01f4*/ 	.word	0xffffffff


	//   ....[88]....
        /*01f8*/ 	.word	0xffffffff


	//   ....[89]....
        /*01fc*/ 	.word	0xffffffff


	//   ....[90]....
        /*0200*/ 	.word	0xffffffff


	//   ....[91]....
        /*0204*/ 	.word	0xffffffff


	//   ....[92]....
        /*0208*/ 	.word	0xffffffff


	//   ....[93]....
        /*020c*/ 	.word	0xffffffff


	//   ....[94]....
        /*0210*/ 	.word	0xffffffff


	//   ....[95]....
        /*0214*/ 	.word	0xffffffff


	//   ....[96]....
        /*0218*/ 	.word	0xffffffff


	//   ....[97]....
        /*021c*/ 	.word	0xffffffff


	//   ....[98]....
        /*0220*/ 	.word	0xffffffff


	//   ....[99]....
        /*0224*/ 	.word	0xffffffff


	//   ....[100]....
        /*0228*/ 	.word	0xffffffff


	//   ....[101]....
        /*022c*/ 	.word	0xffffffff


	//   ....[102]....
        /*0230*/ 	.word	0xffffffff


	//   ....[103]....
        /*0234*/ 	.word	0xffffffff


	//   ....[104]....
        /*0238*/ 	.word	0xffffffff


	//   ....[105]....
        /*023c*/ 	.word	0xffffffff


	//   ....[106]....
        /*0240*/ 	.word	0xffffffff


	//   ....[107]....
        /*0244*/ 	.word	0xffffffff


	//   ....[108]....
        /*0248*/ 	.word	0xffffffff


	//   ....[109]....
        /*024c*/ 	.word	0xffffffff


	//   ....[110]....
        /*0250*/ 	.word	0xffffffff


	//   ....[111]....
        /*0254*/ 	.word	0xffffffff


	//   ....[112]....
        /*0258*/ 	.word	0xffffffff


	//   ....[113]....
        /*025c*/ 	.word	0xffffffff


	//   ....[114]....
        /*0260*/ 	.word	0xffffffff


	//   ....[115]....
        /*0264*/ 	.word	0xffffffff


	//   ....[116]....
        /*0268*/ 	.word	0xffffffff


	//   ....[117]....
        /*026c*/ 	.word	0xffffffff


	//   ....[118]....
        /*0270*/ 	.word	0xffffffff


	//   ....[119]....
        /*0274*/ 	.word	0xffffffff


	//   ....[120]....
        /*0278*/ 	.word	0xffffffff


	//   ....[121]....
        /*027c*/ 	.word	0xffffffff


	//   ....[122]....
        /*0280*/ 	.word	0xffffffff


	//   ....[123]....
        /*0284*/ 	.word	0xffffffff


	//   ....[124]....
        /*0288*/ 	.word	0xffffffff


	//   ....[125]....
        /*028c*/ 	.word	0xffffffff


	//   ....[126]....
        /*0290*/ 	.word	0xffffffff


	//   ....[127]....
        /*0294*/ 	.word	0xffffffff


	//   ....[128]....
        /*0298*/ 	.word	0xffffffff


	//   ....[129]....
        /*029c*/ 	.word	0xffffffff


	//   ....[130]....
        /*02a0*/ 	.word	0xffffffff


	//   ....[131]....
        /*02a4*/ 	.word	0xffffffff


	//   ....[132]....
        /*02a8*/ 	.word	0xffffffff


	//   ....[133]....
        /*02ac*/ 	.word	0xffffffff


	//   ....[134]....
        /*02b0*/ 	.word	0xffffffff


	//   ....[135]....
        /*02b4*/ 	.word	0xffffffff


	//   ....[136]....
        /*02b8*/ 	.word	0xffffffff


	//   ....[137]....
        /*02bc*/ 	.word	0xffffffff


	//   ....[138]....
        /*02c0*/ 	.word	0xffffffff


	//   ....[139]....
        /*02c4*/ 	.word	0xffffffff


	//   ....[140]....
        /*02c8*/ 	.word	0xffffffff


	//   ....[141]....
        /*02cc*/ 	.word	0xffffffff


	//   ....[142]....
        /*02d0*/ 	.word	0xffffffff


	//   ....[143]....
        /*02d4*/ 	.word	0xffffffff


	//   ....[144]....
        /*02d8*/ 	.word	0xffffffff


	//   ....[145]....
        /*02dc*/ 	.word	0xffffffff


	//   ....[146]....
        /*02e0*/ 	.word	0xffffffff


	//   ....[147]....
        /*02e4*/ 	.word	0xffffffff


	//   ....[148]....
        /*02e8*/ 	.word	0xffffffff


	//   ....[149]....
        /*02ec*/ 	.word	0xffffffff


	//   ....[150]....
        /*02f0*/ 	.word	0xffffffff


	//   ....[151]....
        /*02f4*/ 	.word	0xffffffff


	//   ....[152]....
        /*02f8*/ 	.word	0xffffffff


	//   ....[153]....
        /*02fc*/ 	.word	0xffffffff


	//   ....[154]....
        /*0300*/ 	.word	0xffffffff


	//   ....[155]....
        /*0304*/ 	.word	0xffffffff


	//   ....[156]....
        /*0308*/ 	.word	0xffffffff


	//   ....[157]....
        /*030c*/ 	.word	0xffffffff


	//   ....[158]....
        /*0310*/ 	.word	0xffffffff


	//   ....[159]....
        /*0314*/ 	.word	0xffffffff


	//   ....[160]....
        /*0318*/ 	.word	0xffffffff


	//   ....[161]....
        /*031c*/ 	.word	0xffffffff


	//   ....[162]....
        /*0320*/ 	.word	0xffffffff


	//   ....[163]....
        /*0324*/ 	.word	0xffffffff


	//   ....[164]....
        /*0328*/ 	.word	0xffffffff


	//   ....[165]....
        /*032c*/ 	.word	0xffffffff


	//   ....[166]....
        /*0330*/ 	.word	0xffffffff


	//   ....[167]....
        /*0334*/ 	.word	0xffffffff


	//   ....[168]....
        /*0338*/ 	.word	0xffffffff


	//   ....[169]....
        /*033c*/ 	.word	0xffffffff


	//   ....[170]....
        /*0340*/ 	.word	0xffffffff


	//   ....[171]....
        /*0344*/ 	.word	0xffffffff


	//   ....[172]....
        /*0348*/ 	.word	0xffffffff


	//   ....[173]....
        /*034c*/ 	.word	0xffffffff


	//   ....[174]....
        /*0350*/ 	.word	0xffffffff


	//   ....[175]....
        /*0354*/ 	.word	0xffffffff


	//   ....[176]....
        /*0358*/ 	.word	0xffffffff


	//   ....[177]....
        /*035c*/ 	.word	0xffffffff


	//   ....[178]....
        /*0360*/ 	.word	0xffffffff


	//   ....[179]....
        /*0364*/ 	.word	0xffffffff


	//   ....[180]....
        /*0368*/ 	.word	0xffffffff


	//   ....[181]....
        /*036c*/ 	.word	0xffffffff


	//   ....[182]....
        /*0370*/ 	.word	0xffffffff


	//   ....[183]....
        /*0374*/ 	.word	0xffffffff


	//   ....[184]....
        /*0378*/ 	.word	0xffffffff


	//   ....[185]....
        /*037c*/ 	.word	0xffffffff


	//   ....[186]....
        /*0380*/ 	.word	0xffffffff


	//   ....[187]....
        /*0384*/ 	.word	0xffffffff


	//   ....[188]....
        /*0388*/ 	.word	0xffffffff


	//   ....[189]....
        /*038c*/ 	.word	0xffffffff


	//   ....[190]....
        /*0390*/ 	.word	0xffffffff


	//   ....[191]....
        /*0394*/ 	.word	0xffffffff


	//   ....[192]....
        /*0398*/ 	.word	0xffffffff


	//   ....[193]....
        /*039c*/ 	.word	0xffffffff


	//   ....[194]....
        /*03a0*/ 	.word	0xffffffff


	//   ....[195]....
        /*03a4*/ 	.word	0xffffffff


	//   ....[196]....
        /*03a8*/ 	.word	0xffffffff


	//   ....[197]....
        /*03ac*/ 	.word	0xffffffff


	//   ....[198]....
        /*03b0*/ 	.word	0xffffffff


	//   ....[199]....
        /*03b4*/ 	.word	0xffffffff


	//   ....[200]....
        /*03b8*/ 	.word	0xffffffff


	//   ....[201]....
        /*03bc*/ 	.word	0xffffffff


	//   ....[202]....
        /*03c0*/ 	.word	0xffffffff


	//   ....[203]....
        /*03c4*/ 	.word	0xffffffff


	//   ....[204]....
        /*03c8*/ 	.word	0xffffffff


	//   ....[205]....
        /*03cc*/ 	.word	0xffffffff


	//   ....[206]....
        /*03d0*/ 	.word	0xffffffff


	//   ....[207]....
        /*03d4*/ 	.word	0xffffffff


	//   ....[208]....
        /*03d8*/ 	.word	0xffffffff


	//   ....[209]....
        /*03dc*/ 	.word	0xffffffff


	//   ....[210]....
        /*03e0*/ 	.word	0xffffffff


	//   ....[211]....
        /*03e4*/ 	.word	0xffffffff


	//   ....[212]....
        /*03e8*/ 	.word	0xffffffff


	//   ....[213]....
        /*03ec*/ 	.word	0xffffffff


	//   ....[214]....
        /*03f0*/ 	.word	0xffffffff


	//   ....[215]....
        /*03f4*/ 	.word	0xffffffff


	//   ....[216]....
        /*03f8*/ 	.word	0xffffffff


	//   ....[217]....
        /*03fc*/ 	.word	0xffffffff


	//   ....[218]....
        /*0400*/ 	.word	0xffffffff


	//   ....[219]....
        /*0404*/ 	.word	0xffffffff


	//   ....[220]....
        /*0408*/ 	.word	0xffffffff


	//   ....[221]....
        /*040c*/ 	.word	0xffffffff


	//   ....[222]....
        /*0410*/ 	.word	0xffffffff


	//   ....[223]....
        /*0414*/ 	.word	0xffffffff


	//   ....[224]....
        /*0418*/ 	.word	0xffffffff


	//   ....[225]....
        /*041c*/ 	.word	0xffffffff


	//   ....[226]....
        /*0420*/ 	.word	0xffffffff


	//   ....[227]....
        /*0424*/ 	.word	0xffffffff


	//   ....[228]....
        /*0428*/ 	.word	0xffffffff


	//   ....[229]....
        /*042c*/ 	.word	0xffffffff


	//   ....[230]....
        /*0430*/ 	.word	0xffffffff


	//   ....[231]....
        /*0434*/ 	.word	0xffffffff


	//   ....[232]....
        /*0438*/ 	.word	0xffffffff


	//   ....[233]....
        /*043c*/ 	.word	0xffffffff


	//   ....[234]....
        /*0440*/ 	.word	0xffffffff


	//   ....[235]....
        /*0444*/ 	.word	0xffffffff


	//   ....[236]....
        /*0448*/ 	.word	0xffffffff


	//   ....[237]....
        /*044c*/ 	.word	0xffffffff


	//   ....[238]....
        /*0450*/ 	.word	0xffffffff


	//   ....[239]....
        /*0454*/ 	.word	0xffffffff


	//   ....[240]....
        /*0458*/ 	.word	0xffffffff


	//   ....[241]....
        /*045c*/ 	.word	0xffffffff


	//   ....[242]....
        /*0460*/ 	.word	0xffffffff


	//   ....[243]....
        /*0464*/ 	.word	0xffffffff


	//   ....[244]....
        /*0468*/ 	.word	0xffffffff


	//   ....[245]....
        /*046c*/ 	.word	0xffffffff


	//   ....[246]....
        /*0470*/ 	.word	0xffffffff


	//   ....[247]....
        /*0474*/ 	.word	0xffffffff


	//   ....[248]....
        /*0478*/ 	.word	0xffffffff


	//   ....[249]....
        /*047c*/ 	.word	0xffffffff


	//   ....[250]....
        /*0480*/ 	.word	0xffffffff


	//   ....[251]....
        /*0484*/ 	.word	0xffffffff


	//   ....[252]....
        /*0488*/ 	.word	0xffffffff


	//   ....[253]....
        /*048c*/ 	.word	0xffffffff


	//   ....[254]....
        /*0490*/ 	.word	0xffffffff


	//   ....[255]....
        /*0494*/ 	.word	0xffffffff


	//   ....[0]....
        /*0498*/ 	.word	0xffffffff


	//   ....[1]....
        /*049c*/ 	.word	0xffffffff


	//   ....[2]....
        /*04a0*/ 	.word	0xffffffff


	//   ....[3]....
        /*04a4*/ 	.word	0xffffffff


	//   ....[4]....
        /*04a8*/ 	.word	0xffffffff


	//   ....[5]....
        /*04ac*/ 	.word	0xffffffff


	//   ....[6]....
        /*04b0*/ 	.word	0xffffffff


	//   ....[7]....
        /*04b4*/ 	.word	0xffffffff


	//   ....[8]....
        /*04b8*/ 	.word	0xffffffff


	//   ....[9]....
        /*04bc*/ 	.word	0xffffffff


	//   ....[10]....
        /*04c0*/ 	.word	0xffffffff


	//   ....[11]....
        /*04c4*/ 	.word	0xffffffff


	//   ....[12]....
        /*04c8*/ 	.word	0xffffffff


	//   ....[13]....
        /*04cc*/ 	.word	0xffffffff


	//   ....[14]....
        /*04d0*/ 	.word	0xffffffff


	//   ....[15]....
        /*04d4*/ 	.word	0xffffffff


	//   ....[16]....
        /*04d8*/ 	.word	0xffffffff


	//   ....[17]....
        /*04dc*/ 	.word	0xffffffff


	//   ....[18]....
        /*04e0*/ 	.word	0xffffffff


	//   ....[19]....
        /*04e4*/ 	.word	0xffffffff


	//   ....[20]....
        /*04e8*/ 	.word	0xffffffff


	//   ....[21]....
        /*04ec*/ 	.word	0xffffffff


	//   ....[22]....
        /*04f0*/ 	.word	0xffffffff


	//   ....[23]....
        /*04f4*/ 	.word	0xffffffff


	//   ....[24]....
        /*04f8*/ 	.word	0xffffffff


	//   ....[25]....
        /*04fc*/ 	.word	0xffffffff


	//   ....[26]....
        /*0500*/ 	.word	0xffffffff


	//   ....[27]....
        /*0504*/ 	.word	0xffffffff


	//   ....[28]....
        /*0508*/ 	.word	0xffffffff


	//   ....[29]....
        /*050c*/ 	.word	0xffffffff


	//   ....[30]....
        /*0510*/ 	.word	0xffffffff


	//   ....[31]....
        /*0514*/ 	.word	0xffffffff


	//   ....[32]....
        /*0518*/ 	.word	0xffffffff


	//   ....[33]....
        /*051c*/ 	.word	0xffffffff


	//   ....[34]....
        /*0520*/ 	.word	0xffffffff


	//   ....[35]....
        /*0524*/ 	.word	0xffffffff


	//   ....[36]....
        /*0528*/ 	.word	0xffffffff


	//   ....[37]....
        /*052c*/ 	.word	0xffffffff


	//   ....[38]....
        /*0530*/ 	.word	0xffffffff


	//   ....[39]....
        /*0534*/ 	.word	0xffffffff


	//   ....[40]....
        /*0538*/ 	.word	0xffffffff


	//   ....[41]....
        /*053c*/ 	.word	0xffffffff


	//   ....[42]....
        /*0540*/ 	.word	0xffffffff


	//   ....[43]....
        /*0544*/ 	.word	0xffffffff


	//   ....[44]....
        /*0548*/ 	.word	0xffffffff


	//   ....[45]....
        /*054c*/ 	.word	0xffffffff


	//   ....[46]....
        /*0550*/ 	.word	0xffffffff


	//   ....[47]....
        /*0554*/ 	.word	0xffffffff


	//   ....[48]....
        /*0558*/ 	.word	0xffffffff


	//   ....[49]....
        /*055c*/ 	.word	0xffffffff


	//   ....[50]....
        /*0560*/ 	.word	0xffffffff


	//   ....[51]....
        /*0564*/ 	.word	0xffffffff


	//   ....[52]....
        /*0568*/ 	.word	0xffffffff


	//   ....[53]....
        /*056c*/ 	.word	0xffffffff


	//   ....[54]....
        /*0570*/ 	.word	0xffffffff


	//   ....[55]....
        /*0574*/ 	.word	0xffffffff


	//   ....[56]....
        /*0578*/ 	.word	0xffffffff


	//   ....[57]....
        /*057c*/ 	.word	0xffffffff


	//   ....[58]....
        /*0580*/ 	.word	0xffffffff


	//   ....[59]....
        /*0584*/ 	.word	0xffffffff


	//   ....[60]....
        /*0588*/ 	.word	0xffffffff


	//   ....[61]....
        /*058c*/ 	.word	0xffffffff


	//   ....[62]....
        /*0590*/ 	.word	0xffffffff


	//   ....[63]....
        /*0594*/ 	.word	0xffffffff


	//   ....[64]....
        /*0598*/ 	.word	0xffffffff


	//   ....[65]....
        /*059c*/ 	.word	0xffffffff


	//   ....[66]....
        /*05a0*/ 	.word	0xffffffff


	//   ....[67]....
        /*05a4*/ 	.word	0xffffffff


	//   ....[68]....
        /*05a8*/ 	.word	0xffffffff


	//   ....[69]....
        /*05ac*/ 	.word	0xffffffff


	//   ....[70]....
        /*05b0*/ 	.word	0xffffffff


	//   ....[71]....
        /*05b4*/ 	.word	0xffffffff


	//   ....[72]....
        /*05b8*/ 	.word	0xffffffff


	//   ....[73]....
        /*05bc*/ 	.word	0xffffffff


	//   ....[74]....
        /*05c0*/ 	.word	0xffffffff


	//   ....[75]....
        /*05c4*/ 	.word	0xffffffff


	//   ....[76]....
        /*05c8*/ 	.word	0xffffffff


	//   ....[77]....
        /*05cc*/ 	.word	0xffffffff


	//   ....[78]....
        /*05d0*/ 	.word	0xffffffff


	//   ....[79]....
        /*05d4*/ 	.word	0xffffffff


	//   ....[80]....
        /*05d8*/ 	.word	0xffffffff


	//   ....[81]....
        /*05dc*/ 	.word	0xffffffff


	//   ....[82]....
        /*05e0*/ 	.word	0xffffffff


	//   ....[83]....
        /*05e4*/ 	.word	0xffffffff


	//   ....[84]....
        /*05e8*/ 	.word	0xffffffff


	//   ....[85]....
        /*05ec*/ 	.word	0xffffffff


	//   ....[86]....
        /*05f0*/ 	.word	0xffffffff


	//   ....[87]....
        /*05f4*/ 	.word	0xffffffff


	//   ....[88]....
        /*05f8*/ 	.word	0xffffffff


	//   ....[89]....
        /*05fc*/ 	.word	0xffffffff


	//   ....[90]....
        /*0600*/ 	.word	0xffffffff


	//   ....[91]....
        /*0604*/ 	.word	0xffffffff


	//   ....[92]....
        /*0608*/ 	.word	0xffffffff


	//   ....[93]....
        /*060c*/ 	.word	0xffffffff


	//   ....[94]....
        /*0610*/ 	.word	0xffffffff


	//   ....[95]....
        /*0614*/ 	.word	0xffffffff


	//   ....[96]....
        /*0618*/ 	.word	0xffffffff


	//   ....[97]....
        /*061c*/ 	.word	0xffffffff


	//   ....[98]....
        /*0620*/ 	.word	0xffffffff


	//   ....[99]....
        /*0624*/ 	.word	0xffffffff


	//   ....[100]....
        /*0628*/ 	.word	0xffffffff


	//   ....[101]....
        /*062c*/ 	.word	0xffffffff


	//   ....[102]....
        /*0630*/ 	.word	0xffffffff


	//   ....[103]....
        /*0634*/ 	.word	0xffffffff


	//   ....[104]....
        /*0638*/ 	.word	0xffffffff


	//   ....[105]....
        /*063c*/ 	.word	0xffffffff


	//   ....[106]....
        /*0640*/ 	.word	0xffffffff


	//   ....[107]....
        /*0644*/ 	.word	0xffffffff


	//   ....[108]....
        /*0648*/ 	.word	0xffffffff


	//   ....[109]....
        /*064c*/ 	.word	0xffffffff


	//   ....[110]....
        /*0650*/ 	.word	0xffffffff


	//   ....[111]....
        /*0654*/ 	.word	0xffffffff


	//   ....[112]....
        /*0658*/ 	.word	0xffffffff


	//   ....[113]....
        /*065c*/ 	.word	0xffffffff


	//   ....[114]....
        /*0660*/ 	.word	0xffffffff


	//   ....[115]....
        /*0664*/ 	.word	0xffffffff


	//   ....[116]....
        /*0668*/ 	.word	0xffffffff


	//   ....[117]....
        /*066c*/ 	.word	0xffffffff


	//   ....[118]....
        /*0670*/ 	.word	0xffffffff


	//   ....[119]....
        /*0674*/ 	.word	0xffffffff


	//   ....[120]....
        /*0678*/ 	.word	0xffffffff


	//   ....[121]....
        /*067c*/ 	.word	0xffffffff


	//   ....[122]....
        /*0680*/ 	.word	0xffffffff


	//   ....[123]....
        /*0684*/ 	.word	0xffffffff


	//   ....[124]....
        /*0688*/ 	.word	0xffffffff


	//   ....[125]....
        /*068c*/ 	.word	0xffffffff


	//   ....[126]....
        /*0690*/ 	.word	0xffffffff


	//   ....[127]....
        /*0694*/ 	.word	0xffffffff


	//   ....[128]....
        /*0698*/ 	.word	0xffffffff


	//   ....[129]....
        /*069c*/ 	.word	0xffffffff


	//   ....[130]....
        /*06a0*/ 	.word	0xffffffff


	//   ....[131]....
        /*06a4*/ 	.word	0xffffffff


	//   ....[132]....
        /*06a8*/ 	.word	0xffffffff


	//   ....[133]....
        /*06ac*/ 	.word	0xffffffff


	//   ....[134]....
        /*06b0*/ 	.word	0xffffffff


	//   ....[135]....
        /*06b4*/ 	.word	0xffffffff


	//   ....[136]....
        /*06b8*/ 	.word	0xffffffff


	//   ....[137]....
        /*06bc*/ 	.word	0xffffffff


	//   ....[138]....
        /*06c0*/ 	.word	0xffffffff


	//   ....[139]....
        /*06c4*/ 	.word	0xffffffff


	//   ....[140]....
        /*06c8*/ 	.word	0xffffffff


	//   ....[141]....
        /*06cc*/ 	.word	0xffffffff


	//   ....[142]....
        /*06d0*/ 	.word	0xffffffff


	//   ....[143]....
        /*06d4*/ 	.word	0xffffffff


	//   ....[144]....
        /*06d8*/ 	.word	0xffffffff


	//   ....[145]....
        /*06dc*/ 	.word	0xffffffff


	//   ....[146]....
        /*06e0*/ 	.word	0xffffffff


	//   ....[147]....
        /*06e4*/ 	.word	0xffffffff


	//   ....[148]....
        /*06e8*/ 	.word	0xffffffff


	//   ....[149]....
        /*06ec*/ 	.word	0xffffffff


	//   ....[150]....
        /*06f0*/ 	.word	0xffffffff


	//   ....[151]....
        /*06f4*/ 	.word	0xffffffff


	//   ....[152]....
        /*06f8*/ 	.word	0xffffffff


	//   ....[153]....
        /*06fc*/ 	.word	0xffffffff


	//   ....[154]....
        /*0700*/ 	.word	0xffffffff


	//   ....[155]....
        /*0704*/ 	.word	0xffffffff


	//   ....[156]....
        /*0708*/ 	.word	0xffffffff


	//   ....[157]....
        /*070c*/ 	.word	0xffffffff


	//   ....[158]....
        /*0710*/ 	.word	0xffffffff


	//   ....[159]....
        /*0714*/ 	.word	0xffffffff


	//   ....[160]....
        /*0718*/ 	.word	0xffffffff


	//   ....[161]....
        /*071c*/ 	.word	0xffffffff


	//   ....[162]....
        /*0720*/ 	.word	0xffffffff


	//   ....[163]....
        /*0724*/ 	.word	0xffffffff


	//   ....[164]....
        /*0728*/ 	.word	0xffffffff


	//   ....[165]....
        /*072c*/ 	.word	0xffffffff


	//   ....[166]....
        /*0730*/ 	.word	0xffffffff


	//   ....[167]....
        /*0734*/ 	.word	0xffffffff


	//   ....[168]....
        /*0738*/ 	.word	0xffffffff


	//   ....[169]....
        /*073c*/ 	.word	0xffffffff


	//   ....[170]....
        /*0740*/ 	.word	0xffffffff


	//   ....[171]....
        /*0744*/ 	.word	0xffffffff


	//   ....[172]....
        /*0748*/ 	.word	0xffffffff


	//   ....[173]....
        /*074c*/ 	.word	0xffffffff


	//   ....[174]....
        /*0750*/ 	.word	0xffffffff


	//   ....[175]....
        /*0754*/ 	.word	0xffffffff


	//   ....[176]....
        /*0758*/ 	.word	0xffffffff


	//   ....[177]....
        /*075c*/ 	.word	0xffffffff


	//   ....[178]....
        /*0760*/ 	.word	0xffffffff


	//   ....[179]....
        /*0764*/ 	.word	0xffffffff


	//   ....[180]....
        /*0768*/ 	.word	0xffffffff


	//   ....[181]....
        /*076c*/ 	.word	0xffffffff


	//   ....[182]....
        /*0770*/ 	.word	0xffffffff


	//   ....[183]....
        /*0774*/ 	.word	0xffffffff


	//   ....[184]....
        /*0778*/ 	.word	0xffffffff


	//   ....[185]....
        /*077c*/ 	.word	0xffffffff


	//   ....[186]....
        /*0780*/ 	.word	0xffffffff


	//   ....[187]....
        /*0784*/ 	.word	0xffffffff


	//   ....[188]....
        /*0788*/ 	.word	0xffffffff


	//   ....[189]....
        /*078c*/ 	.word	0xffffffff


	//   ....[190]....
        /*0790*/ 	.word	0xffffffff


	//   ....[191]....
        /*0794*/ 	.word	0xffffffff


	//   ....[192]....
        /*0798*/ 	.word	0xffffffff


	//   ....[193]....
        /*079c*/ 	.word	0xffffffff


	//   ....[194]....
        /*07a0*/ 	.word	0xffffffff


	//   ....[195]....
        /*07a4*/ 	.word	0xffffffff


	//   ....[196]....
        /*07a8*/ 	.word	0xffffffff


	//   ....[197]....
        /*07ac*/ 	.word	0xffffffff


	//   ....[198]....
        /*07b0*/ 	.word	0xffffffff


	//   ....[199]....
        /*07b4*/ 	.word	0xffffffff


	//   ....[200]....
        /*07b8*/ 	.word	0xffffffff


	//   ....[201]....
        /*07bc*/ 	.word	0xffffffff


	//   ....[202]....
        /*07c0*/ 	.word	0xffffffff


	//   ....[203]....
        /*07c4*/ 	.word	0xffffffff


	//   ....[204]....
        /*07c8*/ 	.word	0xffffffff


	//   ....[205]....
        /*07cc*/ 	.word	0xffffffff


	//   ....[206]....
        /*07d0*/ 	.word	0xffffffff


	//   ....[207]....
        /*07d4*/ 	.word	0xffffffff


	//   ....[208]....
        /*07d8*/ 	.word	0xffffffff


	//   ....[209]....
        /*07dc*/ 	.word	0xffffffff


	//   ....[210]....
        /*07e0*/ 	.word	0xffffffff


	//   ....[211]....
        /*07e4*/ 	.word	0xffffffff


	//   ....[212]....
        /*07e8*/ 	.word	0xffffffff


	//   ....[213]....
        /*07ec*/ 	.word	0xffffffff


	//   ....[214]....
        /*07f0*/ 	.word	0xffffffff


	//   ....[215]....
        /*07f4*/ 	.word	0xffffffff


	//   ....[216]....
        /*07f8*/ 	.word	0xffffffff


	//   ....[217]....
        /*07fc*/ 	.word	0xffffffff


	//   ....[218]....
        /*0800*/ 	.word	0xffffffff


	//   ....[219]....
        /*0804*/ 	.word	0xffffffff


	//   ....[220]....
        /*0808*/ 	.word	0xffffffff


	//   ....[221]....
        /*080c*/ 	.word	0xffffffff


	//   ....[222]....
        /*0810*/ 	.word	0xffffffff


	//   ....[223]....
        /*0814*/ 	.word	0xffffffff


	//   ....[224]....
        /*0818*/ 	.word	0xffffffff


	//   ....[225]....
        /*081c*/ 	.word	0xffffffff


	//   ....[226]....
        /*0820*/ 	.word	0xffffffff


	//   ....[227]....
        /*0824*/ 	.word	0xffffffff


	//   ....[228]....
        /*0828*/ 	.word	0xffffffff


	//   ....[229]....
        /*082c*/ 	.word	0xffffffff


	//   ....[230]....
        /*0830*/ 	.word	0xffffffff


	//   ....[231]....
        /*0834*/ 	.word	0xffffffff


	//   ....[232]....
        /*0838*/ 	.word	0xffffffff


	//   ....[233]....
        /*083c*/ 	.word	0xffffffff


	//   ....[234]....
        /*0840*/ 	.word	0xffffffff


	//   ....[235]....
        /*0844*/ 	.word	0xffffffff


	//   ....[236]....
        /*0848*/ 	.word	0xffffffff


	//   ....[237]....
        /*084c*/ 	.word	0xffffffff


	//   ....[238]....
        /*0850*/ 	.word	0xffffffff


	//   ....[239]....
        /*0854*/ 	.word	0x0500005b


	//   ....[240]....
        /*0858*/ 	.word	0x0500005b


	//   ....[241]....
        /*085c*/ 	.word	0x0500005b


	//   ....[242]....
        /*0860*/ 	.word	0x0500005b


	//   ....[243]....
        /*0864*/ 	.word	0x0500005b


	//   ....[244]....
        /*0868*/ 	.word	0x0500005b


	//   ....[245]....
        /*086c*/ 	.word	0x0500005b


	//   ....[246]....
        /*0870*/ 	.word	0x0500005b


	//   ....[247]....
        /*0874*/ 	.word	0x0500005b


	//   ....[248]....
        /*0878*/ 	.word	0x0500005b


	//   ....[249]....
        /*087c*/ 	.word	0x0500005b


	//   ....[250]....
        /*0880*/ 	.word	0x0500005b


	//   ....[251]....
        /*0884*/ 	.word	0x0500005b


	//   ....[252]....
        /*0888*/ 	.word	0x0500005b


	//   ....[253]....
        /*088c*/ 	.word	0x0500005b


	//   ....[254]....
        /*0890*/ 	.word	0x0500005b


	//   ....[255]....
        /*0894*/ 	.word	0x0500005b


	//   ....[0]....
        /*0898*/ 	.word	0x0500005b


	//   ....[1]....
        /*089c*/ 	.word	0x0500005b


	//   ....[2]....
        /*08a0*/ 	.word	0x0500005b


	//   ....[3]....
        /*08a4*/ 	.word	0x0500005b


	//   ....[4]....
        /*08a8*/ 	.word	0x0500005b


	//   ....[5]....
        /*08ac*/ 	.word	0x0500005b


	//   ....[6]....
        /*08b0*/ 	.word	0x0500005b


	//   ....[7]....
        /*08b4*/ 	.word	0x0500005b


	//   ....[8]....
        /*08b8*/ 	.word	0x0500005b


	//   ....[9]....
        /*08bc*/ 	.word	0x0500005b


	//   ....[10]....
        /*08c0*/ 	.word	0x0500005b


	//   ....[11]....
        /*08c4*/ 	.word	0x0500005b


	//   ....[12]....
        /*08c8*/ 	.word	0x0500005b


	//   ....[13]....
        /*08cc*/ 	.word	0x0500005b


	//   ....[14]....
        /*08d0*/ 	.word	0x0500005b


	//   ....[15]....
        /*08d4*/ 	.word	0x0500005b


	//   ....[16]....
        /*08d8*/ 	.word	0x0500005b


	//   ....[17]....
        /*08dc*/ 	.word	0x0500005b


	//   ....[18]....
        /*08e0*/ 	.word	0x0500005b


	//   ....[19]....
        /*08e4*/ 	.word	0x0500005b


	//   ....[20]....
        /*08e8*/ 	.word	0x0500005b


	//   ....[21]....
        /*08ec*/ 	.word	0x0500005b


	//   ....[22]....
        /*08f0*/ 	.word	0x0500005b


	//   ....[23]....
        /*08f4*/ 	.word	0x0500005b


	//   ....[24]....
        /*08f8*/ 	.word	0x0500005b


	//   ....[25]....
        /*08fc*/ 	.word	0x0500005b


	//   ....[26]....
        /*0900*/ 	.word	0x0500005b


	//   ....[27]....
        /*0904*/ 	.word	0x0500005b


	//   ....[28]....
        /*0908*/ 	.word	0x0500005b


	//   ....[29]....
        /*090c*/ 	.word	0x0500005b


	//   ....[30]....
        /*0910*/ 	.word	0x0500005b


	//   ....[31]....
        /*0914*/ 	.word	0x0500005b


	//   ....[32]....
        /*0918*/ 	.word	0x0500005b


	//   ....[33]....
        /*091c*/ 	.word	0x0500005b


	//   ....[34]....
        /*0920*/ 	.word	0x0500005b


	//   ....[35]....
        /*0924*/ 	.word	0x0500005b


	//   ....[36]....
        /*0928*/ 	.word	0x0500005b


	//   ....[37]....
        /*092c*/ 	.word	0x0500005b


	//   ....[38]....
        /*0930*/ 	.word	0x0500005b


	//   ....[39]....
        /*0934*/ 	.word	0x0500005b


	//   ....[40]....
        /*0938*/ 	.word	0x0500005b


	//   ....[41]....
        /*093c*/ 	.word	0x0500005b


	//   ....[42]....
        /*0940*/ 	.word	0x0500005b


	//   ....[43]....
        /*0944*/ 	.word	0x0500005b


	//   ....[44]....
        /*0948*/ 	.word	0x0500005b


	//   ....[45]....
        /*094c*/ 	.word	0x0500005b


	//   ....[46]....
        /*0950*/ 	.word	0x0500005b


	//   ....[47]....
        /*0954*/ 	.word	0x0500005b


	//   ....[48]....
        /*0958*/ 	.word	0x0500005b


	//   ....[49]....
        /*095c*/ 	.word	0x0500005b


	//   ....[50]....
        /*0960*/ 	.word	0x0500005b


	//   ....[51]....
        /*0964*/ 	.word	0x0500005b


	//   ....[52]....
        /*0968*/ 	.word	0x0500005b


	//   ....[53]....
        /*096c*/ 	.word	0x0500005b


	//   ....[54]....
        /*0970*/ 	.word	0x0500005b


	//   ....[55]....
        /*0974*/ 	.word	0x0500005b


	//   ....[56]....
        /*0978*/ 	.word	0x0500005b


	//   ....[57]....
        /*097c*/ 	.word	0x0500005b


	//   ....[58]....
        /*0980*/ 	.word	0x0500005b


	//   ....[59]....
        /*0984*/ 	.word	0x0500005b


	//   ....[60]....
        /*0988*/ 	.word	0x0500005b


	//   ....[61]....
        /*098c*/ 	.word	0x0500005b


	//   ....[62]....
        /*0990*/ 	.word	0x0500005b


	//   ....[63]....
        /*0994*/ 	.word	0x0500005b


	//   ....[64]....
        /*0998*/ 	.word	0x0500005b


	//   ....[65]....
        /*099c*/ 	.word	0x0500005b


	//   ....[66]....
        /*09a0*/ 	.word	0x0500005b


	//   ....[67]....
        /*09a4*/ 	.word	0x0500005b


	//   ....[68]....
        /*09a8*/ 	.word	0x0500005b


	//   ....[69]....
        /*09ac*/ 	.word	0x0500005b


	//   ....[70]....
        /*09b0*/ 	.word	0x0500005b


	//   ....[71]....
        /*09b4*/ 	.word	0x0500005b


	//   ....[72]....
        /*09b8*/ 	.word	0x0500005b


	//   ....[73]....
        /*09bc*/ 	.word	0x0500005b


	//   ....[74]....
        /*09c0*/ 	.word	0x0500005b


	//   ....[75]....
        /*09c4*/ 	.word	0x0500005b


	//   ....[76]....
        /*09c8*/ 	.word	0x0500005b


	//   ....[77]....
        /*09cc*/ 	.word	0x0500005b


	//   ....[78]....
        /*09d0*/ 	.word	0x0500005b


	//   ....[79]....
        /*09d4*/ 	.word	0x0500005b


	//   ....[80]....
        /*09d8*/ 	.word	0x0500005b


	//   ....[81]....
        /*09dc*/ 	.word	0x0500005b


	//   ....[82]....
        /*09e0*/ 	.word	0x0500005b


	//   ....[83]....
        /*09e4*/ 	.word	0x0500005b


	//   ....[84]....
        /*09e8*/ 	.word	0x0500005b


	//   ....[85]....
        /*09ec*/ 	.word	0x0500005b


	//   ....[86]....
        /*09f0*/ 	.word	0x0500005b


	//   ....[87]....
        /*09f4*/ 	.word	0x0500005b


	//   ....[88]....
        /*09f8*/ 	.word	0x0500005b


	//   ....[89]....
        /*09fc*/ 	.word	0x0500005b


	//   ....[90]....
        /*0a00*/ 	.word	0x0500005b


	//   ....[91]....
        /*0a04*/ 	.word	0x0500005b


	//   ....[92]....
        /*0a08*/ 	.word	0x0500005b


	//   ....[93]....
        /*0a0c*/ 	.word	0x0500005b


	//   ....[94]....
        /*0a10*/ 	.word	0x0500005b


	//   ....[95]....
        /*0a14*/ 	.word	0x0500005b


	//   ....[96]....
        /*0a18*/ 	.word	0x0500005b


	//   ....[97]....
        /*0a1c*/ 	.word	0x0500005b


	//   ....[98]....
        /*0a20*/ 	.word	0x0500005b


	//   ....[99]....
        /*0a24*/ 	.word	0x0500005b


	//   ....[100]....
        /*0a28*/ 	.word	0x0500005b


	//   ....[101]....
        /*0a2c*/ 	.word	0x0500005b


	//   ....[102]....
        /*0a30*/ 	.word	0x0500005b


	//   ....[103]....
        /*0a34*/ 	.word	0x0500005b


	//   ....[104]....
        /*0a38*/ 	.word	0x0500005b


	//   ....[105]....
        /*0a3c*/ 	.word	0x0500005b


	//   ....[106]....
        /*0a40*/ 	.word	0x0500005b


	//   ....[107]....
        /*0a44*/ 	.word	0x0500005b


	//   ....[108]....
        /*0a48*/ 	.word	0x0500005b


	//   ....[109]....
        /*0a4c*/ 	.word	0x0500005b


	//   ....[110]....
        /*0a50*/ 	.word	0x0500005b


	//   ....[111]....
        /*0a54*/ 	.word	0x0500005b


	//   ....[112]....
        /*0a58*/ 	.word	0x0500005b


	//   ....[113]....
        /*0a5c*/ 	.word	0x0500005b


	//   ....[114]....
        /*0a60*/ 	.word	0x0500005b


	//   ....[115]....
        /*0a64*/ 	.word	0x0500005b


	//   ....[116]....
        /*0a68*/ 	.word	0x0500005b


	//   ....[117]....
        /*0a6c*/ 	.word	0x0500005b


	//   ....[118]....
        /*0a70*/ 	.word	0x0500005b


	//   ....[119]....
        /*0a74*/ 	.word	0x0500005b


	//   ....[120]....
        /*0a78*/ 	.word	0x0500005b


	//   ....[121]....
        /*0a7c*/ 	.word	0x0500005b


	//   ....[122]....
        /*0a80*/ 	.word	0x0500005b


	//   ....[123]....
        /*0a84*/ 	.word	0x0500005b


	//   ....[124]....
        /*0a88*/ 	.word	0x0500005b


	//   ....[125]....
        /*0a8c*/ 	.word	0x0500005b


	//   ....[126]....
        /*0a90*/ 	.word	0x0500005b


	//   ....[127]....
        /*0a94*/ 	.word	0x0500005b


	//   ....[128]....
        /*0a98*/ 	.word	0x0500005b


	//   ....[129]....
        /*0a9c*/ 	.word	0x0500005b


	//   ....[130]....
        /*0aa0*/ 	.word	0x0500005b


	//   ....[131]....
        /*0aa4*/ 	.word	0x0500005b


	//   ....[132]....
        /*0aa8*/ 	.word	0x0500005b


	//   ....[133]....
        /*0aac*/ 	.word	0x0500005b


	//   ....[134]....
        /*0ab0*/ 	.word	0x0500005b


	//   ....[135]....
        /*0ab4*/ 	.word	0x0500005b


	//   ....[136]....
        /*0ab8*/ 	.word	0x0500005b


	//   ....[137]....
        /*0abc*/ 	.word	0x0500005b


	//   ....[138]....
        /*0ac0*/ 	.word	0x0500005b


	//   ....[139]....
        /*0ac4*/ 	.word	0x0500005b


	//   ....[140]....
        /*0ac8*/ 	.word	0x0500005b


	//   ....[141]....
        /*0acc*/ 	.word	0x0500005b


	//   ....[142]....
        /*0ad0*/ 	.word	0x0500005b


	//   ....[143]....
        /*0ad4*/ 	.word	0x0500005b


	//   ....[144]....
        /*0ad8*/ 	.word	0x0500005b


	//   ....[145]....
        /*0adc*/ 	.word	0x0500005b


	//   ....[146]....
        /*0ae0*/ 	.word	0x0500005b


	//   ....[147]....
        /*0ae4*/ 	.word	0x0500005b


	//   ....[148]....
        /*0ae8*/ 	.word	0x0500005b


	//   ....[149]....
        /*0aec*/ 	.word	0x0500005b


	//   ....[150]....
        /*0af0*/ 	.word	0x0500005b


	//   ....[151]....
        /*0af4*/ 	.word	0x0500005b


	//   ....[152]....
        /*0af8*/ 	.word	0x0500005b


	//   ....[153]....
        /*0afc*/ 	.word	0x0500005b


	//   ....[154]....
        /*0b00*/ 	.word	0x0500005b


	//   ....[155]....
        /*0b04*/ 	.word	0x0500005b


	//   ....[156]....
        /*0b08*/ 	.word	0x0500005b


	//   ....[157]....
        /*0b0c*/ 	.word	0x0500005b


	//   ....[158]....
        /*0b10*/ 	.word	0x0500005b


	//   ....[159]....
        /*0b14*/ 	.word	0x0500005b


	//   ....[160]....
        /*0b18*/ 	.word	0x0500005b


	//   ....[161]....
        /*0b1c*/ 	.word	0x0500005b


	//   ....[162]....
        /*0b20*/ 	.word	0x0500005b


	//   ....[163]....
        /*0b24*/ 	.word	0x0500005b


	//   ....[164]....
        /*0b28*/ 	.word	0x0500005b


	//   ....[165]....
        /*0b2c*/ 	.word	0x0500005b


	//   ....[166]....
        /*0b30*/ 	.word	0x0500005b


	//   ....[167]....
        /*0b34*/ 	.word	0x0500005b


	//   ....[168]....
        /*0b38*/ 	.word	0x0500005b


	//   ....[169]....
        /*0b3c*/ 	.word	0x0500005b


	//   ....[170]....
        /*0b40*/ 	.word	0x0500005b


	//   ....[171]....
        /*0b44*/ 	.word	0x0500005b


	//   ....[172]....
        /*0b48*/ 	.word	0x0500005b


	//   ....[173]....
        /*0b4c*/ 	.word	0x0500005b


	//   ....[174]....
        /*0b50*/ 	.word	0x0500005b


	//   ....[175]....
        /*0b54*/ 	.word	0x0500005b


	//   ....[176]....
        /*0b58*/ 	.word	0x0500005b


	//   ....[177]....
        /*0b5c*/ 	.word	0x0500005b


	//   ....[178]....
        /*0b60*/ 	.word	0x0500005b


	//   ....[179]....
        /*0b64*/ 	.word	0x0500005b


	//   ....[180]....
        /*0b68*/ 	.word	0x0500005b


	//   ....[181]....
        /*0b6c*/ 	.word	0x0500005b


	//   ....[182]....
        /*0b70*/ 	.word	0x0500005b


	//   ....[183]....
        /*0b74*/ 	.word	0x0500005b


	//   ....[184]....
        /*0b78*/ 	.word	0x0500005b


	//   ....[185]....
        /*0b7c*/ 	.word	0x0500005b


	//   ....[186]....
        /*0b80*/ 	.word	0x0500005b


	//   ....[187]....
        /*0b84*/ 	.word	0x0500005b


	//   ....[188]....
        /*0b88*/ 	.word	0x0500005b


	//   ....[189]....
        /*0b8c*/ 	.word	0x0500005b


	//   ....[190]....
        /*0b90*/ 	.word	0x0500005b


	//   ....[191]....
        /*0b94*/ 	.word	0x0500005b


	//   ....[192]....
        /*0b98*/ 	.word	0x0500005b


	//   ....[193]....
        /*0b9c*/ 	.word	0x0500005b


	//   ....[194]....
        /*0ba0*/ 	.word	0x0500005b


	//   ....[195]....
        /*0ba4*/ 	.word	0x0500005b


	//   ....[196]....
        /*0ba8*/ 	.word	0x0500005b


	//   ....[197]....
        /*0bac*/ 	.word	0x0500005b


	//   ....[198]....
        /*0bb0*/ 	.word	0x0500005b


	//   ....[199]....
        /*0bb4*/ 	.word	0x0500005b


	//   ....[200]....
        /*0bb8*/ 	.word	0x0500005b


	//   ....[201]....
        /*0bbc*/ 	.word	0x0500005b


	//   ....[202]....
        /*0bc0*/ 	.word	0x0500005b


	//   ....[203]....
        /*0bc4*/ 	.word	0x0500005b


	//   ....[204]....
        /*0bc8*/ 	.word	0x0500005b


	//   ....[205]....
        /*0bcc*/ 	.word	0x0500005b


	//   ....[206]....
        /*0bd0*/ 	.word	0x0500005b


	//   ....[207]....
        /*0bd4*/ 	.word	0x0500005b


	//   ....[208]....
        /*0bd8*/ 	.word	0x0500005b


	//   ....[209]....
        /*0bdc*/ 	.word	0x0500005b


	//   ....[210]....
        /*0be0*/ 	.word	0x0500005b


	//   ....[211]....
        /*0be4*/ 	.word	0x0500005b


	//   ....[212]....
        /*0be8*/ 	.word	0x0500005b


	//   ....[213]....
        /*0bec*/ 	.word	0x0500005b


	//   ....[214]....
        /*0bf0*/ 	.word	0x0500005b


	//   ....[215]....
        /*0bf4*/ 	.word	0x0500005b


	//   ....[216]....
        /*0bf8*/ 	.word	0x0500005b


	//   ....[217]....
        /*0bfc*/ 	.word	0x0500005b


	//   ....[218]....
        /*0c00*/ 	.word	0x0500005b


	//   ....[219]....
        /*0c04*/ 	.word	0x0500005b


	//   ....[220]....
        /*0c08*/ 	.word	0x0500005b


	//   ....[221]....
        /*0c0c*/ 	.word	0x0500005b


	//   ....[222]....
        /*0c10*/ 	.word	0x0500005b


	//   ....[223]....
        /*0c14*/ 	.word	0x0500005b


	//   ....[224]....
        /*0c18*/ 	.word	0x0500005b


	//   ....[225]....
        /*0c1c*/ 	.word	0x0500005b


	//   ....[226]....
        /*0c20*/ 	.word	0x0500005b


	//   ....[227]....
        /*0c24*/ 	.word	0x0500005b


	//   ....[228]....
        /*0c28*/ 	.word	0x0500005b


	//   ....[229]....
        /*0c2c*/ 	.word	0x0500005b


	//   ....[230]....
        /*0c30*/ 	.word	0x0500005b


	//   ....[231]....
        /*0c34*/ 	.word	0x0500005b


	//   ....[232]....
        /*0c38*/ 	.word	0x0500005b


	//   ....[233]....
        /*0c3c*/ 	.word	0x0500005b


	//   ....[234]....
        /*0c40*/ 	.word	0x0500005b


	//   ....[235]....
        /*0c44*/ 	.word	0x0500005b


	//   ....[236]....
        /*0c48*/ 	.word	0x0500005b


	//   ....[237]....
        /*0c4c*/ 	.word	0x0500005b


	//   ....[238]....
        /*0c50*/ 	.word	0x0500005b


	//   ....[239]....
        /*0c54*/ 	.word	0x0500005b


	//   ....[240]....
        /*0c58*/ 	.word	0x0500005b


	//   ....[241]....
        /*0c5c*/ 	.word	0x0500005b


	//   ....[242]....
        /*0c60*/ 	.word	0x0500005b


	//   ....[243]....
        /*0c64*/ 	.word	0x0500005b


	//   ....[244]....
        /*0c68*/ 	.word	0x0500005b


	//   ....[245]....
        /*0c6c*/ 	.word	0x0500005b


	//   ....[246]....
        /*0c70*/ 	.word	0x0500005b


	//   ....[247]....
        /*0c74*/ 	.word	0x0500005b


	//   ....[248]....
        /*0c78*/ 	.word	0x0500005b


	//   ....[249]....
        /*0c7c*/ 	.word	0x0500005b


	//   ....[250]....
        /*0c80*/ 	.word	0x0500005b


	//   ....[251]....
        /*0c84*/ 	.word	0x0500005b


	//   ....[252]....
        /*0c88*/ 	.word	0x0500005b


	//   ....[253]....
        /*0c8c*/ 	.word	0x0500005b


	//   ....[254]....
        /*0c90*/ 	.word	0x0500005b


	//   ....[255]....
        /*0c94*/ 	.word	0x0500005b


	//   ....[0]....
        /*0c98*/ 	.word	0x0500005b


	//   ....[1]....
        /*0c9c*/ 	.word	0x0500005b


	//   ....[2]....
        /*0ca0*/ 	.word	0x0500005b


	//   ....[3]....
        /*0ca4*/ 	.word	0x0500005b


	//   ....[4]....
        /*0ca8*/ 	.word	0x0500005b


	//   ....[5]....
        /*0cac*/ 	.word	0x0500005b


	//   ....[6]....
        /*0cb0*/ 	.word	0x0500005b


	//   ....[7]....
        /*0cb4*/ 	.word	0x0500005b


	//   ....[8]....
        /*0cb8*/ 	.word	0x0500005b


	//   ....[9]....
        /*0cbc*/ 	.word	0x0500005b


	//   ....[10]....
        /*0cc0*/ 	.word	0x0500005b


	//   ....[11]....
        /*0cc4*/ 	.word	0x0500005b


	//   ....[12]....
        /*0cc8*/ 	.word	0x0500005b


	//   ....[13]....
        /*0ccc*/ 	.word	0x0500005b


	//   ....[14]....
        /*0cd0*/ 	.word	0x0500005b


	//   ....[15]....
        /*0cd4*/ 	.word	0x0500005b


	//   ....[16]....
        /*0cd8*/ 	.word	0x0500005b


	//   ....[17]....
        /*0cdc*/ 	.word	0x0500005b


	//   ....[18]....
        /*0ce0*/ 	.word	0x0500005b


	//   ....[19]....
        /*0ce4*/ 	.word	0x0500005b


	//   ....[20]....
        /*0ce8*/ 	.word	0x0500005b


	//   ....[21]....
        /*0cec*/ 	.word	0x0500005b


	//   ....[22]....
        /*0cf0*/ 	.word	0x0500005b


	//   ....[23]....
        /*0cf4*/ 	.word	0x0500005b


	//   ....[24]....
        /*0cf8*/ 	.word	0x0500005b


	//   ....[25]....
        /*0cfc*/ 	.word	0x0500005b


	//   ....[26]....
        /*0d00*/ 	.word	0x0500005b


	//   ....[27]....
        /*0d04*/ 	.word	0x0500005b


	//   ....[28]....
        /*0d08*/ 	.word	0x0500005b


	//   ....[29]....
        /*0d0c*/ 	.word	0x0500005b


	//   ....[30]....
        /*0d10*/ 	.word	0x0500005b


	//   ....[31]....
        /*0d14*/ 	.word	0x0500005b


	//   ....[32]....
        /*0d18*/ 	.word	0x0500005b


	//   ....[33]....
        /*0d1c*/ 	.word	0x0500005b


	//   ....[34]....
        /*0d20*/ 	.word	0x0500005b


	//   ....[35]....
        /*0d24*/ 	.word	0x0500005b


	//   ....[36]....
        /*0d28*/ 	.word	0x0500005b


	//   ....[37]....
        /*0d2c*/ 	.word	0x0500005b


	//   ....[38]....
        /*0d30*/ 	.word	0x0500005b


	//   ....[39]....
        /*0d34*/ 	.word	0x0500005b


	//   ....[40]....
        /*0d38*/ 	.word	0x0500005b


	//   ....[41]....
        /*0d3c*/ 	.word	0x0500005b


	//   ....[42]....
        /*0d40*/ 	.word	0x0500005b


	//   ....[43]....
        /*0d44*/ 	.word	0x0500005b


	//   ....[44]....
        /*0d48*/ 	.word	0x0500005b


	//   ....[45]....
        /*0d4c*/ 	.word	0x0500005b


	//   ....[46]....
        /*0d50*/ 	.word	0x0500005b


	//   ....[47]....
        /*0d54*/ 	.word	0x0500005b


	//   ....[48]....
        /*0d58*/ 	.word	0x0500005b


	//   ....[49]....
        /*0d5c*/ 	.word	0x0500005b


	//   ....[50]....
        /*0d60*/ 	.word	0x0500005b


	//   ....[51]....
        /*0d64*/ 	.word	0x0500005b


	//   ....[52]....
        /*0d68*/ 	.word	0x0500005b


	//   ....[53]....
        /*0d6c*/ 	.word	0x0500005b


	//   ....[54]....
        /*0d70*/ 	.word	0x0500005b


	//   ....[55]....
        /*0d74*/ 	.word	0x0500005b


	//   ....[56]....
        /*0d78*/ 	.word	0x0500005b


	//   ....[57]....
        /*0d7c*/ 	.word	0x0500005b


	//   ....[58]....
        /*0d80*/ 	.word	0x0500005b


	//   ....[59]....
        /*0d84*/ 	.word	0x0500005b


	//   ....[60]....
        /*0d88*/ 	.word	0x0500005b


	//   ....[61]....
        /*0d8c*/ 	.word	0x0500005b


	//   ....[62]....
        /*0d90*/ 	.word	0x0500005b


	//   ....[63]....
        /*0d94*/ 	.word	0x0500005b


	//   ....[64]....
        /*0d98*/ 	.word	0x0500005b


	//   ....[65]....
        /*0d9c*/ 	.word	0x0500005b


	//   ....[66]....
        /*0da0*/ 	.word	0x0500005b


	//   ....[67]....
        /*0da4*/ 	.word	0x0500005b


	//   ....[68]....
        /*0da8*/ 	.word	0x0500005b


	//   ....[69]....
        /*0dac*/ 	.word	0x0500005b


	//   ....[70]....
        /*0db0*/ 	.word	0x0500005b


	//   ....[71]....
        /*0db4*/ 	.word	0x0500005b


	//   ....[72]....
        /*0db8*/ 	.word	0x0500005b


	//   ....[73]....
        /*0dbc*/ 	.word	0x0500005b


	//   ....[74]....
        /*0dc0*/ 	.word	0x0500005b


	//   ....[75]....
        /*0dc4*/ 	.word	0x0500005b


	//   ....[76]....
        /*0dc8*/ 	.word	0x0500005b


	//   ....[77]....
        /*0dcc*/ 	.word	0x0500005b


	//   ....[78]....
        /*0dd0*/ 	.word	0x0500005b


	//   ....[79]....
        /*0dd4*/ 	.word	0x0500005b


	//   ....[80]....
        /*0dd8*/ 	.word	0x0500005b


	//   ....[81]....
        /*0ddc*/ 	.word	0x0500005b


	//   ....[82]....
        /*0de0*/ 	.word	0x0500005b


	//   ....[83]....
        /*0de4*/ 	.word	0x0500005b


	//   ....[84]....
        /*0de8*/ 	.word	0x0500005b


	//   ....[85]....
        /*0dec*/ 	.word	0x0500005b


	//   ....[86]....
        /*0df0*/ 	.word	0x0500005b


	//   ....[87]....
        /*0df4*/ 	.word	0x0500005b


	//   ....[88]....
        /*0df8*/ 	.word	0x0500005b


	//   ....[89]....
        /*0dfc*/ 	.word	0x0500005b


	//   ....[90]....
        /*0e00*/ 	.word	0x0500005b


	//   ....[91]....
        /*0e04*/ 	.word	0x0500005b


	//   ....[92]....
        /*0e08*/ 	.word	0x0500005b


	//   ....[93]....
        /*0e0c*/ 	.word	0x0500005b


	//   ....[94]....
        /*0e10*/ 	.word	0x0500005b


	//   ....[95]....
        /*0e14*/ 	.word	0x0500005b


	//   ....[96]....
        /*0e18*/ 	.word	0x0500005b


	//   ....[97]....
        /*0e1c*/ 	.word	0x0500005b


	//   ....[98]....
        /*0e20*/ 	.word	0x0500005b


	//   ....[99]....
        /*0e24*/ 	.word	0x0500005b


	//   ....[100]....
        /*0e28*/ 	.word	0x0500005b


	//   ....[101]....
        /*0e2c*/ 	.word	0x0500005b


	//   ....[102]....
        /*0e30*/ 	.word	0x0500005b


	//   ....[103]....
        /*0e34*/ 	.word	0x0500005b


	//   ....[104]....
        /*0e38*/ 	.word	0x0500005b


	//   ....[105]....
        /*0e3c*/ 	.word	0x0500005b


	//   ....[106]....
        /*0e40*/ 	.word	0x0500005b


	//   ....[107]....
        /*0e44*/ 	.word	0x0500005b


	//   ....[108]....
        /*0e48*/ 	.word	0x0500005b


	//   ....[109]....
        /*0e4c*/ 	.word	0x0500005b


	//   ....[110]....
        /*0e50*/ 	.word	0x0500005b


	//   ....[111]....
        /*0e54*/ 	.word	0x0500005b


	//   ....[112]....
        /*0e58*/ 	.word	0x0500005b


	//   ....[113]....
        /*0e5c*/ 	.word	0x0500005b


	//   ....[114]....
        /*0e60*/ 	.word	0x0500005b


	//   ....[115]....
        /*0e64*/ 	.word	0x0500005b


	//   ....[116]....
        /*0e68*/ 	.word	0x0500005b


	//   ....[117]....
        /*0e6c*/ 	.word	0x0500005b


	//   ....[118]....
        /*0e70*/ 	.word	0x0500005b


	//   ....[119]....
        /*0e74*/ 	.word	0x0500005b


	//   ....[120]....
        /*0e78*/ 	.word	0x0500005b


	//   ....[121]....
        /*0e7c*/ 	.word	0x0500005b


	//   ....[122]....
        /*0e80*/ 	.word	0x0500005b


	//   ....[123]....
        /*0e84*/ 	.word	0x0500005b


	//   ....[124]....
        /*0e88*/ 	.word	0x0500005b


	//   ....[125]....
        /*0e8c*/ 	.word	0x0500005b


	//   ....[126]....
        /*0e90*/ 	.word	0x0500005b


	//   ....[127]....
        /*0e94*/ 	.word	0x0500005b


	//   ....[128]....
        /*0e98*/ 	.word	0x0500005b


	//   ....[129]....
        /*0e9c*/ 	.word	0x0500005b


	//   ....[130]....
        /*0ea0*/ 	.word	0x0500005b


	//   ....[131]....
        /*0ea4*/ 	.word	0x0500005b


	//   ....[132]....
        /*0ea8*/ 	.word	0x0500005b


	//   ....[133]....
        /*0eac*/ 	.word	0x0500005b


	//   ....[134]....
        /*0eb0*/ 	.word	0x0500005b


	//   ....[135]....
        /*0eb4*/ 	.word	0x0500005b


	//   ....[136]....
        /*0eb8*/ 	.word	0x0500005b


	//   ....[137]....
        /*0ebc*/ 	.word	0x0500005b


	//   ....[138]....
        /*0ec0*/ 	.word	0x0500005b


	//   ....[139]....
        /*0ec4*/ 	.word	0x0500005b


	//   ....[140]....
        /*0ec8*/ 	.word	0x0500005b


	//   ....[141]....
        /*0ecc*/ 	.word	0x0500005b


	//   ....[142]....
        /*0ed0*/ 	.word	0x0500005b


	//   ....[143]....
        /*0ed4*/ 	.word	0x0500005b


	//   ....[144]....
        /*0ed8*/ 	.word	0x0500005b


	//   ....[145]....
        /*0edc*/ 	.word	0x0500005b


	//   ....[146]....
        /*0ee0*/ 	.word	0x0500005b


	//   ....[147]....
        /*0ee4*/ 	.word	0x0500005b


	//   ....[148]....
        /*0ee8*/ 	.word	0x0500005b


	//   ....[149]....
        /*0eec*/ 	.word	0x0500005b


	//   ....[150]....
        /*0ef0*/ 	.word	0x0500005b


	//   ....[151]....
        /*0ef4*/ 	.word	0x0500005b


	//   ....[152]....
        /*0ef8*/ 	.word	0x0500005b


	//   ....[153]....
        /*0efc*/ 	.word	0x0500005b


	//   ....[154]....
        /*0f00*/ 	.word	0x0500005b


	//   ....[155]....
        /*0f04*/ 	.word	0x0500005b


	//   ....[156]....
        /*0f08*/ 	.word	0x0500005b


	//   ....[157]....
        /*0f0c*/ 	.word	0x0500005b


	//   ....[158]....
        /*0f10*/ 	.word	0x0500005b


	//   ....[159]....
        /*0f14*/ 	.word	0x0500005b


	//   ....[160]....
        /*0f18*/ 	.word	0x0500005b


	//   ....[161]....
        /*0f1c*/ 	.word	0x0500005b


	//   ....[162]....
        /*0f20*/ 	.word	0x0500005b


	//   ....[163]....
        /*0f24*/ 	.word	0x0500005b


	//   ....[164]....
        /*0f28*/ 	.word	0x0500005b


	//   ....[165]....
        /*0f2c*/ 	.word	0x0500005b


	//   ....[166]....
        /*0f30*/ 	.word	0x0500005b


	//   ....[167]....
        /*0f34*/ 	.word	0x0500005b


	//   ....[168]....
        /*0f38*/ 	.word	0x0500005b


	//   ....[169]....
        /*0f3c*/ 	.word	0x0500005b


	//   ....[170]....
        /*0f40*/ 	.word	0x0500005b


	//   ....[171]....
        /*0f44*/ 	.word	0x0500005b


	//   ....[172]....
        /*0f48*/ 	.word	0x0500005b


	//   ....[173]....
        /*0f4c*/ 	.word	0x0500005b


	//   ....[174]....
        /*0f50*/ 	.word	0x0500005b


	//   ....[175]....
        /*0f54*/ 	.word	0x0500005b


	//   ....[176]....
        /*0f58*/ 	.word	0x0500005b


	//   ....[177]....
        /*0f5c*/ 	.word	0x0500005b


	//   ....[178]....
        /*0f60*/ 	.word	0x0500005b


	//   ....[179]....
        /*0f64*/ 	.word	0x0500005b


	//   ....[180]....
        /*0f68*/ 	.word	0x0500005b


	//   ....[181]....
        /*0f6c*/ 	.word	0x0500005b


	//   ....[182]....
        /*0f70*/ 	.word	0x0500005b


	//   ....[183]....
        /*0f74*/ 	.word	0x0500005b


	//   ....[184]....
        /*0f78*/ 	.word	0x0500005b


	//   ....[185]....
        /*0f7c*/ 	.word	0x0500005b


	//   ....[186]....
        /*0f80*/ 	.word	0x0500005b


	//   ....[187]....
        /*0f84*/ 	.word	0x0500005b


	//   ....[188]....
        /*0f88*/ 	.word	0x0500005b


	//   ....[189]....
        /*0f8c*/ 	.word	0x0500005b


	//   ....[190]....
        /*0f90*/ 	.word	0x0500005b


	//   ....[191]....
        /*0f94*/ 	.word	0x0500005b


	//   ....[192]....
        /*0f98*/ 	.word	0x0500005b


	//   ....[193]....
        /*0f9c*/ 	.word	0x0500005b


	//   ....[194]....
        /*0fa0*/ 	.word	0x0500005b


	//   ....[195]....
        /*0fa4*/ 	.word	0x0500005b


	//   ....[196]....
        /*0fa8*/ 	.word	0x0500005b


	//   ....[197]....
        /*0fac*/ 	.word	0x0500005b


	//   ....[198]....
        /*0fb0*/ 	.word	0x0500005b


	//   ....[199]....
        /*0fb4*/ 	.word	0x0500005b


	//   ....[200]....
        /*0fb8*/ 	.word	0x0500005b


	//   ....[201]....
        /*0fbc*/ 	.word	0x0500005b


	//   ....[202]....
        /*0fc0*/ 	.word	0x0500005b


	//   ....[203]....
        /*0fc4*/ 	.word	0x0500005b


	//   ....[204]....
        /*0fc8*/ 	.word	0x0500005b


	//   ....[205]....
        /*0fcc*/ 	.word	0x0500005b


	//   ....[206]....
        /*0fd0*/ 	.word	0x0500005b


	//   ....[207]....
        /*0fd4*/ 	.word	0x0500005b


	//   ....[208]....
        /*0fd8*/ 	.word	0x0500005b


	//   ....[209]....
        /*0fdc*/ 	.word	0x0500005b


	//   ....[210]....
        /*0fe0*/ 	.word	0x0500005b


	//   ....[211]....
        /*0fe4*/ 	.word	0x0500005b


	//   ....[212]....
        /*0fe8*/ 	.word	0x0500005b


	//   ....[213]....
        /*0fec*/ 	.word	0x0500005b


	//   ....[214]....
        /*0ff0*/ 	.word	0x0500005b


	//   ....[215]....
        /*0ff4*/ 	.word	0x0500005b


	//   ....[216]....
        /*0ff8*/ 	.word	0x0500005b


	//   ....[217]....
        /*0ffc*/ 	.word	0x0500005b


	//   ....[218]....
        /*1000*/ 	.word	0x0500005b


	//   ....[219]....
        /*1004*/ 	.word	0x0500005b


	//   ....[220]....
        /*1008*/ 	.word	0x0500005b


	//   ....[221]....
        /*100c*/ 	.word	0x0500005b


	//----- nvinfo : EIATTR_COOP_GROUP_INSTR_OFFSETS
	.align		4
.L_127:
        /*1010*/ 	.byte	0x04, 0x28
        /*1012*/ 	.short	(.L_129 - .L_128)


	//   ....[0]....
.L_128:
        /*1014*/ 	.word	0x00000c20


	//   ....[1]....
        /*1018*/ 	.word	0x00000c80


	//   ....[2]....
        /*101c*/ 	.word	0x00000cd0


	//   ....[3]....
        /*1020*/ 	.word	0x00000ce0


	//   ....[4]....
        /*1024*/ 	.word	0x00000cf0


	//   ....[5]....
        /*1028*/ 	.word	0x00000d00


	//   ....[6]....
        /*102c*/ 	.word	0x00000d10


	//   ....[7]....
        /*1030*/ 	.word	0x00000d20


	//   ....[8]....
        /*1034*/ 	.word	0x00000d30


	//   ....[9]....
        /*1038*/ 	.word	0x00000d40


	//   ....[10]....
        /*103c*/ 	.word	0x00000d50


	//   ....[11]....
        /*1040*/ 	.word	0x00000d60


	//   ....[12]....
        /*1044*/ 	.word	0x00000d70


	//   ....[13]....
        /*1048*/ 	.word	0x00000d80


	//   ....[14]....
        /*104c*/ 	.word	0x00000d90


	//   ....[15]....
        /*1050*/ 	.word	0x00000da0


	//   ....[16]....
        /*1054*/ 	.word	0x00000db0


	//   ....[17]....
        /*1058*/ 	.word	0x00000dc0


	//   ....[18]....
        /*105c*/ 	.word	0x00000dd0


	//   ....[19]....
        /*1060*/ 	.word	0x00000df0


	//   ....[20]....
        /*1064*/ 	.word	0x00000e00


	//   ....[21]....
        /*1068*/ 	.word	0x00000e10


	//   ....[22]....
        /*106c*/ 	.word	0x00000e80


	//   ....[23]....
        /*1070*/ 	.word	0x00000ec0


	//   ....[24]....
        /*1074*/ 	.word	0x00000f00


	//   ....[25]....
        /*1078*/ 	.word	0x00000f40


	//   ....[26]....
        /*107c*/ 	.word	0x00000f80


	//   ....[27]....
        /*1080*/ 	.word	0x00000f90


	//   ....[28]....
        /*1084*/ 	.word	0x00000fa0


	//   ....[29]....
        /*1088*/ 	.word	0x00000fe0


	//   ....[30]....
        /*108c*/ 	.word	0x00001020


	//   ....[31]....
        /*1090*/ 	.word	0x00001060


	//   ....[32]....
        /*1094*/ 	.word	0x000010a0


	//   ....[33]....
        /*1098*/ 	.word	0x000010e0


	//   ....[34]....
        /*109c*/ 	.word	0x00001120


	//   ....[35]....
        /*10a0*/ 	.word	0x00001160


	//   ....[36]....
        /*10a4*/ 	.word	0x000011a0


	//   ....[37]....
        /*10a8*/ 	.word	0x000011e0


	//   ....[38]....
        /*10ac*/ 	.word	0x00001220


	//   ....[39]....
        /*10b0*/ 	.word	0x00001260


	//   ....[40]....
        /*10b4*/ 	.word	0x000012a0


	//   ....[41]....
        /*10b8*/ 	.word	0x000012e0


	//   ....[42]....
        /*10bc*/ 	.word	0x00001320


	//   ....[43]....
        /*10c0*/ 	.word	0x00001380


	//   ....[44]....
        /*10c4*/ 	.word	0x000013c0


	//   ....[45]....
        /*10c8*/ 	.word	0x00001400


	//   ....[46]....
        /*10cc*/ 	.word	0x00001440


	//   ....[47]....
        /*10d0*/ 	.word	0x00001470


	//   ....[48]....
        /*10d4*/ 	.word	0x000014c0


	//   ....[49]....
        /*10d8*/ 	.word	0x000014f0


	//   ....[50]....
        /*10dc*/ 	.word	0x00001530


	//   ....[51]....
        /*10e0*/ 	.word	0x00001590


	//   ....[52]....
        /*10e4*/ 	.word	0x000015c0


	//   ....[53]....
        /*10e8*/ 	.word	0x000015f0


	//   ....[54]....
        /*10ec*/ 	.word	0x00001620


	//   ....[55]....
        /*10f0*/ 	.word	0x00001650


	//   ....[56]....
        /*10f4*/ 	.word	0x00001660


	//   ....[57]....
        /*10f8*/ 	.word	0x00001690


	//   ....[58]....
        /*10fc*/ 	.word	0x000016c0


	//   ....[59]....
        /*1100*/ 	.word	0x000016f0


	//   ....[60]....
        /*1104*/ 	.word	0x00001720


	//   ....[61]....
        /*1108*/ 	.word	0x00001750


	//   ....[62]....
        /*110c*/ 	.word	0x000017b0


	//   ....[63]....
        /*1110*/ 	.word	0x000017c0


	//   ....[64]....
        /*1114*/ 	.word	0x000017d0


	//   ....[65]....
        /*1118*/ 	.word	0x000017e0


	//   ....[66]....
        /*111c*/ 	.word	0x00001810


	//   ....[67]....
        /*1120*/ 	.word	0x00001840


	//   ....[68]....
        /*1124*/ 	.word	0x00001870


	//   ....[69]....
        /*1128*/ 	.word	0x00001880


	//   ....[70]....
        /*112c*/ 	.word	0x00001980


	//   ....[71]....
        /*1130*/ 	.word	0x000019a0


	//   ....[72]....
        /*1134*/ 	.word	0x00001a20


	//   ....[73]....
        /*1138*/ 	.word	0x00001a30


	//   ....[74]....
        /*113c*/ 	.word	0x00001a40


	//   ....[75]....
        /*1140*/ 	.word	0x00001a50


	//   ....[76]....
        /*1144*/ 	.word	0x00001a60


	//   ....[77]....
        /*1148*/ 	.word	0x00001a70


	//   ....[78]....
        /*114c*/ 	.word	0x00001aa0


	//   ....[79]....
        /*1150*/ 	.word	0x00001ad0


	//   ....[80]....
        /*1154*/ 	.word	0x00001b00


	//   ....[81]....
        /*1158*/ 	.word	0x00001b30


	//   ....[82]....
        /*115c*/ 	.word	0x00001b60


	//   ....[83]....
        /*1160*/ 	.word	0x00001b90


	//   ....[84]....
        /*1164*/ 	.word	0x00001ba0


	//   ....[85]....
        /*1168*/ 	.word	0x00001bf0


	//   ....[86]....
        /*116c*/ 	.word	0x00001c20


	//   ....[87]....
        /*1170*/ 	.word	0x00001c50


	//   ....[88]....
        /*1174*/ 	.word	0x00001c80


	//   ....[89]....
        /*1178*/ 	.word	0x00001cb0


	//   ....[90]....
        /*117c*/ 	.word	0x00001ce0


	//   ....[91]....
        /*1180*/ 	.word	0x00001cf0


	//   ....[92]....
        /*1184*/ 	.word	0x00001d00


	//   ....[93]....
        /*1188*/ 	.word	0x00001d10


	//   ....[94]....
        /*118c*/ 	.word	0x00001d20


	//   ....[95]....
        /*1190*/ 	.word	0x00001d30


	//   ....[96]....
        /*1194*/ 	.word	0x00001d40


	//   ....[97]....
        /*1198*/ 	.word	0x00001d50


	//   ....[98]....
        /*119c*/ 	.word	0x00001d60


	//   ....[99]....
        /*11a0*/ 	.word	0x00001d70


	//   ....[100]....
        /*11a4*/ 	.word	0x00001d80


	//   ....[101]....
        /*11a8*/ 	.word	0x00001e80


	//   ....[102]....
        /*11ac*/ 	.word	0x00001ea0


	//   ....[103]....
        /*11b0*/ 	.word	0x00001ed0


	//   ....[104]....
        /*11b4*/ 	.word	0x00001f00


	//   ....[105]....
        /*11b8*/ 	.word	0x00001fd0


	//   ....[106]....
        /*11bc*/ 	.word	0x00001fe0


	//   ....[107]....
        /*11c0*/ 	.word	0x00001ff0


	//   ....[108]....
        /*11c4*/ 	.word	0x00002000


	//   ....[109]....
        /*11c8*/ 	.word	0x00002010


	//   ....[110]....
        /*11cc*/ 	.word	0x00002100


	//   ....[111]....
        /*11d0*/ 	.word	0x00002130


	//   ....[112]....
        /*11d4*/ 	.word	0x00002160


	//   ....[113]....
        /*11d8*/ 	.word	0x00002190


	//   ....[114]....
        /*11dc*/ 	.word	0x000021a0


	//   ....[115]....
        /*11e0*/ 	.word	0x000021b0


	//   ....[116]....
        /*11e4*/ 	.word	0x000021c0


	//   ....[117]....
        /*11e8*/ 	.word	0x00002210


	//   ....[118]....
        /*11ec*/ 	.word	0x00002240


	//   ....[119]....
        /*11f0*/ 	.word	0x00002270


	//   ....[120]....
        /*11f4*/ 	.word	0x000022a0


	//   ....[121]....
        /*11f8*/ 	.word	0x000022d0


	//   ....[122]....
        /*11fc*/ 	.word	0x00002300


	//   ....[123]....
        /*1200*/ 	.word	0x00002310


	//   ....[124]....
        /*1204*/ 	.word	0x00002320


	//   ....[125]....
        /*1208*/ 	.word	0x00002330


	//   ....[126]....
        /*120c*/ 	.word	0x00002340


	//   ....[127]....
        /*1210*/ 	.word	0x00002350


	//   ....[128]....
        /*1214*/ 	.word	0x00002360


	//   ....[129]....
        /*1218*/ 	.word	0x00002370


	//   ....[130]....
        /*121c*/ 	.word	0x00002380


	//   ....[131]....
        /*1220*/ 	.word	0x00002390


	//   ....[132]....
        /*1224*/ 	.word	0x000023a0


	//   ....[133]....
        /*1228*/ 	.word	0x000024d0


	//   ....[134]....
        /*122c*/ 	.word	0x000024f0


	//   ....[135]....
        /*1230*/ 	.word	0x00002510


	//   ....[136]....
        /*1234*/ 	.word	0x00002520


	//   ....[137]....
        /*1238*/ 	.word	0x00002530


	//   ....[138]....
        /*123c*/ 	.word	0x00002600


	//   ....[139]....
        /*1240*/ 	.word	0x00002610


	//   ....[140]....
        /*1244*/ 	.word	0x00002620


	//   ....[141]....
        /*1248*/ 	.word	0x00002630


	//   ....[142]....
        /*124c*/ 	.word	0x00002650


	//   ....[143]....
        /*1250*/ 	.word	0x00002660


	//   ....[144]....
        /*1254*/ 	.word	0x00002670


	//   ....[145]....
        /*1258*/ 	.word	0x00002680


	//   ....[146]....
        /*125c*/ 	.word	0x00002690


	//   ....[147]....
        /*1260*/ 	.word	0x000026a0


	//   ....[148]....
        /*1264*/ 	.word	0x000026b0


	//   ....[149]....
        /*1268*/ 	.word	0x000026c0


	//   ....[150]....
        /*126c*/ 	.word	0x000026d0


	//   ....[151]....
        /*1270*/ 	.word	0x000026e0


	//   ....[152]....
        /*1274*/ 	.word	0x00002790


	//   ....[153]....
        /*1278*/ 	.word	0x000027a0


	//   ....[154]....
        /*127c*/ 	.word	0x000027b0


	//   ....[155]....
        /*1280*/ 	.word	0x000027c0


	//   ....[156]....
        /*1284*/ 	.word	0x000027d0


	//   ....[157]....
        /*1288*/ 	.word	0x00002880


	//   ....[158]....
        /*128c*/ 	.word	0x000028b0


	//   ....[159]....
        /*1290*/ 	.word	0x000028e0


	//   ....[160]....
        /*1294*/ 	.word	0x00002910


	//   ....[161]....
        /*1298*/ 	.word	0x00002940


	//   ....[162]....
        /*129c*/ 	.word	0x00002950


	//   ....[163]....
        /*12a0*/ 	.word	0x00002960


	//   ....[164]....
        /*12a4*/ 	.word	0x00002970


	//   ....[165]....
        /*12a8*/ 	.word	0x00002980


	//   ....[166]....
        /*12ac*/ 	.word	0x00002b50


	//   ....[167]....
        /*12b0*/ 	.word	0x00002c10


	//   ....[168]....
        /*12b4*/ 	.word	0x00002c30


	//   ....[169]....
        /*12b8*/ 	.word	0x00002c40


	//   ....[170]....
        /*12bc*/ 	.word	0x00002c50


	//   ....[171]....
        /*12c0*/ 	.word	0x00002c60


	//   ....[172]....
        /*12c4*/ 	.word	0x00002c90


	//   ....[173]....
        /*12c8*/ 	.word	0x00002cc0


	//   ....[174]....
        /*12cc*/ 	.word	0x00002d60


	//   ....[175]....
        /*12d0*/ 	.word	0x00002d70


	//   ....[176]....
        /*12d4*/ 	.word	0x00002dc0


	//   ....[177]....
        /*12d8*/ 	.word	0x00002dd0


	//   ....[178]....
        /*12dc*/ 	.word	0x00002de0


	//   ....[179]....
        /*12e0*/ 	.word	0x00002df0


	//   ....[180]....
        /*12e4*/ 	.word	0x00002e20


	//   ....[181]....
        /*12e8*/ 	.word	0x00002e50


	//   ....[182]....
        /*12ec*/ 	.word	0x00002e60


	//   ....[183]....
        /*12f0*/ 	.word	0x00002eb0


	//   ....[184]....
        /*12f4*/ 	.word	0x00002ee0


	//   ....[185]....
        /*12f8*/ 	.word	0x00002f10


	//   ....[186]....
        /*12fc*/ 	.word	0x00002f30


	//   ....[187]....
        /*1300*/ 	.word	0x00002f60


	//   ....[188]....
        /*1304*/ 	.word	0x00002f90


	//   ....[189]....
        /*1308*/ 	.word	0x00002fb0


	//   ....[190]....
        /*130c*/ 	.word	0x00002fc0


	//   ....[191]....
        /*1310*/ 	.word	0x00002fd0


	//   ....[192]....
        /*1314*/ 	.word	0x00002fe0


	//   ....[193]....
        /*1318*/ 	.word	0x00002ff0


	//   ....[194]....
        /*131c*/ 	.word	0x00003000


	//   ....[195]....
        /*1320*/ 	.word	0x00003010


	//   ....[196]....
        /*1324*/ 	.word	0x00003020


	//   ....[197]....
        /*1328*/ 	.word	0x00003030


	//   ....[198]....
        /*132c*/ 	.word	0x00003040


	//   ....[199]....
        /*1330*/ 	.word	0x00003050


	//   ....[200]....
        /*1334*/ 	.word	0x000030a0


	//   ....[201]....
        /*1338*/ 	.word	0x000030e0


	//   ....[202]....
        /*133c*/ 	.word	0x00003120


	//   ....[203]....
        /*1340*/ 	.word	0x00003160


	//   ....[204]....
        /*1344*/ 	.word	0x00003200


	//   ....[205]....
        /*1348*/ 	.word	0x000032b0


	//   ....[206]....
        /*134c*/ 	.word	0x000032c0


	//   ....[207]....
        /*1350*/ 	.word	0x000032d0


	//   ....[208]....
        /*1354*/ 	.word	0x000032e0


	//   ....[209]....
        /*1358*/ 	.word	0x000032f0


	//   ....[210]....
        /*135c*/ 	.word	0x00003300


	//   ....[211]....
        /*1360*/ 	.word	0x00003320


	//   ....[212]....
        /*1364*/ 	.word	0x00003330


	//   ....[213]....
        /*1368*/ 	.word	0x00003340


	//   ....[214]....
        /*136c*/ 	.word	0x00003350


	//   ....[215]....
        /*1370*/ 	.word	0x00003360


	//   ....[216]....
        /*1374*/ 	.word	0x00003370


	//   ....[217]....
        /*1378*/ 	.word	0x00003380


	//   ....[218]....
        /*137c*/ 	.word	0x00003390


	//   ....[219]....
        /*1380*/ 	.word	0x000033c0


	//   ....[220]....
        /*1384*/ 	.word	0x000034d0


	//   ....[221]....
        /*1388*/ 	.word	0x000034e0


	//   ....[222]....
        /*138c*/ 	.word	0x00003510


	//   ....[223]....
        /*1390*/ 	.word	0x00003520


	//   ....[224]....
        /*1394*/ 	.word	0x00003530


	//   ....[225]....
        /*1398*/ 	.word	0x00003540


	//   ....[226]....
        /*139c*/ 	.word	0x00003550


	//   ....[227]....
        /*13a0*/ 	.word	0x00003560


	//   ....[228]....
        /*13a4*/ 	.word	0x00003570


	//   ....[229]....
        /*13a8*/ 	.word	0x00003580


	//   ....[230]....
        /*13ac*/ 	.word	0x00003590


	//   ....[231]....
        /*13b0*/ 	.word	0x000035a0


	//   ....[232]....
        /*13b4*/ 	.word	0x000037f0


	//   ....[233]....
        /*13b8*/ 	.word	0x00003840


	//   ....[234]....
        /*13bc*/ 	.word	0x00003860


	//   ....[235]....
        /*13c0*/ 	.word	0x00003870


	//   ....[236]....
        /*13c4*/ 	.word	0x00003880


	//   ....[237]....
        /*13c8*/ 	.word	0x000038c0


	//   ....[238]....
        /*13cc*/ 	.word	0x00003900


	//   ....[239]....
        /*13d0*/ 	.word	0x00003910


	//   ....[240]....
        /*13d4*/ 	.word	0x00003920


	//   ....[241]....
        /*13d8*/ 	.word	0x00003930


	//   ....[242]....
        /*13dc*/ 	.word	0x00003940


	//   ....[243]....
        /*13e0*/ 	.word	0x00003950


	//   ....[244]....
        /*13e4*/ 	.word	0x00003960


	//   ....[245]....
        /*13e8*/ 	.word	0x00003970


	//   ....[246]....
        /*13ec*/ 	.word	0x00003980


	//   ....[247]....
        /*13f0*/ 	.word	0x00003990


	//   ....[248]....
        /*13f4*/ 	.word	0x000039a0


	//   ....[249]....
        /*13f8*/ 	.word	0x000039b0


	//   ....[250]....
        /*13fc*/ 	.word	0x000039c0


	//   ....[251]....
        /*1400*/ 	.word	0x000039d0


	//   ....[252]....
        /*1404*/ 	.word	0x000039e0


	//   ....[253]....
        /*1408*/ 	.word	0x000039f0


	//   ....[254]....
        /*140c*/ 	.word	0x00003a00


	//   ....[255]....
        /*1410*/ 	.word	0x00003a30


	//   ....[0]....
        /*1414*/ 	.word	0x00003a60


	//   ....[1]....
        /*1418*/ 	.word	0x00003ad0


	//   ....[2]....
        /*141c*/ 	.word	0x00003b00


	//   ....[3]....
        /*1420*/ 	.word	0x00003b20


	//   ....[4]....
        /*1424*/ 	.word	0x00003b40


	//   ....[5]....
        /*1428*/ 	.word	0x00003b50


	//   ....[6]....
        /*142c*/ 	.word	0x00003b60


	//   ....[7]....
        /*1430*/ 	.word	0x00003b90


	//   ....[8]....
        /*1434*/ 	.word	0x000049c0


	//   ....[9]....
        /*1438*/ 	.word	0x000049e0


	//   ....[10]....
        /*143c*/ 	.word	0x00004a30


	//   ....[11]....
        /*1440*/ 	.word	0x00004a40


	//   ....[12]....
        /*1444*/ 	.word	0x00004ab0


	//   ....[13]....
        /*1448*/ 	.word	0x00004b60


	//   ....[14]....
        /*144c*/ 	.word	0x00004c10


	//   ....[15]....
        /*1450*/ 	.word	0x00004c40


	//   ....[16]....
        /*1454*/ 	.word	0x00004d70


	//   ....[17]....
        /*1458*/ 	.word	0x00004e20


	//   ....[18]....
        /*145c*/ 	.word	0x00004e40


	//   ....[19]....
        /*1460*/ 	.word	0x00004f30


	//   ....[20]....
        /*1464*/ 	.word	0x00004fc0


	//   ....[21]....
        /*1468*/ 	.word	0x00005070


	//   ....[22]....
        /*146c*/ 	.word	0x000050f0


	//   ....[23]....
        /*1470*/ 	.word	0x00005220


	//   ....[24]....
        /*1474*/ 	.word	0x00005250


	//   ....[25]....
        /*1478*/ 	.word	0x00005330


	//   ....[26]....
        /*147c*/ 	.word	0x00005460


	//   ....[27]....
        /*1480*/ 	.word	0x00005470


	//   ....[28]....
        /*1484*/ 	.word	0x00005500


	//   ....[29]....
        /*1488*/ 	.word	0x00005610


	//   ....[30]....
        /*148c*/ 	.word	0x00005680


	//   ....[31]....
        /*1490*/ 	.word	0x000057a0


	//   ....[32]....
        /*1494*/ 	.word	0x00005810


	//   ....[33]....
        /*1498*/ 	.word	0x00005880


	//   ....[34]....
        /*149c*/ 	.word	0x00005970


	//   ....[35]....
        /*14a0*/ 	.word	0x00005aa0


	//   ....[36]....
        /*14a4*/ 	.word	0x00005b60


	//   ....[37]....
        /*14a8*/ 	.word	0x00005bd0


	//   ....[38]....
        /*14ac*/ 	.word	0x00005c30


	//   ....[39]....
        /*14b0*/ 	.word	0x00005cc0


	//   ....[40]....
        /*14b4*/ 	.word	0x00005e80


	//   ....[41]....
        /*14b8*/ 	.word	0x00005ee0


	//   ....[42]....
        /*14bc*/ 	.word	0x00005fd0


	//   ....[43]....
        /*14c0*/ 	.word	0x00005ff0


	//   ....[44]....
        /*14c4*/ 	.word	0x00006000


	//   ....[45]....
        /*14c8*/ 	.word	0x00006010


	//   ....[46]....
        /*14cc*/ 	.word	0x00006020


	//   ....[47]....
        /*14d0*/ 	.word	0x00006030


	//   ....[48]....
        /*14d4*/ 	.word	0x00006060


	//   ....[49]....
        /*14d8*/ 	.word	0x00006080


	//   ....[50]....
        /*14dc*/ 	.word	0x00006090


	//   ....[51]....
        /*14e0*/ 	.word	0x000060a0


	//   ....[52]....
        /*14e4*/ 	.word	0x000060e0


	//   ....[53]....
        /*14e8*/ 	.word	0x000060f0


	//   ....[54]....
        /*14ec*/ 	.word	0x00006100


	//   ....[55]....
        /*14f0*/ 	.word	0x00006110


	//   ....[56]....
        /*14f4*/ 	.word	0x00006170


	//   ....[57]....
        /*14f8*/ 	.word	0x00006240


	//   ....[58]....
        /*14fc*/ 	.word	0x00006250


	//   ....[59]....
        /*1500*/ 	.word	0x00006280


	//   ....[60]....
        /*1504*/ 	.word	0x00006290


	//   ....[61]....
        /*1508*/ 	.word	0x000062a0


	//   ....[62]....
        /*150c*/ 	.word	0x000062b0


	//   ....[63]....
        /*1510*/ 	.word	0x000062c0


	//   ....[64]....
        /*1514*/ 	.word	0x000063f0


	//   ....[65]....
        /*1518*/ 	.word	0x00006420


	//   ....[66]....
        /*151c*/ 	.word	0x00006450


	//   ....[67]....
        /*1520*/ 	.word	0x00006460


	//   ....[68]....
        /*1524*/ 	.word	0x00006470


	//   ....[69]....
        /*1528*/ 	.word	0x00006480


	//   ....[70]....
        /*152c*/ 	.word	0x00006490


	//   ....[71]....
        /*1530*/ 	.word	0x000064a0


	//   ....[72]....
        /*1534*/ 	.word	0x000064b0


	//   ....[73]....
        /*1538*/ 	.word	0x000064c0


	//   ....[74]....
        /*153c*/ 	.word	0x000064d0


	//   ....[75]....
        /*1540*/ 	.word	0x00006640


	//   ....[76]....
        /*1544*/ 	.word	0x00006690


	//   ....[77]....
        /*1548*/ 	.word	0x000066d0


	//   ....[78]....
        /*154c*/ 	.word	0x000066e0


	//   ....[79]....
        /*1550*/ 	.word	0x000066f0


	//   ....[80]....
        /*1554*/ 	.word	0x00006710


	//   ....[81]....
        /*1558*/ 	.word	0x00006740


	//   ....[82]....
        /*155c*/ 	.word	0x00006770


	//   ....[83]....
        /*1560*/ 	.word	0x000067a0


	//   ....[84]....
        /*1564*/ 	.word	0x000067b0


	//   ....[85]....
        /*1568*/ 	.word	0x000067c0


	//   ....[86]....
        /*156c*/ 	.word	0x000067d0


	//   ....[87]....
        /*1570*/ 	.word	0x000067e0


	//   ....[88]....
        /*1574*/ 	.word	0x00006800


	//   ....[89]....
        /*1578*/ 	.word	0x00006810


	//   ....[90]....
        /*157c*/ 	.word	0x00006820


	//   ....[91]....
        /*1580*/ 	.word	0x00006830


	//   ....[92]....
        /*1584*/ 	.word	0x00006840


	//   ....[93]....
        /*1588*/ 	.word	0x00006850


	//   ....[94]....
        /*158c*/ 	.word	0x00006860


	//   ....[95]....
        /*1590*/ 	.word	0x00006870


	//   ....[96]....
        /*1594*/ 	.word	0x000068b0


	//   ....[97]....
        /*1598*/ 	.word	0x00006930


	//   ....[98]....
        /*159c*/ 	.word	0x00006a00


	//   ....[99]....
        /*15a0*/ 	.word	0x00006a10


	//   ....[100]....
        /*15a4*/ 	.word	0x00006a20


	//   ....[101]....
        /*15a8*/ 	.word	0x00006a50


	//   ....[102]....
        /*15ac*/ 	.word	0x00006a60


	//   ....[103]....
        /*15b0*/ 	.word	0x00006a70


	//   ....[104]....
        /*15b4*/ 	.word	0x00006a80


	//   ....[105]....
        /*15b8*/ 	.word	0x00006a90


	//   ....[106]....
        /*15bc*/ 	.word	0x00006aa0


	//   ....[107]....
        /*15c0*/ 	.word	0x00006ab0


	//   ....[108]....
        /*15c4*/ 	.word	0x00006c10


	//   ....[109]....
        /*15c8*/ 	.word	0x00006c40


	//   ....[110]....
        /*15cc*/ 	.word	0x00006c50


	//   ....[111]....
        /*15d0*/ 	.word	0x00006cc0


	//   ....[112]....
        /*15d4*/ 	.word	0x00006d40


	//   ....[113]....
        /*15d8*/ 	.word	0x00006d80


	//   ....[114]....
        /*15dc*/ 	.word	0x00006de0


	//   ....[115]....
        /*15e0*/ 	.word	0x00006e00


	//   ....[116]....
        /*15e4*/ 	.word	0x00006e10


	//   ....[117]....
        /*15e8*/ 	.word	0x00006e40


	//   ....[118]....
        /*15ec*/ 	.word	0x00006e60


	//   ....[119]....
        /*15f0*/ 	.word	0x00006e80


	//   ....[120]....
        /*15f4*/ 	.word	0x00006eb0


	//   ....[121]....
        /*15f8*/ 	.word	0x00006ec0


	//   ....[122]....
        /*15fc*/ 	.word	0x00006ee0


	//   ....[123]....
        /*1600*/ 	.word	0x00006f00


	//   ....[124]....
        /*1604*/ 	.word	0x00006f70


	//   ....[125]....
        /*1608*/ 	.word	0x00006fa0


	//   ....[126]....
        /*160c*/ 	.word	0x00006ff0


	//   ....[127]....
        /*1610*/ 	.word	0x00007050


	//   ....[128]....
        /*1614*/ 	.word	0x00007070


	//   ....[129]....
        /*1618*/ 	.word	0x00007080


	//   ....[130]....
        /*161c*/ 	.word	0x000070b0


	//   ....[131]....
        /*1620*/ 	.word	0x00007110


	//   ....[132]....
        /*1624*/ 	.word	0x00007140


	//   ....[133]....
        /*1628*/ 	.word	0x00007170


	//   ....[134]....
        /*162c*/ 	.word	0x00007180


	//   ....[135]....
        /*1630*/ 	.word	0x00007190


	//   ....[136]....
        /*1634*/ 	.word	0x000071a0


	//   ....[137]....
        /*1638*/ 	.word	0x000071c0


	//   ....[138]....
        /*163c*/ 	.word	0x000071e0


	//   ....[139]....
        /*1640*/ 	.word	0x000071f0


	//   ....[140]....
        /*1644*/ 	.word	0x00007400


	//   ....[141]....
        /*1648*/ 	.word	0x00007460


	//   ....[142]....
        /*164c*/ 	.word	0x00007470


	//   ....[143]....
        /*1650*/ 	.word	0x00007480


	//   ....[144]....
        /*1654*/ 	.word	0x00007490


	//   ....[145]....
        /*1658*/ 	.word	0x000074a0


	//   ....[146]....
        /*165c*/ 	.word	0x000074b0


	//   ....[147]....
        /*1660*/ 	.word	0x000074c0


	//   ....[148]....
        /*1664*/ 	.word	0x000074d0


	//   ....[149]....
        /*1668*/ 	.word	0x000074e0


	//   ....[150]....
        /*166c*/ 	.word	0x000074f0


	//   ....[151]....
        /*1670*/ 	.word	0x00007500


	//   ....[152]....
        /*1674*/ 	.word	0x00007510


	//   ....[153]....
        /*1678*/ 	.word	0x00007520


	//   ....[154]....
        /*167c*/ 	.word	0x00007530


	//   ....[155]....
        /*1680*/ 	.word	0x00007540


	//   ....[156]....
        /*1684*/ 	.word	0x00007550


	//   ....[157]....
        /*1688*/ 	.word	0x00007560


	//   ....[158]....
        /*168c*/ 	.word	0x00007570


	//   ....[159]....
        /*1690*/ 	.word	0x00007580


	//   ....[160]....
        /*1694*/ 	.word	0x00007590


	//   ....[161]....
        /*1698*/ 	.word	0x000075a0


	//   ....[162]....
        /*169c*/ 	.word	0x000075b0


	//   ....[163]....
        /*16a0*/ 	.word	0x000075c0


	//   ....[164]....
        /*16a4*/ 	.word	0x000075d0


	//   ....[165]....
        /*16a8*/ 	.word	0x00007640


	//   ....[166]....
        /*16ac*/ 	.word	0x00007680


	//   ....[167]....
        /*16b0*/ 	.word	0x000076c0


	//   ....[168]....
        /*16b4*/ 	.word	0x00007700


	//   ....[169]....
        /*16b8*/ 	.word	0x00007740


	//   ....[170]....
        /*16bc*/ 	.word	0x00007780


	//   ....[171]....
        /*16c0*/ 	.word	0x000077f0


	//   ....[172]....
        /*16c4*/ 	.word	0x00007870


	//   ....[173]....
        /*16c8*/ 	.word	0x00007910


	//   ....[174]....
        /*16cc*/ 	.word	0x00007a00


	//   ....[175]....
        /*16d0*/ 	.word	0x00007a40


	//   ....[176]....
        /*16d4*/ 	.word	0x00007a80


	//   ....[177]....
        /*16d8*/ 	.word	0x00007ac0


	//   ....[178]....
        /*16dc*/ 	.word	0x00007ae0


	//   ....[179]....
        /*16e0*/ 	.word	0x00007af0


	//   ....[180]....
        /*16e4*/ 	.word	0x00007b00


	//   ....[181]....
        /*16e8*/ 	.word	0x00007b10


	//   ....[182]....
        /*16ec*/ 	.word	0x00007b20


	//   ....[183]....
        /*16f0*/ 	.word	0x00007b30


	//   ....[184]....
        /*16f4*/ 	.word	0x00007ba0


	//   ....[185]....
        /*16f8*/ 	.word	0x00007be0


	//   ....[186]....
        /*16fc*/ 	.word	0x00007c20


	//   ....[187]....
        /*1700*/ 	.word	0x00007c70


	//   ....[188]....
        /*1704*/ 	.word	0x00007cb0


	//   ....[189]....
        /*1708*/ 	.word	0x00007ce0


	//   ....[190]....
        /*170c*/ 	.word	0x00007d20


	//   ....[191]....
        /*1710*/ 	.word	0x00007d60


	//   ....[192]....
        /*1714*/ 	.word	0x00007da0


	//   ....[193]....
        /*1718*/ 	.word	0x00007dd0


	//   ....[194]....
        /*171c*/ 	.word	0x00007e20


	//   ....[195]....
        /*1720*/ 	.word	0x00007e60


	//   ....[196]....
        /*1724*/ 	.word	0x00007ea0


	//   ....[197]....
        /*1728*/ 	.word	0x00007ee0


	//   ....[198]....
        /*172c*/ 	.word	0x00007f20


	//   ....[199]....
        /*1730*/ 	.word	0x00007f60


	//   ....[200]....
        /*1734*/ 	.word	0x00007f90


	//   ....[201]....
        /*1738*/ 	.word	0x00007fd0


	//   ....[202]....
        /*173c*/ 	.word	0x00008000


	//   ....[203]....
        /*1740*/ 	.word	0x00008040


	//   ....[204]....
        /*1744*/ 	.word	0x00008080


	//   ....[205]....
        /*1748*/ 	.word	0x000080c0


	//   ....[206]....
        /*174c*/ 	.word	0x000084a0


	//   ....[207]....
        /*1750*/ 	.word	0x000084f0


	//   ....[208]....
        /*1754*/ 	.word	0x00008500


	//   ....[209]....
        /*1758*/ 	.word	0x00008510


	//   ....[210]....
        /*175c*/ 	.word	0x00008520


	//   ....[211]....
        /*1760*/ 	.word	0x00008530


	//   ....[212]....
        /*1764*/ 	.word	0x00008540


	//   ....[213]....
        /*1768*/ 	.word	0x00008550


	//   ....[214]....
        /*176c*/ 	.word	0x00008560


	//   ....[215]....
        /*1770*/ 	.word	0x00008570


	//   ....[216]....
        /*1774*/ 	.word	0x00008580


	//   ....[217]....
        /*1778*/ 	.word	0x00008590


	//   ....[218]....
        /*177c*/ 	.word	0x000085a0


	//   ....[219]....
        /*1780*/ 	.word	0x000085b0


	//   ....[220]....
        /*1784*/ 	.word	0x000085c0


	//   ....[221]....
        /*1788*/ 	.word	0x000085d0


	//   ....[222]....
        /*178c*/ 	.word	0x000085e0


	//   ....[223]....
        /*1790*/ 	.word	0x000085f0


	//   ....[224]....
        /*1794*/ 	.word	0x00008600


	//   ....[225]....
        /*1798*/ 	.word	0x00008610


	//   ....[226]....
        /*179c*/ 	.word	0x00008620


	//   ....[227]....
        /*17a0*/ 	.word	0x00008630


	//   ....[228]....
        /*17a4*/ 	.word	0x00008640


	//   ....[229]....
        /*17a8*/ 	.word	0x00008650


	//   ....[230]....
        /*17ac*/ 	.word	0x00008660


	//   ....[231]....
        /*17b0*/ 	.word	0x00008670


	//   ....[232]....
        /*17b4*/ 	.word	0x00008680


	//   ....[233]....
        /*17b8*/ 	.word	0x00008690


	//   ....[234]....
        /*17bc*/ 	.word	0x000086a0


	//   ....[235]....
        /*17c0*/ 	.word	0x000086b0


	//   ....[236]....
        /*17c4*/ 	.word	0x000086c0


	//   ....[237]....
        /*17c8*/ 	.word	0x000086d0


	//   ....[238]....
        /*17cc*/ 	.word	0x000086e0


	//   ....[239]....
        /*17d0*/ 	.word	0x00009650


	//   ....[240]....
        /*17d4*/ 	.word	0x00009740


	//   ....[241]....
        /*17d8*/ 	.word	0x000097d0


	//   ....[242]....
        /*17dc*/ 	.word	0x00009820


	//   ....[243]....
        /*17e0*/ 	.word	0x00009870


	//   ....[244]....
        /*17e4*/ 	.word	0x000098c0


	//   ....[245]....
        /*17e8*/ 	.word	0x00009910


	//   ....[246]....
        /*17ec*/ 	.word	0x00009960


	//   ....[247]....
        /*17f0*/ 	.word	0x000099c0


	//   ....[248]....
        /*17f4*/ 	.word	0x00009a10


	//   ....[249]....
        /*17f8*/ 	.word	0x00009a90


	//   ....[250]....
        /*17fc*/ 	.word	0x00009ae0


	//   ....[251]....
        /*1800*/ 	.word	0x00009b50


	//   ....[252]....
        /*1804*/ 	.word	0x00009bc0


	//   ....[253]....
        /*1808*/ 	.word	0x00009c30


	//   ....[254]....
        /*180c*/ 	.word	0x00009ca0


	//   ....[255]....
        /*1810*/ 	.word	0x00009d10


	//   ....[0]....
        /*1814*/ 	.word	0x00009d90


	//   ....[1]....
        /*1818*/ 	.word	0x00009de0


	//   ....[2]....
        /*181c*/ 	.word	0x00009e50


	//   ....[3]....
        /*1820*/ 	.word	0x00009ec0


	//   ....[4]....
        /*1824*/ 	.word	0x00009f30


	//   ....[5]....
        /*1828*/ 	.word	0x00009fa0


	//   ....[6]....
        /*182c*/ 	.word	0x0000a010


	//   ....[7]....
        /*1830*/ 	.word	0x0000a080


	//   ....[8]....
        /*1834*/ 	.word	0x0000a100


	//   ....[9]....
        /*1838*/ 	.word	0x0000a150


	//   ....[10]....
        /*183c*/ 	.word	0x0000a1c0


	//   ....[11]....
        /*1840*/ 	.word	0x0000a230


	//   ....[12]....
        /*1844*/ 	.word	0x0000a2a0


	//   ....[13]....
        /*1848*/ 	.word	0x0000a310


	//   ....[14]....
        /*184c*/ 	.word	0x0000a380


	//   ....[15]....
        /*1850*/ 	.word	0x0000a3f0


	//   ....[16]....
        /*1854*/ 	.word	0x0000a470


	//   ....[17]....
        /*1858*/ 	.word	0x0000a4c0


	//   ....[18]....
        /*185c*/ 	.word	0x0000a560


	//   ....[19]....
        /*1860*/ 	.word	0x0000a5d0


	//   ....[20]....
        /*1864*/ 	.word	0x0000a640


	//   ....[21]....
        /*1868*/ 	.word	0x0000a6b0


	//   ....[22]....
        /*186c*/ 	.word	0x0000a720


	//   ....[23]....
        /*1870*/ 	.word	0x0000a7a0


	//   ....[24]....
        /*1874*/ 	.word	0x0000a820


	//   ....[25]....
        /*1878*/ 	.word	0x0000a870


	//   ....[26]....
        /*187c*/ 	.word	0x0000a8c0


	//   ....[27]....
        /*1880*/ 	.word	0x0000a910


	//   ....[28]....
        /*1884*/ 	.word	0x0000a960


	//   ....[29]....
        /*1888*/ 	.word	0x0000a9b0


	//   ....[30]....
        /*188c*/ 	.word	0x0000aa00


	//   ....[31]....
        /*1890*/ 	.word	0x0000aa50


	//   ....[32]....
        /*1894*/ 	.word	0x0000aaa0


	//   ....[33]....
        /*1898*/ 	.word	0x0000ab00


	//   ....[34]....
        /*189c*/ 	.word	0x0000ab70


	//   ....[35]....
        /*18a0*/ 	.word	0x0000abe0


	//   ....[36]....
        /*18a4*/ 	.word	0x0000ac50


	//   ....[37]....
        /*18a8*/ 	.word	0x0000acc0


	//   ....[38]....
        /*18ac*/ 	.word	0x0000ad30


	//   ....[39]....
        /*18b0*/ 	.word	0x0000ada0


	//   ....[40]....
        /*18b4*/ 	.word	0x0000adf0


	//   ....[41]....
        /*18b8*/ 	.word	0x0000ae40


	//   ....[42]....
        /*18bc*/ 	.word	0x0000ae90


	//   ....[43]....
        /*18c0*/ 	.word	0x0000aee0


	//   ....[44]....
        /*18c4*/ 	.word	0x0000af40


	//   ....[45]....
        /*18c8*/ 	.word	0x0000b040


	//   ....[46]....
        /*18cc*/ 	.word	0x0000b0b0


	//   ....[47]....
        /*18d0*/ 	.word	0x0000b120


	//   ....[48]....
        /*18d4*/ 	.word	0x0000b170


	//   ....[49]....
        /*18d8*/ 	.word	0x0000b1c0


	//   ....[50]....
        /*18dc*/ 	.word	0x0000b230


	//   ....[51]....
        /*18e0*/ 	.word	0x0000b2a0


	//   ....[52]....
        /*18e4*/ 	.word	0x0000b2f0


	//   ....[53]....
        /*18e8*/ 	.word	0x0000b360


	//   ....[54]....
        /*18ec*/ 	.word	0x0000b3b0


	//   ....[55]....
        /*18f0*/ 	.word	0x0000b430


	//   ....[56]....
        /*18f4*/ 	.word	0x0000b490


	//   ....[57]....
        /*18f8*/ 	.word	0x0000b500


	//   ....[58]....
        /*18fc*/ 	.word	0x0000b550


	//   ....[59]....
        /*1900*/ 	.word	0x0000b660


	//   ....[60]....
        /*1904*/ 	.word	0x0000b6c0


	//   ....[61]....
        /*1908*/ 	.word	0x0000b720


	//   ....[62]....
        /*190c*/ 	.word	0x0000b780


	//   ....[63]....
        /*1910*/ 	.word	0x0000b7d0


	//   ....[64]....
        /*1914*/ 	.word	0x0000b830


	//   ....[65]....
        /*1918*/ 	.word	0x0000b890


	//   ....[66]....
        /*191c*/ 	.word	0x0000b900


	//   ....[67]....
        /*1920*/ 	.word	0x0000b970


	//   ....[68]....
        /*1924*/ 	.word	0x0000b9e0


	//   ....[69]....
        /*1928*/ 	.word	0x0000ba50


	//   ....[70]....
        /*192c*/ 	.word	0x0000bac0


	//   ....[71]....
        /*1930*/ 	.word	0x0000bb30


	//   ....[72]....
        /*1934*/ 	.word	0x0000bb90


	//   ....[73]....
        /*1938*/ 	.word	0x0000bbf0


	//   ....[74]....
        /*193c*/ 	.word	0x0000bc50


	//   ....[75]....
        /*1940*/ 	.word	0x0000bcb0


	//   ....[76]....
        /*1944*/ 	.word	0x0000bd10


	//   ....[77]....
        /*1948*/ 	.word	0x0000be30


	//   ....[78]....
        /*194c*/ 	.word	0x0000bea0


	//   ....[79]....
        /*1950*/ 	.word	0x0000bf10


	//   ....[80]....
        /*1954*/ 	.word	0x0000bf60


	//   ....[81]....
        /*1958*/ 	.word	0x0000bfb0


	//   ....[82]....
        /*195c*/ 	.word	0x0000c020


	//   ....[83]....
        /*1960*/ 	.word	0x0000c090


	//   ....[84]....
        /*1964*/ 	.word	0x0000c100


	//   ....[85]....
        /*1968*/ 	.word	0x0000c150


	//   ....[86]....
        /*196c*/ 	.word	0x0000c1c0


	//   ....[87]....
        /*1970*/ 	.word	0x0000c220


	//   ....[88]....
        /*1974*/ 	.word	0x0000c280


	//   ....[89]....
        /*1978*/ 	.word	0x0000c3b0


	//   ....[90]....
        /*197c*/ 	.word	0x0000c410


	//   ....[91]....
        /*1980*/ 	.word	0x0000c470


	//   ....[92]....
        /*1984*/ 	.word	0x0000c4d0


	//   ....[93]....
        /*1988*/ 	.word	0x0000c530


	//   ....[94]....
        /*198c*/ 	.word	0x0000c580


	//   ....[95]....
        /*1990*/ 	.word	0x0000c5e0


	//   ....[96]....
        /*1994*/ 	.word	0x0000c6c0


	//   ....[97]....
        /*1998*/ 	.word	0x0000c720


	//   ....[98]....
        /*199c*/ 	.word	0x0000c790


	//   ....[99]....
        /*19a0*/ 	.word	0x0000c800


	//   ....[100]....
        /*19a4*/ 	.word	0x0000c870


	//   ....[101]....
        /*19a8*/ 	.word	0x0000c8e0


	//   ....[102]....
        /*19ac*/ 	.word	0x0000c950


	//   ....[103]....
        /*19b0*/ 	.word	0x0000c9c0


	//   ....[104]....
        /*19b4*/ 	.word	0x0000ca10


	//   ....[105]....
        /*19b8*/ 	.word	0x0000ca60


	//   ....[106]....
        /*19bc*/ 	.word	0x0000cab0


	//   ....[107]....
        /*19c0*/ 	.word	0x0000cb00


	//   ....[108]....
        /*19c4*/ 	.word	0x0000cb60


	//   ....[109]....
        /*19c8*/ 	.word	0x0000cc40


	//   ....[110]....
        /*19cc*/ 	.word	0x0000ccb0


	//   ....[111]....
        /*19d0*/ 	.word	0x0000cd20


	//   ....[112]....
        /*19d4*/ 	.word	0x0000cd70


	//   ....[113]....
        /*19d8*/ 	.word	0x0000cdc0


	//   ....[114]....
        /*19dc*/ 	.word	0x0000ce10


	//   ....[115]....
        /*19e0*/ 	.word	0x0000ce60


	//   ....[116]....
        /*19e4*/ 	.word	0x0000ced0


	//   ....[117]....
        /*19e8*/ 	.word	0x0000cf40


	//   ....[118]....
        /*19ec*/ 	.word	0x0000cfb0


	//   ....[119]....
        /*19f0*/ 	.word	0x0000d010


	//   ....[120]....
        /*19f4*/ 	.word	0x0000d070


	//   ....[121]....
        /*19f8*/ 	.word	0x0000d1b0


	//   ....[122]....
        /*19fc*/ 	.word	0x0000d2f0


	//   ....[123]....
        /*1a00*/ 	.word	0x0000d340


	//   ....[124]....
        /*1a04*/ 	.word	0x0000d390


	//   ....[125]....
        /*1a08*/ 	.word	0x0000d3e0


	//   ....[126]....
        /*1a0c*/ 	.word	0x0000d430


	//   ....[127]....
        /*1a10*/ 	.word	0x0000d480


	//   ....[128]....
        /*1a14*/ 	.word	0x0000d4d0


	//   ....[129]....
        /*1a18*/ 	.word	0x0000d530


	//   ....[130]....
        /*1a1c*/ 	.word	0x0000d5a0


	//   ....[131]....
        /*1a20*/ 	.word	0x0000d610


	//   ....[132]....
        /*1a24*/ 	.word	0x0000d680


	//   ....[133]....
        /*1a28*/ 	.word	0x0000d6f0


	//   ....[134]....
        /*1a2c*/ 	.word	0x0000d760


	//   ....[135]....
        /*1a30*/ 	.word	0x0000d7d0


	//   ....[136]....
        /*1a34*/ 	.word	0x0000d820


	//   ....[137]....
        /*1a38*/ 	.word	0x0000d870


	//   ....[138]....
        /*1a3c*/ 	.word	0x0000d8c0


	//   ....[139]....
        /*1a40*/ 	.word	0x0000d910


	//   ....[140]....
        /*1a44*/ 	.word	0x0000d970


	//   ....[141]....
        /*1a48*/ 	.word	0x0000d9e0


	//   ....[142]....
        /*1a4c*/ 	.word	0x0000da50


	//   ....[143]....
        /*1a50*/ 	.word	0x0000dac0


	//   ....[144]....
        /*1a54*/ 	.word	0x0000db30


	//   ....[145]....
        /*1a58*/ 	.word	0x0000db80


	//   ....[146]....
        /*1a5c*/ 	.word	0x0000dbd0


	//   ....[147]....
        /*1a60*/ 	.word	0x0000dc20


	//   ....[148]....
        /*1a64*/ 	.word	0x0000dc70


	//   ....[149]....
        /*1a68*/ 	.word	0x0000dce0


	//   ....[150]....
        /*1a6c*/ 	.word	0x0000dd50


	//   ....[151]....
        /*1a70*/ 	.word	0x0000df00


	//   ....[152]....
        /*1a74*/ 	.word	0x0000e060


	//   ....[153]....
        /*1a78*/ 	.word	0x0000e0b0


	//   ....[154]....
        /*1a7c*/ 	.word	0x0000e100


	//   ....[155]....
        /*1a80*/ 	.word	0x0000e150


	//   ....[156]....
        /*1a84*/ 	.word	0x0000e1a0


	//   ....[157]....
        /*1a88*/ 	.word	0x0000e1f0


	//   ....[158]....
        /*1a8c*/ 	.word	0x0000e240


	//   ....[159]....
        /*1a90*/ 	.word	0x0000e290


	//   ....[160]....
        /*1a94*/ 	.word	0x0000e2e0


	//   ....[161]....
        /*1a98*/ 	.word	0x0000e340


	//   ....[162]....
        /*1a9c*/ 	.word	0x0000e3b0


	//   ....[163]....
        /*1aa0*/ 	.word	0x0000e420


	//   ....[164]....
        /*1aa4*/ 	.word	0x0000e490


	//   ....[165]....
        /*1aa8*/ 	.word	0x0000e500


	//   ....[166]....
        /*1aac*/ 	.word	0x0000e570


	//   ....[167]....
        /*1ab0*/ 	.word	0x0000e5e0


	//   ....[168]....
        /*1ab4*/ 	.word	0x0000e630


	//   ....[169]....
        /*1ab8*/ 	.word	0x0000e680


	//   ....[170]....
        /*1abc*/ 	.word	0x0000e6d0


	//   ....[171]....
        /*1ac0*/ 	.word	0x0000e720


	//   ....[172]....
        /*1ac4*/ 	.word	0x0000e780


	//   ....[173]....
        /*1ac8*/ 	.word	0x0000e860


	//   ....[174]....
        /*1acc*/ 	.word	0x0000e8d0


	//   ....[175]....
        /*1ad0*/ 	.word	0x0000e940


	//   ....[176]....
        /*1ad4*/ 	.word	0x0000e990


	//   ....[177]....
        /*1ad8*/ 	.word	0x0000ea00


	//   ....[178]....
        /*1adc*/ 	.word	0x0000ea50


	//   ....[179]....
        /*1ae0*/ 	.word	0x0000eaa0


	//   ....[180]....
        /*1ae4*/ 	.word	0x0000eaf0


	//   ....[181]....
        /*1ae8*/ 	.word	0x0000eb40


	//   ....[182]....
        /*1aec*/ 	.word	0x0000ebb0


	//   ....[183]....
        /*1af0*/ 	.word	0x0000ec10


	//   ....[184]....
        /*1af4*/ 	.word	0x0000ed70


	//   ....[185]....
        /*1af8*/ 	.word	0x0000eec0


	//   ....[186]....
        /*1afc*/ 	.word	0x0000ef10


	//   ....[187]....
        /*1b00*/ 	.word	0x0000ef60


	//   ....[188]....
        /*1b04*/ 	.word	0x0000efb0


	//   ....[189]....
        /*1b08*/ 	.word	0x0000f000


	//   ....[190]....
        /*1b0c*/ 	.word	0x0000f050


	//   ....[191]....
        /*1b10*/ 	.word	0x0000f0a0


	//   ....[192]....
        /*1b14*/ 	.word	0x0000f0f0


	//   ....[193]....
        /*1b18*/ 	.word	0x0000f150


	//   ....[194]....
        /*1b1c*/ 	.word	0x0000f1a0


	//   ....[195]....
        /*1b20*/ 	.word	0x0000f1f0


	//   ....[196]....
        /*1b24*/ 	.word	0x0000f240


	//   ....[197]....
        /*1b28*/ 	.word	0x0000f290


	//   ....[198]....
        /*1b2c*/ 	.word	0x0000f2e0


	//   ....[199]....
        /*1b30*/ 	.word	0x0000f330


	//   ....[200]....
        /*1b34*/ 	.word	0x0000f380


	//   ....[201]....
        /*1b38*/ 	.word	0x0000f3d0


	//   ....[202]....
        /*1b3c*/ 	.word	0x0000f420


	//   ....[203]....
        /*1b40*/ 	.word	0x0000f470


	//   ....[204]....
        /*1b44*/ 	.word	0x0000f610


	//   ....[205]....
        /*1b48*/ 	.word	0x0000f680


	//   ....[206]....
        /*1b4c*/ 	.word	0x0000f6d0


	//   ....[207]....
        /*1b50*/ 	.word	0x0000f730


	//   ....[208]....
        /*1b54*/ 	.word	0x0000f7a0


	//   ....[209]....
        /*1b58*/ 	.word	0x0000f810


	//   ....[210]....
        /*1b5c*/ 	.word	0x0000f880


	//   ....[211]....
        /*1b60*/ 	.word	0x0000f8f0


	//   ....[212]....
        /*1b64*/ 	.word	0x0000f960


	//   ....[213]....
        /*1b68*/ 	.word	0x0000f9d0


	//   ....[214]....
        /*1b6c*/ 	.word	0x0000fa20


	//   ....[215]....
        /*1b70*/ 	.word	0x0000fb70


	//   ....[216]....
        /*1b74*/ 	.word	0x0000fc60


	//   ....[217]....
        /*1b78*/ 	.word	0x0000fcb0


	//   ....[218]....
        /*1b7c*/ 	.word	0x0000fd00


	//   ....[219]....
        /*1b80*/ 	.word	0x0000fd50


	//   ....[220]....
        /*1b84*/ 	.word	0x0000fda0


	//   ....[221]....
        /*1b88*/ 	.word	0x0000fdf0


	//   ....[222]....
        /*1b8c*/ 	.word	0x0000fe50


	//   ....[223]....
        /*1b90*/ 	.word	0x0000fea0


	//   ....[224]....
        /*1b94*/ 	.word	0x0000fef0


	//   ....[225]....
        /*1b98*/ 	.word	0x0000ff40


	//   ....[226]....
        /*1b9c*/ 	.word	0x0000ff90


	//   ....[227]....
        /*1ba0*/ 	.word	0x0000ffe0


	//   ....[228]....
        /*1ba4*/ 	.word	0x00010040


	//   ....[229]....
        /*1ba8*/ 	.word	0x00010090


	//   ....[230]....
        /*1bac*/ 	.word	0x000100e0


	//   ....[231]....
        /*1bb0*/ 	.word	0x00010130


	//   ....[232]....
        /*1bb4*/ 	.word	0x00010180


	//   ....[233]....
        /*1bb8*/ 	.word	0x000101d0


	//   ....[234]....
        /*1bbc*/ 	.word	0x00010220


	//   ....[235]....
        /*1bc0*/ 	.word	0x00010270


	//   ....[236]....
        /*1bc4*/ 	.word	0x000102d0


	//   ....[237]....
        /*1bc8*/ 	.word	0x00010320


	//   ....[238]....
        /*1bcc*/ 	.word	0x00010390


	//   ....[239]....
        /*1bd0*/ 	.word	0x000103e0


	//   ....[240]....
        /*1bd4*/ 	.word	0x00010430


	//   ....[241]....
        /*1bd8*/ 	.word	0x00010480


	//   ....[242]....
        /*1bdc*/ 	.word	0x000104d0


	//   ....[243]....
        /*1be0*/ 	.word	0x00010540


	//   ....[244]....
        /*1be4*/ 	.word	0x000105b0


	//   ....[245]....
        /*1be8*/ 	.word	0x00010620


	//   ....[246]....
        /*1bec*/ 	.word	0x00010690


	//   ....[247]....
        /*1bf0*/ 	.word	0x00010c70


	//   ....[248]....
        /*1bf4*/ 	.word	0x00010d10


	//   ....[249]....
        /*1bf8*/ 	.word	0x00010d70


	//   ....[250]....
        /*1bfc*/ 	.word	0x00010dc0


	//   ....[251]....
        /*1c00*/ 	.word	0x00010e20


	//   ....[252]....
        /*1c04*/ 	.word	0x00010e70


	//   ....[253]....
        /*1c08*/ 	.word	0x00010f80


	//   ....[254]....
        /*1c0c*/ 	.word	0x00011100


	//   ....[255]....
        /*1c10*/ 	.word	0x00011210


	//   ....[0]....
        /*1c14*/ 	.word	0x00011300


	//   ....[1]....
        /*1c18*/ 	.word	0x000113d0


	//   ....[2]....
        /*1c1c*/ 	.word	0x000114c0


	//   ....[3]....
        /*1c20*/ 	.word	0x000115d0


	//   ....[4]....
        /*1c24*/ 	.word	0x000116d0


	//   ....[5]....
        /*1c28*/ 	.word	0x000117a0


	//   ....[6]....
        /*1c2c*/ 	.word	0x00011890


	//   ....[7]....
        /*1c30*/ 	.word	0x00011980


	//   ....[8]....
        /*1c34*/ 	.word	0x00011aa0


	//   ....[9]....
        /*1c38*/ 	.word	0x00011b90


	//   ....[10]....
        /*1c3c*/ 	.word	0x00011c50


	//   ....[11]....
        /*1c40*/ 	.word	0x00011d40


	//   ....[12]....
        /*1c44*/ 	.word	0x00011e50


	//   ....[13]....
        /*1c48*/ 	.word	0x00011f40


	//   ....[14]....
        /*1c4c*/ 	.word	0x00012010


	//   ....[15]....
        /*1c50*/ 	.word	0x00012110


	//   ....[16]....
        /*1c54*/ 	.word	0x00012200


	//   ....[17]....
        /*1c58*/ 	.word	0x00012310


	//   ....[18]....
        /*1c5c*/ 	.word	0x00012400


	//   ....[19]....
        /*1c60*/ 	.word	0x000124f0


	//   ....[20]....
        /*1c64*/ 	.word	0x000125b0


	//   ....[21]....
        /*1c68*/ 	.word	0x000126a0


	//   ....[22]....
        /*1c6c*/ 	.word	0x000127c0


	//   ....[23]....
        /*1c70*/ 	.word	0x000128b0


	//   ....[24]....
        /*1c74*/ 	.word	0x00012990


	//   ....[25]....
        /*1c78*/ 	.word	0x00012a80


	//   ....[26]....
        /*1c7c*/ 	.word	0x00012b90


	//   ....[27]....
        /*1c80*/ 	.word	0x00012ca0


	//   ....[28]....
        /*1c84*/ 	.word	0x00012d00


	//   ....[29]....
        /*1c88*/ 	.word	0x00012d50


	//   ....[30]....
        /*1c8c*/ 	.word	0x00012dd0


	//   ....[31]....
        /*1c90*/ 	.word	0x00012e30


	//   ....[32]....
        /*1c94*/ 	.word	0x00012e80


	//   ....[33]....
        /*1c98*/ 	.word	0x00012ed0


	//   ....[34]....
        /*1c9c*/ 	.word	0x00012f20


	//   ....[35]....
        /*1ca0*/ 	.word	0x00012f70


	//   ....[36]....
        /*1ca4*/ 	.word	0x00012fc0


	//   ....[37]....
        /*1ca8*/ 	.word	0x00013010


	//   ....[38]....
        /*1cac*/ 	.word	0x00013060


	//   ....[39]....
        /*1cb0*/ 	.word	0x000130b0


	//   ....[40]....
        /*1cb4*/ 	.word	0x00013110


	//   ....[41]....
        /*1cb8*/ 	.word	0x00013180


	//   ....[42]....
        /*1cbc*/ 	.word	0x000131f0


	//   ....[43]....
        /*1cc0*/ 	.word	0x00013260


	//   ....[44]....
        /*1cc4*/ 	.word	0x000132d0


	//   ....[45]....
        /*1cc8*/ 	.word	0x00013340


	//   ....[46]....
        /*1ccc*/ 	.word	0x000133b0


	//   ....[47]....
        /*1cd0*/ 	.word	0x00013420


	//   ....[48]....
        /*1cd4*/ 	.word	0x00013490


	//   ....[49]....
        /*1cd8*/ 	.word	0x00013500


	//   ....[50]....
        /*1cdc*/ 	.word	0x00013560


	//   ....[51]....
        /*1ce0*/ 	.word	0x000135d0


	//   ....[52]....
        /*1ce4*/ 	.word	0x00013640


	//   ....[53]....
        /*1ce8*/ 	.word	0x000136b0


	//   ....[54]....
        /*1cec*/ 	.word	0x00013720


	//   ....[55]....
        /*1cf0*/ 	.word	0x00013770


	//   ....[56]....
        /*1cf4*/ 	.word	0x000137e0


	//   ....[57]....
        /*1cf8*/ 	.word	0x00013850


	//   ....[58]....
        /*1cfc*/ 	.word	0x000138a0


	//   ....[59]....
        /*1d00*/ 	.word	0x00013a10


	//   ....[60]....
        /*1d04*/ 	.word	0x00013a70


	//   ....[61]....
        /*1d08*/ 	.word	0x00013b90


	//   ....[62]....
        /*1d0c*/ 	.word	0x00013be0


	//   ....[63]....
        /*1d10*/ 	.word	0x00013c40


	//   ....[64]....
        /*1d14*/ 	.word	0x00013c90


	//   ....[65]....
        /*1d18*/ 	.word	0x00013ce0


	//   ....[66]....
        /*1d1c*/ 	.word	0x00013d30


	//   ....[67]....
        /*1d20*/ 	.word	0x00013d80


	//   ....[68]....
        /*1d24*/ 	.word	0x00013dd0


	//   ....[69]....
        /*1d28*/ 	.word	0x00013e20


	//   ....[70]....
        /*1d2c*/ 	.word	0x00013e70


	//   ....[71]....
        /*1d30*/ 	.word	0x00013ec0


	//   ....[72]....
        /*1d34*/ 	.word	0x00014020


	//   ....[73]....
        /*1d38*/ 	.word	0x00014070


	//   ....[74]....
        /*1d3c*/ 	.word	0x000140c0


	//   ....[75]....
        /*1d40*/ 	.word	0x00014110


	//   ....[76]....
        /*1d44*/ 	.word	0x00014160


	//   ....[77]....
        /*1d48*/ 	.word	0x000141b0


	//   ....[78]....
        /*1d4c*/ 	.word	0x00014200


	//   ....[79]....
        /*1d50*/ 	.word	0x00014250


	//   ....[80]....
        /*1d54*/ 	.word	0x000142a0


	//   ....[81]....
        /*1d58*/ 	.word	0x00014320


	//   ....[82]....
        /*1d5c*/ 	.word	0x000144a0


	//   ....[83]....
        /*1d60*/ 	.word	0x00014500


	//   ....[84]....
        /*1d64*/ 	.word	0x00014550


	//   ....[85]....
        /*1d68*/ 	.word	0x000145a0


	//   ....[86]....
        /*1d6c*/ 	.word	0x000145f0


	//   ....[87]....
        /*1d70*/ 	.word	0x00014640


	//   ....[88]....
        /*1d74*/ 	.word	0x00014690


	//   ....[89]....
        /*1d78*/ 	.word	0x000146e0


	//   ....[90]....
        /*1d7c*/ 	.word	0x00014730


	//   ....[91]....
        /*1d80*/ 	.word	0x00014790


	//   ....[92]....
        /*1d84*/ 	.word	0x000147e0


	//   ....[93]....
        /*1d88*/ 	.word	0x00014840


	//   ....[94]....
        /*1d8c*/ 	.word	0x000148d0


	//   ....[95]....
        /*1d90*/ 	.word	0x000149c0


	//   ....[96]....
        /*1d94*/ 	.word	0x00014a20


	//   ....[97]....
        /*1d98*/ 	.word	0x00014ab0


	//   ....[98]....
        /*1d9c*/ 	.word	0x00014b10


	//   ....[99]....
        /*1da0*/ 	.word	0x00014b70


	//   ....[100]....
        /*1da4*/ 	.word	0x00014bd0


	//   ....[101]....
        /*1da8*/ 	.word	0x00014c60


	//   ....[102]....
        /*1dac*/ 	.word	0x00014cd0


	//   ....[103]....
        /*1db0*/ 	.word	0x00014d20


	//   ....[104]....
        /*1db4*/ 	.word	0x00014da0


	//   ....[105]....
        /*1db8*/ 	.word	0x00014e10


	//   ....[106]....
        /*1dbc*/ 	.word	0x00014e60


	//   ....[107]....
        /*1dc0*/ 	.word	0x00014eb0


	//   ....[108]....
        /*1dc4*/ 	.word	0x00014f00


	//   ....[109]....
        /*1dc8*/ 	.word	0x00014f50


	//   ....[110]....
        /*1dcc*/ 	.word	0x00014fa0


	//   ....[111]....
        /*1dd0*/ 	.word	0x00015090


	//   ....[112]....
        /*1dd4*/ 	.word	0x000150e0


	//   ....[113]....
        /*1dd8*/ 	.word	0x00015140


	//   ....[114]....
        /*1ddc*/ 	.word	0x000151b0


	//   ....[115]....
        /*1de0*/ 	.word	0x00015220


	//   ....[116]....
        /*1de4*/ 	.word	0x00015270


	//   ....[117]....
        /*1de8*/ 	.word	0x000152e0


	//   ....[118]....
        /*1dec*/ 	.word	0x00015330


	//   ....[119]....
        /*1df0*/ 	.word	0x00015380


	//   ....[120]....
        /*1df4*/ 	.word	0x000153d0


	//   ....[121]....
        /*1df8*/ 	.word	0x00015420


	//   ....[122]....
        /*1dfc*/ 	.word	0x00015490


	//   ....[123]....
        /*1e00*/ 	.word	0x000156c0


	//   ....[124]....
        /*1e04*/ 	.word	0x00015790


	//   ....[125]....
        /*1e08*/ 	.word	0x000157f0


	//   ....[126]....
        /*1e0c*/ 	.word	0x00015840


	//   ....[127]....
        /*1e10*/ 	.word	0x000158c0


	//   ....[128]....
        /*1e14*/ 	.word	0x00015910


	//   ....[129]....
        /*1e18*/ 	.word	0x00015980


	//   ....[130]....
        /*1e1c*/ 	.word	0x000159f0


	//   ....[131]....
        /*1e20*/ 	.word	0x00015a60


	//   ....[132]....
        /*1e24*/ 	.word	0x00015ad0


	//   ....[133]....
        /*1e28*/ 	.word	0x00015b40


	//   ....[134]....
        /*1e2c*/ 	.word	0x00015bc0


	//   ....[135]....
        /*1e30*/ 	.word	0x00015c10


	//   ....[136]....
        /*1e34*/ 	.word	0x00015c80


	//   ....[137]....
        /*1e38*/ 	.word	0x00015cf0


	//   ....[138]....
        /*1e3c*/ 	.word	0x00015d60


	//   ....[139]....
        /*1e40*/ 	.word	0x00015dd0


	//   ....[140]....
        /*1e44*/ 	.word	0x00015e40


	//   ....[141]....
        /*1e48*/ 	.word	0x00015eb0


	//   ....[142]....
        /*1e4c*/ 	.word	0x00015f20


	//   ....[143]....
        /*1e50*/ 	.word	0x00015f90


	//   ....[144]....
        /*1e54*/ 	.word	0x00016000


	//   ....[145]....
        /*1e58*/ 	.word	0x00016080


	//   ....[146]....
        /*1e5c*/ 	.word	0x000160d0


	//   ....[147]....
        /*1e60*/ 	.word	0x00016140


	//   ....[148]....
        /*1e64*/ 	.word	0x000161b0


	//   ....[149]....
        /*1e68*/ 	.word	0x00016220


	//   ....[150]....
        /*1e6c*/ 	.word	0x00016290


	//   ....[151]....
        /*1e70*/ 	.word	0x00016300


	//   ....[152]....
        /*1e74*/ 	.word	0x00016370


	//   ....[153]....
        /*1e78*/ 	.word	0x000163e0


	//   ....[154]....
        /*1e7c*/ 	.word	0x00016450


	//   ....[155]....
        /*1e80*/ 	.word	0x000164c0


	//   ....[156]....
        /*1e84*/ 	.word	0x00016530


	//   ....[157]....
        /*1e88*/ 	.word	0x00016600


	//   ....[158]....
        /*1e8c*/ 	.word	0x00016650


	//   ....[159]....
        /*1e90*/ 	.word	0x000166d0


	//   ....[160]....
        /*1e94*/ 	.word	0x00016720


	//   ....[161]....
        /*1e98*/ 	.word	0x00016790


	//   ....[162]....
        /*1e9c*/ 	.word	0x00016800


	//   ....[163]....
        /*1ea0*/ 	.word	0x00016870


	//   ....[164]....
        /*1ea4*/ 	.word	0x000168f0


	//   ....[165]....
        /*1ea8*/ 	.word	0x00016970


	//   ....[166]....
        /*1eac*/ 	.word	0x000169f0


	//   ....[167]....
        /*1eb0*/ 	.word	0x00016a90


	//   ....[168]....
        /*1eb4*/ 	.word	0x00016ae0


	//   ....[169]....
        /*1eb8*/ 	.word	0x00016b70


	//   ....[170]....
        /*1ebc*/ 	.word	0x00016c00


	//   ....[171]....
        /*1ec0*/ 	.word	0x00016c90


	//   ....[172]....
        /*1ec4*/ 	.word	0x00016d20


	//   ....[173]....
        /*1ec8*/ 	.word	0x00016db0


	//   ....[174]....
        /*1ecc*/ 	.word	0x00016e20


	//   ....[175]....
        /*1ed0*/ 	.word	0x00016ea0


	//   ....[176]....
        /*1ed4*/ 	.word	0x00016ef0


	//   ....[177]....
        /*1ed8*/ 	.word	0x00016f90


	//   ....[178]....
        /*1edc*/ 	.word	0x00017030


	//   ....[179]....
        /*1ee0*/ 	.word	0x000170e0


	//   ....[180]....
        /*1ee4*/ 	.word	0x000171b0


	//   ....[181]....
        /*1ee8*/ 	.word	0x00017220


	//   ....[182]....
        /*1eec*/ 	.word	0x000172c0


	//   ....[183]....
        /*1ef0*/ 	.word	0x00017360


	//   ....[184]....
        /*1ef4*/ 	.word	0x00017400


	//   ....[185]....
        /*1ef8*/ 	.word	0x000174a0


	//   ....[186]....
        /*1efc*/ 	.word	0x00017540


	//   ....[187]....
        /*1f00*/ 	.word	0x000175f0


	//   ....[188]....
        /*1f04*/ 	.word	0x00017690


	//   ....[189]....
        /*1f08*/ 	.word	0x00017740


	//   ....[190]....
        /*1f0c*/ 	.word	0x000177d0


	//   ....[191]....
        /*1f10*/ 	.word	0x00017840


	//   ....[192]....
        /*1f14*/ 	.word	0x00017890


	//   ....[193]....
        /*1f18*/ 	.word	0x000178e0


	//   ....[194]....
        /*1f1c*/ 	.word	0x00017930


	//   ....[195]....
        /*1f20*/ 	.word	0x00017980


	//   ....[196]....
        /*1f24*/ 	.word	0x000179d0


	//   ....[197]....
        /*1f28*/ 	.word	0x00017a20


	//   ....[198]....
        /*1f2c*/ 	.word	0x00017a70


	//   ....[199]....
        /*1f30*/ 	.word	0x00017ac0


	//   ....[200]....
        /*1f34*/ 	.word	0x00017b10


	//   ....[201]....
        /*1f38*/ 	.word	0x00017b60


	//   ....[202]....
        /*1f3c*/ 	.word	0x00017c20


	//   ....[203]....
        /*1f40*/ 	.word	0x00017d80


	//   ....[204]....
        /*1f44*/ 	.word	0x00017df0


	//   ....[205]....
        /*1f48*/ 	.word	0x00017e60


	//   ....[206]....
        /*1f4c*/ 	.word	0x00017ed0


	//   ....[207]....
        /*1f50*/ 	.word	0x00017f40


	//   ....[208]....
        /*1f54*/ 	.word	0x00017fb0


	//   ....[209]....
        /*1f58*/ 	.word	0x00018020


	//   ....[210]....
        /*1f5c*/ 	.word	0x00018090


	//   ....[211]....
        /*1f60*/ 	.word	0x00018100


	//   ....[212]....
        /*1f64*/ 	.word	0x00018170


	//   ....[213]....
        /*1f68*/ 	.word	0x000181e0


	//   ....[214]....
        /*1f6c*/ 	.word	0x00018250


	//   ....[215]....
        /*1f70*/ 	.word	0x000182c0


	//   ....[216]....
        /*1f74*/ 	.word	0x00018330


	//   ....[217]....
        /*1f78*/ 	.word	0x000183a0


	//   ....[218]....
        /*1f7c*/ 	.word	0x00018410


	//   ....[219]....
        /*1f80*/ 	.word	0x00018480


	//   ....[220]....
        /*1f84*/ 	.word	0x000184f0


	//   ....[221]....
        /*1f88*/ 	.word	0x00018560


	//----- nvinfo : EIATTR_VRC_CTA_INIT_COUNT
	.align		4
.L_129:
        /*1f8c*/ 	.byte	0x02, 0x4a
	.zero		1
	.zero		1


	//----- nvinfo : EIATTR_EXIT_INSTR_OFFSETS
	.align		4
        /*1f90*/ 	.byte	0x04, 0x1c
        /*1f92*/ 	.short	(.L_131 - .L_130)


	//   ....[0]....
.L_130:
        /*1f94*/ 	.word	0x000095e0


	//----- nvinfo : EIATTR_CRS_STACK_SIZE
	.align		4
.L_131:
        /*1f98*/ 	.byte	0x04, 0x1e
        /*1f9a*/ 	.short	(.L_133 - .L_132)
.L_132:
        /*1f9c*/ 	.word	0x00000000


	//----- nvinfo : EIATTR_CBANK_PARAM_SIZE
	.align		4
.L_133:
        /*1fa0*/ 	.byte	0x03, 0x19
        /*1fa2*/ 	.short	0x0038


	//----- nvinfo : EIATTR_PARAM_CBANK
	.align		4
        /*1fa4*/ 	.byte	0x04, 0x0a
        /*1fa6*/ 	.short	(.L_135 - .L_134)
	.align		4
.L_134:
        /*1fa8*/ 	.word	index@(.nv.constant0._Z13_spmm_conv_10PKfPfiiPKiS3_S3_S0_)
        /*1fac*/ 	.short	0x0380
        /*1fae*/ 	.short	0x0038


	//----- nvinfo : EIATTR_SW_WAR
	.align		4
.L_135:
        /*1fb0*/ 	.byte	0x04, 0x36
        /*1fb2*/ 	.short	(.L_137 - .L_136)
.L_136:
        /*1fb4*/ 	.word	0x00000008
.L_137:


//--------------------- .nv.info._Z12_spmm_conv_8PKfPfiiPKiS3_S3_S0_ --------------------------
	.section	.nv.info._Z12_spmm_conv_8PKfPfiiPKiS3_S3_S0_,"",@"SHT_CUDA_INFO"
	.sectionflags	@""
	.align	4


	//----- nvinfo : EIATTR_CUDA_API_VERSION
	.align		4
        /*0000*/ 	.byte	0x04, 0x37
        /*0002*/ 	.short	(.L_139 - .L_138)
.L_138:
        /*0004*/ 	.word	0x00000082


	//----- nvinfo : EIATTR_KPARAM_INFO
	.align		4
.L_139:
        /*0008*/ 	.byte	0x04, 0x17
        /*000a*/ 	.short	(.L_141 - .L_140)
.L_140:
        /*000c*/ 	.word	0x00000000
        /*0010*/ 	.short	0x0007
        /*0012*/ 	.short	0x0030
        /*0014*/ 	.byte	0x00, 0xf5, 0x21, 0x00


	//----- nvinfo : EIATTR_KPARAM_INFO
	.align		4
.L_141:
        /*0018*/ 	.byte	0x04, 0x17
        /*001a*/ 	.short	(.L_143 - .L_142)
.L_142:
        /*001c*/ 	.word	0x00000000
        /*0020*/ 	.short	0x0006
        /*0022*/ 	.short	0x0028
        /*0024*/ 	.byte	0x00, 0xf5, 0x21, 0x00


	//----- nvinfo : EIATTR_KPARAM_INFO
	.align		4
.L_143:
        /*0028*/ 	.byte	0x04, 0x17
        /*002a*/ 	.short	(.L_145 - .L_144)
.L_144:
        /*002c*/ 	.word	0x00000000
        /*0030*/ 	.short	0x0005
        /*0032*/ 	.short	0x0020
        /*0034*/ 	.byte	0x00, 0xf5, 0x21, 0x00


	//----- nvinfo : EIATTR_KPARAM_INFO
	.align		4
.L_145:
        /*0038*/ 	.byte	0x04, 0x17
        /*003a*/ 	.short	(.L_147 - .L_146)
.L_146:
        /*003c*/ 	.word	0x00000000
        /*0040*/ 	.short	0x0004
        /*0042*/ 	.short	0x0018
        /*0044*/ 	.byte	0x00, 0xf5, 0x21, 0x00


	//----- nvinfo : EIATTR_KPARAM_INFO
	.align		4
.L_147:
        /*0048*/ 	.byte	0x04, 0x17
        /*004a*/ 	.short	(.L_149 - .L_148)
.L_148:
        /*004c*/ 	.word	0x00000000
        /*0050*/ 	.short	0x0003
        /*0052*/ 	.short	0x0014
        /*0054*/ 	.byte	0x00, 0xf0, 0x11, 0x00


	//----- nvinfo : EIATTR_KPARAM_INFO
	.align		4
.L_149:
        /*0058*/ 	.byte	0x04, 0x17
        /*005a*/ 	.short	(.L_151 - .L_150)
.L_150:
        /*005c*/ 	.word	0x00000000
        /*0060*/ 	.short	0x0002
        /*0062*/ 	.short	0x0010
        /*0064*/ 	.byte	0x00, 0xf0, 0x11, 0x00


	//----- nvinfo : EIATTR_KPARAM_INFO
	.align		4
.L_151:
        /*0068*/ 	.byte	0x04, 0x17
        /*006a*/ 	.short	(.L_153 - .L_152)
.L_152:
        /*006c*/ 	.word	0x00000000
        /*0070*/ 	.short	0x0001
        /*0072*/ 	.short	0x0008
        /*0074*/ 	.byte	0x00, 0xf5, 0x21, 0x00


	//----- nvinfo : EIATTR_KPARAM_INFO
	.align		4
.L_153:
        /*0078*/ 	.byte	0x04, 0x17
        /*007a*/ 	.short	(.L_155 - .L_154)
.L_154:
        /*007c*/ 	.word	0x00000000
        /*0080*/ 	.short	0x0000
        /*0082*/ 	.short	0x0000
        /*0084*/ 	.byte	0x00, 0xf5, 0x21, 0x00


	//----- nvinfo : EIATTR_SPARSE_MMA_MASK
	.align		4
.L_155:
        /*0088*/ 	.byte	0x03, 0x50
        /*008a*/ 	.short	0x0000


	//----- nvinfo : EIATTR_MAXREG_COUNT
	.align		4
        /*008c*/ 	.byte	0x03, 0x1b
        /*008e*/ 	.short	0x00ff


	//----- nvinfo : EIATTR_MERCURY_ISA_VERSION
	.align		4
        /*0090*/ 	.byte	0x03, 0x5f
        /*0092*/ 	.short	0x0101


	//----- nvinfo : EIATTR_COOP_GROUP_MASK_REGIDS
	.align		4
        /*0094*/ 	.byte	0x04, 0x29
        /*0096*/ 	.short	(.L_157 - .L_156)


	//   ....[0]....
.L_156:
        /*0098*/ 	.word	0xffffffff


	//   ....[1]....
        /*009c*/ 	.word	0xffffffff


	//   ....[2]....
        /*00a0*/ 	.word	0xffffffff


	//   ....[3]....
        /*00a4*/ 	.word	0xffffffff


	//   ....[4]....
        /*00a8*/ 	.word	0xffffffff


	//   ....[5]....
        /*00ac*/ 	.word	0xffffffff


	//   ....[6]....
        /*00b0*/ 	.word	0xffffffff


	//   ....[7]....
        /*00b4*/ 	.word	0xffffffff


	//   ....[8]....
        /*00b8*/ 	.word	0xffffffff


	//   ....[9]....
        /*00bc*/ 	.word	0xffffffff


	//   ....[10]....
        /*00c0*/ 	.word	0xffffffff


	//   ....[11]....
        /*00c4*/ 	.word	0xffffffff


	//   ....[12]....
        /*00c8*/ 	.word	0xffffffff


	//   ....[13]....
        /*00cc*/ 	.word	0xffffffff


	//   ....[14]....
        /*00d0*/ 	.word	0xffffffff


	//   ....[15]....
        /*00d4*/ 	.word	0xffffffff


	//   ....[16]....
        /*00d8*/ 	.word	0xffffffff


	//   ....[17]....
        /*00dc*/ 	.word	0xffffffff


	//   ....[18]....
        /*00e0*/ 	.word	0xffffffff


	//   ....[19]....
        /*00e4*/ 	.word	0xffffffff


	//   ....[20]....
        /*00e8*/ 	.word	0xffffffff


	//   ....[21]....
        /*00ec*/ 	.word	0xffffffff


	//   ....[22]....
        /*00f0*/ 	.word	0xffffffff


	//   ....[23]....
        /*00f4*/ 	.word	0xffffffff


	//   ....[24]....
        /*00f8*/ 	.word	0xffffffff


	//   ....[25]....
        /*00fc*/ 	.word	0xffffffff


	//   ....[26]....
        /*0100*/ 	.word	0xffffffff


	//   ....[27]....
        /*0104*/ 	.word	0xffffffff


	//   ....[28]....
        /*0108*/ 	.word	0xffffffff


	//   ....[29]....
        /*010c*/ 	.word	0xffffffff


	//   ....[30]....
        /*0110*/ 	.word	0xffffffff


	//   ....[31]....
        /*0114*/ 	.word	0xffffffff


	//   ....[32]....
        /*0118*/ 	.word	0xffffffff


	//   ....[33]....
        /*011c*/ 	.word	0xffffffff


	//   ....[34]....
        /*0120*/ 	.word	0xffffffff


	//   ....[35]....
        /*0124*/ 	.word	0xffffffff


	//   ....[36]....
        /*0128*/ 	.word	0xffffffff


	//   ....[37]....
        /*012c*/ 	.word	0xffffffff


	//   ....[38]....
        /*0130*/ 	.word	0xffffffff


	//   ....[39]....
        /*0134*/ 	.word	0xffffffff


	//   ....[40]....
        /*0138*/ 	.word	0xffffffff


	//   ....[41]....
        /*013c*/ 	.word	0xffffffff


	//   ....[42]....
        /*0140*/ 	.word	0xffffffff


	//   ....[43]....
        /*0144*/ 	.word	0xffffffff


	//   ....[44]....
        /*0148*/ 	.word	0xffffffff


	//   ....[45]....
        /*014c*/ 	.word	0xffffffff


	//   ....[46]....
        /*0150*/ 	.word	0xffffffff


	//   ....[47]....
        /*0154*/ 	.word	0xffffffff


	//   ....[48]....
        /*0158*/ 	.word	0xffffffff


	//   ....[49]....
        /*015c*/ 	.word	0xffffffff


	//   ....[50]....
        /*0160*/ 	.word	0xffffffff


	//   ....[51]....
        /*0164*/ 	.word	0xffffffff


	//   ....[52]....
        /*0168*/ 	.word	0xffffffff


	//   ....[53]....
        /*016c*/ 	.word	0xffffffff


	//   ....[54]....
        /*0170*/ 	.word	0xffffffff


	//   ....[55]....
        /*0174*/ 	.word	0xffffffff


	//   ....[56]....
        /*0178*/ 	.word	0xffffffff


	//   ....[57]....
        /*017c*/ 	.word	0xffffffff


	//   ....[58]....
        /*0180*/ 	.word	0xffffffff


	//   ....[59]....
        /*0184*/ 	.word	0xffffffff


	//   ....[60]....
        /*0188*/ 	.word	0xffffffff


	//   ....[61]....
        /*018c*/ 	.word	0xffffffff


	//   ....[62]....
        /*0190*/ 	.word	0xffffffff


	//   ....[63]....
        /*0194*/ 	.word	0xffffffff


	//   ....[64]....
        /*0198*/ 	.word	0xffffffff


	//   ....[65]....
        /*019c*/ 	.word	0xffffffff


	//   ....[66]....
        /*01a0*/ 	.word	0xffffffff


	//   ....[67]....
        /*01a4*/ 	.word	0xffffffff


	//   ....[68]....
        /*01a8*/ 	.word	0xffffffff


	//   ....[69]....
        /*01ac*/ 	.word	0xffffffff


	//   ....[70]....
        /*01b0*/ 	.word	0xffffffff


	//   ....[71]....
        /*01b4*/ 	.word	0xffffffff


	//   ....[72]....
        /*01b8*/ 	.word	0xffffffff


	//   ....[73]....
        /*01bc*/ 	.word	0xffffffff


	//   ....[74]....
        /*01c0*/ 	.word	0xffffffff


	//   ....[75]....
        /*01c4*/ 	.word	0xffffffff


	//   ....[76]....
        /*01c8*/ 	.word	0xffffffff


	//   ....[77]....
        /*01cc*/ 	.word	0xffffffff


	//   ....[78]....
        /*01d0*/ 	.word	0xffffffff


	//   ....[79]....
        /*01d4*/ 	.word	0xffffffff


	//   ....[80]....
        /*01d8*/ 	.word	0xffffffff


	//   ....[81]....
        /*01dc*/ 	.word	0xffffffff


	//   ....[82]....
        /*01e0*/ 	.word	0xffffffff


	//   ....[83]....
        /*01e4*/ 	.word	0xffffffff


	//   ....[84]....
        /*01e8*/ 	.word	0xffffffff


	//   ....[85]....
        /*01ec*/ 	.word	0xffffffff


	//   ....[86]....
        /*01f0*/ 	.word	0xffffffff


	//   ....[87]....
        /*01f4*/ 	.word	0xffffffff


	//   ....[88]....
        /*01f8*/ 	.word	0xffffffff


	//   ....[89]....
        /*01fc*/ 	.word	0xffffffff


	//   ....[90]....
        /*0200*/ 	.word	0xffffffff


	//   ....[91]....
        /*0204*/ 	.word	0xffffffff


	//   ....[92]....
        /*0208*/ 	.word	0xffffffff


	//   ....[93]....
        /*020c*/ 	.word	0xffffffff


	//   ....[94]....
        /*0210*/ 	.word	0xffffffff


	//   ....[95]....
        /*0214*/ 	.word	0xffffffff


	//   ....[96]....
        /*0218*/ 	.word	0xffffffff


	//   ....[97]....
        /*021c*/ 	.word	0xffffffff


	//   ....[98]....
        /*0220*/ 	.word	0xffffffff


	//   ....[99]....
        /*0224*/ 	.word	0xffffffff


	//   ....[100]....
        /*0228*/ 	.word	0xffffffff


	//   ....[101]....
        /*022c*/ 	.word	0xffffffff


	//   ....[102]....
        /*0230*/ 	.word	0xffffffff


	//   ....[103]....
        /*0234*/ 	.word	0xffffffff


	//   ....[104]....
        /*0238*/ 	.word	0xffffffff


	//   ....[105]....
        /*023c*/ 	.word	0xffffffff


	//   ....[106]....
        /*0240*/ 	.word	0xffffffff


	//   ....[107]....
        /*0244*/ 	.word	0xffffffff


	//   ....[108]....
        /*0248*/ 	.word	0xffffffff


	//   ....[109]....
        /*024c*/ 	.word	0xffffffff


	//   ....[110]....
        /*0250*/ 	.word	0xffffffff


	//   ....[111]....
        /*0254*/ 	.word	0xffffffff


	//   ....[112]....
        /*0258*/ 	.word	0xffffffff


	//   ....[113]....
        /*025c*/ 	.word	0xffffffff


	//   ....[114]....
        /*0260*/ 	.word	0xffffffff


	//   ....[115]....
        /*0264*/ 	.word	0xffffffff


	//   ....[116]....
        /*0268*/ 	.word	0xffffffff


	//   ....[117]....
        /*026c*/ 	.word	0xffffffff


	//   ....[118]....
        /*0270*/ 	.word	0xffffffff


	//   ....[119]....
        /*0274*/ 	.word	0xffffffff


	//   ....[120]....
        /*0278*/ 	.word	0xffffffff


	//   ....[121]....
        /*027c*/ 	.word	0xffffffff


	//   ....[122]....
        /*0280*/ 	.word	0xffffffff


	//   ....[123]....
        /*0284*/ 	.word	0xffffffff


	//   ....[124]....
        /*0288*/ 	.word	0xffffffff


	//   ....[125]....
        /*028c*/ 	.word	0xffffffff


	//   ....[126]....
        /*0290*/ 	.word	0xffffffff


	//   ....[127]....
        /*0294*/ 	.word	0xffffffff


	//   ....[128]....
        /*0298*/ 	.word	0xffffffff


	//   ....[129]....
        /*029c*/ 	.word	0xffffffff


	//   ....[130]....
        /*02a0*/ 	.word	0xffffffff


	//   ....[131]....
        /*02a4*/ 	.word	0xffffffff


	//   ....[132]....
        /*02a8*/ 	.word	0xffffffff


	//   ....[133]....
        /*02ac*/ 	.word	0xffffffff


	//   ....[134]....
        /*02b0*/ 	.word	0xffffffff


	//   ....[135]....
        /*02b4*/ 	.word	0xffffffff


	//   ....[136]....
        /*02b8*/ 	.word	0xffffffff


	//   ....[137]....
        /*02bc*/ 	.word	0xffffffff


	//   ....[138]....
        /*02c0*/ 	.word	0xffffffff


	//   ....[139]....
        /*02c4*/ 	.word	0xffffffff


	//   ....[140]....
        /*02c8*/ 	.word	0xffffffff


	//   ....[141]....
        /*02cc*/ 	.word	0xffffffff


	//   ....[142]....
        /*02d0*/ 	.word	0xffffffff


	//   ....[143]....
        /*02d4*/ 	.word	0xffffffff


	//   ....[144]....
        /*02d8*/ 	.word	0xffffffff


	//   ....[145]....
        /*02dc*/ 	.word	0xffffffff


	//   ....[146]....
        /*02e0*/ 	.word	0xffffffff


	//   ....[147]....
        /*02e4*/ 	.word	0xffffffff


	//   ....[148]....
        /*02e8*/ 	.word	0xffffffff


	//   ....[149]....
        /*02ec*/ 	.word	0xffffffff


	//   ....[150]....
        /*02f0*/ 	.word	0xffffffff


	//   ....[151]....
        /*02f4*/ 	.word	0xffffffff


	//   ....[152]....
        /*02f8*/ 	.word	0xffffffff


	//   ....[153]....
        /*02fc*/ 	.word	0xffffffff


	//   ....[154]....
        /*0300*/ 	.word	0xffffffff


	//   ....[155]....
        /*0304*/ 	.word	0xffffffff


	//   ....[156]....
        /*0308*/ 	.word	0xffffffff


	//   ....[157]....
        /*030c*/ 	.word	0xffffffff


	//   ....[158]....
        /*0310*/ 	.word	0xffffffff


	//   ....[159]....
        /*0314*/ 	.word	0xffffffff


	//   ....[160]....
        /*0318*/ 	.word	0xffffffff


	//   ....[161]....
        /*031c*/ 	.word	0xffffffff


	//   ....[162]....
        /*0320*/ 	.word	0xffffffff


	//   ....[163]....
        /*0324*/ 	.word	0xffffffff


	//   ....[164]....
        /*0328*/ 	.word	0xffffffff


	//   ....[165]....
        /*032c*/ 	.word	0xffffffff


	//   ....[166]....
        /*0330*/ 	.word	0xffffffff


	//   ....[167]....
        /*0334*/ 	.word	0xffffffff


	//   ....[168]....
        /*0338*/ 	.word	0xffffffff


	//   ....[169]....
        /*033c*/ 	.word	0xffffffff


	//   ....[170]....
        /*0340*/ 	.word	0xffffffff


	//   ....[171]....
        /*0344*/ 	.word	0xffffffff


	//   ....[172]....
        /*0348*/ 	.word	0xffffffff


	//   ....[173]....
        /*034c*/ 	.word	0xffffffff


	//   ....[174]....
        /*0350*/ 	.word	0xffffffff


	//   ....[175]....
        /*0354*/ 	.word	0xffffffff


	//   ....[176]....
        /*0358*/ 	.word	0xffffffff


	//   ....[177]....
        /*035c*/ 	.word	0xffffffff


	//   ....[178]....
        /*0360*/ 	.word	0xffffffff


	//   ....[179]....
        /*0364*/ 	.word	0xffffffff


	//   ....[180]....
        /*0368*/ 	.word	0xffffffff


	//   ....[181]....
        /*036c*/ 	.word	0xffffffff


	//   ....[182]....
        /*0370*/ 	.word	0xffffffff


	//   ....[183]....
        /*0374*/ 	.word	0xffffffff


	//   ....[184]....
        /*0378*/ 	.word	0xffffffff


	//   ....[185]....
        /*037c*/ 	.word	0xffffffff


	//   ....[186]....
        /*0380*/ 	.word	0xffffffff


	//   ....[187]....
        /*0384*/ 	.word	0xffffffff


	//   ....[188]....
        /*0388*/ 	.word	0xffffffff


	//   ....[189]....
        /*038c*/ 	.word	0xffffffff


	//   ....[190]....
        /*0390*/ 	.word	0xffffffff


	//   ....[191]....
        /*0394*/ 	.word	0xffffffff


	//   ....[192]....
        /*0398*/ 	.word	0xffffffff


	//   ....[193]....
        /*039c*/ 	.word	0xffffffff


	//   ....[194]....
        /*03a0*/ 	.word	0xffffffff


	//   ....[195]....
        /*03a4*/ 	.word	0xffffffff


	//   ....[196]....
        /*03a8*/ 	.word	0xffffffff


	//   ....[197]....
        /*03ac*/ 	.word	0xffffffff


	//   ....[198]....
        /*03b0*/ 	.word	0xffffffff


	//   ....[199]....
        /*03b4*/ 	.word	0xffffffff


	//   ....[200]....
        /*03b8*/ 	.word	0xffffffff


	//   ....[201]....
        /*03bc*/ 	.word	0xffffffff


	//   ....[202]....
        /*03c0*/ 	.word	0xffffffff


	//   ....[203]....
        /*03c4*/ 	.word	0xffffffff


	//   ....[204]....
        /*03c8*/ 	.word	0xffffffff


	//   ....[205]....
        /*03cc*/ 	.word	0xffffffff


	//   ....[206]....
        /*03d0*/ 	.word	0xffffffff


	//   ....[207]....
        /*03d4*/ 	.word	0xffffffff


	//   ....[208]....
        /*03d8*/ 	.word	0xffffffff


	//   ....[209]....
        /*03dc*/ 	.word	0xffffffff


	//   ....[210]....
        /*03e0*/ 	.word	0xffffffff


	//   ....[211]....
        /*03e4*/ 	.word	0xffffffff


	//   ....[212]....
        /*03e8*/ 	.word	0xffffffff


	//   ....[213]....
        /*03ec*/ 	.word	0xffffffff


	//   ....[214]....
        /*03f0*/ 	.word	0xffffffff


	//   ....[215]....
        /*03f4*/ 	.word	0xffffffff


	//   ....[216]....
        /*03f8*/ 	.word	0xffffffff


	//   ....[217]....
        /*03fc*/ 	.word	0xffffffff


	//   ....[218]....
        /*0400*/ 	.word	0xffffffff


	//   ....[219]....
        /*0404*/ 	.word	0xffffffff


	//   ....[220]....
        /*0408*/ 	.word	0xffffffff


	//   ....[221]....
        /*040c*/ 	.word	0xffffffff


	//   ....[222]....
        /*0410*/ 	.word	0xffffffff


	//   ....[223]....
        /*0414*/ 	.word	0xffffffff


	//   ....[224]....
        /*0418*/ 	.word	0xffffffff


	//   ....[225]....
        /*041c*/ 	.word	0xffffffff


	//   ....[226]....
        /*0420*/ 	.word	0xffffffff


	//   ....[227]....
        /*0424*/ 	.word	0xffffffff


	//   ....[228]....
        /*0428*/ 	.word	0xffffffff


	//   ....[229]....
        /*042c*/ 	.word	0xffffffff


	//   ....[230]....
        /*0430*/ 	.word	0xffffffff


	//   ....[231]....
        /*0434*/ 	.word	0xffffffff


	//   ....[232]....
        /*0438*/ 	.word	0xffffffff


	//   ....[233]....
        /*043c*/ 	.word	0xffffffff


	//   ....[234]....
        /*0440*/ 	.word	0xffffffff


	//   ....[235]....
        /*0444*/ 	.word	0xffffffff


	//   ....[236]....
        /*0448*/ 	.word	0xffffffff


	//   ....[237]....
        /*044c*/ 	.word	0xffffffff


	//   ....[238]....
        /*0450*/ 	.word	0xffffffff


	//   ....[239]....
        /*0454*/ 	.word	0xffffffff


	//   ....[240]....
        /*0458*/ 	.word	0xffffffff


	//   ....[241]....
        /*045c*/ 	.word	0xffffffff


	//   ....[242]....
        /*0460*/ 	.word	0xffffffff


	//   ....[243]....
        /*0464*/ 	.word	0xffffffff


	//   ....[244]....
        /*0468*/ 	.word	0xffffffff


	//   ....[245]....
        /*046c*/ 	.word	0xffffffff


	//   ....[246]....
        /*0470*/ 	.word	0xffffffff


	//   ....[247]....
        /*0474*/ 	.word	0xffffffff


	//   ....[248]....
        /*0478*/ 	.word	0xffffffff


	//   ....[249]....
        /*047c*/ 	.word	0xffffffff


	//   ....[250]....
        /*0480*/ 	.word	0xffffffff


	//   ....[251]....
        /*0484*/ 	.word	0xffffffff


	//   ....[252]....
        /*0488*/ 	.word	0xffffffff


	//   ....[253]....
        /*048c*/ 	.word	0xffffffff


	//   ....[254]....
        /*0490*/ 	.word	0xffffffff


	//   ....[255]....
        /*0494*/ 	.word	0xffffffff


	//   ....[0]....
        /*0498*/ 	.word	0xffffffff


	//   ....[1]....
        /*049c*/ 	.word	0xffffffff


	//   ....[2]....
        /*04a0*/ 	.word	0xffffffff


	//   ....[3]....
        /*04a4*/ 	.word	0xffffffff


	//   ....[4]....
        /*04a8*/ 	.word	0xffffffff


	//   ....[5]....
        /*04ac*/ 	.word	0xffffffff


	//   ....[6]....
        /*04b0*/ 	.word	0xffffffff


	//   ....[7]....
        /*04b4*/ 	.word	0xffffffff


	//   ....[8]....
        /*04b8*/ 	.word	0xffffffff


	//   ....[9]....
        /*04bc*/ 	.word	0xffffffff


	//   ....[10]....
        /*04c0*/ 	.word	0xffffffff


	//   ....[11]....
        /*04c4*/ 	.word	0xffffffff


	//   ....[12]....
        /*04c8*/ 	.word	0xffffffff


	//   ....[13]....
        /*04cc*/ 	.word	0xffffffff


	//   ....[14]....
        /*04d0*/ 	.word	0xffffffff


	//   ....[15]....
        /*04d4*/ 	.word	0xffffffff


	//   ....[16]....
        /*04d8*/ 	.word	0xffffffff


	//   ....[17]....
        /*04dc*/ 	.word	0xffffffff


	//   ....[18]....
        /*04e0*/ 	.word	0xffffffff


	//   ....[19]....
        /*04e4*/ 	.word	0xffffffff


	//   ....[20]....
        /*04e8*/ 	.word	0xffffffff


	//   ....[21]....
        /*04ec*/ 	.word	0xffffffff


	//   ....[22]....
        /*04f0*/ 	.word	0xffffffff


	//   ....[23]....
        /*04f4*/ 	.word	0xffffffff


	//   ....[24]....
        /*04f8*/ 	.word	0xffffffff


	//   ....[25]....
        /*04fc*/ 	.word	0xffffffff


	//   ....[26]....
        /*0500*/ 	.word	0xffffffff


	//   ....[27]....
        /*0504*/ 	.word	0xffffffff


	//   ....[28]....
        /*0508*/ 	.word	0xffffffff


	//   ....[29]....
        /*050c*/ 	.word	0xffffffff


	//   ....[30]....
        /*0510*/ 	.word	0xffffffff


	//   ....[31]....
        /*0514*/ 	.word	0xffffffff


	//   ....[32]....
        /*0518*/ 	.word	0xffffffff


	//   ....[33]....
        /*051c*/ 	.word	0xffffffff


	//   ....[34]....
        /*0520*/ 	.word	0xffffffff


	//   ....[35]....
        /*0524*/ 	.word	0xffffffff


	//   ....[36]....
        /*0528*/ 	.word	0xffffffff


	//   ....[37]....
        /*052c*/ 	.word	0xffffffff


	//   ....[38]....
        /*0530*/ 	.word	0xffffffff


	//   ....[39]....
        /*0534*/ 	.word	0xffffffff


	//   ....[40]....
        /*0538*/ 	.word	0xffffffff


	//   ....[41]....
        /*053c*/ 	.word	0xffffffff


	//   ....[42]....
        /*0540*/ 	.word	0xffffffff


	//   ....[43]....
        /*0544*/ 	.word	0xffffffff


	//   ....[44]....
        /*0548*/ 	.word	0xffffffff


	//   ....[45]....
        /*054c*/ 	.word	0xffffffff


	//   ....[46]....
        /*0550*/ 	.word	0xffffffff


	//   ....[47]....
        /*0554*/ 	.word	0xffffffff


	//   ....[48]....
        /*0558*/ 	.word	0xffffffff


	//   ....[49]....
        /*055c*/ 	.word	0xffffffff


	//   ....[50]....
        /*0560*/ 	.word	0xffffffff


	//   ....[51]....
        /*0564*/ 	.word	0xffffffff


	//   ....[52]....
        /*0568*/ 	.word	0xffffffff


	//   ....[53]....
        /*056c*/ 	.word	0xffffffff


	//   ....[54]....
        /*0570*/ 	.word	0xffffffff


	//   ....[55]....
        /*0574*/ 	.word	0xffffffff


	//   ....[56]....
        /*0578*/ 	.word	0xffffffff


	//   ....[57]....
        /*057c*/ 	.word	0xffffffff


	//   ....[58]....
        /*0580*/ 	.word	0xffffffff


	//   ....[59]....
        /*0584*/ 	.word	0xffffffff


	//   ....[60]....
        /*0588*/ 	.word	0xffffffff


	//   ....[61]....
        /*058c*/ 	.word	0xffffffff


	//   ....[62]....
        /*0590*/ 	.word	0xffffffff


	//   ....[63]....
        /*0594*/ 	.word	0xffffffff


	//   ....[64]....
        /*0598*/ 	.word	0xffffffff


	//   ....[65]....
        /*059c*/ 	.word	0xffffffff


	//   ....[66]....
        /*05a0*/ 	.word	0xffffffff


	//   ....[67]....
        /*05a4*/ 	.word	0xffffffff


	//   ....[68]....
        /*05a8*/ 	.word	0xffffffff


	//   ....[69]....
        /*05ac*/ 	.word	0xffffffff


	//   ....[70]....
        /*05b0*/ 	.word	0xffffffff


	//   ....[71]....
        /*05b4*/ 	.word	0xffffffff


	//   ....[72]....
        /*05b8*/ 	.word	0xffffffff


	//   ....[73]....
        /*05bc*/ 	.word	0xffffffff


	//   ....[74]....
        /*05c0*/ 	.word	0xffffffff


	//   ....[75]....
        /*05c4*/ 	.word	0xffffffff


	//   ....[76]....
        /*05c8*/ 	.word	0xffffffff


	//   ....[77]....
        /*05cc*/ 	.word	0xffffffff


	//   ....[78]....
        /*05d0*/ 	.word	0xffffffff


	//   ....[79]....
        /*05d4*/ 	.word	0xffffffff


	//   ....[80]....
        /*05d8*/ 	.word	0xffffffff


	//   ....[81]....
        /*05dc*/ 	.word	0xffffffff


	//   ....[82]....
        /*05e0*/ 	.word	0xffffffff


	//   ....[83]....
        /*05e4*/ 	.word	0xffffffff


	//   ....[84]....
        /*05e8*/ 	.word	0xffffffff


	//   ....[85]....
        /*05ec*/ 	.word	0xffffffff


	//   ....[86]....
        /*05f0*/ 	.word	0xffffffff


	//   ....[87]....
        /*05f4*/ 	.word	0xffffffff


	//   ....[88]....
        /*05f8*/ 	.word	0xffffffff


	//   ....[89]....
        /*05fc*/ 	.word	0xffffffff


	//   ....[90]....
        /*0600*/ 	.word	0xffffffff


	//   ....[91]....
        /*0604*/ 	.word	0xffffffff


	//   ....[92]....
        /*0608*/ 	.word	0xffffffff


	//   ....[93]....
        /*060c*/ 	.word	0xffffffff


	//   ....[94]....
        /*0610*/ 	.word	0xffffffff


	//   ....[95]....
        /*0614*/ 	.word	0xffffffff


	//   ....[96]....
        /*0618*/ 	.word	0xffffffff


	//   ....[97]....
        /*061c*/ 	.word	0xffffffff


	//   ....[98]....
        /*0620*/ 	.word	0xffffffff


	//   ....[99]....
        /*0624*/ 	.word	0xffffffff


	//   ....[100]....
        /*0628*/ 	.word	0xffffffff


	//   ....[101]....
        /*062c*/ 	.word	0xffffffff


	//   ....[102]....
        /*0630*/ 	.word	0xffffffff


	//   ....[103]....
        /*0634*/ 	.word	0xffffffff


	//   ....[104]....
        /*0638*/ 	.word	0xffffffff


	//   ....[105]....
        /*063c*/ 	.word	0xffffffff


	//   ....[106]....
        /*0640*/ 	.word	0xffffffff


	//   ....[107]....
        /*0644*/ 	.word	0xffffffff


	//   ....[108]....
        /*0648*/ 	.word	0xffffffff


	//   ....[109]....
        /*064c*/ 	.word	0xffffffff


	//   ....[110]....
        /*0650*/ 	.word	0xffffffff


	//   ....[111]....
        /*0654*/ 	.word	0xffffffff


	//   ....[112]....
        /*0658*/ 	.word	0xffffffff


	//   ....[113]....
        /*065c*/ 	.word	0xffffffff


	//   ....[114]....
        /*0660*/ 	.word	0xffffffff


	//   ....[115]....
        /*0664*/ 	.word	0xffffffff


	//   ....[116]....
        /*0668*/ 	.word	0xffffffff


	//   ....[117]....
        /*066c*/ 	.word	0xffffffff


	//   ....[118]....
        /*0670*/ 	.word	0xffffffff


	//   ....[119]....
        /*0674*/ 	.word	0xffffffff


	//   ....[120]....
        /*0678*/ 	.word	0xffffffff


	//   ....[121]....
        /*067c*/ 	.word	0xffffffff


	//   ....[122]....
        /*0680*/ 	.word	0xffffffff


	//   ....[123]....
        /*0684*/ 	.word	0xffffffff


	//   ....[124]....
        /*0688*/ 	.word	0xffffffff


	//   ....[125]....
        /*068c*/ 	.word	0xffffffff


	//   ....[126]....
        /*0690*/ 	.word	0xffffffff


	//   ....[127]....
        /*0694*/ 	.word	0xffffffff


	//   ....[128]....
        /*0698*/ 	.word	0xffffffff


	//   ....[129]....
        /*069c*/ 	.word	0xffffffff


	//   ....[130]....
        /*06a0*/ 	.word	0xffffffff


	//   ....[131]....
        /*06a4*/ 	.word	0xffffffff


	//   ....[132]....
        /*06a8*/ 	.word	0xffffffff


	//   ....[133]....
        /*06ac*/ 	.word	0xffffffff


	//   ....[134]....
        /*06b0*/ 	.word	0xffffffff


	//   ....[135]....
        /*06b4*/ 	.word	0xffffffff


	//   ....[136]....
        /*06b8*/ 	.word	0xffffffff


	//   ....[137]....
        /*06bc*/ 	.word	0xffffffff


	//   ....[138]....
        /*06c0*/ 	.word	0xffffffff


	//   ....[139]....
        /*06c4*/ 	.word	0xffffffff


	//   ....[140]....
        /*06c8*/ 	.word	0xffffffff


	//   ....[141]....
        /*06cc*/ 	.word	0xffffffff


	//   ....[142]....
        /*06d0*/ 	.word	0xffffffff


	//   ....[143]....
        /*06d4*/ 	.word	0xffffffff


	//   ....[144]....
        /*06d8*/ 	.word	0xffffffff


	//   ....[145]....
        /*06dc*/ 	.word	0xffffffff


	//   ....[146]....
        /*06e0*/ 	.word	0xffffffff


	//   ....[147]....
        /*06e4*/ 	.word	0xffffffff


	//   ....[148]....
        /*06e8*/ 	.word	0xffffffff


	//   ....[149]....
        /*06ec*/ 	.word	0xffffffff


	//   ....[150]....
        /*06f0*/ 	.word	0xffffffff


	//   ....[151]....
        /*06f4*/ 	.word	0xffffffff


	//   ....[152]....
        /*06f8*/ 	.word	0xffffffff


	//   ....[153]....
        /*06fc*/ 	.word	0xffffffff


	//   ....[154]....
        /*0700*/ 	.word	0xffffffff


	//   ....[155]....
        /*0704*/ 	.word	0xffffffff


	//   ....[156]....
        /*0708*/ 	.word	0xffffffff


	//   ....[157]....
        /*070c*/ 	.word	0xffffffff


	//   ....[158]....
        /*0710*/ 	.word	0xffffffff


	//   ....[159]....
        /*0714*/ 	.word	0xffffffff


	//   ....[160]....
        /*0718*/ 	.word	0xffffffff


	//   ....[161]....
        /*071c*/ 	.word	0xffffffff


	//   ....[162]....
        /*0720*/ 	.word	0xffffffff


	//   ....[163]....
        /*0724*/ 	.word	0xffffffff


	//   ....[164]....
        /*0728*/ 	.word	0xffffffff


	//   ....[165]....
        /*072c*/ 	.word	0xffffffff


	//   ....[166]....
        /*0730*/ 	.word	0xffffffff


	//   ....[167]....
        /*0734*/ 	.word	0xffffffff


	//   ....[168]....
        /*0738*/ 	.word	0xffffffff


	//   ....[169]....
        /*073c*/ 	.word	0xffffffff


	//   ....[170]....
        /*0740*/ 	.word	0xffffffff


	//   ....[171]....
        /*0744*/ 	.word	0xffffffff


	//   ....[172]....
        /*0748*/ 	.word	0xffffffff


	//   ....[173]....
        /*074c*/ 	.word	0xffffffff


	//   ....[174]....
        /*0750*/ 	.word	0xffffffff


	//   ....[175]....
        /*0754*/ 	.word	0xffffffff


	//   ....[176]....
        /*0758*/ 	.word	0xffffffff


	//   ....[177]....
        /*075c*/ 	.word	0xffffffff


	//   ....[178]....
        /*0760*/ 	.word	0xffffffff


	//   ....[179]....
        /*0764*/ 	.word	0xffffffff


	//   ....[180]....
        /*0768*/ 	.word	0xffffffff


	//   ....[181]....
        /*076c*/ 	.word	0xffffffff


	//   ....[182]....
        /*0770*/ 	.word	0xffffffff


	//   ....[183]....
        /*0774*/ 	.word	0xffffffff


	//   ....[184]....
        /*0778*/ 	.word	0xffffffff


	//   ....[185]....
        /*077c*/ 	.word	0xffffffff


	//   ....[186]....
        /*0780*/ 	.word	0xffffffff


	//   ....[187]....
        /*0784*/ 	.word	0xffffffff


	//   ....[188]....
        /*0788*/ 	.word	0xffffffff


	//   ....[189]....
        /*078c*/ 	.word	0xffffffff


	//   ....[190]....
        /*0790*/ 	.word	0xffffffff


	//   ....[191]....
        /*0794*/ 	.word	0xffffffff


	//   ....[192]....
        /*0798*/ 	.word	0xffffffff


	//   ....[193]....
        /*079c*/ 	.word	0xffffffff


	//   ....[194]....
        /*07a0*/ 	.word	0xffffffff


	//   ....[195]....
        /*07a4*/ 	.word	0xffffffff


	//   ....[196]....
        /*07a8*/ 	.word	0xffffffff


	//   ....[197]....
        /*07ac*/ 	.word	0xffffffff


	//   ....[198]....
        /*07b0*/ 	.word	0xffffffff


	//   ....[199]....
        /*07b4*/ 	.word	0xffffffff


	//   ....[200]....
        /*07b8*/ 	.word	0xffffffff


	//   ....[201]....
        /*07bc*/ 	.word	0xffffffff


	//   ....[202]....
        /*07c0*/ 	.word	0xffffffff


	//   ....[203]....
        /*07c4*/ 	.word	0xffffffff


	//   ....[204]....
        /*07c8*/ 	.word	0xffffffff


	//   ....[205]....
        /*07cc*/ 	.word	0xffffffff


	//   ....[206]....
        /*07d0*/ 	.word	0xffffffff


	//   ....[207]....
        /*07d4*/ 	.word	0xffffffff


	//   ....[208]....
        /*07d8*/ 	.word	0xffffffff


	//   ....[209]....
        /*07dc*/ 	.word	0xffffffff


	//   ....[210]....
        /*07e0*/ 	.word	0xffffffff


	//   ....[211]....
        /*07e4*/ 	.word	0xffffffff


	//   ....[212]....
        /*07e8*/ 	.word	0xffffffff


	//   ....[213]....
        /*07ec*/ 	.word	0xffffffff


	//   ....[214]....
        /*07f0*/ 	.word	0xffffffff


	//   ....[215]....
        /*07f4*/ 	.word	0xffffffff


	//   ....[216]....
        /*07f8*/ 	.word	0xffffffff


	//   ....[217]....
        /*07fc*/ 	.word	0xffffffff


	//   ....[218]....
        /*0800*/ 	.word	0xffffffff


	//   ....[219]....
        /*0804*/ 	.word	0xffffffff


	//   ....[220]....
        /*0808*/ 	.word	0xffffffff


	//   ....[221]....
        /*080c*/ 	.word	0xffffffff


	//   ....[222]....
        /*0810*/ 	.word	0xffffffff


	//   ....[223]....
        /*0814*/ 	.word	0xffffffff


	//   ....[224]....
        /*0818*/ 	.word	0xffffffff


	//   ....[225]....
        /*081c*/ 	.word	0xffffffff


	//   ....[226]....
        /*0820*/ 	.word	0xffffffff


	//   ....[227]....
        /*0824*/ 	.word	0xffffffff


	//   ....[228]....
        /*0828*/ 	.word	0xffffffff


	//   ....[229]....
        /*082c*/ 	.word	0xffffffff


	//   ....[230]....
        /*0830*/ 	.word	0xffffffff


	//   ....[231]....
        /*0834*/ 	.word	0xffffffff


	//   ....[232]....
        /*0838*/ 	.word	0xffffffff


	//   ....[233]....
        /*083c*/ 	.word	0xffffffff


	//   ....[234]....
        /*0840*/ 	.word	0xffffffff


	//   ....[235]....
        /*0844*/ 	.word	0xffffffff


	//   ....[236]....
        /*0848*/ 	.word	0xffffffff


	//   ....[237]....
        /*084c*/ 	.word	0xffffffff


	//   ....[238]....
        /*0850*/ 	.word	0xffffffff


	//   ....[239]....
        /*0854*/ 	.word	0x0500005b


	//   ....[240]....
        /*0858*/ 	.word	0x0500005b


	//   ....[241]....
        /*085c*/ 	.word	0x0500005b


	//   ....[242]....
        /*0860*/ 	.word	0x0500005b


	//   ....[243]....
        /*0864*/ 	.word	0x0500005b


	//   ....[244]....
        /*0868*/ 	.word	0x0500005b


	//   ....[245]....
        /*086c*/ 	.word	0x0500005b


	//   ....[246]....
        /*0870*/ 	.word	0x0500005b


	//   ....[247]....
        /*0874*/ 	.word	0x0500005b


	//   ....[248]....
        /*0878*/ 	.word	0x0500005b


	//   ....[249]....
        /*087c*/ 	.word	0x0500005b


	//   ....[250]....
        /*0880*/ 	.word	0x0500005b


	//   ....[251]....
        /*0884*/ 	.word	0x0500005b


	//   ....[252]....
        /*0888*/ 	.word	0x0500005b


	//   ....[253]....
        /*088c*/ 	.word	0x0500005b


	//   ....[254]....
        /*0890*/ 	.word	0x0500005b


	//   ....[255]....
        /*0894*/ 	.word	0x0500005b


	//   ....[0]....
        /*0898*/ 	.word	0x0500005b


	//   ....[1]....
        /*089c*/ 	.word	0x0500005b


	//   ....[2]....
        /*08a0*/ 	.word	0x0500005b


	//   ....[3]....
        /*08a4*/ 	.word	0x0500005b


	//   ....[4]....
        /*08a8*/ 	.word	0x0500005b


	//   ....[5]....
        /*08ac*/ 	.word	0x0500005b


	//   ....[6]....
        /*08b0*/ 	.word	0x0500005b


	//   ....[7]....
        /*08b4*/ 	.word	0x0500005b


	//   ....[8]....
        /*08b8*/ 	.word	0x0500005b


	//   ....[9]....
        /*08bc*/ 	.word	0x0500005b


	//   ....[10]....
        /*08c0*/ 	.word	0x0500005b


	//   ....[11]....
        /*08c4*/ 	.word	0x0500005b


	//   ....[12]....
        /*08c8*/ 	.word	0x0500005b


	//   ....[13]....
        /*08cc*/ 	.word	0x0500005b


	//   ....[14]....
        /*08d0*/ 	.word	0x0500005b


	//   ....[15]....
        /*08d4*/ 	.word	0x0500005b


	//   ....[16]....
        /*08d8*/ 	.word	0x0500005b


	//   ....[17]....
        /*08dc*/ 	.word	0x0500005b


	//   ....[18]....
        /*08e0*/ 	.word	0x0500005b


	//   ....[19]....
        /*08e4*/ 	.word	0x0500005b


	//   ....[20]....
        /*08e8*/ 	.word	0x0500005b


	//   ....[21]....
        /*08ec*/ 	.word	0x0500005b


	//   ....[22]....
        /*08f0*/ 	.word	0x0500005b


	//   ....[23]....
        /*08f4*/ 	.word	0x0500005b


	//   ....[24]....
        /*08f8*/ 	.word	0x0500005b


	//   ....[25]....
        /*08fc*/ 	.word	0x0500005b


	//   ....[26]....
        /*0900*/ 	.word	0x0500005b


	//   ....[27]....
        /*0904*/ 	.word	0x0500005b


	//   ....[28]....
        /*0908*/ 	.word	0x0500005b


	//   ....[29]....
        /*090c*/ 	.word	0x0500005b


	//   ....[30]....
        /*0910*/ 	.word	0x0500005b


	//   ....[31]....
        /*0914*/ 	.word	0x0500005b


	//   ....[32]....
        /*0918*/ 	.word	0x0500005b


	//   ....[33]....
        /*091c*/ 	.word	0x0500005b


	//   ....[34]....
        /*0920*/ 	.word	0x0500005b


	//   ....[35]....
        /*0924*/ 	.word	0x0500005b


	//   ....[36]....
        /*0928*/ 	.word	0x0500005b


	//   ....[37]....
        /*092c*/ 	.word	0x0500005b


	//   ....[38]....
        /*0930*/ 	.word	0x0500005b


	//   ....[39]....
        /*0934*/ 	.word	0x0500005b


	//   ....[40]....
        /*0938*/ 	.word	0x0500005b


	//   ....[41]....
        /*093c*/ 	.word	0x0500005b


	//   ....[42]....
        /*0940*/ 	.word	0x0500005b


	//   ....[43]....
        /*0944*/ 	.word	0x0500005b


	//   ....[44]....
        /*0948*/ 	.word	0x0500005b


	//   ....[45]....
        /*094c*/ 	.word	0x0500005b


	//   ....[46]....
        /*0950*/ 	.word	0x0500005b


	//   ....[47]....
        /*0954*/ 	.word	0x0500005b


	//   ....[48]....
        /*0958*/ 	.word	0x0500005b


	//   ....[49]....
        /*095c*/ 	.word	0x0500005b


	//   ....[50]....
        /*0960*/ 	.word	0x0500005b


	//   ....[51]....
        /*0964*/ 	.word	0x0500005b


	//   ....[52]....
        /*0968*/ 	.word	0x0500005b


	//   ....[53]....
        /*096c*/ 	.word	0x0500005b


	//   ....[54]....
        /*0970*/ 	.word	0x0500005b


	//   ....[55]....
        /*0974*/ 	.word	0x0500005b


	//   ....[56]....
        /*0978*/ 	.word	0x0500005b


	//   ....[57]....
        /*097c*/ 	.word	0x0500005b


	//   ....[58]....
        /*0980*/ 	.word	0x0500005b


	//   ....[59]....
        /*0984*/ 	.word	0x0500005b


	//   ....[60]....
        /*0988*/ 	.word	0x0500005b


	//   ....[61]....
        /*098c*/ 	.word	0x0500005b


	//   ....[62]....
        /*0990*/ 	.word	0x0500005b


	//   ....[63]....
        /*0994*/ 	.word	0x0500005b


	//   ....[64]....
        /*0998*/ 	.word	0x0500005b


	//   ....[65]....
        /*099c*/ 	.word	0x0500005b


	//   ....[66]....
        /*09a0*/ 	.word	0x0500005b


	//   ....[67]....
        /*09a4*/ 	.word	0x0500005b


	//   ....[68]....
        /*09a8*/ 	.word	0x0500005b


	//   ....[69]....
        /*09ac*/ 	.word	0x0500005b


	//   ....[70]....
        /*09b0*/ 	.word	0x0500005b


	//   ....[71]....
        /*09b4*/ 	.word	0x0500005b


	//   ....[72]....
        /*09b8*/ 	.word	0x0500005b


	//   ....[73]....
        /*09bc*/ 	.word	0x0500005b


	//   ....[74]....
        /*09c0*/ 	.word	0x0500005b


	//   ....[75]....
        /*09c4*/ 	.word	0x0500005b


	//   ....[76]....
        /*09c8*/ 	.word	0x0500005b


	//   ....[77]....
        /*09cc*/ 	.word	0x0500005b


	//   ....[78]....
        /*09d0*/ 	.word	0x0500005b


	//   ....[79]....
        /*09d4*/ 	.word	0x0500005b


	//   ....[80]....
        /*09d8*/ 	.word	0x0500005b


	//   ....[81]....
        /*09dc*/ 	.word	0x0500005b


	//   ....[82]....
        /*09e0*/ 	.word	0x0500005b


	//   ....[83]....
        /*09e4*/ 	.word	0x0500005b


	//   ....[84]....
        /*09e8*/ 	.word	0x0500005b


	//   ....[85]....
        /*09ec*/ 	.word	0x0500005b


	//   ....[86]....
        /*09f0*/ 	.word	0x0500005b


	//   ....[87]....
        /*09f4*/ 	.word	0x0500005b


	//   ....[88]....
        /*09f8*/ 	.word	0x0500005b


	//   ....[89]....
        /*09fc*/ 	.word	0x0500005b


	//   ....[90]....
        /*0a00*/ 	.word	0x0500005b


	//   ....[91]....
        /*0a04*/ 	.word	0x0500005b


	//   ....[92]....
        /*0a08*/ 	.word	0x0500005b


	//   ....[93]....
        /*0a0c*/ 	.word	0x0500005b


	//   ....[94]....
        /*0a10*/ 	.word	0x0500005b


	//   ....[95]....
        /*0a14*/ 	.word	0x0500005b


	//   ....[96]....
        /*0a18*/ 	.word	0x0500005b


	//   ....[97]....
        /*0a1c*/ 	.word	0x0500005b


	//   ....[98]....
        /*0a20*/ 	.word	0x0500005b


	//   ....[99]....
        /*0a24*/ 	.word	0x0500005b


	//   ....[100]....
        /*0a28*/ 	.word	0x0500005b


	//   ....[101]....
        /*0a2c*/ 	.word	0x0500005b


	//   ....[102]....
        /*0a30*/ 	.word	0x0500005b


	//   ....[103]....
        /*0a34*/ 	.word	0x0500005b


	//   ....[104]....
        /*0a38*/ 	.word	0x0500005b


	//   ....[105]....
        /*0a3c*/ 	.word	0x0500005b


	//   ....[106]....
        /*0a40*/ 	.word	0x0500005b


	//   ....[107]....
        /*0a44*/ 	.word	0x0500005b


	//   ....[108]....
        /*0a48*/ 	.word	0x0500005b


	//   ....[109]....
        /*0a4c*/ 	.word	0x0500005b


	//   ....[110]....
        /*0a50*/ 	.word	0x0500005b


	//   ....[111]....
        /*0a54*/ 	.word	0x0500005b


	//   ....[112]....
        /*0a58*/ 	.word	0x0500005b


	//   ....[113]....
        /*0a5c*/ 	.word	0x0500005b


	//   ....[114]....
        /*0a60*/ 	.word	0x0500005b


	//   ....[115]....
        /*0a64*/ 	.word	0x0500005b


	//   ....[116]....
        /*0a68*/ 	.word	0x0500005b


	//   ....[117]....
        /*0a6c*/ 	.word	0x0500005b


	//   ....[118]....
        /*0a70*/ 	.word	0x0500005b


	//   ....[119]....
        /*0a74*/ 	.word	0x0500005b


	//   ....[120]....
        /*0a78*/ 	.word	0x0500005b


	//   ....[121]....
        /*0a7c*/ 	.word	0x0500005b


	//   ....[122]....
        /*0a80*/ 	.word	0x0500005b


	//   ....[123]....
        /*0a84*/ 	.word	0x0500005b


	//   ....[124]....
        /*0a88*/ 	.word	0x0500005b


	//   ....[125]....
        /*0a8c*/ 	.word	0x0500005b


	//   ....[126]....
        /*0a90*/ 	.word	0x0500005b


	//   ....[127]....
        /*0a94*/ 	.word	0x0500005b


	//   ....[128]....
        /*0a98*/ 	.word	0x0500005b


	//   ....[129]....
        /*0a9c*/ 	.word	0x0500005b


	//   ....[130]....
        /*0aa0*/ 	.word	0x0500005b


	//   ....[131]....
        /*0aa4*/ 	.word	0x0500005b


	//   ....[132]....
        /*0aa8*/ 	.word	0x0500005b


	//   ....[133]....
        /*0aac*/ 	.word	0x0500005b


	//   ....[134]....
        /*0ab0*/ 	.word	0x0500005b


	//   ....[135]....
        /*0ab4*/ 	.word	0x0500005b


	//   ....[136]....
        /*0ab8*/ 	.word	0x0500005b


	//   ....[137]....
        /*0abc*/ 	.word	0x0500005b


	//   ....[138]....
        /*0ac0*/ 	.word	0x0500005b


	//   ....[139]....
        /*0ac4*/ 	.word	0x0500005b


	//   ....[140]....
        /*0ac8*/ 	.word	0x0500005b


	//   ....[141]....
        /*0acc*/ 	.word	0x0500005b


	//   ....[142]....
        /*0ad0*/ 	.word	0x0500005b


	//   ....[143]....
        /*0ad4*/ 	.word	0x0500005b


	//   ....[144]....
        /*0ad8*/ 	.word	0x0500005b


	//   ....[145]....
        /*0adc*/ 	.word	0x0500005b


	//   ....[146]....
        /*0ae0*/ 	.word	0x0500005b


	//   ....[147]....
        /*0ae4*/ 	.word	0x0500005b


	//   ....[148]....
        /*0ae8*/ 	.word	0x0500005b


	//   ....[149]....
        /*0aec*/ 	.word	0x0500005b


	//   ....[150]....
        /*0af0*/ 	.word	0x0500005b


	//   ....[151]....
        /*0af4*/ 	.word	0x0500005b


	//   ....[152]....
        /*0af8*/ 	.word	0x0500005b


	//   ....[153]....
        /*0afc*/ 	.word	0x0500005b


	//   ....[154]....
        /*0b00*/ 	.word	0x0500005b


	//   ....[155]....
        /*0b04*/ 	.word	0x0500005b


	//   ....[156]....
        /*0b08*/ 	.word	0x0500005b


	//   ....[157]....
        /*0b0c*/ 	.word	0x0500005b


	//   ....[158]....
        /*0b10*/ 	.word	0x0500005b


	//   ....[159]....
        /*0b14*/ 	.word	0x0500005b


	//   ....[160]....
        /*0b18*/ 	.word	0x0500005b


	//   ....[161]....
        /*0b1c*/ 	.word	0x0500005b


	//   ....[162]....
        /*0b20*/ 	.word	0x0500005b


	//   ....[163]....
        /*0b24*/ 	.word	0x0500005b


	//   ....[164]....
        /*0b28*/ 	.word	0x0500005b


	//   ....[165]....
        /*0b2c*/ 	.word	0x0500005b


	//   ....[166]....
        /*0b30*/ 	.word	0x0500005b


	//   ....[167]....
        /*0b34*/ 	.word	0x0500005b


	//   ....[168]....
        /*0b38*/ 	.word	0x0500005b


	//   ....[169]....
        /*0b3c*/ 	.word	0x0500005b


	//   ....[170]....
        /*0b40*/ 	.word	0x0500005b


	//   ....[171]....
        /*0b44*/ 	.word	0x0500005b


	//   ....[172]....
        /*0b48*/ 	.word	0x0500005b


	//   ....[173]....
        /*0b4c*/ 	.word	0x0500005b


	//   ....[174]....
        /*0b50*/ 	.word	0x0500005b


	//   ....[175]....
        /*0b54*/ 	.word	0x0500005b


	//   ....[176]....
        /*0b58*/ 	.word	0x0500005b


	//   ....[177]....
        /*0b5c*/ 	.word	0x0500005b


	//   ....[178]....
        /*0b60*/ 	.word	0x0500005b


	//   ....[179]....
        /*0b64*/ 	.word	0x0500005b


	//   ....[180]....
        /*0b68*/ 	.word	0x0500005b


	//   ....[181]....
        /*0b6c*/ 	.word	0x0500005b


	//   ....[182]....
        /*0b70*/ 	.word	0x0500005b


	//   ....[183]....
        /*0b74*/ 	.word	0x0500005b


	//   ....[184]....
        /*0b78*/ 	.word	0x0500005b


	//   ....[185]....
        /*0b7c*/ 	.word	0x0500005b


	//   ....[186]....
        /*0b80*/ 	.word	0x0500005b


	//   ....[187]....
        /*0b84*/ 	.word	0x0500005b


	//   ....[188]....
        /*0b88*/ 	.word	0x0500005b


	//   ....[189]....
        /*0b8c*/ 	.word	0x0500005b


	//   ....[190]....
        /*0b90*/ 	.word	0x0500005b


	//   ....[191]....
        /*0b94*/ 	.word	0x0500005b


	//   ....[192]....
        /*0b98*/ 	.word	0x0500005b


	//   ....[193]....
        /*0b9c*/ 	.word	0x0500005b


	//   ....[194]....
        /*0ba0*/ 	.word	0x0500005b


	//   ....[195]....
        /*0ba4*/ 	.word	0x0500005b


	//   ....[196]....
        /*0ba8*/ 	.word	0x0500005b


	//   ....[197]....
        /*0bac*/ 	.word	0x0500005b


	//   ....[198]....
        /*0bb0*/ 	.word	0x0500005b


	//   ....[199]....
        /*0bb4*/ 	.word	0x0500005b


	//   ....[200]....
        /*0bb8*/ 	.word	0x0500005b


	//   ....[201]....
        /*0bbc*/ 	.word	0x0500005b


	//   ....[202]....
        /*0bc0*/ 	.word	0x0500005b


	//   ....[203]....
        /*0bc4*/ 	.word	0x0500005b


	//   ....[204]....
        /*0bc8*/ 	.word	0x0500005b


	//   ....[205]....
        /*0bcc*/ 	.word	0x0500005b


	//   ....[206]....
        /*0bd0*/ 	.word	0x0500005b


	//   ....[207]....
        /*0bd4*/ 	.word	0x0500005b


	//   ....[208]....
        /*0bd8*/ 	.word	0x0500005b


	//   ....[209]....
        /*0bdc*/ 	.word	0x0500005b


	//   ....[210]....
        /*0be0*/ 	.word	0x0500005b


	//   ....[211]....
        /*0be4*/ 	.word	0x0500005b


	//   ....[212]....
        /*0be8*/ 	.word	0x0500005b


	//   ....[213]....
        /*0bec*/ 	.word	0x0500005b


	//   ....[214]....
        /*0bf0*/ 	.word	0x0500005b


	//   ....[215]....
        /*0bf4*/ 	.word	0x0500005b


	//   ....[216]....
        /*0bf8*/ 	.word	0x0500005b


	//   ....[217]....
        /*0bfc*/ 	.word	0x0500005b


	//   ....[218]....
        /*0c00*/ 	.word	0x0500005b


	//   ....[219]....
        /*0c04*/ 	.word	0x0500005b


	//   ....[220]....
        /*0c08*/ 	.word	0x0500005b


	//   ....[221]....
        /*0c0c*/ 	.word	0x0500005b


	//   ....[222]....
        /*0c10*/ 	.word	0x0500005b


	//   ....[223]....
        /*0c14*/ 	.word	0x0500005b


	//   ....[224]....
        /*0c18*/ 	.word	0x0500005b


	//   ....[225]....
        /*0c1c*/ 	.word	0x0500005b


	//   ....[226]....
        /*0c20*/ 	.word	0x0500005b


	//   ....[227]....
        /*0c24*/ 	.word	0x0500005b


	//   ....[228]....
        /*0c28*/ 	.word	0x0500005b


	//   ....[229]....
        /*0c2c*/ 	.word	0x0500005b


	//   ....[230]....
        /*0c30*/ 	.word	0x0500005b


	//   ....[231]....
        /*0c34*/ 	.word	0x0500005b


	//   ....[232]....
        /*0c38*/ 	.word	0x0500005b


	//   ....[233]....
        /*0c3c*/ 	.word	0x0500005b


	//   ....[234]....
        /*0c40*/ 	.word	0x0500005b


	//   ....[235]....
        /*0c44*/ 	.word	0x0500005b


	//   ....[236]....
        /*0c48*/ 	.word	0x0500005b


	//   ....[237]....
        /*0c4c*/ 	.word	0x0500005b


	//   ....[238]....
        /*0c50*/ 	.word	0x0500005b


	//   ....[239]....
        /*0c54*/ 	.word	0x0500005b


	//   ....[240]....
        /*0c58*/ 	.word	0x0500005b


	//   ....[241]....
        /*0c5c*/ 	.word	0x0500005b


	//   ....[242]....
        /*0c60*/ 	.word	0x0500005b


	//   ....[243]....
        /*0c64*/ 	.word	0x0500005b


	//   ....[244]....
        /*0c68*/ 	.word	0x0500005b


	//   ....[245]....
        /*0c6c*/ 	.word	0x0500005b


	//   ....[246]....
        /*0c70*/ 	.word	0x0500005b


	//   ....[247]....
        /*0c74*/ 	.word	0x0500005b


	//   ....[248]....
        /*0c78*/ 	.word	0x0500005b


	//   ....[249]....
        /*0c7c*/ 	.word	0x0500005b


	//   ....[250]....
        /*0c80*/ 	.word	0x0500005b


	//   ....[251]....
        /*0c84*/ 	.word	0x0500005b


	//   ....[252]....
        /*0c88*/ 	.word	0x0500005b


	//   ....[253]....
        /*0c8c*/ 	.word	0x0500005b


	//   ....[254]....
        /*0c90*/ 	.word	0x0500005b


	//   ....[255]....
        /*0c94*/ 	.word	0x0500005b


	//   ....[0]....
        /*0c98*/ 	.word	0x0500005b


	//   ....[1]....
        /*0c9c*/ 	.word	0x0500005b


	//   ....[2]....
        /*0ca0*/ 	.word	0x0500005b


	//   ....[3]....
        /*0ca4*/ 	.word	0x0500005b


	//   ....[4]....
        /*0ca8*/ 	.word	0x0500005b


	//   ....[5]....
        /*0cac*/ 	.word	0x0500005b


	//   ....[6]....
        /*0cb0*/ 	.word	0x0500005b


	//   ....[7]....
        /*0cb4*/ 	.word	0x0500005b


	//   ....[8]....
        /*0cb8*/ 	.word	0x0500005b


	//   ....[9]....
        /*0cbc*/ 	.word	0x0500005b


	//   ....[10]....
        /*0cc0*/ 	.word	0x0500005b


	//   ....[11]....
        /*0cc4*/ 	.word	0x0500005b


	//   ....[12]....
        /*0cc8*/ 	.word	0x0500005b


	//   ....[13]....
        /*0ccc*/ 	.word	0x0500005b


	//   ....[14]....
        /*0cd0*/ 	.word	0x0500005b


	//   ....[15]....
        /*0cd4*/ 	.word	0x0500005b


	//   ....[16]....
        /*0cd8*/ 	.word	0x0500005b


	//   ....[17]....
        /*0cdc*/ 	.word	0x0500005b


	//   ....[18]....
        /*0ce0*/ 	.word	0x0500005b


	//   ....[19]....
        /*0ce4*/ 	.word	0x0500005b


	//   ....[20]....
        /*0ce8*/ 	.word	0x0500005b


	//   ....[21]....
        /*0cec*/ 	.word	0x0500005b


	//   ....[22]....
        /*0cf0*/ 	.word	0x0500005b


	//   ....[23]....
        /*0cf4*/ 	.word	0x0500005b


	//   ....[24]....
        /*0cf8*/ 	.word	0x0500005b


	//   ....[25]....
        /*0cfc*/ 	.word	0x0500005b


	//   ....[26]....
        /*0d00*/ 	.word	0x0500005b


	//   ....[27]....
        /*0d04*/ 	.word	0x0500005b


	//   ....[28]....
        /*0d08*/ 	.word	0x0500005b


	//   ....[29]....
        /*0d0c*/ 	.word	0x0500005b


	//   ....[30]....
        /*0d10*/ 	.word	0x0500005b


	//   ....[31]....
        /*0d14*/ 	.word	0x0500005b


	//   ....[32]....
        /*0d18*/ 	.word	0x0500005b


	//   ....[33]....
        /*0d1c*/ 	.word	0x0500005b


	//   ....[34]....
        /*0d20*/ 	.word	0x0500005b


	//   ....[35]....
        /*0d24*/ 	.word	0x0500005b


	//   ....[36]....
        /*0d28*/ 	.word	0x0500005b


	//   ....[37]....
        /*0d2c*/ 	.word	0x0500005b


	//   ....[38]....
        /*0d30*/ 	.word	0x0500005b


	//   ....[39]....
        /*0d34*/ 	.word	0x0500005b


	//   ....[40]....
        /*0d38*/ 	.word	0x0500005b


	//   ....[41]....
        /*0d3c*/ 	.word	0x0500005b


	//   ....[42]....
        /*0d40*/ 	.word	0x0500005b


	//   ....[43]....
        /*0d44*/ 	.word	0x0500005b


	//   ....[44]....
        /*0d48*/ 	.word	0x0500005b


	//   ....[45]....
        /*0d4c*/ 	.word	0x0500005b


	//   ....[46]....
        /*0d50*/ 	.word	0x0500005b


	//   ....[47]....
        /*0d54*/ 	.word	0x0500005b


	//   ....[48]....
        /*0d58*/ 	.word	0x0500005b


	//   ....[49]....
        /*0d5c*/ 	.word	0x0500005b


	//   ....[50]....
        /*0d60*/ 	.word	0x0500005b


	//   ....[51]....
        /*0d64*/ 	.word	0x0500005b


	//   ....[52]....
        /*0d68*/ 	.word	0x0500005b


	//   ....[53]....
        /*0d6c*/ 	.word	0x0500005b


	//   ....[54]....
        /*0d70*/ 	.word	0x0500005b


	//   ....[55]....
        /*0d74*/ 	.word	0x0500005b


	//   ....[56]....
        /*0d78*/ 	.word	0x0500005b


	//   ....[57]....
        /*0d7c*/ 	.word	0x0500005b


	//   ....[58]....
        /*0d80*/ 	.word	0x0500005b


	//   ....[59]....
        /*0d84*/ 	.word	0x0500005b


	//   ....[60]....
        /*0d88*/ 	.word	0x0500005b


	//   ....[61]....
        /*0d8c*/ 	.word	0x0500005b


	//   ....[62]....
        /*0d90*/ 	.word	0x0500005b


	//   ....[63]....
        /*0d94*/ 	.word	0x0500005b


	//   ....[64]....
        /*0d98*/ 	.word	0x0500005b


	//   ....[65]....
        /*0d9c*/ 	.word	0x0500005b


	//   ....[66]....
        /*0da0*/ 	.word	0x0500005b


	//   ....[67]....
        /*0da4*/ 	.word	0x0500005b


	//   ....[68]....
        /*0da8*/ 	.word	0x0500005b


	//   ....[69]....
        /*0dac*/ 	.word	0x0500005b


	//   ....[70]....
        /*0db0*/ 	.word	0x0500005b


	//   ....[71]....
        /*0db4*/ 	.word	0x0500005b


	//   ....[72]....
        /*0db8*/ 	.word	0x0500005b


	//   ....[73]....
        /*0dbc*/ 	.word	0x0500005b


	//   ....[74]....
        /*0dc0*/ 	.word	0x0500005b


	//   ....[75]....
        /*0dc4*/ 	.word	0x0500005b


	//   ....[76]....
        /*0dc8*/ 	.word	0x0500005b


	//   ....[77]....
        /*0dcc*/ 	.word	0x0500005b


	//   ....[78]....
        /*0dd0*/ 	.word	0x0500005b


	//   ....[79]....
        /*0dd4*/ 	.word	0x0500005b


	//   ....[80]....
        /*0dd8*/ 	.word	0x0500005b


	//   ....[81]....
        /*0ddc*/ 	.word	0x0500005b


	//   ....[82]....
        /*0de0*/ 	.word	0x0500005b


	//   ....[83]....
        /*0de4*/ 	.word	0x0500005b


	//   ....[84]....
        /*0de8*/ 	.word	0x0500005b


	//   ....[85]....
        /*0dec*/ 	.word	0x0500005b


	//   ....[86]....
        /*0df0*/ 	.word	0x0500005b


	//   ....[87]....
        /*0df4*/ 	.word	0x0500005b


	//   ....[88]....
        /*0df8*/ 	.word	0x0500005b


	//   ....[89]....
        /*0dfc*/ 	.word	0x0500005b


	//   ....[90]....
        /*0e00*/ 	.word	0x0500005b


	//   ....[91]....
        /*0e04*/ 	.word	0x0500005b


	//   ....[92]....
        /*0e08*/ 	.word	0x0500005b


	//   ....[93]....
        /*0e0c*/ 	.word	0x0500005b


	//   ....[94]....
        /*0e10*/ 	.word	0x0500005b


	//   ....[95]....
        /*0e14*/ 	.word	0x0500005b


	//   ....[96]....
        /*0e18*/ 	.word	0x0500005b


	//   ....[97]....
        /*0e1c*/ 	.word	0x0500005b


	//   ....[98]....
        /*0e20*/ 	.word	0x0500005b


	//   ....[99]....
        /*0e24*/ 	.word	0x0500005b


	//   ....[100]....
        /*0e28*/ 	.word	0x0500005b


	//   ....[101]....
        /*0e2c*/ 	.word	0x0500005b


	//   ....[102]....
        /*0e30*/ 	.word	0x0500005b


	//   ....[103]....
        /*0e34*/ 	.word	0x0500005b


	//   ....[104]....
        /*0e38*/ 	.word	0x0500005b


	//   ....[105]....
        /*0e3c*/ 	.word	0x0500005b


	//   ....[106]....
        /*0e40*/ 	.word	0x0500005b


	//   ....[107]....
        /*0e44*/ 	.word	0x0500005b


	//   ....[108]....
        /*0e48*/ 	.word	0x0500005b


	//   ....[109]....
        /*0e4c*/ 	.word	0x0500005b


	//   ....[110]....
        /*0e50*/ 	.word	0x0500005b


	//   ....[111]....
        /*0e54*/ 	.word	0x0500005b


	//   ....[112]....
        /*0e58*/ 	.word	0x0500005b


	//   ....[113]....
        /*0e5c*/ 	.word	0x0500005b


	//   ....[114]....
        /*0e60*/ 	.word	0x0500005b


	//   ....[115]....
        /*0e64*/ 	.word	0x0500005b


	//   ....[116]....
        /*0e68*/ 	.word	0x0500005b


	//   ....[117]....
        /*0e6c*/ 	.word	0x0500005b


	//   ....[118]....
        /*0e70*/ 	.word	0x0500005b


	//   ....[119]....
        /*0e74*/ 	.word	0x0500005b


	//   ....[120]....
        /*0e78*/ 	.word	0x0500005b


	//   ....[121]....
        /*0e7c*/ 	.word	0x0500005b


	//   ....[122]....
        /*0e80*/ 	.word	0x0500005b


	//   ....[123]....
        /*0e84*/ 	.word	0x0500005b


	//   ....[124]....
        /*0e88*/ 	.word	0x0500005b


	//   ....[125]....
        /*0e8c*/ 	.word	0x0500005b


	//   ....[126]....
        /*0e90*/ 	.word	0x0500005b


	//   ....[127]....
        /*0e94*/ 	.word	0x0500005b


	//   ....[128]....
        /*0e98*/ 	.word	0x0500005b


	//   ....[129]....
        /*0e9c*/ 	.word	0x0500005b


	//   ....[130]....
        /*0ea0*/ 	.word	0x0500005b


	//   ....[131]....
        /*0ea4*/ 	.word	0x0500005b


	//   ....[132]....
        /*0ea8*/ 	.word	0x0500005b


	//   ....[133]....
        /*0eac*/ 	.word	0x0500005b


	//   ....[134]....
        /*0eb0*/ 	.word	0x0500005b


	//   ....[135]....
        /*0eb4*/ 	.word	0x0500005b


	//   ....[136]....
        /*0eb8*/ 	.word	0x0500005b


	//   ....[137]....
        /*0ebc*/ 	.word	0x0500005b


	//   ....[138]....
        /*0ec0*/ 	.word	0x0500005b


	//   ....[139]....
        /*0ec4*/ 	.word	0x0500005b


	//   ....[140]....
        /*0ec8*/ 	.word	0x0500005b


	//   ....[141]....
        /*0ecc*/ 	.word	0x0500005b


	//   ....[142]....
        /*0ed0*/ 	.word	0x0500005b


	//   ....[143]....
        /*0ed4*/ 	.word	0x0500005b


	//   ....[144]....
        /*0ed8*/ 	.word	0x0500005b


	//   ....[145]....
        /*0edc*/ 	.word	0x0500005b


	//   ....[146]....
        /*0ee0*/ 	.word	0x0500005b


	//   ....[147]....
        /*0ee4*/ 	.word	0x0500005b


	//   ....[148]....
        /*0ee8*/ 	.word	0x0500005b


	//   ....[149]....
        /*0eec*/ 	.word	0x0500005b


	//   ....[150]....
        /*0ef0*/ 	.word	0x0500005b


	//   ....[151]....
        /*0ef4*/ 	.word	0x0500005b


	//   ....[152]....
        /*0ef8*/ 	.word	0x0500005b


	//   ....[153]....
        /*0efc*/ 	.word	0x0500005b


	//   ....[154]....
        /*0f00*/ 	.word	0x0500005b


	//   ....[155]....
        /*0f04*/ 	.word	0x0500005b


	//   ....[156]....
        /*0f08*/ 	.word	0x0500005b


	//   ....[157]....
        /*0f0c*/ 	.word	0x0500005b


	//   ....[158]....
        /*0f10*/ 	.word	0x0500005b


	//   ....[159]....
        /*0f14*/ 	.word	0x0500005b


	//   ....[160]....
        /*0f18*/ 	.word	0x0500005b


	//   ....[161]....
        /*0f1c*/ 	.word	0x0500005b


	//   ....[162]....
        /*0f20*/ 	.word	0x0500005b


	//   ....[163]....
        /*0f24*/ 	.word	0x0500005b


	//   ....[164]....
        /*0f28*/ 	.word	0x0500005b


	//   ....[165]....
        /*0f2c*/ 	.word	0x0500005b


	//   ....[166]....
        /*0f30*/ 	.word	0x0500005b


	//   ....[167]....
        /*0f34*/ 	.word	0x0500005b


	//   ....[168]....
        /*0f38*/ 	.word	0x0500005b


	//   ....[169]....
        /*0f3c*/ 	.word	0x0500005b


	//   ....[170]....
        /*0f40*/ 	.word	0x0500005b


	//   ....[171]....
        /*0f44*/ 	.word	0x0500005b


	//   ....[172]....
        /*0f48*/ 	.word	0x0500005b


	//   ....[173]....
        /*0f4c*/ 	.word	0x0500005b


	//   ....[174]....
        /*0f50*/ 	.word	0x0500005b


	//   ....[175]....
        /*0f54*/ 	.word	0x0500005b


	//   ....[176]....
        /*0f58*/ 	.word	0x0500005b


	//   ....[177]....
        /*0f5c*/ 	.word	0x0500005b


	//   ....[178]....
        /*0f60*/ 	.word	0x0500005b


	//   ....[179]....
        /*0f64*/ 	.word	0x0500005b


	//   ....[180]....
        /*0f68*/ 	.word	0x0500005b


	//   ....[181]....
        /*0f6c*/ 	.word	0x0500005b


	//   ....[182]....
        /*0f70*/ 	.word	0x0500005b


	//   ....[183]....
        /*0f74*/ 	.word	0x0500005b


	//   ....[184]....
        /*0f78*/ 	.word	0x0500005b


	//   ....[185]....
        /*0f7c*/ 	.word	0x0500005b


	//   ....[186]....
        /*0f80*/ 	.word	0x0500005b


	//   ....[187]....
        /*0f84*/ 	.word	0x0500005b


	//   ....[188]....
        /*0f88*/ 	.word	0x0500005b


	//   ....[189]....
        /*0f8c*/ 	.word	0x0500005b


	//   ....[190]....
        /*0f90*/ 	.word	0x0500005b


	//   ....[191]....
        /*0f94*/ 	.word	0x0500005b


	//   ....[192]....
        /*0f98*/ 	.word	0x0500005b


	//   ....[193]....
        /*0f9c*/ 	.word	0x0500005b


	//   ....[194]....
        /*0fa0*/ 	.word	0x0500005b


	//   ....[195]....
        /*0fa4*/ 	.word	0x0500005b


	//   ....[196]....
        /*0fa8*/ 	.word	0x0500005b


	//   ....[197]....
        /*0fac*/ 	.word	0x0500005b


	//   ....[198]....
        /*0fb0*/ 	.word	0x0500005b


	//   ....[199]....
        /*0fb4*/ 	.word	0x0500005b


	//   ....[200]....
        /*0fb8*/ 	.word	0x0500005b


	//   ....[201]....
        /*0fbc*/ 	.word	0x0500005b


	//   ....[202]....
        /*0fc0*/ 	.word	0x0500005b


	//   ....[203]....
        /*0fc4*/ 	.word	0x0500005b


	//   ....[204]....
        /*0fc8*/ 	.word	0x0500005b


	//   ....[205]....
        /*0fcc*/ 	.word	0x0500005b


	//   ....[206]....
        /*0fd0*/ 	.word	0x0500005b


	//   ....[207]....
        /*0fd4*/ 	.word	0x0500005b


	//   ....[208]....
        /*0fd8*/ 	.word	0x0500005b


	//   ....[209]....
        /*0fdc*/ 	.word	0x0500005b


	//   ....[210]....
        /*0fe0*/ 	.word	0x0500005b


	//   ....[211]....
        /*0fe4*/ 	.word	0x0500005b


	//   ....[212]....
        /*0fe8*/ 	.word	0x0500005b


	//   ....[213]....
        /*0fec*/ 	.word	0x0500005b


	//   ....[214]....
        /*0ff0*/ 	.word	0x0500005b


	//   ....[215]....
        /*0ff4*/ 	.word	0x0500005b


	//   ....[216]....
        /*0ff8*/ 	.word	0x0500005b


	//   ....[217]....
        /*0ffc*/ 	.word	0x0500005b


	//   ....[218]....
        /*1000*/ 	.word	0x0500005b


	//   ....[219]....
        /*1004*/ 	.word	0x0500005b


	//   ....[220]....
        /*1008*/ 	.word	0x0500005b


	//   ....[221]....
        /*100c*/ 	.word	0x0500005b


	//----- nvinfo : EIATTR_COOP_GROUP_INSTR_OFFSETS
	.align		4
.L_157:
        /*1010*/ 	.byte	0x04, 0x28
        /*1012*/ 	.short	(.L_159 - .L_158)


	//   ....[0]....
.L_158:
        /*1014*/ 	.word	0x00000c20


	//   ....[1]....
        /*1018*/ 	.word	0x00000c80


	//   ....[2]....
        /*101c*/ 	.word	0x00000cd0


	//   ....[3]....
        /*1020*/ 	.word	0x00000ce0


	//   ....[4]....
        /*1024*/ 	.word	0x00000cf0


	//   ....[5]....
        /*1028*/ 	.word	0x00000d00


	//   ....[6]....
        /*102c*/ 	.word	0x00000d10


	//   ....[7]....
        /*1030*/ 	.word	0x00000d20


	//   ....[8]....
        /*1034*/ 	.word	0x00000d30


	//   ....[9]....
        /*1038*/ 	.word	0x00000d40


	//   ....[10]....
        /*103c*/ 	.word	0x00000d50


	//   ....[11]....
        /*1040*/ 	.word	0x00000d60


	//   ....[12]....
        /*1044*/ 	.word	0x00000d70


	//   ....[13]....
        /*1048*/ 	.word	0x00000d80


	//   ....[14]....
        /*104c*/ 	.word	0x00000d90


	//   ....[15]....
        /*1050*/ 	.word	0x00000da0


	//   ....[16]....
        /*1054*/ 	.word	0x00000db0


	//   ....[17]....
        /*1058*/ 	.word	0x00000dc0


	//   ....[18]....
        /*105c*/ 	.word	0x00000dd0


	//   ....[19]....
        /*1060*/ 	.word	0x00000df0


	//   ....[20]....
        /*1064*/ 	.word	0x00000e00


	//   ....[21]....
        /*1068*/ 	.word	0x00000e10


	//   ....[22]....
        /*106c*/ 	.word	0x00000e80


	//   ....[23]....
        /*1070*/ 	.word	0x00000ec0


	//   ....[24]....
        /*1074*/ 	.word	0x00000f00


	//   ....[25]....
        /*1078*/ 	.word	0x00000f40


	//   ....[26]....
        /*107c*/ 	.word	0x00000f80


	//   ....[27]....
        /*1080*/ 	.word	0x00000f90


	//   ....[28]....
        /*1084*/ 	.word	0x00000fa0


	//   ....[29]....
        /*1088*/ 	.word	0x00000fe0


	//   ....[30]....
        /*108c*/ 	.word	0x00001020


	//   ....[31]....
        /*1090*/ 	.word	0x00001060


	//   ....[32]....
        /*1094*/ 	.word	0x000010a0


	//   ....[33]....
        /*1098*/ 	.word	0x000010e0


	//   ....[34]....
        /*109c*/ 	.word	0x00001120


	//   ....[35]....
        /*10a0*/ 	.word	0x00001160


	//   ....[36]....
        /*10a4*/ 	.word	0x000011a0


	//   ....[37]....
        /*10a8*/ 	.word	0x000011e0


	//   ....[38]....
        /*10ac*/ 	.word	0x00001220


	//   ....[39]....
        /*10b0*/ 	.word	0x00001260


	//   ....[40]....
        /*10b4*/ 	.word	0x000012a0


	//   ....[41]....
        /*10b8*/ 	.word	0x000012e0


	//   ....[42]....
        /*10bc*/ 	.word	0x00001320


	//   ....[43]....
        /*10c0*/ 	.word	0x00001380


	//   ....[44]....
        /*10c4*/ 	.word	0x000013c0


	//   ....[45]....
        /*10c8*/ 	.word	0x00001400


	//   ....[46]....
        /*10cc*/ 	.word	0x00001440


	//   ....[47]....
        /*10d0*/ 	.word	0x00001470


	//   ....[48]....
        /*10d4*/ 	.word	0x000014c0


	//   ....[49]....
        /*10d8*/ 	.word	0x000014f0


	//   ....[50]....
        /*10dc*/ 	.word	0x00001530


	//   ....[51]....
        /*10e0*/ 	.word	0x00001590


	//   ....[52]....
        /*10e4*/ 	.word	0x000015c0


	//   ....[53]....
        /*10e8*/ 	.word	0x000015f0


	//   ....[54]....
        /*10ec*/ 	.word	0x00001620


	//   ....[55]....
        /*10f0*/ 	.word	0x00001650


	//   ....[56]....
        /*10f4*/ 	.word	0x00001660


	//   ....[57]....
        /*10f8*/ 	.word	0x00001690


	//   ....[58]....
        /*10fc*/ 	.word	0x000016c0


	//   ....[59]....
        /*1100*/ 	.word	0x000016f0


	//   ....[60]....
        /*1104*/ 	.word	0x00001720


	//   ....[61]....
        /*1108*/ 	.word	0x00001750


	//   ....[62]....
        /*110c*/ 	.word	0x000017b0


	//   ....[63]....
        /*1110*/ 	.word	0x000017c0


	//   ....[64]....
        /*1114*/ 	.word	0x000017d0


	//   ....[65]....
        /*1118*/ 	.word	0x000017e0


	//   ....[66]....
        /*111c*/ 	.word	0x00001810


	//   ....[67]....
        /*1120*/ 	.word	0x00001840


	//   ....[68]....
        /*1124*/ 	.word	0x00001870


	//   ....[69]....
        /*1128*/ 	.word	0x00001880


	//   ....[70]....
        /*112c*/ 	.word	0x00001980


	//   ....[71]....
        /*1130*/ 	.word	0x000019a0


	//   ....[72]....
        /*1134*/ 	.word	0x00001a20


	//   ....[73]....
        /*1138*/ 	.word	0x00001a30


	//   ....[74]....
        /*113c*/ 	.word	0x00001a40


	//   ....[75]....
        /*1140*/ 	.word	0x00001a50


	//   ....[76]....
        /*1144*/ 	.word	0x00001a60


	//   ....[77]....
        /*1148*/ 	.word	0x00001a70


	//   ....[78]....
        /*114c*/ 	.word	0x00001aa0


	//   ....[79]....
        /*1150*/ 	.word	0x00001ad0


	//   ....[80]....
        /*1154*/ 	.word	0x00001b00


	//   ....[81]....
        /*1158*/ 	.word	0x00001b30


	//   ....[82]....
        /*115c*/ 	.word	0x00001b60


	//   ....[83]....
        /*1160*/ 	.word	0x00001b90


	//   ....[84]....
        /*1164*/ 	.word	0x00001ba0


	//   ....[85]....
        /*1168*/ 	.word	0x00001bf0


	//   ....[86]....
        /*116c*/ 	.word	0x00001c20


	//   ....[87]....
        /*1170*/ 	.word	0x00001c50


	//   ....[88]....
        /*1174*/ 	.word	0x00001c80


	//   ....[89]....
        /*1178*/ 	.word	0x00001cb0


	//   ....[90]....
        /*117c*/ 	.word	0x00001ce0


	//   ....[91]....
        /*1180*/ 	.word	0x00001cf0


	//   ....[92]....
        /*1184*/ 	.word	0x00001d00


	//   ....[93]....
        /*1188*/ 	.word	0x00001d10


	//   ....[94]....
        /*118c*/ 	.word	0x00001d20


	//   ....[95]....
        /*1190*/ 	.word	0x00001d30


	//   ....[96]....
        /*1194*/ 	.word	0x00001d40


	//   ....[97]....
        /*1198*/ 	.word	0x00001d50


	//   ....[98]....
        /*119c*/ 	.word	0x00001d60


	//   ....[99]....
        /*11a0*/ 	.word	0x00001d70


	//   ....[100]....
        /*11a4*/ 	.word	0x00001d80


	//   ....[101]....
        /*11a8*/ 	.word	0x00001e80


	//   ....[102]....
        /*11ac*/ 	.word	0x00001ea0


	//   ....[103]....
        /*11b0*/ 	.word	0x00001ed0


	//   ....[104]....
        /*11b4*/ 	.word	0x00001f00


	//   ....[105]....
        /*11b8*/ 	.word	0x00001fd0


	//   ....[106]....
        /*11bc*/ 	.word	0x00001fe0


	//   ....[107]....
        /*11c0*/ 	.word	0x00001ff0


	//   ....[108]....
        /*11c4*/ 	.word	0x00002000


	//   ....[109]....
        /*11c8*/ 	.word	0x00002010


	//   ....[110]....
        /*11cc*/ 	.word	0x00002100


	//   ....[111]....
        /*11d0*/ 	.word	0x00002130


	//   ....[112]....
        /*11d4*/ 	.word	0x00002160


	//   ....[113]....
        /*11d8*/ 	.word	0x00002190


	//   ....[114]....
        /*11dc*/ 	.word	0x000021a0


	//   ....[115]....
        /*11e0*/ 	.word	0x000021b0


	//   ....[116]....
        /*11e4*/ 	.word	0x000021c0


	//   ....[117]....
        /*11e8*/ 	.word	0x00002210


	//   ....[118]....
        /*11ec*/ 	.word	0x00002240


	//   ....[119]....
        /*11f0*/ 	.word	0x00002270


	//   ....[120]....
        /*11f4*/ 	.word	0x000022a0


	//   ....[121]....
        /*11f8*/ 	.word	0x000022d0


	//   ....[122]....
        /*11fc*/ 	.word	0x00002300


	//   ....[123]....
        /*1200*/ 	.word	0x00002310


	//   ....[124]....
        /*1204*/ 	.word	0x00002320


	//   ....[125]....
        /*1208*/ 	.word	0x00002330


	//   ....[126]....
        /*120c*/ 	.word	0x00002340


	//   ....[127]....
        /*1210*/ 	.word	0x00002350


	//   ....[128]....
        /*1214*/ 	.word	0x00002360


	//   ....[129]....
        /*1218*/ 	.word	0x00002370


	//   ....[130]....
        /*121c*/ 	.word	0x00002380


	//   ....[131]....
        /*1220*/ 	.word	0x00002390


	//   ....[132]....
        /*1224*/ 	.word	0x000023a0


	//   ....[133]....
        /*1228*/ 	.word	0x000024d0


	//   ....[134]....
        /*122c*/ 	.word	0x000024f0


	//   ....[135]....
        /*1230*/ 	.word	0x00002510


	//   ....[136]....
        /*1234*/ 	.word	0x00002520


	//   ....[137]....
        /*1238*/ 	.word	0x00002530


	//   ....[138]....
        /*123c*/ 	.word	0x00002600


	//   ....[139]....
        /*1240*/ 	.word	0x00002610


	//   ....[140]....
        /*1244*/ 	.word	0x00002620


	//   ....[141]....
        /*1248*/ 	.word	0x00002630


	//   ....[142]....
        /*124c*/ 	.word	0x00002650


	//   ....[143]....
        /*1250*/ 	.word	0x00002660


	//   ....[144]....
        /*1254*/ 	.word	0x00002670


	//   ....[145]....
        /*1258*/ 	.word	0x00002680


	//   ....[146]....
        /*125c*/ 	.word	0x00002690


	//   ....[147]....
        /*1260*/ 	.word	0x000026a0


	//   ....[148]....
        /*1264*/ 	.word	0x000026b0


	//   ....[149]....
        /*1268*/ 	.word	0x000026c0


	//   ....[150]....
        /*126c*/ 	.word	0x000026d0


	//   ....[151]....
        /*1270*/ 	.word	0x000026e0


	//   ....[152]....
        /*1274*/ 	.word	0x00002790


	//   ....[153]....
        /*1278*/ 	.word	0x000027a0


	//   ....[154]....
        /*127c*/ 	.word	0x000027b0


	//   ....[155]....
        /*1280*/ 	.word	0x000027c0


	//   ....[156]....
        /*1284*/ 	.word	0x000027d0


	//   ....[157]....
        /*1288*/ 	.word	0x00002880


	//   ....[158]....
        /*128c*/ 	.word	0x000028b0


	//   ....[159]....
        /*1290*/ 	.word	0x000028e0


	//   ....[160]....
        /*1294*/ 	.word	0x00002910


	//   ....[161]....
        /*1298*/ 	.word	0x00002940


	//   ....[162]....
        /*129c*/ 	.word	0x00002950


	//   ....[163]....
        /*12a0*/ 	.word	0x00002960


	//   ....[164]....
        /*12a4*/ 	.word	0x00002970


	//   ....[165]....
        /*12a8*/ 	.word	0x00002980


	//   ....[166]....
        /*12ac*/ 	.word	0x00002b50


	//   ....[167]....
        /*12b0*/ 	.word	0x00002c10


	//   ....[168]....
        /*12b4*/ 	.word	0x00002c30


	//   ....[169]....
        /*12b8*/ 	.word	0x00002c40


	//   ....[170]....
        /*12bc*/ 	.word	0x00002c50


	//   ....[171]....
        /*12c0*/ 	.word	0x00002c60


	//   ....[172]....
        /*12c4*/ 	.word	0x00002c90


	//   ....[173]....
        /*12c8*/ 	.word	0x00002cc0


	//   ....[174]....
        /*12cc*/ 	.word	0x00002d60


	//   ....[175]....
        /*12d0*/ 	.word	0x00002d70


	//   ....[176]....
        /*12d4*/ 	.word	0x00002dc0


	//   ....[177]....
        /*12d8*/ 	.word	0x00002dd0


	//   ....[178]....
        /*12dc*/ 	.word	0x00002de0


	//   ....[179]....
        /*12e0*/ 	.word	0x00002df0


	//   ....[180]....
        /*12e4*/ 	.word	0x00002e20


	//   ....[181]....
        /*12e8*/ 	.word	0x00002e50


	//   ....[182]....
        /*12ec*/ 	.word	0x00002e60


	//   ....[183]....
        /*12f0*/ 	.word	0x00002eb0


	//   ....[184]....
        /*12f4*/ 	.word	0x00002ee0


	//   ....[185]....
        /*12f8*/ 	.word	0x00002f10


	//   ....[186]....
        /*12fc*/ 	.word	0x00002f30


	//   ....[187]....
        /*1300*/ 	.word	0x00002f60


	//   ....[188]....
        /*1304*/ 	.word	0x00002f90


	//   ....[189]....
        /*1308*/ 	.word	0x00002fb0


	//   ....[190]....
        /*130c*/ 	.word	0x00002fc0


	//   ....[191]....
        /*1310*/ 	.word	0x00002fd0


	//   ....[192]....
        /*1314*/ 	.word	0x00002fe0


	//   ....[193]....
        /*1318*/ 	.word	0x00002ff0


	//   ....[194]....
        /*131c*/ 	.word	0x00003000


	//   ....[195]....
        /*1320*/ 	.word	0x00003010


	//   ....[196]....
        /*1324*/ 	.word	0x00003020


	//   ....[197]....
        /*1328*/ 	.word	0x00003030


	//   ....[198]....
        /*132c*/ 	.word	0x00003040


	//   ....[199]....
        /*1330*/ 	.word	0x00003050


	//   ....[200]....
        /*1334*/ 	.word	0x000030a0


	//   ....[201]....
        /*1338*/ 	.word	0x000030e0


	//   ....[202]....
        /*133c*/ 	.word	0x00003120


	//   ....[203]....
        /*1340*/ 	.word	0x00003160


	//   ....[204]....
        /*1344*/ 	.word	0x00003200


	//   ....[205]....
        /*1348*/ 	.word	0x000032b0


	//   ....[206]....
        /*134c*/ 	.word	0x000032c0


	//   ....[207]....
        /*1350*/ 	.word	0x000032d0


	//   ....[208]....
        /*1354*/ 	.word	0x000032e0


	//   ....[209]....
        /*1358*/ 	.word	0x000032f0


	//   ....[210]....
        /*135c*/ 	.word	0x00003300


	//   ....[211]....
        /*1360*/ 	.word	0x00003320


	//   ....[212]....
        /*1364*/ 	.word	0x00003330


	//   ....[213]....
        /*1368*/ 	.word	0x00003340


	//   ....[214]....
        /*136c*/ 	.word	0x00003350


	//   ....[215]....
        /*1370*/ 	.word	0x00003360


	//   ....[216]....
        /*1374*/ 	.word	0x00003370


	//   ....[217]....
        /*1378*/ 	.word	0x00003380


	//   ....[218]....
        /*137c*/ 	.word	0x00003390


	//   ....[219]....
        /*1380*/ 	.word	0x000033c0


	//   ....[220]....
        /*1384*/ 	.word	0x000034d0


	//   ....[221]....
        /*1388*/ 	.word	0x000034e0


	//   ....[222]....
        /*138c*/ 	.word	0x00003510


	//   ....[223]....
        /*1390*/ 	.word	0x00003520


	//   ....[224]....
        /*1394*/ 	.word	0x00003530


	//   ....[225]....
        /*1398*/ 	.word	0x00003540


	//   ....[226]....
        /*139c*/ 	.word	0x00003550


	//   ....[227]....
        /*13a0*/ 	.word	0x00003560


	//   ....[228]....
        /*13a4*/ 	.word	0x00003570


	//   ....[229]....
        /*13a8*/ 	.word	0x00003580


	//   ....[230]....
        /*13ac*/ 	.word	0x00003590


	//   ....[231]....
        /*13b0*/ 	.word	0x000035a0


	//   ....[232]....
        /*13b4*/ 	.word	0x000037f0


	//   ....[233]....
        /*13b8*/ 	.word	0x00003840


	//   ....[234]....
        /*13bc*/ 	.word	0x00003860


	//   ....[235]....
        /*13c0*/ 	.word	0x00003870


	//   ....[236]....
        /*13c4*/ 	.word	0x00003880


	//   ....[237]....
        /*13c8*/ 	.word	0x000038c0


	//   ....[238]....
        /*13cc*/ 	.word	0x00003900


	//   ....[239]....
        /*13d0*/ 	.word	0x00003910


	//   ....[240]....
        /*13d4*/ 	.word	0x00003920


	//   ....[241]....
        /*13d8*/ 	.word	0x00003930


	//   ....[242]....
        /*13dc*/ 	.word	0x00003940


	//   ....[243]....
        /*13e0*/ 	.word	0x00003950


	//   ....[244]....
        /*13e4*/ 	.word	0x00003960


	//   ....[245]....
        /*13e8*/ 	.word	0x00003970


	//   ....[246]....
        /*13ec*/ 	.word	0x00003980


	//   ....[247]....
        /*13f0*/ 	.word	0x00003990


	//   ....[248]....
        /*13f4*/ 	.word	0x000039a0


	//   ....[249]....
        /*13f8*/ 	.word	0x000039b0


	//   ....[250]....
        /*13fc*/ 	.word	0x000039c0


	//   ....[251]....
        /*1400*/ 	.word	0x000039d0


	//   ....[252]....
        /*1404*/ 	.word	0x000039e0


	//   ....[253]....
        /*1408*/ 	.word	0x000039f0


	//   ....[254]....
        /*140c*/ 	.word	0x00003a00


	//   ....[255]....
        /*1410*/ 	.word	0x00003a30


	//   ....[0]....
        /*1414*/ 	.word	0x00003a60


	//   ....[1]....
        /*1418*/ 	.word	0x00003ad0


	//   ....[2]....
        /*141c*/ 	.word	0x00003b00


	//   ....[3]....
        /*1420*/ 	.word	0x00003b20


	//   ....[4]....
        /*1424*/ 	.word	0x00003b40


	//   ....[5]....
        /*1428*/ 	.word	0x00003b50


	//   ....[6]....
        /*142c*/ 	.word	0x00003b60


	//   ....[7]....
        /*1430*/ 	.word	0x00003b90


	//   ....[8]....
        /*1434*/ 	.word	0x000049c0


	//   ....[9]....
        /*1438*/ 	.word	0x000049e0


	//   ....[10]....
        /*143c*/ 	.word	0x00004a30


	//   ....[11]....
        /*1440*/ 	.word	0x00004a40


	//   ....[12]....
        /*1444*/ 	.word	0x00004ab0


	//   ....[13]....
        /*1448*/ 	.word	0x00004b60


	//   ....[14]....
        /*144c*/ 	.word	0x00004c10


	//   ....[15]....
        /*1450*/ 	.word	0x00004c40


	//   ....[16]....
        /*1454*/ 	.word	0x00004d70


	//   ....[17]....
        /*1458*/ 	.word	0x00004e20


	//   ....[18]....
        /*145c*/ 	.word	0x00004e40


	//   ....[19]....
        /*1460*/ 	.word	0x00004f30


	//   ....[20]....
        /*1464*/ 	.word	0x00004fc0


	//   ....[21]....
        /*1468*/ 	.word	0x00005070


	//   ....[22]....
        /*146c*/ 	.word	0x000050f0


	//   ....[23]....
        /*1470*/ 	.word	0x00005220


	//   ....[24]....
        /*1474*/ 	.word	0x00005250


	//   ....[25]....
        /*1478*/ 	.word	0x00005330


	//   ....[26]....
        /*147c*/ 	.word	0x00005460


	//   ....[27]....
        /*1480*/ 	.word	0x00005470


	//   ....[28]....
        /*1484*/ 	.word	0x00005500


	//   ....[29]....
        /*1488*/ 	.word	0x00005610


	//   ....[30]....
        /*148c*/ 	.word	0x00005680


	//   ....[31]....
        /*1490*/ 	.word	0x000057a0


	//   ....[32]....
        /*1494*/ 	.word	0x00005810


	//   ....[33]....
        /*1498*/ 	.word	0x00005880


	//   ....[34]....
        /*149c*/ 	.word	0x00005970


	//   ....[35]....
        /*14a0*/ 	.word	0x00005aa0


	//   ....[36]....
        /*14a4*/ 	.word	0x00005b60


	//   ....[37]....
        /*14a8*/ 	.word	0x00005bd0


	//   ....[38]....
        /*14ac*/ 	.word	0x00005c30


	//   ....[39]....
        /*14b0*/ 	.word	0x00005cc0


	//   ....[40]....
        /*14b4*/ 	.word	0x00005e80


	//   ....[41]....
        /*14b8*/ 	.word	0x00005ee0


	//   ....[42]....
        /*14bc*/ 	.word	0x00005fd0


	//   ....[43]....
        /*14c0*/ 	.word	0x00005ff0


	//   ....[44]....
        /*14c4*/ 	.word	0x00006000


	//   ....[45]....
        /*14c8*/ 	.word	0x00006010


	//   ....[46]....
        /*14cc*/ 	.word	0x00006020


	//   ....[47]....
        /*14d0*/ 	.word	0x00006030


	//   ....[48]....
        /*14d4*/ 	.word	0x00006060


	//   ....[49]....
        /*14d8*/ 	.word	0x00006080


	//   ....[50]....
        /*14dc*/ 	.word	0x00006090


	//   ....[51]....
        /*14e0*/ 	.word	0x000060a0


	//   ....[52]....
        /*14e4*/ 	.word	0x000060e0


	//   ....[53]....
        /*14e8*/ 	.word	0x000060f0


	//   ....[54]....
        /*14ec*/ 	.word	0x00006100


	//   ....[55]....
        /*14f0*/ 	.word	0x00006110


	//   ....[56]....
        /*14f4*/ 	.word	0x00006170


	//   ....[57]....
        /*14f8*/ 	.word	0x00006240


	//   ....[58]....
        /*14fc*/ 	.word	0x00006250


	//   ....[59]....
        /*1500*/ 	.word	0x00006280


	//   ....[60]....
        /*1504*/ 	.word	0x00006290


	//   ....[61]....
        /*1508*/ 	.word	0x000062a0


	//   ....[62]....
        /*150c*/ 	.word	0x000062b0


	//   ....[63]....
        /*1510*/ 	.word	0x000062c0


	//   ....[64]....
        /*1514*/ 	.word	0x000063f0


	//   ....[65]....
        /*1518*/ 	.word	0x00006420


	//   ....[66]....
        /*151c*/ 	.word	0x00006450


	//   ....[67]....
        /*1520*/ 	.word	0x00006460


	//   ....[68]....
        /*1524*/ 	.word	0x00006470


	//   ....[69]....
        /*1528*/ 	.word	0x00006480


	//   ....[70]....
        /*152c*/ 	.word	0x00006490


	//   ....[71]....
        /*1530*/ 	.word	0x000064a0


	//   ....[72]....
        /*1534*/ 	.word	0x000064b0


	//   ....[73]....
        /*1538*/ 	.word	0x000064c0


	//   ....[74]....
        /*153c*/ 	.word	0x000064d0


	//   ....[75]....
        /*1540*/ 	.word	0x00006640


	//   ....[76]....
        /*1544*/ 	.word	0x00006690


	//   ....[77]....
        /*1548*/ 	.word	0x000066d0


	//   ....[78]....
        /*154c*/ 	.word	0x000066e0


	//   ....[79]....
        /*1550*/ 	.word	0x000066f0


	//   ....[80]....
        /*1554*/ 	.word	0x00006710


	//   ....[81]....
        /*1558*/ 	.word	0x00006740


	//   ....[82]....
        /*155c*/ 	.word	0x00006770


	//   ....[83]....
        /*1560*/ 	.word	0x000067a0


	//   ....[84]....
        /*1564*/ 	.word	0x000067b0


	//   ....[85]....
        /*1568*/ 	.word	0x000067c0


	//   ....[86]....
        /*156c*/ 	.word	0x000067d0


	//   ....[87]....
        /*1570*/ 	.word	0x000067e0


	//   ....[88]....
        /*1574*/ 	.word	0x00006800


	//   ....[89]....
        /*1578*/ 	.word	0x00006810


	//   ....[90]....
        /*157c*/ 	.word	0x00006820


	//   ....[91]....
        /*1580*/ 	.word	0x00006830


	//   ....[92]....
        /*1584*/ 	.word	0x00006840


	//   ....[93]....
        /*1588*/ 	.word	0x00006850


	//   ....[94]....
        /*158c*/ 	.word	0x00006860


	//   ....[95]....
        /*1590*/ 	.word	0x00006870


	//   ....[96]....
        /*1594*/ 	.word	0x000068b0


	//   ....[97]....
        /*1598*/ 	.word	0x00006930


	//   ....[98]....
        /*159c*/ 	.word	0x00006a00


	//   ....[99]....
        /*15a0*/ 	.word	0x00006a10


	//   ....[100]....
        /*15a4*/ 	.word	0x00006a20


	//   ....[101]....
        /*15a8*/ 	.word	0x00006a50


	//   ....[102]....
        /*15ac*/ 	.word	0x00006a60


	//   ....[103]....
        /*15b0*/ 	.word	0x00006a70


	//   ....[104]....
        /*15b4*/ 	.word	0x00006a80


	//   ....[105]....
        /*15b8*/ 	.word	0x00006a90


	//   ....[106]....
        /*15bc*/ 	.word	0x00006aa0


	//   ....[107]....
        /*15c0*/ 	.word	0x00006ab0


	//   ....[108]....
        /*15c4*/ 	.word	0x00006c10


	//   ....[109]....
        /*15c8*/ 	.word	0x00006c40


	//   ....[110]....
        /*15cc*/ 	.word	0x00006c50


	//   ....[111]....
        /*15d0*/ 	.word	0x00006cc0


	//   ....[112]....
        /*15d4*/ 	.word	0x00006d40


	//   ....[113]....
        /*15d8*/ 	.word	0x00006d80


	//   ....[114]....
        /*15dc*/ 	.word	0x00006de0


	//   ....[115]....
        /*15e0*/ 	.word	0x00006e00


	//   ....[116]....
        /*15e4*/ 	.word	0x00006e10


	//   ....[117]....
        /*15e8*/ 	.word	0x00006e40


	//   ....[118]....
        /*15ec*/ 	.word	0x00006e60


	//   ....[119]....
        /*15f0*/ 	.word	0x00006e80


	//   ....[120]....
        /*15f4*/ 	.word	0x00006eb0


	//   ....[121]....
        /*15f8*/ 	.word	0x00006ec0


	//   ....[122]....
        /*15fc*/ 	.word	0x00006ee0


	//   ....[123]....
        /*1600*/ 	.word	0x00006f00


	//   ....[124]....
        /*1604*/ 	.word	0x00006f70


	//   ....[125]....
        /*1608*/ 	.word	0x00006fa0


	//   ....[126]....
        /*160c*/ 	.word	0x00006ff0


	//   ....[127]....
        /*1610*/ 	.word	0x00007050


	//   ....[128]....
        /*1614*/ 	.word	0x00007070


	//   ....[129]....
        /*1618*/ 	.word	0x00007080


	//   ....[130]....
        /*161c*/ 	.word	0x000070b0


	//   ....[131]....
        /*1620*/ 	.word	0x00007110


	//   ....[132]....
        /*1624*/ 	.word	0x00007140


	//   ....[133]....
        /*1628*/ 	.word	0x00007170


	//   ....[134]....
        /*162c*/ 	.word	0x00007180


	//   ....[135]....
        /*1630*/ 	.word	0x00007190


	//   ....[136]....
        /*1634*/ 	.word	0x000071a0


	//   ....[137]....
        /*1638*/ 	.word	0x000071c0


	//   ....[138]....
        /*163c*/ 	.word	0x000071e0


	//   ....[139]....
        /*1640*/ 	.word	0x000071f0


	//   ....[140]....
        /*1644*/ 	.word	0x00007400


	//   ....[141]....
        /*1648*/ 	.word	0x00007460


	//   ....[142]....
        /*164c*/ 	.word	0x00007470


	//   ....[143]....
        /*1650*/ 	.word	0x00007480


	//   ....[144]....
        /*1654*/ 	.word	0x00007490


	//   ....[145]....
        /*1658*/ 	.word	0x000074a0


	//   ....[146]....
        /*165c*/ 	.word	0x000074b0


	//   ....[147]....
        /*1660*/ 	.word	0x000074c0


	//   ....[148]....
        /*1664*/ 	.word	0x000074d0


	//   ....[149]....
        /*1668*/ 	.word	0x000074e0


	//   ....[150]....
        /*166c*/ 	.word	0x000074f0


	//   ....[151]....
        /*1670*/ 	.word	0x00007500


	//   ....[152]....
        /*1674*/ 	.word	0x00007510


	//   ....[153]....
        /*1678*/ 	.word	0x00007520


	//   ....[154]....
        /*167c*/ 	.word	0x00007530


	//   ....[155]....
        /*1680*/ 	.word	0x00007540


	//   ....[156]....
        /*1684*/ 	.word	0x00007550


	//   ....[157]....
        /*1688*/ 	.word	0x00007560


	//   ....[158]....
        /*168c*/ 	.word	0x00007570


	//   ....[159]....
        /*1690*/ 	.word	0x00007580


	//   ....[160]....
        /*1694*/ 	.word	0x00007590


	//   ....[161]....
        /*1698*/ 	.word	0x000075a0


	//   ....[162]....
        /*169c*/ 	.word	0x000075b0


	//   ....[163]....
        /*16a0*/ 	.word	0x000075c0


	//   ....[164]....
        /*16a4*/ 	.word	0x000075d0


	//   ....[165]....
        /*16a8*/ 	.word	0x00007640


	//   ....[166]....
        /*16ac*/ 	.word	0x00007680


	//   ....[167]....
        /*16b0*/ 	.word	0x000076c0


	//   ....[168]....
        /*16b4*/ 	.word	0x00007700


	//   ....[169]....
        /*16b8*/ 	.word	0x00007740


	//   ....[170]....
        /*16bc*/ 	.word	0x00007780


	//   ....[171]....
        /*16c0*/ 	.word	0x000077f0


	//   ....[172]....
        /*16c4*/ 	.word	0x00007870


	//   ....[173]....
        /*16c8*/ 	.word	0x00007910


	//   ....[174]....
        /*16cc*/ 	.word	0x00007a00


	//   ....[175]....
        /*16d0*/ 	.word	0x00007a40


	//   ....[176]....
        /*16d4*/ 	.word	0x00007a80


	//   ....[177]....
        /*16d8*/ 	.word	0x00007ac0


	//   ....[178]....
        /*16dc*/ 	.word	0x00007ae0


	//   ....[179]....
        /*16e0*/ 	.word	0x00007af0


	//   ....[180]....
        /*16e4*/ 	.word	0x00007b00


	//   ....[181]....
        /*16e8*/ 	.word	0x00007b10


	//   ....[182]....
        /*16ec*/ 	.word	0x00007b20


	//   ....[183]....
        /*16f0*/ 	.word	0x00007b30


	//   ....[184]....
        /*16f4*/ 	.word	0x00007ba0


	//   ....[185]....
        /*16f8*/ 	.word	0x00007be0


	//   ....[186]....
        /*16fc*/ 	.word	0x00007c20


	//   ....[187]....
        /*1700*/ 	.word	0x00007c70


	//   ....[188]....
        /*1704*/ 	.word	0x00007cb0


	//   ....[189]....
        /*1708*/ 	.word	0x00007ce0


	//   ....[190]....
        /*170c*/ 	.word	0x00007d20


	//   ....[191]....
        /*1710*/ 	.word	0x00007d60


	//   ....[192]....
        /*1714*/ 	.word	0x00007da0


	//   ....[193]....
        /*1718*/ 	.word	0x00007dd0


	//   ....[194]....
        /*171c*/ 	.word	0x00007e20


	//   ....[195]....
        /*1720*/ 	.word	0x00007e60


	//   ....[196]....
        /*1724*/ 	.word	0x00007ea0


	//   ....[197]....
        /*1728*/ 	.word	0x00007ee0


	//   ....[198]....
        /*172c*/ 	.word	0x00007f20


	//   ....[199]....
        /*1730*/ 	.word	0x00007f60


	//   ....[200]....
        /*1734*/ 	.word	0x00007f90


	//   ....[201]....
        /*1738*/ 	.word	0x00007fd0


	//   ....[202]....
        /*173c*/ 	.word	0x00008000


	//   ....[203]....
        /*1740*/ 	.word	0x00008040


	//   ....[204]....
        /*1744*/ 	.word	0x00008080


	//   ....[205]....
        /*1748*/ 	.word	0x000080c0


	//   ....[206]....
        /*174c*/ 	.word	0x000084a0


	//   ....[207]....
        /*1750*/ 	.word	0x000084f0


	//   ....[208]....
        /*1754*/ 	.word	0x00008500


	//   ....[209]....
        /*1758*/ 	.word	0x00008510


	//   ....[210]....
        /*175c*/ 	.word	0x00008520


	//   ....[211]....
        /*1760*/ 	.word	0x00008530


	//   ....[212]....
        /*1764*/ 	.word	0x00008540


	//   ....[213]....
        /*1768*/ 	.word	0x00008550


	//   ....[214]....
        /*176c*/ 	.word	0x00008560


	//   ....[215]....
        /*1770*/ 	.word	0x00008570


	//   ....[216]....
        /*1774*/ 	.word	0x00008580


	//   ....[217]....
        /*1778*/ 	.word	0x00008590


	//   ....[218]....
        /*177c*/ 	.word	0x000085a0


	//   ....[219]....
        /*1780*/ 	.word	0x000085b0


	//   ....[220]....
        /*1784*/ 	.word	0x000085c0


	//   ....[221]....
        /*1788*/ 	.word	0x000085d0


	//   ....[222]....
        /*178c*/ 	.word	0x000085e0


	//   ....[223]....
        /*1790*/ 	.word	0x000085f0


	//   ....[224]....
        /*1794*/ 	.word	0x00008600


	//   ....[225]....
        /*1798*/ 	.word	0x00008610


	//   ....[226]....
        /*179c*/ 	.word	0x00008620


	//   ....[227]....
        /*17a0*/ 	.word	0x00008630


	//   ....[228]....
        /*17a4*/ 	.word	0x00008640


	//   ....[229]....
        /*17a8*/ 	.word	0x00008650


	//   ....[230]....
        /*17ac*/ 	.word	0x00008660


	//   ....[231]....
        /*17b0*/ 	.word	0x00008670


	//   ....[232]....
        /*17b4*/ 	.word	0x00008680


	//   ....[233]....
        /*17b8*/ 	.word	0x00008690


	//   ....[234]....
        /*17bc*/ 	.word	0x000086a0


	//   ....[235]....
        /*17c0*/ 	.word	0x000086b0


	//   ....[236]....
        /*17c4*/ 	.word	0x000086c0


	//   ....[237]....
        /*17c8*/ 	.word	0x000086d0


	//   ....[238]....
        /*17cc*/ 	.word	0x000086e0


	//   ....[239]....
        /*17d0*/ 	.word	0x00009650


	//   ....[240]....
        /*17d4*/ 	.word	0x00009740


	//   ....[241]....
        /*17d8*/ 	.word	0x000097d0


	//   ....[242]....
        /*17dc*/ 	.word	0x00009820


	//   ....[243]....
        /*17e0*/ 	.word	0x00009870


	//   ....[244]....
        /*17e4*/ 	.word	0x000098c0


	//   ....[245]....
        /*17e8*/ 	.word	0x00009910


	//   ....[246]....
        /*17ec*/ 	.word	0x00009960


	//   ....[247]....
        /*17f0*/ 	.word	0x000099c0


	//   ....[248]....
        /*17f4*/ 	.word	0x00009a10


	//   ....[249]....
        /*17f8*/ 	.word	0x00009a90


	//   ....[250]....
        /*17fc*/ 	.word	0x00009ae0


	//   ....[251]....
        /*1800*/ 	.word	0x00009b50


	//   ....[252]....
        /*1804*/ 	.word	0x00009bc0


	//   ....[253]....
        /*1808*/ 	.word	0x00009c30


	//   ....[254]....
        /*180c*/ 	.word	0x00009ca0


	//   ....[255]....
        /*1810*/ 	.word	0x00009d10


	//   ....[0]....
        /*1814*/ 	.word	0x00009d90


	//   ....[1]....
        /*1818*/ 	.word	0x00009de0


	//   ....[2]....
        /*181c*/ 	.word	0x00009e50


	//   ....[3]....
        /*1820*/ 	.word	0x00009ec0


	//   ....[4]....
        /*1824*/ 	.word	0x00009f30


	//   ....[5]....
        /*1828*/ 	.word	0x00009fa0


	//   ....[6]....
        /*182c*/ 	.word	0x0000a010


	//   ....[7]....
        /*1830*/ 	.word	0x0000a080


	//   ....[8]....
        /*1834*/ 	.word	0x0000a100


	//   ....[9]....
        /*1838*/ 	.word	0x0000a150


	//   ....[10]....
        /*183c*/ 	.word	0x0000a1c0


	//   ....[11]....
        /*1840*/ 	.word	0x0000a230


	//   ....[12]....
        /*1844*/ 	.word	0x0000a2a0


	//   ....[13]....
        /*1848*/ 	.word	0x0000a310


	//   ....[14]....
        /*184c*/ 	.word	0x0000a380


	//   ....[15]....
        /*1850*/ 	.word	0x0000a3f0


	//   ....[16]....
        /*1854*/ 	.word	0x0000a470


	//   ....[17]....
        /*1858*/ 	.word	0x0000a4c0


	//   ....[18]....
        /*185c*/ 	.word	0x0000a560


	//   ....[19]....
        /*1860*/ 	.word	0x0000a5d0


	//   ....[20]....
        /*1864*/ 	.word	0x0000a640


	//   ....[21]....
        /*1868*/ 	.word	0x0000a6b0


	//   ....[22]....
        /*186c*/ 	.word	0x0000a720


	//   ....[23]....
        /*1870*/ 	.word	0x0000a7a0


	//   ....[24]....
        /*1874*/ 	.word	0x0000a820


	//   ....[25]....
        /*1878*/ 	.word	0x0000a870


	//   ....[26]....
        /*187c*/ 	.word	0x0000a8c0


	//   ....[27]....
        /*1880*/ 	.word	0x0000a910


	//   ....[28]....
        /*1884*/ 	.word	0x0000a960


	//   ....[29]....
        /*1888*/ 	.word	0x0000a9b0


	//   ....[30]....
        /*188c*/ 	.word	0x0000aa00


	//   ....[31]....
        /*1890*/ 	.word	0x0000aa50


	//   ....[32]....
        /*1894*/ 	.word	0x0000aaa0


	//   ....[33]....
        /*1898*/ 	.word	0x0000ab00


	//   ....[34]....
        /*189c*/ 	.word	0x0000ab70


	//   ....[35]....
        /*18a0*/ 	.word	0x0000abe0


	//   ....[36]....
        /*18a4*/ 	.word	0x0000ac50


	//   ....[37]....
        /*18a8*/ 	.word	0x0000acc0


	//   ....[38]....
        /*18ac*/ 	.word	0x0000ad30


	//   ....[39]....
        /*18b0*/ 	.word	0x0000ada0


	//   ....[40]....
        /*18b4*/ 	.word	0x0000adf0


	//   ....[41]....
        /*18b8*/ 	.word	0x0000ae40


	//   ....[42]....
        /*18bc*/ 	.word	0x0000ae90


	//   ....[43]....
        /*18c0*/ 	.word	0x0000aee0


	//   ....[44]....
        /*18c4*/ 	.word	0x0000af40


	//   ....[45]....
        /*18c8*/ 	.word	0x0000b040


	//   ....[46]....
        /*18cc*/ 	.word	0x0000b0b0


	//   ....[47]....
        /*18d0*/ 	.word	0x0000b120


	//   ....[48]....
        /*18d4*/ 	.word	0x0000b170


	//   ....[49]....
        /*18d8*/ 	.word	0x0000b1c0


	//   ....[50]....
        /*18dc*/ 	.word	0x0000b230


	//   ....[51]....
        /*18e0*/ 	.word	0x0000b2a0


	//   ....[52]....
        /*18e4*/ 	.word	0x0000b2f0


	//   ....[53]....
        /*18e8*/ 	.word	0x0000b360


	//   ....[54]....
        /*18ec*/ 	.word	0x0000b3b0


	//   ....[55]....
        /*18f0*/ 	.word	0x0000b430


	//   ....[56]....
        /*18f4*/ 	.word	0x0000b490


	//   ....[57]....
        /*18f8*/ 	.word	0x0000b500


	//   ....[58]....
        /*18fc*/ 	.word	0x0000b550


	//   ....[59]....
        /*1900*/ 	.word	0x0000b660


	//   ....[60]....
        /*1904*/ 	.word	0x0000b6c0


	//   ....[61]....
        /*1908*/ 	.word	0x0000b720


	//   ....[62]....
        /*190c*/ 	.word	0x0000b780


	//   ....[63]....
        /*1910*/ 	.word	0x0000b7d0


	//   ....[64]....
        /*1914*/ 	.word	0x0000b830


	//   ....[65]....
        /*1918*/ 	.word	0x0000b890


	//   ....[66]....
        /*191c*/ 	.word	0x0000b900


	//   ....[67]....
        /*1920*/ 	.word	0x0000b970


	//   ....[68]....
        /*1924*/ 	.word	0x0000b9e0


	//   ....[69]....
        /*1928*/ 	.word	0x0000ba50


	//   ....[70]....
        /*192c*/ 	.word	0x0000bac0


	//   ....[71]....
        /*1930*/ 	.word	0x0000bb30


	//   ....[72]....
        /*1934*/ 	.word	0x0000bb90


	//   ....[73]....
        /*1938*/ 	.word	0x0000bbf0


	//   ....[74]....
        /*193c*/ 	.word	0x0000bc50


	//   ....[75]....
        /*1940*/ 	.word	0x0000bcb0


	//   ....[76]....
        /*1944*/ 	.word	0x0000bd10


	//   ....[77]....
        /*1948*/ 	.word	0x0000be30


	//   ....[78]....
        /*194c*/ 	.word	0x0000bea0


	//   ....[79]....
        /*1950*/ 	.word	0x0000bf10


	//   ....[80]....
        /*1954*/ 	.word	0x0000bf60


	//   ....[81]....
        /*1958*/ 	.word	0x0000bfb0


	//   ....[82]....
        /*195c*/ 	.word	0x0000c020


	//   ....[83]....
        /*1960*/ 	.word	0x0000c090


	//   ....[84]....
        /*1964*/ 	.word	0x0000c100


	//   ....[85]....
        /*1968*/ 	.word	0x0000c150


	//   ....[86]....
        /*196c*/ 	.word	0x0000c1c0


	//   ....[87]....
        /*1970*/ 	.word	0x0000c220


	//   ....[88]....
        /*1974*/ 	.word	0x0000c280


	//   ....[89]....
        /*1978*/ 	.word	0x0000c3b0


	//   ....[90]....
        /*197c*/ 	.word	0x0000c410


	//   ....[91]....
        /*1980*/ 	.word	0x0000c470


	//   ....[92]....
        /*1984*/ 	.word	0x0000c4d0


	//   ....[93]....
        /*1988*/ 	.word	0x0000c530


	//   ....[94]....
        /*198c*/ 	.word	0x0000c580


	//   ....[95]....
        /*1990*/ 	.word	0x0000c5e0


	//   ....[96]....
        /*1994*/ 	.word	0x0000c6c0


	//   ....[97]....
        /*1998*/ 	.word	0x0000c720


	//   ....[98]....
        /*199c*/ 	.word	0x0000c790


	//   ....[99]....
        /*19a0*/ 	.word	0x0000c800


	//   ....[100]....
        /*19a4*/ 	.word	0x0000c870


	//   ....[101]....
        /*19a8*/ 	.word	0x0000c8e0


	//   ....[102]....
        /*19ac*/ 	.word	0x0000c950


	//   ....[103]....
        /*19b0*/ 	.word	0x0000c9c0


	//   ....[104]....
        /*19b4*/ 	.word	0x0000ca10


	//   ....[105]....
        /*19b8*/ 	.word	0x0000ca60


	//   ....[106]....
        /*19bc*/ 	.word	0x0000cab0


	//   ....[107]....
        /*19c0*/ 	.word	0x0000cb00


	//   ....[108]....
        /*19c4*/ 	.word	0x0000cb60


	//   ....[109]....
        /*19c8*/ 	.word	0x0000cc40


	//   ....[110]....
        /*19cc*/ 	.word	0x0000ccb0


	//   ....[111]....
        /*19d0*/ 	.word	0x0000cd20


	//   ....[112]....
        /*19d4*/ 	.word	0x0000cd70


	//   ....[113]....
        /*19d8*/ 	.word	0x0000cdc0


	//   ....[114]....
        /*19dc*/ 	.word	0x0000ce10


	//   ....[115]....
        /*19e0*/ 	.word	0x0000ce60


	//   ....[116]....
        /*19e4*/ 	.word	0x0000ced0


	//   ....[117]....
        /*19e8*/ 	.word	0x0000cf40


	//   ....[118]....
        /*19ec*/ 	.word	0x0000cfb0


	//   ....[119]....
        /*19f0*/ 	.word	0x0000d010


	//   ....[120]....
        /*19f4*/ 	.word	0x0000d070


	//   ....[121]....
        /*19f8*/ 	.word	0x0000d1b0


	//   ....[122]....
        /*19fc*/ 	.word	0x0000d2f0


	//   ....[123]....
        /*1a00*/ 	.word	0x0000d340


	//   ....[124]....
        /*1a04*/ 	.word	0x0000d390


	//   ....[125]....
        /*1a08*/ 	.word	0x0000d3e0


	//   ....[126]....
        /*1a0c*/ 	.word	0x0000d430


	//   ....[127]....
        /*1a10*/ 	.word	0x0000d480


	//   ....[128]....
        /*1a14*/ 	.word	0x0000d4d0


	//   ....[129]....
        /*1a18*/ 	.word	0x0000d530


	//   ....[130]....
        /*1a1c*/ 	.word	0x0000d5a0


	//   ....[131]....
        /*1a20*/ 	.word	0x0000d610


	//   ....[132]....
        /*1a24*/ 	.word	0x0000d680


	//   ....[133]....
        /*1a28*/ 	.word	0x0000d6f0


	//   ....[134]....
        /*1a2c*/ 	.word	0x0000d760


	//   ....[135]....
        /*1a30*/ 	.word	0x0000d7d0


	//   ....[136]....
        /*1a34*/ 	.word	0x0000d820


	//   ....[137]....
        /*1a38*/ 	.word	0x0000d870


	//   ....[138]....
        /*1a3c*/ 	.word	0x0000d8c0


	//   ....[139]....
        /*1a40*/ 	.word	0x0000d910


	//   ....[140]....
        /*1a44*/ 	.word	0x0000d970


	//   ....[141]....
        /*1a48*/ 	.word	0x0000d9e0


	//   ....[142]....
        /*1a4c*/ 	.word	0x0000da50


	//   ....[143]....
        /*1a50*/ 	.word	0x0000dac0


	//   ....[144]....
        /*1a54*/ 	.word	0x0000db30


	//   ....[145]....
        /*1a58*/ 	.word	0x0000db80


	//   ....[146]....
        /*1a5c*/ 	.word	0x0000dbd0


	//   ....[147]....
        /*1a60*/ 	.word	0x0000dc20


	//   ....[148]....
        /*1a64*/ 	.word	0x0000dc70


	//   ....[149]....
        /*1a68*/ 	.word	0x0000dce0


	//   ....[150]....
        /*1a6c*/ 	.word	0x0000dd50


	//   ....[151]....
        /*1a70*/ 	.word	0x0000df00


	//   ....[152]....
        /*1a74*/ 	.word	0x0000e060


	//   ....[153]....
        /*1a78*/ 	.word	0x0000e0b0


	//   ....[154]....
        /*1a7c*/ 	.word	0x0000e100


	//   ....[155]....
        /*1a80*/ 	.word	0x0000e150


	//   ....[156]....
        /*1a84*/ 	.word	0x0000e1a0


	//   ....[157]....
        /*1a88*/ 	.word	0x0000e1f0


	//   ....[158]....
        /*1a8c*/ 	.word	0x0000e240


	//   ....[159]....
        /*1a90*/ 	.word	0x0000e290


	//   ....[160]....
        /*1a94*/ 	.word	0x0000e2e0


	//   ....[161]....
        /*1a98*/ 	.word	0x0000e340


	//   ....[162]....
        /*1a9c*/ 	.word	0x0000e3b0


	//   ....[163]....
        /*1aa0*/ 	.word	0x0000e420


	//   ....[164]....
        /*1aa4*/ 	.word	0x0000e490


	//   ....[165]....
        /*1aa8*/ 	.word	0x0000e500


	//   ....[166]....
        /*1aac*/ 	.word	0x0000e570


	//   ....[167]....
        /*1ab0*/ 	.word	0x0000e5e0


	//   ....[168]....
        /*1ab4*/ 	.word	0x0000e630


	//   ....[169]....
        /*1ab8*/ 	.word	0x0000e680


	//   ....[170]....
        /*1abc*/ 	.word	0x0000e6d0


	//   ....[171]....
        /*1ac0*/ 	.word	0x0000e720


	//   ....[172]....
        /*1ac4*/ 	.word	0x0000e780


	//   ....[173]....
        /*1ac8*/ 	.word	0x0000e860


	//   ....[174]....
        /*1acc*/ 	.word	0x0000e8d0


	//   ....[175]....
        /*1ad0*/ 	.word	0x0000e940


	//   ....[176]....
        /*1ad4*/ 	.word	0x0000e990


	//   ....[177]....
        /*1ad8*/ 	.word	0x0000ea00


	//   ....[178]....
        /*1adc*/ 	.word	0x0000ea50


	//   ....[179]....
        /*1ae0*/ 	.word	0x0000eaa0


	//   ....[180]....
        /*1ae4*/ 	.word	0x0000eaf0


	//   ....[181]....
        /*1ae8*/ 	.word	0x0000eb40


	//   ....[182]....
        /*1aec*/ 	.word	0x0000ebb0


	//   ....[183]....
        /*1af0*/ 	.word	0x0000ec10


	//   ....[184]....
        /*1af4*/ 	.word	0x0000ed70


	//   ....[185]....
        /*1af8*/ 	.word	0x0000eec0


	//   ....[186]....
        /*1afc*/ 	.word	0x0000ef10


	//   ....[187]....
        /*1b00*/ 	.word	0x0000ef60


	//   ....[188]....
        /*1b04*/ 	.word	0x0000efb0


	//   ....[189]....
        /*1b08*/ 	.word	0x0000f000


	//   ....[190]....
        /*1b0c*/ 	.word	0x0000f050


	//   ....[191]....
        /*1b10*/ 	.word	0x0000f0a0


	//   ....[192]....
        /*1b14*/ 	.word	0x0000f0f0


	//   ....[193]....
        /*1b18*/ 	.word	0x0000f150


	//   ....[194]....
        /*1b1c*/ 	.word	0x0000f1a0


	//   ....[195]....
        /*1b20*/ 	.word	0x0000f1f0


	//   ....[196]....
        /*1b24*/ 	.word	0x0000f240


	//   ....[197]....
        /*1b28*/ 	.word	0x0000f290


	//   ....[198]....
        /*1b2c*/ 	.word	0x0000f2e0


	//   ....[199]....
        /*1b30*/ 	.word	0x0000f330


	//   ....[200]....
        /*1b34*/ 	.word	0x0000f380


	//   ....[201]....
        /*1b38*/ 	.word	0x0000f3d0


	//   ....[202]....
        /*1b3c*/ 	.word	0x0000f420


	//   ....[203]....
        /*1b40*/ 	.word	0x0000f470


	//   ....[204]....
        /*1b44*/ 	.word	0x0000f610


	//   ....[205]....
        /*1b48*/ 	.word	0x0000f680


	//   ....[206]....
        /*1b4c*/ 	.word	0x0000f6d0


	//   ....[207]....
        /*1b50*/ 	.word	0x0000f730


	//   ....[208]....
        /*1b54*/ 	.word	0x0000f7a0


	//   ....[209]....
        /*1b58*/ 	.word	0x0000f810


	//   ....[210]....
        /*1b5c*/ 	.word	0x0000f880


	//   ....[211]....
        /*1b60*/ 	.word	0x0000f8f0


	//   ....[212]....
        /*1b64*/ 	.word	0x0000f960


	//   ....[213]....
        /*1b68*/ 	.word	0x0000f9d0


	//   ....[214]....
        /*1b6c*/ 	.word	0x0000fa20


	//   ....[215]....
        /*1b70*/ 	.word	0x0000fb70


	//   ....[216]....
        /*1b74*/ 	.word	0x0000fc60


	//   ....[217]....
        /*1b78*/ 	.word	0x0000fcb0


	//   ....[218]....
        /*1b7c*/ 	.word	0x0000fd00


	//   ....[219]....
        /*1b80*/ 	.word	0x0000fd50


	//   ....[220]....
        /*1b84*/ 	.word	0x0000fda0


	//   ....[221]....
        /*1b88*/ 	.word	0x0000fdf0


	//   ....[222]....
        /*1b8c*/ 	.word	0x0000fe50


	//   ....[223]....
        /*1b90*/ 	.word	0x0000fea0


	//   ....[224]....
        /*1b94*/ 	.word	0x0000fef0


	//   ....[225]....
        /*1b98*/ 	.word	0x0000ff40


	//   ....[226]....
        /*1b9c*/ 	.word	0x0000ff90


	//   ....[227]....
        /*1ba0*/ 	.word	0x0000ffe0


	//   ....[228]....
        /*1ba4*/ 	.word	0x00010040


	//   ....[229]....
        /*1ba8*/ 	.word	0x00010090


	//   ....[230]....
        /*1bac*/ 	.word	0x000100e0


	//   ....[231]....
        /*1bb0*/ 	.word	0x00010130


	//   ....[232]....
        /*1bb4*/ 	.word	0x00010180


	//   ....[233]....
        /*1bb8*/ 	.word	0x000101d0


	//   ....[234]....
        /*1bbc*/ 	.word	0x00010220


	//   ....[235]....
        /*1bc0*/ 	.word	0x00010270


	//   ....[236]....
        /*1bc4*/ 	.word	0x000102d0


	//   ....[237]....
        /*1bc8*/ 	.word	0x00010320


	//   ....[238]....
        /*1bcc*/ 	.word	0x00010390


	//   ....[239]....
        /*1bd0*/ 	.word	0x000103e0


	//   ....[240]....
        /*1bd4*/ 	.word	0x00010430


	//   ....[241]....
        /*1bd8*/ 	.word	0x00010480


	//   ....[242]....
        /*1bdc*/ 	.word	0x000104d0


	//   ....[243]....
        /*1be0*/ 	.word	0x00010540


	//   ....[244]....
        /*1be4*/ 	.word	0x000105b0


	//   ....[245]....
        /*1be8*/ 	.word	0x00010620


	//   ....[246]....
        /*1bec*/ 	.word	0x00010690


	//   ....[247]....
        /*1bf0*/ 	.word	0x00010c70


	//   ....[248]....
        /*1bf4*/ 	.word	0x00010d10


	//   ....[249]....
        /*1bf8*/ 	.word	0x00010d70


	//   ....[250]....
        /*1bfc*/ 	.word	0x00010dc0


	//   ....[251]....
        /*1c00*/ 	.word	0x00010e20


	//   ....[252]....
        /*1c04*/ 	.word	0x00010e70


	//   ....[253]....
        /*1c08*/ 	.word	0x00010f80


	//   ....[254]....
        /*1c0c*/ 	.word	0x00011100


	//   ....[255]....
        /*1c10*/ 	.word	0x00011210


	//   ....[0]....
        /*1c14*/ 	.word	0x00011300


	//   ....[1]....
        /*1c18*/ 	.word	0x000113d0


	//   ....[2]....
        /*1c1c*/ 	.word	0x000114c0


	//   ....[3]....
        /*1c20*/ 	.word	0x000115d0


	//   ....[4]....
        /*1c24*/ 	.word	0x000116d0


	//   ....[5]....
        /*1c28*/ 	.word	0x000117a0


	//   ....[6]....
        /*1c2c*/ 	.word	0x00011890


	//   ....[7]....
        /*1c30*/ 	.word	0x00011980


	//   ....[8]....
        /*1c34*/ 	.word	0x00011aa0


	//   ....[9]....
        /*1c38*/ 	.word	0x00011b90


	//   ....[10]....
        /*1c3c*/ 	.word	0x00011c50


	//   ....[11]....
        /*1c40*/ 	.word	0x00011d40


	//   ....[12]....
        /*1c44*/ 	.word	0x00011e50


	//   ....[13]....
        /*1c48*/ 	.word	0x00011f40


	//   ....[14]....
        /*1c4c*/ 	.word	0x00012010


	//   ....[15]....
        /*1c50*/ 	.word	0x00012110


	//   ....[16]....
        /*1c54*/ 	.word	0x00012200


	//   ....[17]....
        /*1c58*/ 	.word	0x00012310


	//   ....[18]....
        /*1c5c*/ 	.word	0x00012400


	//   ....[19]....
        /*1c60*/ 	.word	0x000124f0


	//   ....[20]....
        /*1c64*/ 	.word	0x000125b0


	//   ....[21]....
        /*1c68*/ 	.word	0x000126a0


	//   ....[22]....
        /*1c6c*/ 	.word	0x000127c0


	//   ....[23]....
        /*1c70*/ 	.word	0x000128b0


	//   ....[24]....
        /*1c74*/ 	.word	0x00012990


	//   ....[25]....
        /*1c78*/ 	.word	0x00012a80


	//   ....[26]....
        /*1c7c*/ 	.word	0x00012b90


	//   ....[27]....
        /*1c80*/ 	.word	0x00012ca0


	//   ....[28]....
        /*1c84*/ 	.word	0x00012d00


	//   ....[29]....
        /*1c88*/ 	.word	0x00012d50


	//   ....[30]....
        /*1c8c*/ 	.word	0x00012dd0


	//   ....[31]....
        /*1c90*/ 	.word	0x00012e30


	//   ....[32]....
        /*1c94*/ 	.word	0x00012e80


	//   ....[33]....
        /*1c98*/ 	.word	0x00012ed0


	//   ....[34]....
        /*1c9c*/ 	.word	0x00012f20


	//   ....[35]....
        /*1ca0*/ 	.word	0x00012f70


	//   ....[36]....
        /*1ca4*/ 	.word	0x00012fc0


	//   ....[37]....
        /*1ca8*/ 	.word	0x00013010


	//   ....[38]....
        /*1cac*/ 	.word	0x00013060


	//   ....[39]....
        /*1cb0*/ 	.word	0x000130b0


	//   ....[40]....
        /*1cb4*/ 	.word	0x00013110


	//   ....[41]....
        /*1cb8*/ 	.word	0x00013180


	//   ....[42]....
        /*1cbc*/ 	.word	0x000131f0


	//   ....[43]....
        /*1cc0*/ 	.word	0x00013260


	//   ....[44]....
        /*1cc4*/ 	.word	0x000132d0


	//   ....[45]....
        /*1cc8*/ 	.word	0x00013340


	//   ....[46]....
        /*1ccc*/ 	.word	0x000133b0


	//   ....[47]....
        /*1cd0*/ 	.word	0x00013420


	//   ....[48]....
        /*1cd4*/ 	.word	0x00013490


	//   ....[49]....
        /*1cd8*/ 	.word	0x00013500


	//   ....[50]....
        /*1cdc*/ 	.word	0x00013560


	//   ....[51]....
        /*1ce0*/ 	.word	0x000135d0


	//   ....[52]....
        /*1ce4*/ 	.word	0x00013640


	//   ....[53]....
        /*1ce8*/ 	.word	0x000136b0


	//   ....[54]....
        /*1cec*/ 	.word	0x00013720


	//   ....[55]....
        /*1cf0*/ 	.word	0x00013770


	//   ....[56]....
        /*1cf4*/ 	.word	0x000137e0


	//   ....[57]....
        /*1cf8*/ 	.word	0x00013850


	//   ....[58]....
        /*1cfc*/ 	.word	0x000138a0


	//   ....[59]....
        /*1d00*/ 	.word	0x00013a10


	//   ....[60]....
        /*1d04*/ 	.word	0x00013a70


	//   ....[61]....
        /*1d08*/ 	.word	0x00013b90


	//   ....[62]....
        /*1d0c*/ 	.word	0x00013be0


	//   ....[63]....
        /*1d10*/ 	.word	0x00013c40


	//   ....[64]....
        /*1d14*/ 	.word	0x00013c90


	//   ....[65]....
        /*1d18*/ 	.word	0x00013ce0


	//   ....[66]....
        /*1d1c*/ 	.word	0x00013d30


	//   ....[67]....
        /*1d20*/ 	.word	0x00013d80


	//   ....[68]....
        /*1d24*/ 	.word	0x00013dd0


	//   ....[69]....
        /*1d28*/ 	.word	0x00013e20


	//   ....[70]....
        /*1d2c*/ 	.word	0x00013e70


	//   ....[71]....
        /*1d30*/ 	.word	0x00013ec0


	//   ....[72]....
        /*1d34*/ 	.word	0x00014020


	//   ....[73]....
        /*1d38*/ 	.word	0x00014070


	//   ....[74]....
        /*1d3c*/ 	.word	0x000140c0


	//   ....[75]....
        /*1d40*/ 	.word	0x00014110


	//   ....[76]....
        /*1d44*/ 	.word	0x00014160


	//   ....[77]....
        /*1d48*/ 	.word	0x000141b0


	//   ....[78]....
        /*1d4c*/ 	.word	0x00014200


	//   ....[79]....
        /*1d50*/ 	.word	0x00014250


	//   ....[80]....
        /*1d54*/ 	.word	0x000142a0


	//   ....[81]....
        /*1d58*/ 	.word	0x00014320


	//   ....[82]....
        /*1d5c*/ 	.word	0x000144a0


	//   ....[83]....
        /*1d60*/ 	.word	0x00014500


	//   ....[84]....
        /*1d64*/ 	.word	0x00014550


	//   ....[85]....
        /*1d68*/ 	.word	0x000145a0


	//   ....[86]....
        /*1d6c*/ 	.word	0x000145f0


	//   ....[87]....
        /*1d70*/ 	.word	0x00014640


	//   ....[88]....
        /*1d74*/ 	.word	0x00014690


	//   ....[89]....
        /*1d78*/ 	.word	0x000146e0


	//   ....[90]....
        /*1d7c*/ 	.word	0x00014730


	//   ....[91]....
        /*1d80*/ 	.word	0x00014790


	//   ....[92]....
        /*1d84*/ 	.word	0x000147e0


	//   ....[93]....
        /*1d88*/ 	.word	0x00014840


	//   ....[94]....
        /*1d8c*/ 	.word	0x000148d0


	//   ....[95]....
        /*1d90*/ 	.word	0x000149c0


	//   ....[96]....
        /*1d94*/ 	.word	0x00014a20


	//   ....[97]....
        /*1d98*/ 	.word	0x00014ab0


	//   ....[98]....
        /*1d9c*/ 	.word	0x00014b10


	//   ....[99]....
        /*1da0*/ 	.word	0x00014b70


	//   ....[100]....
        /*1da4*/ 	.word	0x00014bd0


	//   ....[101]....
        /*1da8*/ 	.word	0x00014c60


	//   ....[102]....
        /*1dac*/ 	.word	0x00014cd0


	//   ....[103]....
        /*1db0*/ 	.word	0x00014d20


	//   ....[104]....
        /*1db4*/ 	.word	0x00014da0


	//   ....[105]....
        /*1db8*/ 	.word	0x00014e10


	//   ....[106]....
        /*1dbc*/ 	.word	0x00014e60


	//   ....[107]....
        /*1dc0*/ 	.word	0x00014eb0


	//   ....[108]....
        /*1dc4*/ 	.word	0x00014f00


	//   ....[109]....
        /*1dc8*/ 	.word	0x00014f50


	//   ....[110]....
        /*1dcc*/ 	.word	0x00014fa0


	//   ....[111]....
        /*1dd0*/ 	.word	0x00015090


	//   ....[112]....
        /*1dd4*/ 	.word	0x000150e0


	//   ....[113]....
        /*1dd8*/ 	.word	0x00015140


	//   ....[114]....
        /*1ddc*/ 	.word	0x000151b0


	//   ....[115]....
        /*1de0*/ 	.word	0x00015220


	//   ....[116]....
        /*1de4*/ 	.word	0x00015270


	//   ....[117]....
        /*1de8*/ 	.word	0x000152e0


	//   ....[118]....
        /*1dec*/ 	.word	0x00015330


	//   ....[119]....
        /*1df0*/ 	.word	0x00015380


	//   ....[120]....
        /*1df4*/ 	.word	0x000153d0


	//   ....[121]....
        /*1df8*/ 	.word	0x00015420


	//   ....[122]....
        /*1dfc*/ 	.word	0x00015490


	//   ....[123]....
        /*1e00*/ 	.word	0x000156c0


	//   ....[124]....
        /*1e04*/ 	.word	0x00015790


	//   ....[125]....
        /*1e08*/ 	.word	0x000157f0


	//   ....[126]....
        /*1e0c*/ 	.word	0x00015840


	//   ....[127]....
        /*1e10*/ 	.word	0x000158c0


	//   ....[128]....
        /*1e14*/ 	.word	0x00015910


	//   ....[129]....
        /*1e18*/ 	.word	0x00015980


	//   ....[130]....
        /*1e1c*/ 	.word	0x000159f0


	//   ....[131]....
        /*1e20*/ 	.word	0x00015a60


	//   ....[132]....
        /*1e24*/ 	.word	0x00015ad0


	//   ....[133]....
        /*1e28*/ 	.word	0x00015b40


	//   ....[134]....
        /*1e2c*/ 	.word	0x00015bc0


	//   ....[135]....
        /*1e30*/ 	.word	0x00015c10


	//   ....[136]....
        /*1e34*/ 	.word	0x00015c80


	//   ....[137]....
        /*1e38*/ 	.word	0x00015cf0


	//   ....[138]....
        /*1e3c*/ 	.word	0x00015d60


	//   ....[139]....
        /*1e40*/ 	.word	0x00015dd0


	//   ....[140]....
        /*1e44*/ 	.word	0x00015e40


	//   ....[141]....
        /*1e48*/ 	.word	0x00015eb0


	//   ....[142]....
        /*1e4c*/ 	.word	0x00015f20


	//   ....[143]....
        /*1e50*/ 	.word	0x00015f90


	//   ....[144]....
        /*1e54*/ 	.word	0x00016000


	//   ....[145]....
        /*1e58*/ 	.word	0x00016080


	//   ....[146]....
        /*1e5c*/ 	.word	0x000160d0


	//   ....[147]....
        /*1e60*/ 	.word	0x00016140


	//   ....[148]....
        /*1e64*/ 	.word	0x000161b0


	//   ....[149]....
        /*1e68*/ 	.word	0x00016220


	//   ....[150]....
        /*1e6c*/ 	.word	0x00016290


	//   ....[151]....
        /*1e70*/ 	.word	0x00016300


	//   ....[152]....
        /*1e74*/ 	.word	0x00016370


	//   ....[153]....
        /*1e78*/ 	.word	0x000163e0


	//   ....[154]....
        /*1e7c*/ 	.word	0x00016450


	//   ....[155]....
        /*1e80*/ 	.word	0x000164c0


	//   ....[156]....
        /*1e84*/ 	.word	0x00016530


	//   ....[157]....
        /*1e88*/ 	.word	0x00016600


	//   ....[158]....
        /*1e8c*/ 	.word	0x00016650


	//   ....[159]....
        /*1e90*/ 	.word	0x000166d0


	//   ....[160]....
        /*1e94*/ 	.word	0x00016720


	//   ....[161]....
        /*1e98*/ 	.word	0x00016790


	//   ....[162]....
        /*1e9c*/ 	.word	0x00016800


	//   ....[163]....
        /*1ea0*/ 	.word	0x00016870


	//   ....[164]....
        /*1ea4*/ 	.word	0x000168f0


	//   ....[165]....
        /*1ea8*/ 	.word	0x00016970


	//   ....[166]....
        /*1eac*/ 	.word	0x000169f0


	//   ....[167]....
        /*1eb0*/ 	.word	0x00016a90


	//   ....[168]....
        /*1eb4*/ 	.word	0x00016ae0


	//   ....[169]....
        /*1eb8*/ 	.word	0x00016b70


	//   ....[170]....
        /*1ebc*/ 	.word	0x00016c00


	//   ....[171]....
        /*1ec0*/ 	.word	0x00016c90


	//   ....[172]....
        /*1ec4*/ 	.word	0x00016d20


	//   ....[173]....
        /*1ec8*/ 	.word	0x00016db0


	//   ....[174]....
        /*1ecc*/ 	.word	0x00016e20


	//   ....[175]....
        /*1ed0*/ 	.word	0x00016ea0


	//   ....[176]....
        /*1ed4*/ 	.word	0x00016ef0


	//   ....[177]....
        /*1ed8*/ 	.word	0x00016f90


	//   ....[178]....
        /*1edc*/ 	.word	0x00017030


	//   ....[179]....
        /*1ee0*/ 	.word	0x000170e0


	//   ....[180]....
        /*1ee4*/ 	.word	0x000171b0


	//   ....[181]....
        /*1ee8*/ 	.word	0x00017220


	//   ....[182]....
        /*1eec*/ 	.word	0x000172c0


	//   ....[183]....
        /*1ef0*/ 	.word	0x00017360


	//   ....[184]....
        /*1ef4*/ 	.word	0x00017400


	//   ....[185]....
        /*1ef8*/ 	.word	0x000174a0


	//   ....[186]....
        /*1efc*/ 	.word	0x00017540


	//   ....[187]....
        /*1f00*/ 	.word	0x000175f0


	//   ....[188]....
        /*1f04*/ 	.word	0x00017690


	//   ....[189]....
        /*1f08*/ 	.word	0x00017740


	//   ....[190]....
        /*1f0c*/ 	.word	0x000177d0


	//   ....[191]....
        /*1f10*/ 	.word	0x00017840


	//   ....[192]....
        /*1f14*/ 	.word	0x00017890


	//   ....[193]....
        /*1f18*/ 	.word	0x000178e0


	//   ....[194]....
        /*1f1c*/ 	.word	0x00017930


	//   ....[195]....
        /*1f20*/ 	.word	0x00017980


	//   ....[196]....
        /*1f24*/ 	.word	0x000179d0


	//   ....[197]....
        /*1f28*/ 	.word	0x00017a20


	//   ....[198]....
        /*1f2c*/ 	.word	0x00017a70


	//   ....[199]....
        /*1f30*/ 	.word	0x00017ac0


	//   ....[200]....
        /*1f34*/ 	.word	0x00017b10


	//   ....[201]....
        /*1f38*/ 	.word	0x00017b60


	//   ....[202]....
        /*1f3c*/ 	.word	0x00017c20


	//   ....[203]....
        /*1f40*/ 	.word	0x00017d80


	//   ....[204]....
        /*1f44*/ 	.word	0x00017df0


	//   ....[205]....
        /*1f48*/ 	.word	0x00017e60


	//   ....[206]....
        /*1f4c*/ 	.word	0x00017ed0


	//   ....[207]....
        /*1f50*/ 	.word	0x00017f40


	//   ....[208]....
        /*1f54*/ 	.word	0x00017fb0


	//   ....[209]....
        /*1f58*/ 	.word	0x00018020


	//   ....[210]....
        /*1f5c*/ 	.word	0x00018090


	//   ....[211]....
        /*1f60*/ 	.word	0x00018100


	//   ....[212]....
        /*1f64*/ 	.word	0x00018170


	//   ....[213]....
        /*1f68*/ 	.word	0x000181e0


	//   ....[214]....
        /*1f6c*/ 	.word	0x00018250


	//   ....[215]....
        /*1f70*/ 	.word	0x000182c0


	//   ....[216]....
        /*1f74*/ 	.word	0x00018330


	//   ....[217]....
        /*1f78*/ 	.word	0x000183a0


	//   ....[218]....
        /*1f7c*/ 	.word	0x00018410


	//   ....[219]....
        /*1f80*/ 	.word	0x00018480


	//   ....[220]....
        /*1f84*/ 	.word	0x000184f0


	//   ....[221]....
        /*1f88*/ 	.word	0x00018560


	//----- nvinfo : EIATTR_VRC_CTA_INIT_COUNT
	.align		4
.L_159:
        /*1f8c*/ 	.byte	0x02, 0x4a
	.zero		1
	.zero		1


	//----- nvinfo : EIATTR_EXIT_INSTR_OFFSETS
	.align		4
        /*1f90*/ 	.byte	0x04, 0x1c
        /*1f92*/ 	.short	(.L_161 - .L_160)


	//   ....[0]....
.L_160:
        /*1f94*/ 	.word	0x000095e0


	//----- nvinfo : EIATTR_CRS_STACK_SIZE
	.align		4
.L_161:
        /*1f98*/ 	.byte	0x04, 0x1e
        /*1f9a*/ 	.short	(.L_163 - .L_162)
.L_162:
        /*1f9c*/ 	.word	0x00000000


	//----- nvinfo : EIATTR_CBANK_PARAM_SIZE
	.align		4
.L_163:
        /*1fa0*/ 	.byte	0x03, 0x19
        /*1fa2*/ 	.short	0x0038


	//----- nvinfo : EIATTR_PARAM_CBANK
	.align		4
        /*1fa4*/ 	.byte	0x04, 0x0a
        /*1fa6*/ 	.short	(.L_165 - .L_164)
	.align		4
.L_164:
        /*1fa8*/ 	.word	index@(.nv.constant0._Z12_spmm_conv_8PKfPfiiPKiS3_S3_S0_)
        /*1fac*/ 	.short	0x0380
        /*1fae*/ 	.short	0x0038


	//----- nvinfo : EIATTR_SW_WAR
	.align		4
.L_165:
        /*1fb0*/ 	.byte	0x04, 0x36
        /*1fb2*/ 	.short	(.L_167 - .L_166)
.L_166:
        /*1fb4*/ 	.word	0x00000008
.L_167:


//--------------------- .nv.info._Z12_spmm_conv_6PKfPfiiPKiS3_S3_S0_ --------------------------
	.section	.nv.info._Z12_spmm_conv_6PKfPfiiPKiS3_S3_S0_,"",@"SHT_CUDA_INFO"
	.sectionflags	@""
	.align	4


	//----- nvinfo : EIATTR_CUDA_API_VERSION
	.align		4
        /*0000*/ 	.byte	0x04, 0x37
        /*0002*/ 	.short	(.L_169 - .L_168)
.L_168:
        /*0004*/ 	.word	0x00000082


	//----- nvinfo : EIATTR_KPARAM_INFO
	.align		4
.L_169:
        /*0008*/ 	.byte	0x04, 0x17
        /*000a*/ 	.short	(.L_171 - .L_170)
.L_170:
        /*000c*/ 	.word	0x00000000
        /*0010*/ 	.short	0x0007
        /*0012*/ 	.short	0x0030
        /*0014*/ 	.byte	0x00, 0xf5, 0x21, 0x00


	//----- nvinfo : EIATTR_KPARAM_INFO
	.align		4
.L_171:
        /*0018*/ 	.byte	0x04, 0x17
        /*001a*/ 	.short	(.L_173 - .L_172)
.L_172:
        /*001c*/ 	.word	0x00000000
        /*0020*/ 	.short	0x0006
        /*0022*/ 	.short	0x0028
        /*0024*/ 	.byte	0x00, 0xf5, 0x21, 0x00


	//----- nvinfo : EIATTR_KPARAM_INFO
	.align		4
.L_173:
        /*0028*/ 	.byte	0x04, 0x17
        /*002a*/ 	.short	(.L_175 - .L_174)
.L_174:
        /*002c*/ 	.word	0x00000000
        /*0030*/ 	.short	0x0005
        /*0032*/ 	.short	0x0020
        /*0034*/ 	.byte	0x00, 0xf5, 0x21, 0x00


	//----- nvinfo : EIATTR_KPARAM_INFO
	.align		4
.L_175:
        /*0038*/ 	.byte	0x04, 0x17
        /*003a*/ 	.short	(.L_177 - .L_176)
.L_176:
        /*003c*/ 	.word	0x00000000
        /*0040*/ 	.short	0x0004
        /*0042*/ 	.short	0x0018
        /*0044*/ 	.byte	0x00, 0xf5, 0x21, 0x00


	//----- nvinfo : EIATTR_KPARAM_INFO
	.align		4
.L_177:
        /*0048*/ 	.byte	0x04, 0x17
        /*004a*/ 	.short	(.L_179 - .L_178)
.L_178:
        /*004c*/ 	.word	0x00000000
        /*0050*/ 	.short	0x0003
        /*0052*/ 	.short	0x0014
        /*0054*/ 	.byte	0x00, 0xf0, 0x11, 0x00


	//----- nvinfo : EIATTR_KPARAM_INFO
	.align		4
.L_179:
        /*0058*/ 	.byte	0x04, 0x17
        /*005a*/ 	.short	(.L_181 - .L_180)
.L_180:
        /*005c*/ 	.word	0x00000000
        /*0060*/ 	.short	0x0002
        /*0062*/ 	.short	0x0010
        /*0064*/ 	.byte	0x00, 0xf0, 0x11, 0x00


	//----- nvinfo : EIATTR_KPARAM_INFO
	.align		4
.L_181:
        /*0068*/ 	.byte	0x04, 0x17
        /*006a*/ 	.short	(.L_183 - .L_182)
.L_182:
        /*006c*/ 	.word	0x00000000
        /*0070*/ 	.short	0x0001
        /*0072*/ 	.short	0x0008
        /*0074*/ 	.byte	0x00, 0xf5, 0x21, 0x00


	//----- nvinfo : EIATTR_KPARAM_INFO
	.align		4
.L_183:
        /*0078*/ 	.byte	0x04, 0x17
        /*007a*/ 	.short	(.L_185 - .L_184)
.L_184:
        /*007c*/ 	.word	0x00000000
        /*0080*/ 	.short	0x0000
        /*0082*/ 	.short	0x0000
        /*0084*/ 	.byte	0x00, 0xf5, 0x21, 0x00


	//----- nvinfo : EIATTR_SPARSE_MMA_MASK
	.align		4
.L_185:
        /*0088*/ 	.byte	0x03, 0x50
        /*008a*/ 	.short	0x0000


	//----- nvinfo : EIATTR_MAXREG_COUNT
	.align		4
        /*008c*/ 	.byte	0x03, 0x1b
        /*008e*/ 	.short	0x00ff


	//----- nvinfo : EIATTR_MERCURY_ISA_VERSION
	.align		4
        /*0090*/ 	.byte	0x03, 0x5f
        /*0092*/ 	.short	0x0101


	//----- nvinfo : EIATTR_COOP_GROUP_MASK_REGIDS
	.align		4
        /*0094*/ 	.byte	0x04, 0x29
        /*0096*/ 	.short	(.L_187 - .L_186)


	//   ....[0]....
.L_186:
        /*0098*/ 	.word	0xffffffff


	//   ....[1]....
        /*009c*/ 	.word	0xffffffff


	//   ....[2]....
        /*00a0*/ 	.word	0xffffffff


	//   ....[3]....
        /*00a4*/ 	.word	0xffffffff


	//   ....[4]....
        /*00a8*/ 	.word	0xffffffff


	//   ....[5]....
        /*00ac*/ 	.word	0xffffffff


	//   ....[6]....
        /*00b0*/ 	.word	0xffffffff


	//   ....[7]....
        /*00b4*/ 	.word	0xffffffff


	//   ....[8]....
        /*00b8*/ 	.word	0xffffffff


	//   ....[9]....
        /*00bc*/ 	.word	0xffffffff


	//   ....[10]....
        /*00c0*/ 	.word	0xffffffff


	//   ....[11]....
        /*00c4*/ 	.word	0xffffffff


	//   ....[12]....
        /*00c8*/ 	.word	0xffffffff


	//   ....[13]....
        /*00cc*/ 	.word	0xffffffff


	//   ....[14]....
        /*00d0*/ 	.word	0xffffffff


	//   ....[15]....
        /*00d4*/ 	.word	0xffffffff


	//   ....[16]....
        /*00d8*/ 	.word	0xffffffff


	//   ....[17]....
        /*00dc*/ 	.word	0xffffffff


	//   ....[18]....
        /*00e0*/ 	.word	0xffffffff


	//   ....[19]....
        /*00e4*/ 	.word	0xffffffff


	//   ....[20]....
        /*00e8*/ 	.word	0xffffffff


	//   ....[21]....
        /*00ec*/ 	.word	0xffffffff


	//   ....[22]....
        /*00f0*/ 	.word	0xffffffff


	//   ....[23]....
        /*00f4*/ 	.word	0xffffffff


	//   ....[24]....
        /*00f8*/ 	.word	0xffffffff


	//   ....[25]....
        /*00fc*/ 	.word	0xffffffff


	//   ....[26]....
        /*0100*/ 	.word	0xffffffff


	//   ....[27]....
        /*0104*/ 	.word	0xffffffff


	//   ....[28]....
        /*0108*/ 	.word	0xffffffff


	//   ....[29]....
        /*010c*/ 	.word	0xffffffff


	//   ....[30]....
        /*0110*/ 	.word	0xffffffff


	//   ....[31]....
        /*0114*/ 	.word	0xffffffff


	//   ....[32]....
        /*0118*/ 	.word	0xffffffff


	//   ....[33]....
        /*011c*/ 	.word	0xffffffff


	//   ....[34]....
        /*0120*/ 	.word	0xffffffff


	//   ....[35]....
        /*0124*/ 	.word	0xffffffff


	//   ....[36]....
        /*0128*/ 	.word	0xffffffff


	//   ....[37]....
        /*012c*/ 	.word	0xffffffff


	//   ....[38]....
        /*0130*/ 	.word	0xffffffff


	//   ....[39]....
        /*0134*/ 	.word	0xffffffff


	//   ....[40]....
        /*0138*/ 	.word	0xffffffff


	//   ....[41]....
        /*013c*/ 	.word	0xffffffff


	//   ....[42]....
        /*0140*/ 	.word	0xffffffff


	//   ....[43]....
        /*0144*/ 	.word	0xffffffff


	//   ....[44]....
        /*0148*/ 	.word	0xffffffff


	//   ....[45]....
        /*014c*/ 	.word	0xffffffff


	//   ....[46]....
        /*0150*/ 	.word	0xffffffff


	//   ....[47]....
        /*0154*/ 	.word	0xffffffff


	//   ....[48]....
        /*0158*/ 	.word	0xffffffff


	//   ....[49]....
        /*015c*/ 	.word	0xffffffff


	//   ....[50]....
        /*0160*/ 	.word	0xffffffff


	//   ....[51]....
        /*0164*/ 	.word	0xffffffff


	//   ....[52]....
        /*0168*/ 	.word	0xffffffff


	//   ....[53]....
        /*016c*/ 	.word	0xffffffff


	//   ....[54]....
        /*0170*/ 	.word	0xffffffff


	//   ....[55]....
        /*0174*/ 	.word	0xffffffff


	//   ....[56]....
        /*0178*/ 	.word	0xffffffff


	//   ....[57]....
        /*017c*/ 	.word	0xffffffff


	//   ....[58]....
        /*0180*/ 	.word	0xffffffff


	//   ....[59]....
        /*0184*/ 	.word	0xffffffff


	//   ....[60]....
        /*0188*/ 	.word	0xffffffff


	//   ....[61]....
        /*018c*/ 	.word	0xffffffff


	//   ....[62]....
        /*0190*/ 	.word	0xffffffff


	//   ....[63]....
        /*0194*/ 	.word	0xffffffff


	//   ....[64]....
        /*0198*/ 	.word	0xffffffff


	//   ....[65]....
        /*019c*/ 	.word	0xffffffff


	//   ....[66]....
        /*01a0*/ 	.word	0xffffffff


	//   ....[67]....
        /*01a4*/ 	.word	0xffffffff


	//   ....[68]....
        /*01a8*/ 	.word	0xffffffff


	//   ....[69]....
        /*01ac*/ 	.word	0xffffffff


	//   ....[70]....
        /*01b0*/ 	.word	0xffffffff


	//   ....[71]....
        /*01b4*/ 	.word	0xffffffff


	//   ....[72]....
        /*01b8*/ 	.word	0xffffffff


	//   ....[73]....
        /*01bc*/ 	.word	0xffffffff


	//   ....[74]....
        /*01c0*/ 	.word	0xffffffff


	//   ....[75]....
        /*01c4*/ 	.word	0xffffffff


	//   ....[76]....
        /*01c8*/ 	.word	0xffffffff


	//   ....[77]....
        /*01cc*/ 	.word	0xffffffff


	//   ....[78]....
        /*01d0*/ 	.word	0xffffffff


	//   ....[79]....
        /*01d4*/ 	.word	0xffffffff


	//   ....[80]....
        /*01d8*/ 	.word	0xffffffff


	//   ....[81]....
        /*01dc*/ 	.word	0xffffffff


	//   ....[82]....
        /*01e0*/ 	.word	0xffffffff


	//   ....[83]....
        /*01e4*/ 	.word	0xffffffff


	//   ....[84]....
        /*01e8*/ 	.word	0xffffffff


	//   ....[85]....
        /*01ec*/ 	.word	0xffffffff


	//   ....[86]....
        /*01f0*/ 	.word	0xffffffff


	//   ....[87]....
        /*01f4*/ 	.word	0xffffffff


	//   ....[88]....
        /*01f8*/ 	.word	0xffffffff


	//   ....[89]....
        /*01fc*/ 	.word	0xffffffff


	//   ....[90]....
        /*0200*/ 	.word	0xffffffff


	//   ....[91]....
        /*0204*/ 	.word	0xffffffff


	//   ....[92]....
        /*0208*/ 	.word	0xffffffff


	//   ....[93]....
        /*020c*/ 	.word	0xffffffff


	//   ....[94]....
        /*0210*/ 	.word	0xffffffff


	//   ....[95]....
        /*0214*/ 	.word	0xffffffff


	//   ....[96]....
        /*0218*/ 	.word	0xffffffff


	//   ....[97]....
        /*021c*/ 	.word	0xffffffff


	//   ....[98]....
        /*0220*/ 	.word	0xffffffff


	//   ....[99]....
        /*0224*/ 	.word	0xffffffff


	//   ....[100]....
        /*0228*/ 	.word	0xffffffff


	//   ....[101]....
        /*022c*/ 	.word	0xffffffff


	//   ....[102]....
        /*0230*/ 	.word	0xffffffff


	//   ....[103]....
        /*0234*/ 	.word	0xffffffff


	//   ....[104]....
        /*0238*/ 	.word	0xffffffff


	//   ....[105]....
        /*023c*/ 	.word	0xffffffff


	//   ....[106]....
        /*0240*/ 	.word	0xffffffff


	//   ....[107]....
        /*0244*/ 	.word	0xffffffff


	//   ....[108]....
        /*0248*/ 	.word	0xffffffff


	//   ....[109]....
        /*024c*/ 	.word	0xffffffff


	//   ....[110]....
        /*0250*/ 	.word	0xffffffff


	//   ....[111]....
        /*0254*/ 	.word	0xffffffff


	//   ....[112]....
        /*0258*/ 	.word	0xffffffff


	//   ....[113]....
        /*025c*/ 	.word	0xffffffff


	//   ....[114]....
        /*0260*/ 	.word	0xffffffff


	//   ....[115]....
        /*0264*/ 	.word	0xffffffff


	//   ....[116]....
        /*0268*/ 	.word	0xffffffff


	//   ....[117]....
        /*026c*/ 	.word	0xffffffff


	//   ....[118]....
        /*0270*/ 	.word	0xffffffff


	//   ....[119]....
        /*0274*/ 	.word	0xffffffff


	//   ....[120]....
        /*0278*/ 	.word	0xffffffff


	//   ....[121]....
        /*027c*/ 	.word	0xffffffff


	//   ....[122]....
        /*0280*/ 	.word	0xffffffff


	//   ....[123]....
        /*0284*/ 	.word	0xffffffff


	//   ....[124]....
        /*0288*/ 	.word	0xffffffff


	//   ....[125]....
        /*028c*/ 	.word	0xffffffff


	//   ....[126]....
        /*0290*/ 	.word	0xffffffff


	//   ....[127]....
        /*0294*/ 	.word	0xffffffff


	//   ....[128]....
        /*0298*/ 	.word	0xffffffff


	//   ....[129]....
        /*029c*/ 	.word	0xffffffff


	//   ....[130]....
        /*02a0*/ 	.word	0xffffffff


	//   ....[131]....
        /*02a4*/ 	.word	0xffffffff


	//   ....[132]....
        /*02a8*/ 	.word	0xffffffff


	//   ....[133]....
        /*02ac*/ 	.word	0xffffffff


	//   ....[134]....
        /*02b0*/ 	.word	0xffffffff


	//   ....[135]....
        /*02b4*/ 	.word	0xffffffff


	//   ....[136]....
        /*02b8*/ 	.word	0xffffffff


	//   ....[137]....
        /*02bc*/ 	.word	0xffffffff


	//   ....[138]....
        /*02c0*/ 	.word	0xffffffff


	//   ....[139]....
        /*02c4*/ 	.word	0xffffffff


	//   ....[140]....
        /*02c8*/ 	.word	0xffffffff


	//   ....[141]....
        /*02cc*/ 	.word	0xffffffff


	//   ....[142]....
        /*02d0*/ 	.word	0xffffffff


	//   ....[143]....
        /*02d4*/ 	.word	0xffffffff


	//   ....[144]....
        /*02d8*/ 	.word	0xffffffff


	//   ....[145]....
        /*02dc*/ 	.word	0xffffffff


	//   ....[146]....
        /*02e0*/ 	.word	0xffffffff


	//   ....[147]....
        /*02e4*/ 	.word	0xffffffff


	//   ....[148]....
        /*02e8*/ 	.word	0xffffffff


	//   ....[149]....
        /*02ec*/ 	.word	0xffffffff


	//   ....[150]....
        /*02f0*/ 	.word	0xffffffff


	//   ....[151]....
        /*02f4*/ 	.word	0xffffffff


	//   ....[152]....
        /*02f8*/ 	.word	0xffffffff


	//   ....[153]....
        /*02fc*/ 	.word	0xffffffff


	//   ....[154]....
        /*0300*/ 	.word	0xffffffff


	//   ....[155]....
        /*0304*/ 	.word	0xffffffff


	//   ....[156]....
        /*0308*/ 	.word	0xffffffff


	//   ....[157]....
        /*030c*/ 	.word	0xffffffff


	//   ....[158]....
        /*0310*/ 	.word	0xffffffff


	//   ....[159]....
        /*0314*/ 	.word	0xffffffff


	//   ....[160]....
        /*0318*/ 	.word	0xffffffff


	//   ....[161]....
        /*031c*/ 	.word	0xffffffff


	//   ....[162]....
        /*0320*/ 	.word	0xffffffff


	//   ....[163]....
        /*0324*/ 	.word	0xffffffff


	//   ....[164]....
        /*0328*/ 	.word	0xffffffff


	//   ....[165]....
        /*032c*/ 	.word	0xffffffff


	//   ....[166]....
        /*0330*/ 	.word	0xffffffff


	//   ....[167]....
        /*0334*/ 	.word	0xffffffff


	//   ....[168]....
        /*0338*/ 	.word	0xffffffff


	//   ....[169]....
        /*033c*/ 	.word	0xffffffff


	//   ....[170]....
        /*0340*/ 	.word	0xffffffff


	//   ....[171]....
        /*0344*/ 	.word	0xffffffff


	//   ....[172]....
        /*0348*/ 	.word	0xffffffff


	//   ....[173]....
        /*034c*/ 	.word	0xffffffff


	//   ....[174]....
        /*0350*/ 	.word	0xffffffff


	//   ....[175]....
        /*0354*/ 	.word	0xffffffff


	//   ....[176]....
        /*0358*/ 	.word	0xffffffff


	//   ....[177]....
        /*035c*/ 	.word	0xffffffff


	//   ....[178]....
        /*0360*/ 	.word	0xffffffff


	//   ....[179]....
        /*0364*/ 	.word	0xffffffff


	//   ....[180]....
        /*0368*/ 	.word	0xffffffff


	//   ....[181]....
        /*036c*/ 	.word	0xffffffff


	//   ....[182]....
        /*0370*/ 	.word	0xffffffff


	//   ....[183]....
        /*0374*/ 	.word	0xffffffff


	//   ....[184]....
        /*0378*/ 	.word	0xffffffff


	//   ....[185]....
        /*037c*/ 	.word	0xffffffff


	//   ....[186]....
        /*0380*/ 	.word	0xffffffff


	//   ....[187]....
        /*0384*/ 	.word	0xffffffff


	//   ....[188]....
        /*0388*/ 	.word	0xffffffff


	//   ....[189]....
        /*038c*/ 	.word	0xffffffff


	//   ....[190]....
        /*0390*/ 	.word	0xffffffff


	//   ....[191]....
        /*0394*/ 	.word	0xffffffff


	//   ....[192]....
        /*0398*/ 	.word	0xffffffff


	//   ....[193]....
        /*039c*/ 	.word	0xffffffff


	//   ....[194]....
        /*03a0*/ 	.word	0xffffffff


	//   ....[195]....
        /*03a4*/ 	.word	0xffffffff


	//   ....[196]....
        /*03a8*/ 	.word	0xffffffff


	//   ....[197]....
        /*03ac*/ 	.word	0xffffffff


	//   ....[198]....
        /*03b0*/ 	.word	0xffffffff


	//   ....[199]....
        /*03b4*/ 	.word	0xffffffff


	//   ....[200]....
        /*03b8*/ 	.word	0xffffffff


	//   ....[201]....
        /*03bc*/ 	.word	0xffffffff


	//   ....[202]....
        /*03c0*/ 	.word	0xffffffff


	//   ....[203]....
        /*03c4*/ 	.word	0xffffffff


	//   ....[204]....
        /*03c8*/ 	.word	0xffffffff


	//   ....[205]....
        /*03cc*/ 	.word	0xffffffff


	//   ....[206]....
        /*03d0*/ 	.word	0xffffffff


	//   ....[207]....
        /*03d4*/ 	.word	0xffffffff


	//   ....[208]....
        /*03d8*/ 	.word	0xffffffff


	//   ....[209]....
        /*03dc*/ 	.word	0xffffffff


	//   ....[210]....
        /*03e0*/ 	.word	0xffffffff


	//   ....[211]....
        /*03e4*/ 	.word	0xffffffff


	//   ....[212]....
        /*03e8*/ 	.word	0xffffffff


	//   ....[213]....
        /*03ec*/ 	.word	0xffffffff


	//   ....[214]....
        /*03f0*/ 	.word	0xffffffff


	//   ....[215]....
        /*03f4*/ 	.word	0xffffffff


	//   ....[216]....
        /*03f8*/ 	.word	0xffffffff


	//   ....[217]....
        /*03fc*/ 	.word	0xffffffff


	//   ....[218]....
        /*0400*/ 	.word	0xffffffff


	//   ....[219]....
        /*0404*/ 	.word	0xffffffff


	//   ....[220]....
        /*0408*/ 	.word	0xffffffff


	//   ....[221]....
        /*040c*/ 	.word	0xffffffff


	//   ....[222]....
        /*0410*/ 	.word	0xffffffff


	//   ....[223]....
        /*0414*/ 	.word	0xffffffff


	//   ....[224]....
        /*0418*/ 	.word	0xffffffff


	//   ....[225]....
        /*041c*/ 	.word	0xffffffff


	//   ....[226]....
        /*0420*/ 	.word	0xffffffff


	//   ....[227]....
        /*0424*/ 	.word	0xffffffff


	//   ....[228]....
        /*0428*/ 	.word	0xffffffff


	//   ....[229]....
        /*042c*/ 	.word	0xffffffff


	//   ....[230]....
        /*0430*/ 	.word	0xffffffff


	//   ....[231]....
        /*0434*/ 	.word	0xffffffff


	//   ....[232]....
        /*0438*/ 	.word	0xffffffff


	//   ....[233]....
        /*043c*/ 	.word	0xffffffff


	//   ....[234]....
        /*0440*/ 	.word	0xffffffff


	//   ....[235]....
        /*0444*/ 	.word	0xffffffff


	//   ....[236]....
        /*0448*/ 	.word	0xffffffff


	//   ....[237]....
        /*044c*/ 	.word	0xffffffff


	//   ....[238]....
        /*0450*/ 	.word	0xffffffff


	//   ....[239]....
        /*0454*/ 	.word	0xffffffff


	//   ....[240]....
        /*0458*/ 	.word	0xffffffff


	//   ....[241]....
        /*045c*/ 	.word	0xffffffff


	//   ....[242]....
        /*0460*/ 	.word	0xffffffff


	//   ....[243]....
        /*0464*/ 	.word	0xffffffff


	//   ....[244]....
        /*0468*/ 	.word	0xffffffff


	//   ....[245]....
        /*046c*/ 	.word	0xffffffff


	//   ....[246]....
        /*0470*/ 	.word	0xffffffff


	//   ....[247]....
        /*0474*/ 	.word	0xffffffff


	//   ....[248]....
        /*0478*/ 	.word	0xffffffff


	//   ....[249]....
        /*047c*/ 	.word	0xffffffff


	//   ....[250]....
        /*0480*/ 	.word	0xffffffff


	//   ....[251]....
        /*0484*/ 	.word	0xffffffff


	//   ....[252]....
        /*0488*/ 	.word	0xffffffff


	//   ....[253]....
        /*048c*/ 	.word	0xffffffff


	//   ....[254]....
        /*0490*/ 	.word	0xffffffff


	//   ....[255]....
        /*0494*/ 	.word	0xffffffff


	//   ....[0]....
        /*0498*/ 	.word	0xffffffff


	//   ....[1]....
        /*049c*/ 	.word	0xffffffff


	//   ....[2]....
        /*04a0*/ 	.word	0xffffffff


	//   ....[3]....
        /*04a4*/ 	.word	0xffffffff


	//   ....[4]....
        /*04a8*/ 	.word	0xffffffff


	//   ....[5]....
        /*04ac*/ 	.word	0xffffffff


	//   ....[6]....
        /*04b0*/ 	.word	0xffffffff


	//   ....[7]....
        /*04b4*/ 	.word	0xffffffff


	//   ....[8]....
        /*04b8*/ 	.word	0xffffffff


	//   ....[9]....
        /*04bc*/ 	.word	0xffffffff


	//   ....[10]....
        /*04c0*/ 	.word	0xffffffff


	//   ....[11]....
        /*04c4*/ 	.word	0xffffffff


	//   ....[12]....
        /*04c8*/ 	.word	0xffffffff


	//   ....[13]....
        /*04cc*/ 	.word	0xffffffff


	//   ....[14]....
        /*04d0*/ 	.word	0xffffffff


	//   ....[15]....
        /*04d4*/ 	.word	0xffffffff


	//   ....[16]....
        /*04d8*/ 	.word	0xffffffff


	//   ....[17]....
        /*04dc*/ 	.word	0xffffffff


	//   ....[18]....
        /*04e0*/ 	.word	0xffffffff


	//   ....[19]....
        /*04e4*/ 	.word	0xffffffff


	//   ....[20]....
        /*04e8*/ 	.word	0xffffffff


	//   ....[21]....
        /*04ec*/ 	.word	0xffffffff


	//   ....[22]....
        /*04f0*/ 	.word	0xffffffff


	//   ....[23]....
        /*04f4*/ 	.word	0xffffffff


	//   ....[24]....
        /*04f8*/ 	.word	0xffffffff


	//   ....[25]....
        /*04fc*/ 	.word	0xffffffff


	//   ....[26]....
        /*0500*/ 	.word	0xffffffff


	//   ....[27]....
        /*0504*/ 	.word	0xffffffff


	//   ....[28]....
        /*0508*/ 	.word	0xffffffff


	//   ....[29]....
        /*050c*/ 	.word	0xffffffff


	//   ....[30]....
        /*0510*/ 	.word	0xffffffff


	//   ....[31]....
        /*0514*/ 	.word	0xffffffff


	//   ....[32]....
        /*0518*/ 	.word	0xffffffff


	//   ....[33]....
        /*051c*/ 	.word	0xffffffff


	//   ....[34]....
        /*0520*/ 	.word	0xffffffff


	//   ....[35]....
        /*0524*/ 	.word	0xffffffff


	//   ....[36]....
        /*0528*/ 	.word	0xffffffff


	//   ....[37]....
        /*052c*/ 	.word	0xffffffff


	//   ....[38]....
        /*0530*/ 	.word	0xffffffff


	//   ....[39]....
        /*0534*/ 	.word	0xffffffff


	//   ....[40]....
        /*0538*/ 	.word	0xffffffff


	//   ....[41]....
        /*053c*/ 	.word	0xffffffff


	//   ....[42]....
        /*0540*/ 	.word	0xffffffff


	//   ....[43]....
        /*0544*/ 	.word	0xffffffff


	//   ....[44]....
        /*0548*/ 	.word	0xffffffff


	//   ....[45]....
        /*054c*/ 	.word	0xffffffff


	//   ....[46]....
        /*0550*/ 	.word	0xffffffff


	//   ....[47]....
        /*0554*/ 	.word	0xffffffff


	//   ....[48]....
        /*0558*/ 	.word	0xffffffff


	//   ....[49]....
        /*055c*/ 	.word	0xffffffff


	//   ....[50]....
        /*0560*/ 	.word	0xffffffff


	//   ....[51]....
        /*0564*/ 	.word	0xffffffff


	//   ....[52]....
        /*0568*/ 	.word	0xffffffff


	//   ....[53]....
        /*056c*/ 	.word	0xffffffff


	//   ....[54]....
        /*0570*/ 	.word	0xffffffff


	//   ....[55]....
        /*0574*/ 	.word	0xffffffff


	//   ....[56]....
        /*0578*/ 	.word	0xffffffff


	//   ....[57]....
        /*057c*/ 	.word	0xffffffff


	//   ....[58]....
        /*0580*/ 	.word	0xffffffff


	//   ....[59]....
        /*0584*/ 	.word	0xffffffff


	//   ....[60]....
        /*0588*/ 	.word	0xffffffff


	//   ....[61]....
        /*058c*/ 	.word	0xffffffff


	//   ....[62]....
        /*0590*/ 	.word	0xffffffff


	//   ....[63]....
        /*0594*/ 	.word	0xffffffff


	//   ....[64]....
        /*0598*/ 	.word	0xffffffff


	//   ....[65]....
        /*059c*/ 	.word	0xffffffff


	//   ....[66]....
        /*05a0*/ 	.word	0xffffffff


	//   ....[67]....
        /*05a4*/ 	.word	0xffffffff


	//   ....[68]....
        /*05a8*/ 	.word	0xffffffff


	//   ....[69]....
        /*05ac*/ 	.word	0xffffffff


	//   ....[70]....
        /*05b0*/ 	.word	0xffffffff


	//   ....[71]....
        /*05b4*/ 	.word	0xffffffff


	//   ....[72]....
        /*05b8*/ 	.word	0xffffffff


	//   ....[73]....
        /*05bc*/ 	.word	0xffffffff


	//   ....[74]....
        /*05c0*/ 	.word	0xffffffff


	//   ....[75]....
        /*05c4*/ 	.word	0xffffffff


	//   ....[76]....
        /*05c8*/ 	.word	0xffffffff


	//   ....[77]....
        /*05cc*/ 	.word	0xffffffff


	//   ....[78]....
        /*05d0*/ 	.word	0xffffffff


	//   ....[79]....
        /*05d4*/ 	.word	0xffffffff


	//   ....[80]....
        /*05d8*/ 	.word	0xffffffff


	//   ....[81]....
        /*05dc*/ 	.word	0xffffffff


	//   ....[82]....
        /*05e0*/ 	.word	0xffffffff


	//   ....[83]....
        /*05e4*/ 	.word	0xffffffff


	//   ....[84]....
        /*05e8*/ 	.word	0xffffffff


	//   ....[85]....
        /*05ec*/ 	.word	0xffffffff


	//   ....[86]....
        /*05f0*/ 	.word	0xffffffff


	//   ....[87]....
        /*05f4*/ 	.word	0xffffffff


	//   ....[88]....
        /*05f8*/ 	.word	0xffffffff


	//   ....[89]....
        /*05fc*/ 	.word	0xffffffff


	//   ....[90]....
        /*0600*/ 	.word	0xffffffff


	//   ....[91]....
        /*0604*/ 	.word	0xffffffff


	//   ....[92]....
        /*0608*/ 	.word	0xffffffff


	//   ....[93]....
        /*060c*/ 	.word	0xffffffff


	//   ....[94]....
        /*0610*/ 	.word	0xffffffff


	//   ....[95]....
        /*0614*/ 	.word	0xffffffff


	//   ....[96]....
        /*0618*/ 	.word	0xffffffff


	//   ....[97]....
        /*061c*/ 	.word	0xffffffff


	//   ....[98]....
        /*0620*/ 	.word	0xffffffff


	//   ....[99]....
        /*0624*/ 	.word	0xffffffff


	//   ....[100]....
        /*0628*/ 	.word	0xffffffff


	//   ....[101]....
        /*062c*/ 	.word	0xffffffff


	//   ....[102]....
        /*0630*/ 	.word	0xffffffff


	//   ....[103]....
        /*0634*/ 	.word	0xffffffff


	//   ....[104]....
        /*0638*/ 	.word	0xffffffff


	//   ....[105]....
        /*063c*/ 	.word	0xffffffff


	//   ....[106]....
        /*0640*/ 	.word	0xffffffff


	//   ....[107]....
        /*0644*/ 	.word	0xffffffff


	//   ....[108]....
        /*0648*/ 	.word	0xffffffff


	//   ....[109]....
        /*064c*/ 	.word	0xffffffff


	//   ....[110]....
        /*0650*/ 	.word	0xffffffff


	//   ....[111]....
        /*0654*/ 	.word	0xffffffff


	//   ....[112]....
        /*0658*/ 	.word	0xffffffff


	//   ....[113]....
        /*065c*/ 	.word	0xffffffff


	//   ....[114]....
        /*0660*/ 	.word	0xffffffff


	//   ....[115]....
        /*0664*/ 	.word	0xffffffff


	//   ....[116]....
        /*0668*/ 	.word	0xffffffff


	//   ....[117]....
        /*066c*/ 	.word	0xffffffff


	//   ....[118]....
        /*0670*/ 	.word	0xffffffff


	//   ....[119]....
        /*0674*/ 	.word	0xffffffff


	//   ....[120]....
        /*0678*/ 	.word	0xffffffff


	//   ....[121]....
        /*067c*/ 	.word	0xffffffff


	//   ....[122]....
        /*0680*/ 	.word	0xffffffff


	//   ....[123]....
        /*0684*/ 	.word	0xffffffff


	//   ....[124]....
        /*0688*/ 	.word	0xffffffff


	//   ....[125]....
        /*068c*/ 	.word	0xffffffff


	//   ....[126]....
        /*0690*/ 	.word	0xffffffff


	//   ....[127]....
        /*0694*/ 	.word	0xffffffff


	//   ....[128]....
        /*0698*/ 	.word	0xffffffff


	//   ....[129]....
        /*069c*/ 	.word	0xffffffff


	//   ....[130]....
        /*06a0*/ 	.word	0xffffffff


	//   ....[131]....
        /*06a4*/ 	.word	0xffffffff


	//   ....[132]....
        /*06a8*/ 	.word	0xffffffff


	//   ....[133]....
        /*06ac*/ 	.word	0xffffffff


	//   ....[134]....
        /*06b0*/ 	.word	0xffffffff


	//   ....[135]....
        /*06b4*/ 	.word	0xffffffff


	//   ....[136]....
        /*06b8*/ 	.word	0xffffffff


	//   ....[137]....
        /*06bc*/ 	.word	0xffffffff


	//   ....[138]....
        /*06c0*/ 	.word	0xffffffff


	//   ....[139]....
        /*06c4*/ 	.word	0xffffffff


	//   ....[140]....
        /*06c8*/ 	.word	0xffffffff


	//   ....[141]....
        /*06cc*/ 	.word	0xffffffff


	//   ....[142]....
        /*06d0*/ 	.word	0xffffffff


	//   ....[143]....
        /*06d4*/ 	.word	0xffffffff


	//   ....[144]....
        /*06d8*/ 	.word	0xffffffff


	//   ....[145]....
        /*06dc*/ 	.word	0xffffffff


	//   ....[146]....
        /*06e0*/ 	.word	0xffffffff


	//   ....[147]....
        /*06e4*/ 	.word	0xffffffff


	//   ....[148]....
        /*06e8*/ 	.word	0xffffffff


	//   ....[149]....
        /*06ec*/ 	.word	0xffffffff


	//   ....[150]....
        /*06f0*/ 	.word	0xffffffff


	//   ....[151]....
        /*06f4*/ 	.word	0xffffffff


	//   ....[152]....
        /*06f8*/ 	.word	0xffffffff


	//   ....[153]....
        /*06fc*/ 	.word	0xffffffff


	//   ....[154]....
        /*0700*/ 	.word	0xffffffff


	//   ....[155]....
        /*0704*/ 	.word	0xffffffff


	//   ....[156]....
        /*0708*/ 	.word	0xffffffff


	//   ....[157]....
        /*070c*/ 	.word	0xffffffff


	//   ....[158]....
        /*0710*/ 	.word	0xffffffff


	//   ....[159]....
        /*0714*/ 	.word	0xffffffff


	//   ....[160]....
        /*0718*/ 	.word	0xffffffff


	//   ....[161]....
        /*071c*/ 	.word	0xffffffff


	//   ....[162]....
        /*0720*/ 	.word	0xffffffff


	//   ....[163]....
        /*0724*/ 	.word	0xffffffff


	//   ....[164]....
        /*0728*/ 	.word	0xffffffff


	//   ....[165]....
        /*072c*/ 	.word	0xffffffff


	//   ....[166]....
        /*0730*/ 	.word	0xffffffff


	//   ....[167]....
        /*0734*/ 	.word	0xffffffff


	//   ....[168]....
        /*0738*/ 	.word	0xffffffff


	//   ....[169]....
        /*073c*/ 	.word	0xffffffff


	//   ....[170]....
        /*0740*/ 	.word	0xffffffff


	//   ....[171]....
        /*0744*/ 	.word	0xffffffff


	//   ....[172]....
        /*0748*/ 	.word	0xffffffff


	//   ....[173]....
        /*074c*/ 	.word	0xffffffff


	//   ....[174]....
        /*0750*/ 	.word	0xffffffff


	//   ....[175]....
        /*0754*/ 	.word	0xffffffff


	//   ....[176]....
        /*0758*/ 	.word	0xffffffff


	//   ....[177]....
        /*075c*/ 	.word	0xffffffff


	//   ....[178]....
        /*0760*/ 	.word	0xffffffff


	//   ....[179]....
        /*0764*/ 	.word	0xffffffff


	//   ....[180]....
        /*0768*/ 	.word	0xffffffff


	//   ....[181]....
        /*076c*/ 	.word	0xffffffff


	//   ....[182]....
        /*0770*/ 	.word	0xffffffff


	//   ....[183]....
        /*0774*/ 	.word	0xffffffff


	//   ....[184]....
        /*0778*/ 	.word	0xffffffff


	//   ....[185]....
        /*077c*/ 	.word	0xffffffff


	//   ....[186]....
        /*0780*/ 	.word	0xffffffff


	//   ....[187]....
        /*0784*/ 	.word	0xffffffff


	//   ....[188]....
        /*0788*/ 	.word	0xffffffff


	//   ....[189]....
        /*078c*/ 	.word	0xffffffff


	//   ....[190]....
        /*0790*/ 	.word	0xffffffff


	//   ....[191]....
        /*0794*/ 	.word	0xffffffff


	//   ....[192]....
        /*0798*/ 	.word	0xffffffff


	//   ....[193]....
        /*079c*/ 	.word	0xffffffff


	//   ....[194]....
        /*07a0*/ 	.word	0xffffffff


	//   ....[195]....
        /*07a4*/ 	.word	0xffffffff


	//   ....[196]....
        /*07a8*/ 	.word	0xffffffff


	//   ....[197]....
        /*07ac*/ 	.word	0xffffffff


	//   ....[198]....
        /*07b0*/ 	.word	0xffffffff


	//   ....[199]....
        /*07b4*/ 	.word	0xffffffff


	//   ....[200]....
        /*07b8*/ 	.word	0xffffffff


	//   ....[201]....
        /*07bc*/ 	.word	0xffffffff


	//   ....[202]....
        /*07c0*/ 	.word	0xffffffff


	//   ....[203]....
        /*07c4*/ 	.word	0xffffffff


	//   ....[204]....
        /*07c8*/ 	.word	0xffffffff


	//   ....[205]....
        /*07cc*/ 	.word	0xffffffff


	//   ....[206]....
        /*07d0*/ 	.word	0xffffffff


	//   ....[207]....
        /*07d4*/ 	.word	0xffffffff


	//   ....[208]....
        /*07d8*/ 	.word	0xffffffff


	//   ....[209]....
        /*07dc*/ 	.word	0xffffffff


	//   ....[210]....
        /*07e0*/ 	.word	0xffffffff


	//   ....[211]....
        /*07e4*/ 	.word	0xffffffff


	//   ....[212]....
        /*07e8*/ 	.word	0xffffffff


	//   ....[213]....
        /*07ec*/ 	.word	0xffffffff


	//   ....[214]....
        /*07f0*/ 	.word	0xffffffff


	//   ....[215]....
        /*07f4*/ 	.word	0xffffffff


	//   ....[216]....
        /*07f8*/ 	.word	0xffffffff


	//   ....[217]....
        /*07fc*/ 	.word	0xffffffff


	//   ....[218]....
        /*0800*/ 	.word	0xffffffff


	//   ....[219]....
        /*0804*/ 	.word	0xffffffff


	//   ....[220]....
        /*0808*/ 	.word	0xffffffff


	//   ....[221]....
        /*080c*/ 	.word	0xffffffff


	//   ....[222]....
        /*0810*/ 	.word	0xffffffff


	//   ....[223]....
        /*0814*/ 	.word	0xffffffff


	//   ....[224]....
        /*0818*/ 	.word	0xffffffff


	//   ....[225]....
        /*081c*/ 	.word	0xffffffff


	//   ....[226]....
        /*0820*/ 	.word	0xffffffff


	//   ....[227]....
        /*0824*/ 	.word	0xffffffff


	//   ....[228]....
        /*0828*/ 	.word	0xffffffff


	//   ....[229]....
        /*082c*/ 	.word	0xffffffff


	//   ....[230]....
        /*0830*/ 	.word	0xffffffff


	//   ....[231]....
        /*0834*/ 	.word	0xffffffff


	//   ....[232]....
        /*0838*/ 	.word	0xffffffff


	//   ....[233]....
        /*083c*/ 	.word	0xffffffff


	//   ....[234]....
        /*0840*/ 	.word	0xffffffff


	//   ....[235]....
        /*0844*/ 	.word	0xffffffff


	//   ....[236]....
        /*0848*/ 	.word	0xffffffff


	//   ....[237]....
        /*084c*/ 	.word	0xffffffff


	//   ....[238]....
        /*0850*/ 	.word	0xffffffff


	//   ....[239]....
        /*0854*/ 	.word	0x0500005b


	//   ....[240]....
        /*0858*/ 	.word	0x0500005b


	//   ....[241]....
        /*085c*/ 	.word	0x0500005b


	//   ....[242]....
        /*0860*/ 	.word	0x0500005b


	//   ....[243]....
        /*0864*/ 	.word	0x0500005b


	//   ....[244]....
        /*0868*/ 	.word	0x0500005b


	//   ....[245]....
        /*086c*/ 	.word	0x0500005b


	//   ....[246]....
        /*0870*/ 	.word	0x0500005b


	//   ....[247]....
        /*0874*/ 	.word	0x0500005b


	//   ....[248]....
        /*0878*/ 	.word	0x0500005b


	//   ....[249]....
        /*087c*/ 	.word	0x0500005b


	//   ....[250]....
        /*0880*/ 	.word	0x0500005b


	//   ....[251]....
        /*0884*/ 	.word	0x0500005b


	//   ....[252]....
        /*0888*/ 	.word	0x0500005b


	//   ....[253]....
        /*088c*/ 	.word	0x0500005b


	//   ....[254]....
        /*0890*/ 	.word	0x0500005b


	//   ....[255]....
        /*0894*/ 	.word	0x0500005b


	//   ....[0]....
        /*0898*/ 	.word	0x0500005b


	//   ....[1]....
        /*089c*/ 	.word	0x0500005b


	//   ....[2]....
        /*08a0*/ 	.word	0x0500005b


	//   ....[3]....
        /*08a4*/ 	.word	0x0500005b


	//   ....[4]....
        /*08a8*/ 	.word	0x0500005b


	//   ....[5]....
        /*08ac*/ 	.word	0x0500005b


	//   ....[6]....
        /*08b0*/ 	.word	0x0500005b


	//   ....[7]....
        /*08b4*/ 	.word	0x0500005b


	//   ....[8]....
        /*08b8*/ 	.word	0x0500005b


	//   ....[9]....
        /*08bc*/ 	.word	0x0500005b


	//   ....[10]....
        /*08c0*/ 	.word	0x0500005b


	//   ....[11]....
        /*08c4*/ 	.word	0x0500005b


	//   ....[12]....
        /*08c8*/ 	.word	0x0500005b


	//   ....[13]....
        /*08cc*/ 	.word	0x0500005b


	//   ....[14]....
        /*08d0*/ 	.word	0x0500005b


	//   ....[15]....
        /*08d4*/ 	.word	0x0500005b


	//   ....[16]....
        /*08d8*/ 	.word	0x0500005b


	//   ....[17]....
        /*08dc*/ 	.word	0x0500005b


	//   ....[18]....
        /*08e0*/ 	.word	0x0500005b


	//   ....[19]....
        /*08e4*/ 	.word	0x0500005b


	//   ....[20]....
        /*08e8*/ 	.word	0x0500005b


	//   ....[21]....
        /*08ec*/ 	.word	0x0500005b


	//   ....[22]....
        /*08f0*/ 	.word	0x0500005b


	//   ....[23]....
        /*08f4*/ 	.word	0x0500005b


	//   ....[24]....
        /*08f8*/ 	.word	0x0500005b


	//   ....[25]....
        /*08fc*/ 	.word	0x0500005b


	//   ....[26]....
        /*0900*/ 	.word	0x0500005b


	//   ....[27]....
        /*0904*/ 	.word	0x0500005b


	//   ....[28]....
        /*0908*/ 	.word	0x0500005b


	//   ....[29]....
        /*090c*/ 	.word	0x0500005b


	//   ....[30]....
        /*0910*/ 	.word	0x0500005b


	//   ....[31]....
        /*0914*/ 	.word	0x0500005b


	//   ....[32]....
        /*0918*/ 	.word	0x0500005b


	//   ....[33]....
        /*091c*/ 	.word	0x0500005b


	//   ....[34]....
        /*0920*/ 	.word	0x0500005b


	//   ....[35]....
        /*0924*/ 	.word	0x0500005b


	//   ....[36]....
        /*0928*/ 	.word	0x0500005b


	//   ....[37]....
        /*092c*/ 	.word	0x0500005b


	//   ....[38]....
        /*0930*/ 	.word	0x0500005b


	//   ....[39]....
        /*0934*/ 	.word	0x0500005b


	//   ....[40]....
        /*0938*/ 	.word	0x0500005b


	//   ....[41]....
        /*093c*/ 	.word	0x0500005b


	//   ....[42]....
        /*0940*/ 	.word	0x0500005b


	//   ....[43]....
        /*0944*/ 	.word	0x0500005b


	//   ....[44]....
        /*0948*/ 	.word	0x0500005b


	//   ....[45]....
        /*094c*/ 	.word	0x0500005b


	//   ....[46]....
        /*0950*/ 	.word	0x0500005b


	//   ....[47]....
        /*0954*/ 	.word	0x0500005b


	//   ....[48]....
        /*0958*/ 	.word	0x0500005b


	//   ....[49]....
        /*095c*/ 	.word	0x0500005b


	//   ....[50]....
        /*0960*/ 	.word	0x0500005b


	//   ....[51]....
        /*0964*/ 	.word	0x0500005b


	//   ....[52]....
        /*0968*/ 	.word	0x0500005b


	//   ....[53]....
        /*096c*/ 	.word	0x0500005b


	//   ....[54]....
        /*0970*/ 	.word	0x0500005b


	//   ....[55]....
        /*0974*/ 	.word	0x0500005b


	//   ....[56]....
        /*0978*/ 	.word	0x0500005b


	//   ....[57]....
        /*097c*/ 	.word	0x0500005b


	//   ....[58]....
        /*0980*/ 	.word	0x0500005b


	//   ....[59]....
        /*0984*/ 	.word	0x0500005b


	//   ....[60]....
        /*0988*/ 	.word	0x0500005b


	//   ....[61]....
        /*098c*/ 	.word	0x0500005b


	//   ....[62]....
        /*0990*/ 	.word	0x0500005b


	//   ....[63]....
        /*0994*/ 	.word	0x0500005b


	//   ....[64]....
        /*0998*/ 	.word	0x0500005b


	//   ....[65]....
        /*099c*/ 	.word	0x0500005b


	//   ....[66]....
        /*09a0*/ 	.word	0x0500005b


	//   ....[67]....
        /*09a4*/ 	.word	0x0500005b


	//   ....[68]....
        /*09a8*/ 	.word	0x0500005b


	//   ....[69]....
        /*09ac*/ 	.word	0x0500005b


	//   ....[70]....
        /*09b0*/ 	.word	0x0500005b


	//   ....[71]....
        /*09b4*/ 	.word	0x0500005b


	//   ....[72]....
        /*09b8*/ 	.word	0x0500005b


	//   ....[73]....
        /*09bc*/ 	.word	0x0500005b


	//   ....[74]....
        /*09c0*/ 	.word	0x0500005b


	//   ....[75]....
        /*09c4*/ 	.word	0x0500005b


	//   ....[76]....
        /*09c8*/ 	.word	0x0500005b


	//   ....[77]....
        /*09cc*/ 	.word	0x0500005b


	//   ....[78]....
        /*09d0*/ 	.word	0x0500005b


	//   ....[79]....
        /*09d4*/ 	.word	0x0500005b


	//   ....[80]....
        /*09d8*/ 	.word	0x0500005b


	//   ....[81]....
        /*09dc*/ 	.word	0x0500005b


	//   ....[82]....
        /*09e0*/ 	.word	0x0500005b


	//   ....[83]....
        /*09e4*/ 	.word	0x0500005b


	//   ....[84]....
        /*09e8*/ 	.word	0x0500005b


	//   ....[85]....
        /*09ec*/ 	.word	0x0500005b


	//   ....[86]....
        /*09f0*/ 	.word	0x0500005b


	//   ....[87]....
        /*09f4*/ 	.word	0x0500005b


	//   ....[88]....
        /*09f8*/ 	.word	0x0500005b


	//   ....[89]....
        /*09fc*/ 	.word	0x0500005b


	//   ....[90]....
        /*0a00*/ 	.word	0x0500005b


	//   ....[91]....
        /*0a04*/ 	.word	0x0500005b


	//   ....[92]....
        /*0a08*/ 	.word	0x0500005b


	//   ....[93]....
        /*0a0c*/ 	.word	0x0500005b


	//   ....[94]....
        /*0a10*/ 	.word	0x0500005b


	//   ....[95]....
        /*0a14*/ 	.word	0x0500005b


	//   ....[96]....
        /*0a18*/ 	.word	0x0500005b


	//   ....[97]....
        /*0a1c*/ 	.word	0x0500005b


	//   ....[98]....
        /*0a20*/ 	.word	0x0500005b


	//   ....[99]....
        /*0a24*/ 	.word	0x0500005b


	//   ....[100]....
        /*0a28*/ 	.word	0x0500005b


	//   ....[101]....
        /*0a2c*/ 	.word	0x0500005b


	//   ....[102]....
        /*0a30*/ 	.word	0x0500005b


	//   ....[103]....
        /*0a34*/ 	.word	0x0500005b


	//   ....[104]....
        /*0a38*/ 	.word	0x0500005b


	//   ....[105]....
        /*0a3c*/ 	.word	0x0500005b


	//   ....[106]....
        /*0a40*/ 	.word	0x0500005b


	//   ....[107]....
        /*0a44*/ 	.word	0x0500005b


	//   ....[108]....
        /*0a48*/ 	.word	0x0500005b


	//   ....[109]....
        /*0a4c*/ 	.word	0x0500005b


	//   ....[110]....
        /*0a50*/ 	.word	0x0500005b


	//   ....[111]....
        /*0a54*/ 	.word	0x0500005b


	//   ....[112]....
        /*0a58*/ 	.word	0x0500005b


	//   ....[113]....
        /*0a5c*/ 	.word	0x0500005b


	//   ....[114]....
        /*0a60*/ 	.word	0x0500005b


	//   ....[115]....
        /*0a64*/ 	.word	0x0500005b


	//   ....[116]....
        /*0a68*/ 	.word	0x0500005b


	//   ....[117]....
        /*0a6c*/ 	.word	0x0500005b


	//   ....[118]....
        /*0a70*/ 	.word	0x0500005b


	//   ....[119]....
        /*0a74*/ 	.word	0x0500005b


	//   ....[120]....
        /*0a78*/ 	.word	0x0500005b


	//   ....[121]....
        /*0a7c*/ 	.word	0x0500005b


	//   ....[122]....
        /*0a80*/ 	.word	0x0500005b


	//   ....[123]....
        /*0a84*/ 	.word	0x0500005b


	//   ....[124]....
        /*0a88*/ 	.word	0x0500005b


	//   ....[125]....
        /*0a8c*/ 	.word	0x0500005b


	//   ....[126]....
        /*0a90*/ 	.word	0x0500005b


	//   ....[127]....
        /*0a94*/ 	.word	0x0500005b


	//   ....[128]....
        /*0a98*/ 	.word	0x0500005b


	//   ....[129]....
        /*0a9c*/ 	.word	0x0500005b


	//   ....[130]....
        /*0aa0*/ 	.word	0x0500005b


	//   ....[131]....
        /*0aa4*/ 	.word	0x0500005b


	//   ....[132]....
        /*0aa8*/ 	.word	0x0500005b


	//   ....[133]....
        /*0aac*/ 	.word	0x0500005b


	//   ....[134]....
        /*0ab0*/ 	.word	0x0500005b


	//   ....[135]....
        /*0ab4*/ 	.word	0x0500005b


	//   ....[136]....
        /*0ab8*/ 	.word	0x0500005b


	//   ....[137]....
        /*0abc*/ 	.word	0x0500005b


	//   ....[138]....
        /*0ac0*/ 	.word	0x0500005b


	//   ....[139]....
        /*0ac4*/ 	.word	0x0500005b


	//   ....[140]....
        /*0ac8*/ 	.word	0x0500005b


	//   ....[141]....
        /*0acc*/ 	.word	0x0500005b


	//   ....[142]....
        /*0ad0*/ 	.word	0x0500005b


	//   ....[143]....
        /*0ad4*/ 	.word	0x0500005b


	//   ....[144]....
        /*0ad8*/ 	.word	0x0500005b


	//   ....[145]....
        /*0adc*/ 	.word	0x0500005b


	//   ....[146]....
        /*0ae0*/ 	.word	0x0500005b


	//   ....[147]....
        /*0ae4*/ 	.word	0x0500005b


	//   ....[148]....
        /*0ae8*/ 	.word	0x0500005b


	//   ....[149]....
        /*0aec*/ 	.word	0x0500005b


	//   ....[150]....
        /*0af0*/ 	.word	0x0500005b


	//   ....[151]....
        /*0af4*/ 	.word	0x0500005b


	//   ....[152]....
        /*0af8*/ 	.word	0x0500005b


	//   ....[153]....
        /*0afc*/ 	.word	0x0500005b


	//   ....[154]....
        /*0b00*/ 	.word	0x0500005b


	//   ....[155]....
        /*0b04*/ 	.word	0x0500005b


	//   ....[156]....
        /*0b08*/ 	.word	0x0500005b


	//   ....[157]....
        /*0b0c*/ 	.word	0x0500005b


	//   ....[158]....
        /*0b10*/ 	.word	0x0500005b


	//   ....[159]....
        /*0b14*/ 	.word	0x0500005b


	//   ....[160]....
        /*0b18*/ 	.word	0x0500005b


	//   ....[161]....
        /*0b1c*/ 	.word	0x0500005b


	//   ....[162]....
        /*0b20*/ 	.word	0x0500005b


	//   ....[163]....
        /*0b24*/ 	.word	0x0500005b


	//   ....[164]....
        /*0b28*/ 	.word	0x0500005b


	//   ....[165]....
        /*0b2c*/ 	.word	0x0500005b


	//   ....[166]....
        /*0b30*/ 	.word	0x0500005b


	//   ....[167]....
        /*0b34*/ 	.word	0x0500005b


	//   ....[168]....
        /*0b38*/ 	.word	0x0500005b


	//   ....[169]....
        /*0b3c*/ 	.word	0x0500005b


	//   ....[170]....
        /*0b40*/ 	.word	0x0500005b


	//   ....[171]....
        /*0b44*/ 	.word	0x0500005b


	//   ....[172]....
        /*0b48*/ 	.word	0x0500005b


	//   ....[173]....
        /*0b4c*/ 	.word	0x0500005b


	//   ....[174]....
        /*0b50*/ 	.word	0x0500005b


	//   ....[175]....
        /*0b54*/ 	.word	0x0500005b


	//   ....[176]....
        /*0b58*/ 	.word	0x0500005b


	//   ....[177]....
        /*0b5c*/ 	.word	0x0500005b


	//   ....[178]....
        /*0b60*/ 	.word	0x0500005b


	//   ....[179]....
        /*0b64*/ 	.word	0x0500005b


	//   ....[180]....
        /*0b68*/ 	.word	0x0500005b


	//   ....[181]....
        /*0b6c*/ 	.word	0x0500005b


	//   ....[182]....
        /*0b70*/ 	.word	0x0500005b


	//   ....[183]....
        /*0b74*/ 	.word	0x0500005b


	//   ....[184]....
        /*0b78*/ 	.word	0x0500005b


	//   ....[185]....
        /*0b7c*/ 	.word	0x0500005b


	//   ....[186]....
        /*0b80*/ 	.word	0x0500005b


	//   ....[187]....
        /*0b84*/ 	.word	0x0500005b


	//   ....[188]....
        /*0b88*/ 	.word	0x0500005b


	//   ....[189]....
        /*0b8c*/ 	.word	0x0500005b


	//   ....[190]....
        /*0b90*/ 	.word	0x0500005b


	//   ....[191]....
        /*0b94*/ 	.word	0x0500005b


	//   ....[192]....
        /*0b98*/ 	.word	0x0500005b


	//   ....[193]....
        /*0b9c*/ 	.word	0x0500005b


	//   ....[194]....
        /*0ba0*/ 	.word	0x0500005b


	//   ....[195]....
        /*0ba4*/ 	.word	0x0500005b


	//   ....[196]....
        /*0ba8*/ 	.word	0x0500005b


	//   ....[197]....
        /*0bac*/ 	.word	0x0500005b


	//   ....[198]....
        /*0bb0*/ 	.word	0x0500005b


	//   ....[199]....
        /*0bb4*/ 	.word	0x0500005b


	//   ....[200]....
        /*0bb8*/ 	.word	0x0500005b


	//   ....[201]....
        /*0bbc*/ 	.word	0x0500005b


	//   ....[202]....
        /*0bc0*/ 	.word	0x0500005b


	//   ....[203]....
        /*0bc4*/ 	.word	0x0500005b


	//   ....[204]....
        /*0bc8*/ 	.word	0x0500005b


	//   ....[205]....
        /*0bcc*/ 	.word	0x0500005b


	//   ....[206]....
        /*0bd0*/ 	.word	0x0500005b


	//   ....[207]....
        /*0bd4*/ 	.word	0x0500005b


	//   ....[208]....
        /*0bd8*/ 	.word	0x0500005b


	//   ....[209]....
        /*0bdc*/ 	.word	0x0500005b


	//   ....[210]....
        /*0be0*/ 	.word	0x0500005b


	//   ....[211]....
        /*0be4*/ 	.word	0x0500005b


	//   ....[212]....
        /*0be8*/ 	.word	0x0500005b


	//   ....[213]....
        /*0bec*/ 	.word	0x0500005b


	//   ....[214]....
        /*0bf0*/ 	.word	0x0500005b


	//   ....[215]....
        /*0bf4*/ 	.word	0x0500005b


	//   ....[216]....
        /*0bf8*/ 	.word	0x0500005b


	//   ....[217]....
        /*0bfc*/ 	.word	0x0500005b


	//   ....[218]....
        /*0c00*/ 	.word	0x0500005b


	//   ....[219]....
        /*0c04*/ 	.word	0x0500005b


	//   ....[220]....
        /*0c08*/ 	.word	0x0500005b


	//   ....[221]....
        /*0c0c*/ 	.word	0x0500005b


	//   ....[222]....
        /*0c10*/ 	.word	0x0500005b


	//   ....[223]....
        /*0c14*/ 	.word	0x0500005b


	//   ....[224]....
        /*0c18*/ 	.word	0x0500005b


	//   ....[225]....
        /*0c1c*/ 	.word	0x0500005b


	//   ....[226]....
        /*0c20*/ 	.word	0x0500005b


	//   ....[227]....
        /*0c24*/ 	.word	0x0500005b


	//   ....[228]....
        /*0c28*/ 	.word	0x0500005b


	//   ....[229]....
        /*0c2c*/ 	.word	0x0500005b


	//   ....[230]....
        /*0c30*/ 	.word	0x0500005b


	//   ....[231]....
        /*0c34*/ 	.word	0x0500005b


	//   ....[232]....
        /*0c38*/ 	.word	0x0500005b


	//   ....[233]....
        /*0c3c*/ 	.word	0x0500005b


	//   ....[234]....
        /*0c40*/ 	.word	0x0500005b


	//   ....[235]....
        /*0c44*/ 	.word	0x0500005b


	//   ....[236]....
        /*0c48*/ 	.word	0x0500005b


	//   ....[237]....
        /*0c4c*/ 	.word	0x0500005b


	//   ....[238]....
        /*0c50*/ 	.word	0x0500005b


	//   ....[239]....
        /*0c54*/ 	.word	0x0500005b


	//   ....[240]....
        /*0c58*/ 	.word	0x0500005b


	//   ....[241]....
        /*0c5c*/ 	.word	0x0500005b


	//   ....[242]....
        /*0c60*/ 	.word	0x0500005b


	//   ....[243]....
        /*0c64*/ 	.word	0x0500005b


	//   ....[244]....
        /*0c68*/ 	.word	0x0500005b


	//   ....[245]....
        /*0c6c*/ 	.word	0x0500005b


	//   ....[246]....
        /*0c70*/ 	.word	0x0500005b


	//   ....[247]....
        /*0c74*/ 	.word	0x0500005b


	//   ....[248]....
        /*0c78*/ 	.word	0x0500005b


	//   ....[249]....
        /*0c7c*/ 	.word	0x0500005b


	//   ....[250]....
        /*0c80*/ 	.word	0x0500005b


	//   ....[251]....
        /*0c84*/ 	.word	0x0500005b


	//   ....[252]....
        /*0c88*/ 	.word	0x0500005b


	//   ....[253]....
        /*0c8c*/ 	.word	0x0500005b


	//   ....[254]....
        /*0c90*/ 	.word	0x0500005b


	//   ....[255]....
        /*0c94*/ 	.word	0x0500005b


	//   ....[0]....
        /*0c98*/ 	.word	0x0500005b


	//   ....[1]....
        /*0c9c*/ 	.word	0x0500005b


	//   ....[2]....
        /*0ca0*/ 	.word	0x0500005b


	//   ....[3]....
        /*0ca4*/ 	.word	0x0500005b


	//   ....[4]....
        /*0ca8*/ 	.word	0x0500005b


	//   ....[5]....
        /*0cac*/ 	.word	0x0500005b


	//   ....[6]....
        /*0cb0*/ 	.word	0x0500005b


	//   ....[7]....
        /*0cb4*/ 	.word	0x0500005b


	//   ....[8]....
        /*0cb8*/ 	.word	0x0500005b


	//   ....[9]....
        /*0cbc*/ 	.word	0x0500005b


	//   ....[10]....
        /*0cc0*/ 	.word	0x0500005b


	//   ....[11]....
        /*0cc4*/ 	.word	0x0500005b


	//   ....[12]....
        /*0cc8*/ 	.word	0x0500005b


	//   ....[13]....
        /*0ccc*/ 	.word	0x0500005b


	//   ....[14]....
        /*0cd0*/ 	.word	0x0500005b


	//   ....[15]....
        /*0cd4*/ 	.word	0x0500005b


	//   ....[16]....
        /*0cd8*/ 	.word	0x0500005b


	//   ....[17]....
        /*0cdc*/ 	.word	0x0500005b


	//   ....[18]....
        /*0ce0*/ 	.word	0x0500005b


	//   ....[19]....
        /*0ce4*/ 	.word	0x0500005b


	//   ....[20]....
        /*0ce8*/ 	.word	0x0500005b


	//   ....[21]....
        /*0cec*/ 	.word	0x0500005b


	//   ....[22]....
        /*0cf0*/ 	.word	0x0500005b


	//   ....[23]....
        /*0cf4*/ 	.word	0x0500005b


	//   ....[24]....
        /*0cf8*/ 	.word	0x0500005b


	//   ....[25]....
        /*0cfc*/ 	.word	0x0500005b


	//   ....[26]....
        /*0d00*/ 	.word	0x0500005b


	//   ....[27]....
        /*0d04*/ 	.word	0x0500005b


	//   ....[28]....
        /*0d08*/ 	.word	0x0500005b


	//   ....[29]....
        /*0d0c*/ 	.word	0x0500005b


	//   ....[30]....
        /*0d10*/ 	.word	0x0500005b


	//   ....[31]....
        /*0d14*/ 	.word	0x0500005b


	//   ....[32]....
        /*0d18*/ 	.word	0x0500005b


	//   ....[33]....
        /*0d1c*/ 	.word	0x0500005b


	//   ....[34]....
        /*0d20*/ 	.word	0x0500005b


	//   ....[35]....
        /*0d24*/ 	.word	0x0500005b


	//   ....[36]....
        /*0d28*/ 	.word	0x0500005b


	//   ....[37]....
        /*0d2c*/ 	.word	0x0500005b


	//   ....[38]....
        /*0d30*/ 	.word	0x0500005b


	//   ....[39]....
        /*0d34*/ 	.word	0x0500005b


	//   ....[40]....
        /*0d38*/ 	.word	0x0500005b


	//   ....[41]....
        /*0d3c*/ 	.word	0x0500005b


	//   ....[42]....
        /*0d40*/ 	.word	0x0500005b


	//   ....[43]....
        /*0d44*/ 	.word	0x0500005b


	//   ....[44]....
        /*0d48*/ 	.word	0x0500005b


	//   ....[45]....
        /*0d4c*/ 	.word	0x0500005b


	//   ....[46]....
        /*0d50*/ 	.word	0x0500005b


	//   ....[47]....
        /*0d54*/ 	.word	0x0500005b


	//   ....[48]....
        /*0d58*/ 	.word	0x0500005b


	//   ....[49]....
        /*0d5c*/ 	.word	0x0500005b


	//   ....[50]....
        /*0d60*/ 	.word	0x0500005b


	//   ....[51]....
        /*0d64*/ 	.word	0x0500005b


	//   ....[52]....
        /*0d68*/ 	.word	0x0500005b


	//   ....[53]....
        /*0d6c*/ 	.word	0x0500005b


	//   ....[54]....
        /*0d70*/ 	.word	0x0500005b


	//   ....[55]....
        /*0d74*/ 	.word	0x0500005b


	//   ....[56]....
        /*0d78*/ 	.word	0x0500005b


	//   ....[57]....
        /*0d7c*/ 	.word	0x0500005b


	//   ....[58]....
        /*0d80*/ 	.word	0x0500005b


	//   ....[59]....
        /*0d84*/ 	.word	0x0500005b


	//   ....[60]....
        /*0d88*/ 	.word	0x0500005b


	//   ....[61]....
        /*0d8c*/ 	.word	0x0500005b


	//   ....[62]....
        /*0d90*/ 	.word	0x0500005b


	//   ....[63]....
        /*0d94*/ 	.word	0x0500005b


	//   ....[64]....
        /*0d98*/ 	.word	0x0500005b


	//   ....[65]....
        /*0d9c*/ 	.word	0x0500005b


	//   ....[66]....
        /*0da0*/ 	.word	0x0500005b


	//   ....[67]....
        /*0da4*/ 	.word	0x0500005b


	//   ....[68]....
        /*0da8*/ 	.word	0x0500005b


	//   ....[69]....
        /*0dac*/ 	.word	0x0500005b


	//   ....[70]....
        /*0db0*/ 	.word	0x0500005b


	//   ....[71]....
        /*0db4*/ 	.word	0x0500005b


	//   ....[72]....
        /*0db8*/ 	.word	0x0500005b


	//   ....[73]....
        /*0dbc*/ 	.word	0x0500005b


	//   ....[74]....
        /*0dc0*/ 	.word	0x0500005b


	//   ....[75]....
        /*0dc4*/ 	.word	0x0500005b


	//   ....[76]....
        /*0dc8*/ 	.word	0x0500005b


	//   ....[77]....
        /*0dcc*/ 	.word	0x0500005b


	//   ....[78]....
        /*0dd0*/ 	.word	0x0500005b


	//   ....[79]....
        /*0dd4*/ 	.word	0x0500005b


	//   ....[80]....
        /*0dd8*/ 	.word	0x0500005b


	//   ....[81]....
        /*0ddc*/ 	.word	0x0500005b


	//   ....[82]....
        /*0de0*/ 	.word	0x0500005b


	//   ....[83]....
        /*0de4*/ 	.word	0x0500005b


	//   ....[84]....
        /*0de8*/ 	.word	0x0500005b


	//   ....[85]....
        /*0dec*/ 	.word	0x0500005b


	//   ....[86]....
        /*0df0*/ 	.word	0x0500005b


	//   ....[87]....
        /*0df4*/ 	.word	0x0500005b


	//   ....[88]....
        /*0df8*/ 	.word	0x0500005b


	//   ....[89]....
        /*0dfc*/ 	.word	0x0500005b


	//   ....[90]....
        /*0e00*/ 	.word	0x0500005b


	//   ....[91]....
        /*0e04*/ 	.word	0x0500005b


	//   ....[92]....
        /*0e08*/ 	.word	0x0500005b


	//   ....[93]....
        /*0e0c*/ 	.word	0x0500005b


	//   ....[94]....
        /*0e10*/ 	.word	0x0500005b


	//   ....[95]....
        /*0e14*/ 	.word	0x0500005b


	//   ....[96]....
        /*0e18*/ 	.word	0x0500005b


	//   ....[97]....
        /*0e1c*/ 	.word	0x0500005b


	//   ....[98]....
        /*0e20*/ 	.word	0x0500005b


	//   ....[99]....
        /*0e24*/ 	.word	0x0500005b


	//   ....[100]....
        /*0e28*/ 	.word	0x0500005b


	//   ....[101]....
        /*0e2c*/ 	.word	0x0500005b


	//   ....[102]....
        /*0e30*/ 	.word	0x0500005b


	//   ....[103]....
        /*0e34*/ 	.word	0x0500005b


	//   ....[104]....
        /*0e38*/ 	.word	0x0500005b


	//   ....[105]....
        /*0e3c*/ 	.word	0x0500005b


	//   ....[106]....
        /*0e40*/ 	.word	0x0500005b


	//   ....[107]....
        /*0e44*/ 	.word	0x0500005b


	//   ....[108]....
        /*0e48*/ 	.word	0x0500005b


	//   ....[109]....
        /*0e4c*/ 	.word	0x0500005b


	//   ....[110]....
        /*0e50*/ 	.word	0x0500005b


	//   ....[111]....
        /*0e54*/ 	.word	0x0500005b


	//   ....[112]....
        /*0e58*/ 	.word	0x0500005b


	//   ....[113]....
        /*0e5c*/ 	.word	0x0500005b


	//   ....[114]....
        /*0e60*/ 	.word	0x0500005b


	//   ....[115]....
        /*0e64*/ 	.word	0x0500005b


	//   ....[116]....
        /*0e68*/ 	.word	0x0500005b


	//   ....[117]....
        /*0e6c*/ 	.word	0x0500005b


	//   ....[118]....
        /*0e70*/ 	.word	0x0500005b


	//   ....[119]....
        /*0e74*/ 	.word	0x0500005b


	//   ....[120]....
        /*0e78*/ 	.word	0x0500005b


	//   ....[121]....
        /*0e7c*/ 	.word	0x0500005b


	//   ....[122]....
        /*0e80*/ 	.word	0x0500005b


	//   ....[123]....
        /*0e84*/ 	.word	0x0500005b


	//   ....[124]....
        /*0e88*/ 	.word	0x0500005b


	//   ....[125]....
        /*0e8c*/ 	.word	0x0500005b


	//   ....[126]....
        /*0e90*/ 	.word	0x0500005b


	//   ....[127]....
        /*0e94*/ 	.word	0x0500005b


	//   ....[128]....
        /*0e98*/ 	.word	0x0500005b


	//   ....[129]....
        /*0e9c*/ 	.word	0x0500005b


	//   ....[130]....
        /*0ea0*/ 	.word	0x0500005b


	//   ....[131]....
        /*0ea4*/ 	.word	0x0500005b


	//   ....[132]....
        /*0ea8*/ 	.word	0x0500005b


	//   ....[133]....
        /*0eac*/ 	.word	0x0500005b


	//   ....[134]....
        /*0eb0*/ 	.word	0x0500005b


	//   ....[135]....
        /*0eb4*/ 	.word	0x0500005b


	//   ....[136]....
        /*0eb8*/ 	.word	0x0500005b


	//   ....[137]....
        /*0ebc*/ 	.word	0x0500005b


	//   ....[138]....
        /*0ec0*/ 	.word	0x0500005b


	//   ....[139]....
        /*0ec4*/ 	.word	0x0500005b


	//   ....[140]....
        /*0ec8*/ 	.word	0x0500005b


	//   ....[141]....
        /*0ecc*/ 	.word	0x0500005b


	//   ....[142]....
        /*0ed0*/ 	.word	0x0500005b


	//   ....[143]....
        /*0ed4*/ 	.word	0x0500005b


	//   ....[144]....
        /*0ed8*/ 	.word	0x0500005b


	//   ....[145]....
        /*0edc*/ 	.word	0x0500005b


	//   ....[146]....
        /*0ee0*/ 	.word	0x0500005b


	//   ....[147]....
        /*0ee4*/ 	.word	0x0500005b


	//   ....[148]....
        /*0ee8*/ 	.word	0x0500005b


	//   ....[149]....
        /*0eec*/ 	.word	0x0500005b


	//   ....[150]....
        /*0ef0*/ 	.word	0x0500005b


	//   ....[151]....
        /*0ef4*/ 	.word	0x0500005b


	//   ....[152]....
        /*0ef8*/ 	.word	0x0500005b


	//   ....[153]....
        /*0efc*/ 	.word	0x0500005b


	//   ....[154]....
        /*0f00*/ 	.word	0x0500005b


	//   ....[155]....
        /*0f04*/ 	.word	0x0500005b


	//   ....[156]....
        /*0f08*/ 	.word	0x0500005b


	//   ....[157]....
        /*0f0c*/ 	.word	0x0500005b


	//   ....[158]....
        /*0f10*/ 	.word	0x0500005b


	//   ....[159]....
        /*0f14*/ 	.word	0x0500005b


	//   ....[160]....
        /*0f18*/ 	.word	0x0500005b


	//   ....[161]....
        /*0f1c*/ 	.word	0x0500005b


	//   ....[162]....
        /*0f20*/ 	.word	0x0500005b


	//   ....[163]....
        /*0f24*/ 	.word	0x0500005b


	//   ....[164]....
        /*0f28*/ 	.word	0x0500005b


	//   ....[165]....
        /*0f2c*/ 	.word	0x0500005b


	//   ....[166]....
        /*0f30*/ 	.word	0x0500005b


	//   ....[167]....
        /*0f34*/ 	.word	0x0500005b


	//   ....[168]....
        /*0f38*/ 	.word	0x0500005b


	//   ....[169]....
        /*0f3c*/ 	.word	0x0500005b


	//   ....[170]....
        /*0f40*/ 	.word	0x0500005b


	//   ....[171]....
        /*0f44*/ 	.word	0x0500005b


	//   ....[172]....
        /*0f48*/ 	.word	0x0500005b


	//   ....[173]....
        /*0f4c*/ 	.word	0x0500005b


	//   ....[174]....
        /*0f50*/ 	.word	0x0500005b


	//   ....[175]....
        /*0f54*/ 	.word	0x0500005b


	//   ....[176]....
        /*0f58*/ 	.word	0x0500005b


	//   ....[177]....
        /*0f5c*/ 	.word	0x0500005b


	//   ....[178]....
        /*0f60*/ 	.word	0x0500005b


	//   ....[179]....
        /*0f64*/ 	.word	0x0500005b


	//   ....[180]....
        /*0f68*/ 	.word	0x0500005b


	//   ....[181]....
        /*0f6c*/ 	.word	0x0500005b


	//   ....[182]....
        /*0f70*/ 	.word	0x0500005b


	//   ....[183]....
        /*0f74*/ 	.word	0x0500005b


	//   ....[184]....
        /*0f78*/ 	.word	0x0500005b


	//   ....[185]....
        /*0f7c*/ 	.word	0x0500005b


	//   ....[186]....
        /*0f80*/ 	.word	0x0500005b


	//   ....[187]....
        /*0f84*/ 	.word	0x0500005b


	//   ....[188]....
        /*0f88*/ 	.word	0x0500005b


	//   ....[189]....
        /*0f8c*/ 	.word	0x0500005b


	//   ....[190]....
        /*0f90*/ 	.word	0x0500005b


	//   ....[191]....
        /*0f94*/ 	.word	0x0500005b


	//   ....[192]....
        /*0f98*/ 	.word	0x0500005b


	//   ....[193]....
        /*0f9c*/ 	.word	0x0500005b


	//   ....[194]....
        /*0fa0*/ 	.word	0x0500005b


	//   ....[195]....
        /*0fa4*/ 	.word	0x0500005b


	//   ....[196]....
        /*0fa8*/ 	.word	0x0500005b


	//   ....[197]....
        /*0fac*/ 	.word	0x0500005b


	//   ....[198]....
        /*0fb0*/ 	.word	0x0500005b


	//   ....[199]....
        /*0fb4*/ 	.word	0x0500005b


	//   ....[200]....
        /*0fb8*/ 	.word	0x0500005b


	//   ....[201]....
        /*0fbc*/ 	.word	0x0500005b


	//   ....[202]....
        /*0fc0*/ 	.word	0x0500005b


	//   ....[203]....
        /*0fc4*/ 	.word	0x0500005b


	//   ....[204]....
        /*0fc8*/ 	.word	0x0500005b


	//   ....[205]....
        /*0fcc*/ 	.word	0x0500005b


	//   ....[206]....
        /*0fd0*/ 	.word	0x0500005b


	//   ....[207]....
        /*0fd4*/ 	.word	0x0500005b


	//   ....[208]....
        /*0fd8*/ 	.word	0x0500005b


	//   ....[209]....
        /*0fdc*/ 	.word	0x0500005b


	//   ....[210]....
        /*0fe0*/ 	.word	0x0500005b


	//   ....[211]....
        /*0fe4*/ 	.word	0x0500005b


	//   ....[212]....
        /*0fe8*/ 	.word	0x0500005b


	//   ....[213]....
        /*0fec*/ 	.word	0x0500005b


	//   ....[214]....
        /*0ff0*/ 	.word	0x0500005b


	//   ....[215]....
        /*0ff4*/ 	.word	0x0500005b


	//   ....[216]....
        /*0ff8*/ 	.word	0x0500005b


	//   ....[217]....
        /*0ffc*/ 	.word	0x0500005b


	//   ....[218]....
        /*1000*/ 	.word	0x0500005b


	//   ....[219]....
        /*1004*/ 	.word	0x0500005b


	//   ....[220]....
        /*1008*/ 	.word	0x0500005b


	//   ....[221]....
        /*100c*/ 	.word	0x0500005b


	//----- nvinfo : EIATTR_COOP_GROUP_INSTR_OFFSETS
	.align		4
.L_187:
        /*1010*/ 	.byte	0x04, 0x28
        /*1012*/ 	.short	(.L_189 - .L_188)


	//   ....[0]....
.L_188:
        /*1014*/ 	.word	0x00000c20


	//   ....[1]....
        /*1018*/ 	.word	0x00000c80


	//   ....[2]....
        /*101c*/ 	.word	0x00000cd0


	//   ....[3]....
        /*1020*/ 	.word	0x00000ce0


	//   ....[4]....
        /*1024*/ 	.word	0x00000cf0


	//   ....[5]....
        /*1028*/ 	.word	0x00000d00


	//   ....[6]....
        /*102c*/ 	.word	0x00000d10


	//   ....[7]....
        /*1030*/ 	.word	0x00000d20


	//   ....[8]....
        /*1034*/ 	.word	0x00000d30


	//   ....[9]....
        /*1038*/ 	.word	0x00000d40


	//   ....[10]....
        /*103c*/ 	.word	0x00000d50


	//   ....[11]....
        /*1040*/ 	.word	0x00000d60


	//   ....[12]....
        /*1044*/ 	.word	0x00000d70


	//   ....[13]....
        /*1048*/ 	.word	0x00000d80


	//   ....[14]....
        /*104c*/ 	.word	0x00000d90


	//   ....[15]....
        /*1050*/ 	.word	0x00000da0


	//   ....[16]....
        /*1054*/ 	.word	0x00000db0


	//   ....[17]....
        /*1058*/ 	.word	0x00000dc0


	//   ....[18]....
        /*105c*/ 	.word	0x00000dd0


	//   ....[19]....
        /*1060*/ 	.word	0x00000df0


	//   ....[20]....
        /*1064*/ 	.word	0x00000e00


	//   ....[21]....
        /*1068*/ 	.word	0x00000e10


	//   ....[22]....
        /*106c*/ 	.word	0x00000e80


	//   ....[23]....
        /*1070*/ 	.word	0x00000ec0


	//   ....[24]....
        /*1074*/ 	.word	0x00000f00


	//   ....[25]....
        /*1078*/ 	.word	0x00000f40


	//   ....[26]....
        /*107c*/ 	.word	0x00000f80


	//   ....[27]....
        /*1080*/ 	.word	0x00000f90


	//   ....[28]....
        /*1084*/ 	.word	0x00000fa0


	//   ....[29]....
        /*1088*/ 	.word	0x00000fe0


	//   ....[30]....
        /*108c*/ 	.word	0x00001020


	//   ....[31]....
        /*1090*/ 	.word	0x00001060


	//   ....[32]....
        /*1094*/ 	.word	0x000010a0


	//   ....[33]....
        /*1098*/ 	.word	0x000010e0


	//   ....[34]....
        /*109c*/ 	.word	0x00001120


	//   ....[35]....
        /*10a0*/ 	.word	0x00001160


	//   ....[36]....
        /*10a4*/ 	.word	0x000011a0


	//   ....[37]....
        /*10a8*/ 	.word	0x000011e0


	//   ....[38]....
        /*10ac*/ 	.word	0x00001220


	//   ....[39]....
        /*10b0*/ 	.word	0x00001260


	//   ....[40]....
        /*10b4*/ 	.word	0x000012a0


	//   ....[41]....
        /*10b8*/ 	.word	0x000012e0


	//   ....[42]....
        /*10bc*/ 	.word	0x00001320


	//   ....[43]....
        /*10c0*/ 	.word	0x00001380


	//   ....[44]....
        /*10c4*/ 	.word	0x000013c0


	//   ....[45]....
        /*10c8*/ 	.word	0x00001400


	//   ....[46]....
        /*10cc*/ 	.word	0x00001440


	//   ....[47]....
        /*10d0*/ 	.word	0x00001470


	//   ....[48]....
        /*10d4*/ 	.word	0x000014c0


	//   ....[49]....
        /*10d8*/ 	.word	0x000014f0


	//   ....[50]....
        /*10dc*/ 	.word	0x00001530


	//   ....[51]....
        /*10e0*/ 	.word	0x00001590


	//   ....[52]....
        /*10e4*/ 	.word	0x000015c0


	//   ....[53]....
        /*10e8*/ 	.word	0x000015f0


	//   ....[54]....
        /*10ec*/ 	.word	0x00001620


	//   ....[55]....
        /*10f0*/ 	.word	0x00001650


	//   ....[56]....
        /*10f4*/ 	.word	0x00001660


	//   ....[57]....
        /*10f8*/ 	.word	0x00001690


	//   ....[58]....
        /*10fc*/ 	.word	0x000016c0


	//   ....[59]....
        /*1100*/ 	.word	0x000016f0


	//   ....[60]....
        /*1104*/ 	.word	0x00001720


	//   ....[61]....
        /*1108*/ 	.word	0x00001750


	//   ....[62]....
        /*110c*/ 	.word	0x000017b0


	//   ....[63]....
        /*1110*/ 	.word	0x000017c0


	//   ....[64]....
        /*1114*/ 	.word	0x000017d0


	//   ....[65]....
        /*1118*/ 	.word	0x000017e0


	//   ....[66]....
        /*111c*/ 	.word	0x00001810


	//   ....[67]....
        /*1120*/ 	.word	0x00001840


	//   ....[68]....
        /*1124*/ 	.word	0x00001870


	//   ....[69]....
        /*1128*/ 	.word	0x00001880


	//   ....[70]....
        /*112c*/ 	.word	0x00001980


	//   ....[71]....
        /*1130*/ 	.word	0x000019a0


	//   ....[72]....
        /*1134*/ 	.word	0x00001a20


	//   ....[73]....
        /*1138*/ 	.word	0x00001a30


	//   ....[74]....
        /*113c*/ 	.word	0x00001a40


	//   ....[75]....
        /*1140*/ 	.word	0x00001a50


	//   ....[76]....
        /*1144*/ 	.word	0x00001a60


	//   ....[77]....
        /*1148*/ 	.word	0x00001a70


	//   ....[78]....
        /*114c*/ 	.word	0x00001aa0


	//   ....[79]....
        /*1150*/ 	.word	0x00001ad0


	//   ....[80]....
        /*1154*/ 	.word	0x00001b00


	//   ....[81]....
        /*1158*/ 	.word	0x00001b30


	//   ....[82]....
        /*115c*/ 	.word	0x00001b60


	//   ....[83]....
        /*1160*/ 	.word	0x00001b90


	//   ....[84]....
        /*1164*/ 	.word	0x00001ba0


	//   ....[85]....
        /*1168*/ 	.word	0x00001bf0


	//   ....[86]....
        /*116c*/ 	.word	0x00001c20


	//   ....[87]....
        /*1170*/ 	.word	0x00001c50


	//   ....[88]....
        /*1174*/ 	.word	0x00001c80


	//   ....[89]....
        /*1178*/ 	.word	0x00001cb0


	//   ....[90]....
        /*117c*/ 	.word	0x00001ce0


	//   ....[91]....
        /*1180*/ 	.word	0x00001cf0


	//   ....[92]....
        /*1184*/ 	.word	0x00001d00


	//   ....[93]....
        /*1188*/ 	.word	0x00001d10


	//   ....[94]....
        /*118c*/ 	.word	0x00001d20


	//   ....[95]....
        /*1190*/ 	.word	0x00001d30


	//   ....[96]....
        /*1194*/ 	.word	0x00001d40


	//   ....[97]....
        /*1198*/ 	.word	0x00001d50


	//   ....[98]....
        /*119c*/ 	.word	0x00001d60


	//   ....[99]....
        /*11a0*/ 	.word	0x00001d70


	//   ....[100]....
        /*11a4*/ 	.word	0x00001d80


	//   ....[101]....
        /*11a8*/ 	.word	0x00001e80


	//   ....[102]....
        /*11ac*/ 	.word	0x00001ea0


	//   ....[103]....
        /*11b0*/ 	.word	0x00001ed0


	//   ....[104]....
        /*11b4*/ 	.word	0x00001f00


	//   ....[105]....
        /*11b8*/ 	.word	0x00001fd0


	//   ....[106]....
        /*11bc*/ 	.word	0x00001fe0


	//   ....[107]....
        /*11c0*/ 	.word	0x00001ff0


	//   ....[108]....
        /*11c4*/ 	.word	0x00002000


	//   ....[109]....
        /*11c8*/ 	.word	0x00002010


	//   ....[110]....
        /*11cc*/ 	.word	0x00002100


	//   ....[111]....
        /*11d0*/ 	.word	0x00002130


	//   ....[112]....
        /*11d4*/ 	.word	0x00002160


	//   ....[113]....
        /*11d8*/ 	.word	0x00002190


	//   ....[114]....
        /*11dc*/ 	.word	0x000021a0


	//   ....[115]....
        /*11e0*/ 	.word	0x000021b0


	//   ....[116]....
        /*11e4*/ 	.word	0x000021c0


	//   ....[117]....
        /*11e8*/ 	.word	0x00002210


	//   ....[118]....
        /*11ec*/ 	.word	0x00002240


	//   ....[119]....
        /*11f0*/ 	.word	0x00002270


	//   ....[120]....
        /*11f4*/ 	.word	0x000022a0


	//   ....[121]....
        /*11f8*/ 	.word	0x000022d0


	//   ....[122]....
        /*11fc*/ 	.word	0x00002300


	//   ....[123]....
        /*1200*/ 	.word	0x00002310


	//   ....[124]....
        /*1204*/ 	.word	0x00002320


	//   ....[125]....
        /*1208*/ 	.word	0x00002330


	//   ....[126]....
        /*120c*/ 	.word	0x00002340


	//   ....[127]....
        /*1210*/ 	.word	0x00002350


	//   ....[128]....
        /*1214*/ 	.word	0x00002360


	//   ....[129]....
        /*1218*/ 	.word	0x00002370


	//   ....[130]....
        /*121c*/ 	.word	0x00002380


	//   ....[131]....
        /*1220*/ 	.word	0x00002390


	//   ....[132]....
        /*1224*/ 	.word	0x000023a0


	//   ....[133]....
        /*1228*/ 	.word	0x000024d0


	//   ....[134]....
        /*122c*/ 	.word	0x000024f0


	//   ....[135]....
        /*1230*/ 	.word	0x00002510


	//   ....[136]....
        /*1234*/ 	.word	0x00002520


	//   ....[137]....
        /*1238*/ 	.word	0x00002530


	//   ....[138]....
        /*123c*/ 	.word	0x00002600


	//   ....[139]....
        /*1240*/ 	.word	0x00002610


	//   ....[140]....
        /*1244*/ 	.word	0x00002620


	//   ....[141]....
        /*1248*/ 	.word	0x00002630


	//   ....[142]....
        /*124c*/ 	.word	0x00002650


	//   ....[143]....
        /*1250*/ 	.word	0x00002660


	//   ....[144]....
        /*1254*/ 	.word	0x00002670


	//   ....[145]....
        /*1258*/ 	.word	0x00002680


	//   ....[146]....
        /*125c*/ 	.word	0x00002690


	//   ....[147]....
        /*1260*/ 	.word	0x000026a0


	//   ....[148]....
        /*1264*/ 	.word	0x000026b0


	//   ....[149]....
        /*1268*/ 	.word	0x000026c0


	//   ....[150]....
        /*126c*/ 	.word	0x000026d0


	//   ....[151]....
        /*1270*/ 	.word	0x000026e0


	//   ....[152]....
        /*1274*/ 	.word	0x00002790


	//   ....[153]....
        /*1278*/ 	.word	0x000027a0


	//   ....[154]....
        /*127c*/ 	.word	0x000027b0


	//   ....[155]....
        /*1280*/ 	.word	0x000027c0


	//   ....[156]....
        /*1284*/ 	.word	0x000027d0


	//   ....[157]....
        /*1288*/ 	.word	0x00002880


	//   ....[158]....
        /*128c*/ 	.word	0x000028b0


	//   ....[159]....
        /*1290*/ 	.word	0x000028e0


	//   ....[160]....
        /*1294*/ 	.word	0x00002910


	//   ....[161]....
        /*1298*/ 	.word	0x00002940


	//   ....[162]....
        /*129c*/ 	.word	0x00002950


	//   ....[163]....
        /*12a0*/ 	.word	0x00002960


	//   ....[164]....
        /*12a4*/ 	.word	0x00002970


	//   ....[165]....
        /*12a8*/ 	.word	0x00002980


	//   ....[166]....
        /*12ac*/ 	.word	0x00002b50


	//   ....[167]....
        /*12b0*/ 	.word	0x00002c10


	//   ....[168]....
        /*12b4*/ 	.word	0x00002c30


	//   ....[169]....
        /*12b8*/ 	.word	0x00002c40


	//   ....[170]....
        /*12bc*/ 	.word	0x00002c50


	//   ....[171]....
        /*12c0*/ 	.word	0x00002c60


	//   ....[172]....
        /*12c4*/ 	.word	0x00002c90


	//   ....[173]....
        /*12c8*/ 	.word	0x00002cc0


	//   ....[174]....
        /*12cc*/ 	.word	0x00002d60


	//   ....[175]....
        /*12d0*/ 	.word	0x00002d70


	//   ....[176]....
        /*12d4*/ 	.word	0x00002dc0


	//   ....[177]....
        /*12d8*/ 	.word	0x00002dd0


	//   ....[178]....
        /*12dc*/ 	.word	0x00002de0


	//   ....[179]....
        /*12e0*/ 	.word	0x00002df0


	//   ....[180]....
        /*12e4*/ 	.word	0x00002e20


	//   ....[181]....
        /*12e8*/ 	.word	0x00002e50


	//   ....[182]....
        /*12ec*/ 	.word	0x00002e60


	//   ....[183]....
        /*12f0*/ 	.word	0x00002eb0


	//   ....[184]....
        /*12f4*/ 	.word	0x00002ee0


	//   ....[185]....
        /*12f8*/ 	.word	0x00002f10


	//   ....[186]....
        /*12fc*/ 	.word	0x00002f30


	//   ....[187]....
        /*1300*/ 	.word	0x00002f60


	//   ....[188]....
        /*1304*/ 	.word	0x00002f90


	//   ....[189]....
        /*1308*/ 	.word	0x00002fb0


	//   ....[190]....
        /*130c*/ 	.word	0x00002fc0


	//   ....[191]....
        /*1310*/ 	.word	0x00002fd0


	//   ....[192]....
        /*1314*/ 	.word	0x00002fe0


	//   ....[193]....
        /*1318*/ 	.word	0x00002ff0


	//   ....[194]....
        /*131c*/ 	.word	0x00003000


	//   ....[195]....
        /*1320*/ 	.word	0x00003010


	//   ....[196]....
        /*1324*/ 	.word	0x00003020


	//   ....[197]....
        /*1328*/ 	.word	0x00003030


	//   ....[198]....
        /*132c*/ 	.word	0x00003040


	//   ....[199]....
        /*1330*/ 	.word	0x00003050


	//   ....[200]....
        /*1334*/ 	.word	0x000030a0


	//   ....[201]....
        /*1338*/ 	.word	0x000030e0


	//   ....[202]....
        /*133c*/ 	.word	0x00003120


	//   ....[203]....
        /*1340*/ 	.word	0x00003160


	//   ....[204]....
        /*1344*/ 	.word	0x00003200


	//   ....[205]....
        /*1348*/ 	.word	0x000032b0


	//   ....[206]....
        /*134c*/ 	.word	0x000032c0


	//   ....[207]....
        /*1350*/ 	.word	0x000032d0


	//   ....[208]....
        /*1354*/ 	.word	0x000032e0


	//   ....[209]....
        /*1358*/ 	.word	0x000032f0


	//   ....[210]....
        /*135c*/ 	.word	0x00003300


	//   ....[211]....
        /*1360*/ 	.word	0x00003320


	//   ....[212]....
        /*1364*/ 	.word	0x00003330


	//   ....[213]....
        /*1368*/ 	.word	0x00003340


	//   ....[214]....
        /*136c*/ 	.word	0x00003350


	//   ....[215]....
        /*1370*/ 	.word	0x00003360


	//   ....[216]....
        /*1374*/ 	.word	0x00003370


	//   ....[217]....
        /*1378*/ 	.word	0x00003380


	//   ....[218]....
        /*137c*/ 	.word	0x00003390


	//   ....[219]....
        /*1380*/ 	.word	0x000033c0


	//   ....[220]....
        /*1384*/ 	.word	0x000034d0


	//   ....[221]....
        /*1388*/ 	.word	0x000034e0


	//   ....[222]....
        /*138c*/ 	.word	0x00003510


	//   ....[223]....
        /*1390*/ 	.word	0x00003520


	//   ....[224]....
        /*1394*/ 	.word	0x00003530


	//   ....[225]....
        /*1398*/ 	.word	0x00003540


	//   ....[226]....
        /*139c*/ 	.word	0x00003550


	//   ....[227]....
        /*13a0*/ 	.word	0x00003560


	//   ....[228]....
        /*13a4*/ 	.word	0x00003570


	//   ....[229]....
        /*13a8*/ 	.word	0x00003580


	//   ....[230]....
        /*13ac*/ 	.word	0x00003590


	//   ....[231]....
        /*13b0*/ 	.word	0x000035a0


	//   ....[232]....
        /*13b4*/ 	.word	0x000037f0


	//   ....[233]....
        /*13b8*/ 	.word	0x00003840


	//   ....[234]....
        /*13bc*/ 	.word	0x00003860


	//   ....[235]....
        /*13c0*/ 	.word	0x00003870


	//   ....[236]....
        /*13c4*/ 	.word	0x00003880


	//   ....[237]....
        /*13c8*/ 	.word	0x000038c0


	//   ....[238]....
        /*13cc*/ 	.word	0x00003900


	//   ....[239]....
        /*13d0*/ 	.word	0x00003910


	//   ....[240]....
        /*13d4*/ 	.word	0x00003920


	//   ....[241]....
        /*13d8*/ 	.word	0x00003930


	//   ....[242]....
        /*13dc*/ 	.word	0x00003940


	//   ....[243]....
        /*13e0*/ 	.word	0x00003950


	//   ....[244]....
        /*13e4*/ 	.word	0x00003960


	//   ....[245]....
        /*13e8*/ 	.word	0x00003970


	//   ....[246]....
        /*13ec*/ 	.word	0x00003980


	//   ....[247]....
        /*13f0*/ 	.word	0x00003990


	//   ....[248]....
        /*13f4*/ 	.word	0x000039a0


	//   ....[249]....
        /*13f8*/ 	.word	0x000039b0


	//   ....[250]....
        /*13fc*/ 	.word	0x000039c0


	//   ....[251]....
        /*1400*/ 	.word	0x000039d0


	//   ....[252]....
        /*1404*/ 	.word	0x000039e0


	//   ....[253]....
        /*1408*/ 	.word	0x000039f0


	//   ....[254]....
        /*140c*/ 	.word	0x00003a00


	//   ....[255]....
        /*1410*/ 	.word	0x00003a30


	//   ....[0]....
        /*1414*/ 	.word	0x00003a60


	//   ....[1]....
        /*1418*/ 	.word	0x00003ad0


	//   ....[2]....
        /*141c*/ 	.word	0x00003b00


	//   ....[3]....
        /*1420*/ 	.word	0x00003b20


	//   ....[4]....
        /*1424*/ 	.word	0x00003b40


	//   ....[5]....
        /*1428*/ 	.word	0x00003b50


	//   ....[6]....
        /*142c*/ 	.word	0x00003b60


	//   ....[7]....
        /*1430*/ 	.word	0x00003b90


	//   ....[8]....
        /*1434*/ 	.word	0x000049c0


	//   ....[9]....
        /*1438*/ 	.word	0x000049e0


	//   ....[10]....
        /*143c*/ 	.word	0x00004a30


	//   ....[11]....
        /*1440*/ 	.word	0x00004a40


	//   ....[12]....
        /*1444*/ 	.word	0x00004ab0


	//   ....[13]....
        /*1448*/ 	.word	0x00004b60


	//   ....[14]....
        /*144c*/ 	.word	0x00004c10


	//   ....[15]....
        /*1450*/ 	.word	0x00004c40


	//   ....[16]....
        /*1454*/ 	.word	0x00004d70


	//   ....[17]....
        /*1458*/ 	.word	0x00004e20


	//   ....[18]....
        /*145c*/ 	.word	0x00004e40


	//   ....[19]....
        /*1460*/ 	.word	0x00004f30


	//   ....[20]....
        /*1464*/ 	.word	0x00004fc0


	//   ....[21]....
        /*1468*/ 	.word	0x00005070


	//   ....[22]....
        /*146c*/ 	.word	0x000050f0


	//   ....[23]....
        /*1470*/ 	.word	0x00005220


	//   ....[24]....
        /*1474*/ 	.word	0x00005250


	//   ....[25]....
        /*1478*/ 	.word	0x00005330


	//   ....[26]....
        /*147c*/ 	.word	0x00005460


	//   ....[27]....
        /*1480*/ 	.word	0x00005470


	//   ....[28]....
        /*1484*/ 	.word	0x00005500


	//   ....[29]....
        /*1488*/ 	.word	0x00005610


	//   ....[30]....
        /*148c*/ 	.word	0x00005680


	//   ....[31]....
        /*1490*/ 	.word	0x000057a0


	//   ....[32]....
        /*1494*/ 	.word	0x00005810


	//   ....[33]....
        /*1498*/ 	.word	0x00005880


	//   ....[34]....
        /*149c*/ 	.word	0x00005970


	//   ....[35]....
        /*14a0*/ 	.word	0x00005aa0


	//   ....[36]....
        /*14a4*/ 	.word	0x00005b60


	//   ....[37]....
        /*14a8*/ 	.word	0x00005bd0


	//   ....[38]....
        /*14ac*/ 	.word	0x00005c30


	//   ....[39]....
        /*14b0*/ 	.word	0x00005cc0


	//   ....[40]....
        /*14b4*/ 	.word	0x00005e80


	//   ....[41]....
        /*14b8*/ 	.word	0x00005ee0


	//   ....[42]....
        /*14bc*/ 	.word	0x00005fd0


	//   ....[43]....
        /*14c0*/ 	.word	0x00005ff0


	//   ....[44]....
        /*14c4*/ 	.word	0x00006000


	//   ....[45]....
        /*14c8*/ 	.word	0x00006010


	//   ....[46]....
        /*14cc*/ 	.word	0x00006020


	//   ....[47]....
        /*14d0*/ 	.word	0x00006030


	//   ....[48]....
        /*14d4*/ 	.word	0x00006060


	//   ....[49]....
        /*14d8*/ 	.word	0x00006080


	//   ....[50]....
        /*14dc*/ 	.word	0x00006090


	//   ....[51]....
        /*14e0*/ 	.word	0x000060a0


	//   ....[52]....
        /*14e4*/ 	.word	0x000060e0


	//   ....[53]....
        /*14e8*/ 	.word	0x000060f0


	//   ....[54]....
        /*14ec*/ 	.word	0x00006100


	//   ....[55]....
        /*14f0*/ 	.word	0x00006110


	//   ....[56]....
        /*14f4*/ 	.word	0x00006170


	//   ....[57]....
        /*14f8*/ 	.word	0x00006240


	//   ....[58]....
        /*14fc*/ 	.word	0x00006250


	//   ....[59]....
        /*1500*/ 	.word	0x00006280


	//   ....[60]....
        /*1504*/ 	.word	0x00006290


	//   ....[61]....
        /*1508*/ 	.word	0x000062a0


	//   ....[62]....
        /*150c*/ 	.word	0x000062b0


	//   ....[63]....
        /*1510*/ 	.word	0x000062c0


	//   ....[64]....
        /*1514*/ 	.word	0x000063f0


	//   ....[65]....
        /*1518*/ 	.word	0x00006420


	//   ....[66]....
        /*151c*/ 	.word	0x00006450


	//   ....[67]....
        /*1520*/ 	.word	0x00006460


	//   ....[68]....
        /*1524*/ 	.word	0x00006470


	//   ....[69]....
        /*1528*/ 	.word	0x00006480


	//   ....[70]....
        /*152c*/ 	.word	0x00006490


	//   ....[71]....
        /*1530*/ 	.word	0x000064a0


	//   ....[72]....
        /*1534*/ 	.word	0x000064b0


	//   ....[73]....
        /*1538*/ 	.word	0x000064c0


	//   ....[74]....
        /*153c*/ 	.word	0x000064d0


	//   ....[75]....
        /*1540*/ 	.word	0x00006640


	//   ....[76]....
        /*1544*/ 	.word	0x00006690


	//   ....[77]....
        /*1548*/ 	.word	0x000066d0


	//   ....[78]....
        /*154c*/ 	.word	0x000066e0


	//   ....[79]....
        /*1550*/ 	.word	0x000066f0


	//   ....[80]....
        /*1554*/ 	.word	0x00006710


	//   ....[81]....
        /*1558*/ 	.word	0x00006740


	//   ....[82]....
        /*155c*/ 	.word	0x00006770


	//   ....[83]....
        /*1560*/ 	.word	0x000067a0


	//   ....[84]....
        /*1564*/ 	.word	0x000067b0


	//   ....[85]....
        /*1568*/ 	.word	0x000067c0


	//   ....[86]....
        /*156c*/ 	.word	0x000067d0


	//   ....[87]....
        /*1570*/ 	.word	0x000067e0


	//   ....[88]....
        /*1574*/ 	.word	0x00006800


	//   ....[89]....
        /*1578*/ 	.word	0x00006810


	//   ....[90]....
        /*157c*/ 	.word	0x00006820


	//   ....[91]....
        /*1580*/ 	.word	0x00006830


	//   ....[92]....
        /*1584*/ 	.word	0x00006840


	//   ....[93]....
        /*1588*/ 	.word	0x00006850


	//   ....[94]....
        /*158c*/ 	.word	0x00006860


	//   ....[95]....
        /*1590*/ 	.word	0x00006870


	//   ....[96]....
        /*1594*/ 	.word	0x000068b0


	//   ....[97]....
        /*1598*/ 	.word	0x00006930


	//   ....[98]....
        /*159c*/ 	.word	0x00006a00


	//   ....[99]....
        /*15a0*/ 	.word	0x00006a10


	//   ....[100]....
        /*15a4*/ 	.word	0x00006a20


	//   ....[101]....
        /*15a8*/ 	.word	0x00006a50


	//   ....[102]....
        /*15ac*/ 	.word	0x00006a60


	//   ....[103]....
        /*15b0*/ 	.word	0x00006a70


	//   ....[104]....
        /*15b4*/ 	.word	0x00006a80


	//   ....[105]....
        /*15b8*/ 	.word	0x00006a90


	//   ....[106]....
        /*15bc*/ 	.word	0x00006aa0


	//   ....[107]....
        /*15c0*/ 	.word	0x00006ab0


	//   ....[108]....
        /*15c4*/ 	.word	0x00006c10


	//   ....[109]....
        /*15c8*/ 	.word	0x00006c40


	//   ....[110]....
        /*15cc*/ 	.word	0x00006c50


	//   ....[111]....
        /*15d0*/ 	.word	0x00006cc0


	//   ....[112]....
        /*15d4*/ 	.word	0x00006d40


	//   ....[113]....
        /*15d8*/ 	.word	0x00006d80


	//   ....[114]....
        /*15dc*/ 	.word	0x00006de0


	//   ....[115]....
        /*15e0*/ 	.word	0x00006e00


	//   ....[116]....
        /*15e4*/ 	.word	0x00006e10


	//   ....[117]....
        /*15e8*/ 	.word	0x00006e40


	//   ....[118]....
        /*15ec*/ 	.word	0x00006e60


	//   ....[119]....
        /*15f0*/ 	.word	0x00006e80


	//   ....[120]....
        /*15f4*/ 	.word	0x00006eb0


	//   ....[121]....
        /*15f8*/ 	.word	0x00006ec0


	//   ....[122]....
        /*15fc*/ 	.word	0x00006ee0


	//   ....[123]....
        /*1600*/ 	.word	0x00006f00


	//   ....[124]....
        /*1604*/ 	.word	0x00006f70


	//   ....[125]....
        /*1608*/ 	.word	0x00006fa0


	//   ....[126]....
        /*160c*/ 	.word	0x00006ff0


	//   ....[127]....
        /*1610*/ 	.word	0x00007050


	//   ....[128]....
        /*1614*/ 	.word	0x00007070


	//   ....[129]....
        /*1618*/ 	.word	0x00007080


	//   ....[130]....
        /*161c*/ 	.word	0x000070b0


	//   ....[131]....
        /*1620*/ 	.word	0x00007110


	//   ....[132]....
        /*1624*/ 	.word	0x00007140


	//   ....[133]....
        /*1628*/ 	.word	0x00007170


	//   ....[134]....
        /*162c*/ 	.word	0x00007180


	//   ....[135]....
        /*1630*/ 	.word	0x00007190


	//   ....[136]....
        /*1634*/ 	.word	0x000071a0


	//   ....[137]....
        /*1638*/ 	.word	0x000071c0


	//   ....[138]....
        /*163c*/ 	.word	0x000071e0


	//   ....[139]....
        /*1640*/ 	.word	0x000071f0


	//   ....[140]....
        /*1644*/ 	.word	0x00007400


	//   ....[141]....
        /*1648*/ 	.word	0x00007460


	//   ....[142]....
        /*164c*/ 	.word	0x00007470


	//   ....[143]....
        /*1650*/ 	.word	0x00007480


	//   ....[144]....
        /*1654*/ 	.word	0x00007490


	//   ....[145]....
        /*1658*/ 	.word	0x000074a0


	//   ....[146]....
        /*165c*/ 	.word	0x000074b0


	//   ....[147]....
        /*1660*/ 	.word	0x000074c0


	//   ....[148]....
        /*1664*/ 	.word	0x000074d0


	//   ....[149]....
        /*1668*/ 	.word	0x000074e0


	//   ....[150]....
        /*166c*/ 	.word	0x000074f0


	//   ....[151]....
        /*1670*/ 	.word	0x00007500


	//   ....[152]....
        /*1674*/ 	.word	0x00007510


	//   ....[153]....
        /*1678*/ 	.word	0x00007520


	//   ....[154]....
        /*167c*/ 	.word	0x00007530


	//   ....[155]....
        /*1680*/ 	.word	0x00007540


	//   ....[156]....
        /*1684*/ 	.word	0x00007550


	//   ....[157]....
        /*1688*/ 	.word	0x00007560


	//   ....[158]....
        /*168c*/ 	.word	0x00007570


	//   ....[159]....
        /*1690*/ 	.word	0x00007580


	//   ....[160]....
        /*1694*/ 	.word	0x00007590


	//   ....[161]....
        /*1698*/ 	.word	0x000075a0


	//   ....[162]....
        /*169c*/ 	.word	0x000075b0


	//   ....[163]....
        /*16a0*/ 	.word	0x000075c0


	//   ....[164]....
        /*16a4*/ 	.word	0x000075d0


	//   ....[165]....
        /*16a8*/ 	.word	0x00007640


	//   ....[166]....
        /*16ac*/ 	.word	0x00007680


	//   ....[167]....
        /*16b0*/ 	.word	0x000076c0


	//   ....[168]....
        /*16b4*/ 	.word	0x00007700


	//   ....[169]....
        /*16b8*/ 	.word	0x00007740


	//   ....[170]....
        /*16bc*/ 	.word	0x00007780


	//   ....[171]....
        /*16c0*/ 	.word	0x000077f0


	//   ....[172]....
        /*16c4*/ 	.word	0x00007870


	//   ....[173]....
        /*16c8*/ 	.word	0x00007910


	//   ....[174]....
        /*16cc*/ 	.word	0x00007a00


	//   ....[175]....
        /*16d0*/ 	.word	0x00007a40


	//   ....[176]....
        /*16d4*/ 	.word	0x00007a80


	//   ....[177]....
        /*16d8*/ 	.word	0x00007ac0


	//   ....[178]....
        /*16dc*/ 	.word	0x00007ae0


	//   ....[179]....
        /*16e0*/ 	.word	0x00007af0


	//   ....[180]....
        /*16e4*/ 	.word	0x00007b00


	//   ....[181]....
        /*16e8*/ 	.word	0x00007b10


	//   ....[182]....
        /*16ec*/ 	.word	0x00007b20


	//   ....[183]....
        /*16f0*/ 	.word	0x00007b30


	//   ....[184]....
        /*16f4*/ 	.word	0x00007ba0


	//   ....[185]....
        /*16f8*/ 	.word	0x00007be0


	//   ....[186]....
        /*16fc*/ 	.word	0x00007c20


	//   ....[187]....
        /*1700*/ 	.word	0x00007c70


	//   ....[188]....
        /*1704*/ 	.word	0x00007cb0


	//   ....[189]....
        /*1708*/ 	.word	0x00007ce0


	//   ....[190]....
        /*170c*/ 	.word	0x00007d20


	//   ....[191]....
        /*1710*/ 	.word	0x00007d60


	//   ....[192]....
        /*1714*/ 	.word	0x00007da0


	//   ....[193]....
        /*1718*/ 	.word	0x00007dd0


	//   ....[194]....
        /*171c*/ 	.word	0x00007e20


	//   ....[195]....
        /*1720*/ 	.word	0x00007e60


	//   ....[196]....
        /*1724*/ 	.word	0x00007ea0


	//   ....[197]....
        /*1728*/ 	.word	0x00007ee0


	//   ....[198]....
        /*172c*/ 	.word	0x00007f20


	//   ....[199]....
        /*1730*/ 	.word	0x00007f60


	//   ....[200]....
        /*1734*/ 	.word	0x00007f90


	//   ....[201]....
        /*1738*/ 	.word	0x00007fd0


	//   ....[202]....
        /*173c*/ 	.word	0x00008000


	//   ....[203]....
        /*1740*/ 	.word	0x00008040


	//   ....[204]....
        /*1744*/ 	.word	0x00008080


	//   ....[205]....
        /*1748*/ 	.word	0x000080c0


	//   ....[206]....
        /*174c*/ 	.word	0x000084a0


	//   ....[207]....
        /*1750*/ 	.word	0x000084f0


	//   ....[208]....
        /*1754*/ 	.word	0x00008500


	//   ....[209]....
        /*1758*/ 	.word	0x00008510


	//   ....[210]....
        /*175c*/ 	.word	0x00008520


	//   ....[211]....
        /*1760*/ 	.word	0x00008530


	//   ....[212]....
        /*1764*/ 	.word	0x00008540


	//   ....[213]....
        /*1768*/ 	.word	0x00008550


	//   ....[214]....
        /*176c*/ 	.word	0x00008560


	//   ....[215]....
        /*1770*/ 	.word	0x00008570


	//   ....[216]....
        /*1774*/ 	.word	0x00008580


	//   ....[217]....
        /*1778*/ 	.word	0x00008590


	//   ....[218]....
        /*177c*/ 	.word	0x000085a0


	//   ....[219]....
        /*1780*/ 	.word	0x000085b0


	//   ....[220]....
        /*1784*/ 	.word	0x000085c0


	//   ....[221]....
        /*1788*/ 	.word	0x000085d0


	//   ....[222]....
        /*178c*/ 	.word	0x000085e0


	//   ....[223]....
        /*1790*/ 	.word	0x000085f0


	//   ....[224]....
        /*1794*/ 	.word	0x00008600


	//   ....[225]....
        /*1798*/ 	.word	0x00008610


	//   ....[226]....
        /*179c*/ 	.word	0x00008620


	//   ....[227]....
        /*17a0*/ 	.word	0x00008630


	//   ....[228]....
        /*17a4*/ 	.word	0x00008640


	//   ....[229]....
        /*17a8*/ 	.word	0x00008650


	//   ....[230]....
        /*17ac*/ 	.word	0x00008660


	//   ....[231]....
        /*17b0*/ 	.word	0x00008670


	//   ....[232]....
        /*17b4*/ 	.word	0x00008680


	//   ....[233]....
        /*17b8*/ 	.word	0x00008690


	//   ....[234]....
        /*17bc*/ 	.word	0x000086a0


	//   ....[235]....
        /*17c0*/ 	.word	0x000086b0


	//   ....[236]....
        /*17c4*/ 	.word	0x000086c0


	//   ....[237]....
        /*17c8*/ 	.word	0x000086d0


	//   ....[238]....
        /*17cc*/ 	.word	0x000086e0


	//   ....[239]....
        /*17d0*/ 	.word	0x00009650


	//   ....[240]....
        /*17d4*/ 	.word	0x00009740


	//   ....[241]....
        /*17d8*/ 	.word	0x000097d0


	//   ....[242]....
        /*17dc*/ 	.word	0x00009820


	//   ....[243]....
        /*17e0*/ 	.word	0x00009870


	//   ....[244]....
        /*17e4*/ 	.word	0x000098c0


	//   ....[245]....
        /*17e8*/ 	.word	0x00009910


	//   ....[246]....
        /*17ec*/ 	.word	0x00009960


	//   ....[247]....
        /*17f0*/ 	.word	0x000099c0


	//   ....[248]....
        /*17f4*/ 	.word	0x00009a10


	//   ....[249]....
        /*17f8*/ 	.word	0x00009a90


	//   ....[250]....
        /*17fc*/ 	.word	0x00009ae0


	//   ....[251]....
        /*1800*/ 	.word	0x00009b50


	//   ....[252]....
        /*1804*/ 	.word	0x00009bc0


	//   ....[253]....
        /*1808*/ 	.word	0x00009c30


	//   ....[254]....
        /*180c*/ 	.word	0x00009ca0


	//   ....[255]....
        /*1810*/ 	.word	0x00009d10


	//   ....[0]....
        /*1814*/ 	.word	0x00009d90


	//   ....[1]....
        /*1818*/ 	.word	0x00009de0


	//   ....[2]....
        /*181c*/ 	.word	0x00009e50


	//   ....[3]....
        /*1820*/ 	.word	0x00009ec0


	//   ....[4]....
        /*1824*/ 	.word	0x00009f30


	//   ....[5]....
        /*1828*/ 	.word	0x00009fa0


	//   ....[6]....
        /*182c*/ 	.word	0x0000a010


	//   ....[7]....
        /*1830*/ 	.word	0x0000a080


	//   ....[8]....
        /*1834*/ 	.word	0x0000a100


	//   ....[9]....
        /*1838*/ 	.word	0x0000a150


	//   ....[10]....
        /*183c*/ 	.word	0x0000a1c0


	//   ....[11]....
        /*1840*/ 	.word	0x0000a230


	//   ....[12]....
        /*1844*/ 	.word	0x0000a2a0


	//   ....[13]....
        /*1848*/ 	.word	0x0000a310


	//   ....[14]....
        /*184c*/ 	.word	0x0000a380


	//   ....[15]....
        /*1850*/ 	.word	0x0000a3f0


	//   ....[16]....
        /*1854*/ 	.word	0x0000a470


	//   ....[17]....
        /*1858*/ 	.word	0x0000a4c0


	//   ....[18]....
        /*185c*/ 	.word	0x0000a560


	//   ....[19]....
        /*1860*/ 	.word	0x0000a5d0


	//   ....[20]....
        /*1864*/ 	.word	0x0000a640


	//   ....[21]....
        /*1868*/ 	.word	0x0000a6b0


	//   ....[22]....
        /*186c*/ 	.word	0x0000a720


	//   ....[23]....
        /*1870*/ 	.word	0x0000a7a0


	//   ....[24]....
        /*1874*/ 	.word	0x0000a820


	//   ....[25]....
        /*1878*/ 	.word	0x0000a870


	//   ....[26]....
        /*187c*/ 	.word	0x0000a8c0


	//   ....[27]....
        /*1880*/ 	.word	0x0000a910


	//   ....[28]....
        /*1884*/ 	.word	0x0000a960


	//   ....[29]....
        /*1888*/ 	.word	0x0000a9b0


	//   ....[30]....
        /*188c*/ 	.word	0x0000aa00


	//   ....[31]....
        /*1890*/ 	.word	0x0000aa50


	//   ....[32]....
        /*1894*/ 	.word	0x0000aaa0


	//   ....[33]....
        /*1898*/ 	.word	0x0000ab00


	//   ....[34]....
        /*189c*/ 	.word	0x0000ab70


	//   ....[35]....
        /*18a0*/ 	.word	0x0000abe0


	//   ....[36]....
        /*18a4*/ 	.word	0x0000ac50


	//   ....[37]....
        /*18a8*/ 	.word	0x0000acc0


	//   ....[38]....
        /*18ac*/ 	.word	0x0000ad30


	//   ....[39]....
        /*18b0*/ 	.word	0x0000ada0


	//   ....[40]....
        /*18b4*/ 	.word	0x0000adf0


	//   ....[41]....
        /*18b8*/ 	.word	0x0000ae40


	//   ....[42]....
        /*18bc*/ 	.word	0x0000ae90


	//   ....[43]....
        /*18c0*/ 	.word	0x0000aee0


	//   ....[44]....
        /*18c4*/ 	.word	0x0000af40


	//   ....[45]....
        /*18c8*/ 	.word	0x0000b040


	//   ....[46]....
        /*18cc*/ 	.word	0x0000b0b0


	//   ....[47]....
        /*18d0*/ 	.word	0x0000b120


	//   ....[48]....
        /*18d4*/ 	.word	0x0000b170


	//   ....[49]....
        /*18d8*/ 	.word	0x0000b1c0


	//   ....[50]....
        /*18dc*/ 	.word	0x0000b230


	//   ....[51]....
        /*18e0*/ 	.word	0x0000b2a0


	//   ....[52]....
        /*18e4*/ 	.word	0x0000b2f0


	//   ....[53]....
        /*18e8*/ 	.word	0x0000b360


	//   ....[54]....
        /*18ec*/ 	.word	0x0000b3b0


	//   ....[55]....
        /*18f0*/ 	.word	0x0000b430


	//   ....[56]....
        /*18f4*/ 	.word	0x0000b490


	//   ....[57]....
        /*18f8*/ 	.word	0x0000b500


	//   ....[58]....
        /*18fc*/ 	.word	0x0000b550


	//   ....[59]....
        /*1900*/ 	.word	0x0000b660


	//   ....[60]....
        /*1904*/ 	.word	0x0000b6c0


	//   ....[61]....
        /*1908*/ 	.word	0x0000b720


	//   ....[62]....
        /*190c*/ 	.word	0x0000b780


	//   ....[63]....
        /*1910*/ 	.word	0x0000b7d0


	//   ....[64]....
        /*1914*/ 	.word	0x0000b830


	//   ....[65]....
        /*1918*/ 	.word	0x0000b890


	//   ....[66]....
        /*191c*/ 	.word	0x0000b900


	//   ....[67]....
        /*1920*/ 	.word	0x0000b970


	//   ....[68]....
        /*1924*/ 	.word	0x0000b9e0


	//   ....[69]....
        /*1928*/ 	.word	0x0000ba50


	//   ....[70]....
        /*192c*/ 	.word	0x0000bac0


	//   ....[71]....
        /*1930*/ 	.word	0x0000bb30


	//   ....[72]....
        /*1934*/ 	.word	0x0000bb90


	//   ....[73]....
        /*1938*/ 	.word	0x0000bbf0


	//   ....[74]....
        /*193c*/ 	.word	0x0000bc50


	//   ....[75]....
        /*1940*/ 	.word	0x0000bcb0


	//   ....[76]....
        /*1944*/ 	.word	0x0000bd10


	//   ....[77]....
        /*1948*/ 	.word	0x0000be30


	//   ....[78]....
        /*194c*/ 	.word	0x0000bea0


	//   ....[79]....
        /*1950*/ 	.word	0x0000bf10


	//   ....[80]....
        /*1954*/ 	.word	0x0000bf60


	//   ....[81]....
        /*1958*/ 	.word	0x0000bfb0


	//   ....[82]....
        /*195c*/ 	.word	0x0000c020


	//   ....[83]....
        /*1960*/ 	.word	0x0000c090


	//   ....[84]....
        /*1964*/ 	.word	0x0000c100


	//   ....[85]....
        /*1968*/ 	.word	0x0000c150


	//   ....[86]....
        /*196c*/ 	.word	0x0000c1c0


	//   ....[87]....
        /*1970*/ 	.word	0x0000c220


	//   ....[88]....
        /*1974*/ 	.word	0x0000c280


	//   ....[89]....
        /*1978*/ 	.word	0x0000c3b0


	//   ....[90]....
        /*197c*/ 	.word	0x0000c410


	//   ....[91]....
        /*1980*/ 	.word	0x0000c470


	//   ....[92]....
        /*1984*/ 	.word	0x0000c4d0


	//   ....[93]....
        /*1988*/ 	.word	0x0000c530


	//   ....[94]....
        /*198c*/ 	.word	0x0000c580


	//   ....[95]....
        /*1990*/ 	.word	0x0000c5e0


	//   ....[96]....
        /*1994*/ 	.word	0x0000c6c0


	//   ....[97]....
        /*1998*/ 	.word	0x0000c720


	//   ....[98]....
        /*199c*/ 	.word	0x0000c790


	//   ....[99]....
        /*19a0*/ 	.word	0x0000c800


	//   ....[100]....
        /*19a4*/ 	.word	0x0000c870


	//   ....[101]....
        /*19a8*/ 	.word	0x0000c8e0


	//   ....[102]....
        /*19ac*/ 	.word	0x0000c950


	//   ....[103]....
        /*19b0*/ 	.word	0x0000c9c0


	//   ....[104]....
        /*19b4*/ 	.word	0x0000ca10


	//   ....[105]....
        /*19b8*/ 	.word	0x0000ca60


	//   ....[106]....
        /*19bc*/ 	.word	0x0000cab0


	//   ....[107]....
        /*19c0*/ 	.word	0x0000cb00


	//   ....[108]....
        /*19c4*/ 	.word	0x0000cb60


	//   ....[109]....
        /*19c8*/ 	.word	0x0000cc40


	//   ....[110]....
        /*19cc*/ 	.word	0x0000ccb0


	//   ....[111]....
        /*19d0*/ 	.word	0x0000cd20


	//   ....[112]....
        /*19d4*/ 	.word	0x0000cd70


	//   ....[113]....
        /*19d8*/ 	.word	0x0000cdc0


	//   ....[114]....
        /*19dc*/ 	.word	0x0000ce10


	//   ....[115]....
        /*19e0*/ 	.word	0x0000ce60


	//   ....[116]....
        /*19e4*/ 	.word	0x0000ced0


	//   ....[117]....
        /*19e8*/ 	.word	0x0000cf40


	//   ....[118]....
        /*19ec*/ 	.word	0x0000cfb0


	//   ....[119]....
        /*19f0*/ 	.word	0x0000d010


	//   ....[120]....
        /*19f4*/ 	.word	0x0000d070


	//   ....[121]....
        /*19f8*/ 	.word	0x0000d1b0


	//   ....[122]....
        /*19fc*/ 	.word	0x0000d2f0


	//   ....[123]....
        /*1a00*/ 	.word	0x0000d340


	//   ....[124]....
        /*1a04*/ 	.word	0x0000d390


	//   ....[125]....
        /*1a08*/ 	.word	0x0000d3e0


	//   ....[126]....
        /*1a0c*/ 	.word	0x0000d430


	//   ....[127]....
        /*1a10*/ 	.word	0x0000d480


	//   ....[128]....
        /*1a14*/ 	.word	0x0000d4d0


	//   ....[129]....
        /*1a18*/ 	.word	0x0000d530


	//   ....[130]....
        /*1a1c*/ 	.word	0x0000d5a0


	//   ....[131]....
        /*1a20*/ 	.word	0x0000d610


	//   ....[132]....
        /*1a24*/ 	.word	0x0000d680


	//   ....[133]....
        /*1a28*/ 	.word	0x0000d6f0


	//   ....[134]....
        /*1a2c*/ 	.word	0x0000d760


	//   ....[135]....
        /*1a30*/ 	.word	0x0000d7d0


	//   ....[136]....
        /*1a34*/ 	.word	0x0000d820


	//   ....[137]....
        /*1a38*/ 	.word	0x0000d870


	//   ....[138]....
        /*1a3c*/ 	.word	0x0000d8c0


	//   ....[139]....
        /*1a40*/ 	.word	0x0000d910


	//   ....[140]....
        /*1a44*/ 	.word	0x0000d970


	//   ....[141]....
        /*1a48*/ 	.word	0x0000d9e0


	//   ....[142]....
        /*1a4c*/ 	.word	0x0000da50


	//   ....[143]....
        /*1a50*/ 	.word	0x0000dac0


	//   ....[144]....
        /*1a54*/ 	.word	0x0000db30


	//   ....[145]....
        /*1a58*/ 	.word	0x0000db80


	//   ....[146]....
        /*1a5c*/ 	.word	0x0000dbd0


	//   ....[147]....
        /*1a60*/ 	.word	0x0000dc20


	//   ....[148]....
        /*1a64*/ 	.word	0x0000dc70


	//   ....[149]....
        /*1a68*/ 	.word	0x0000dce0


	//   ....[150]....
        /*1a6c*/ 	.word	0x0000dd50


	//   ....[151]....
        /*1a70*/ 	.word	0x0000df00


	//   ....[152]....
        /*1a74*/ 	.word	0x0000e060


	//   ....[153]....
        /*1a78*/ 	.word	0x0000e0b0


	//   ....[154]....
        /*1a7c*/ 	.word	0x0000e100


	//   ....[155]....
        /*1a80*/ 	.word	0x0000e150


	//   ....[156]....
        /*1a84*/ 	.word	0x0000e1a0


	//   ....[157]....
        /*1a88*/ 	.word	0x0000e1f0


	//   ....[158]....
        /*1a8c*/ 	.word	0x0000e240


	//   ....[159]....
        /*1a90*/ 	.word	0x0000e290


	//   ....[160]....
        /*1a94*/ 	.word	0x0000e2e0


	//   ....[161]....
        /*1a98*/ 	.word	0x0000e340


	//   ....[162]....
        /*1a9c*/ 	.word	0x0000e3b0


	//   ....[163]....
        /*1aa0*/ 	.word	0x0000e420


	//   ....[164]....
        /*1aa4*/ 	.word	0x0000e490


	//   ....[165]....
        /*1aa8*/ 	.word	0x0000e500


	//   ....[166]....
        /*1aac*/ 	.word	0x0000e570


	//   ....[167]....
        /*1ab0*/ 	.word	0x0000e5e0


	//   ....[168]....
        /*1ab4*/ 	.word	0x0000e630


	//   ....[169]....
        /*1ab8*/ 	.word	0x0000e680


	//   ....[170]....
        /*1abc*/ 	.word	0x0000e6d0


	//   ....[171]....
        /*1ac0*/ 	.word	0x0000e720


	//   ....[172]....
        /*1ac4*/ 	.word	0x0000e780


	//   ....[173]....
        /*1ac8*/ 	.word	0x0000e860


	//   ....[174]....
        /*1acc*/ 	.word	0x0000e8d0


	//   ....[175]....
        /*1ad0*/ 	.word	0x0000e940


	//   ....[176]....
        /*1ad4*/ 	.word	0x0000e990


	//   ....[177]....
        /*1ad8*/ 	.word	0x0000ea00


	//   ....[178]....
        /*1adc*/ 	.word	0x0000ea50


	//   ....[179]....
        /*1ae0*/ 	.word	0x0000eaa0


	//   ....[180]....
        /*1ae4*/ 	.word	0x0000eaf0


	//   ....[181]....
        /*1ae8*/ 	.word	0x0000eb40


	//   ....[182]....
        /*1aec*/ 	.word	0x0000ebb0


	//   ....[183]....
        /*1af0*/ 	.word	0x0000ec10


	//   ....[184]....
        /*1af4*/ 	.word	0x0000ed70


	//   ....[185]....
        /*1af8*/ 	.word	0x0000eec0


	//   ....[186]....
        /*1afc*/ 	.word	0x0000ef10


	//   ....[187]....
        /*1b00*/ 	.word	0x0000ef60


	//   ....[188]....
        /*1b04*/ 	.word	0x0000efb0


	//   ....[189]....
        /*1b08*/ 	.word	0x0000f000


	//   ....[190]....
        /*1b0c*/ 	.word	0x0000f050


	//   ....[191]....
        /*1b10*/ 	.word	0x0000f0a0


	//   ....[192]....
        /*1b14*/ 	.word	0x0000f0f0


	//   ....[193]....
        /*1b18*/ 	.word	0x0000f150


	//   ....[194]....
        /*1b1c*/ 	.word	0x0000f1a0


	//   ....[195]....
        /*1b20*/ 	.word	0x0000f1f0


	//   ....[196]....
        /*1b24*/ 	.word	0x0000f240


	//   ....[197]....
        /*1b28*/ 	.word	0x0000f290


	//   ....[198]....
        /*1b2c*/ 	.word	0x0000f2e0


	//   ....[199]....
        /*1b30*/ 	.word	0x0000f330


	//   ....[200]....
        /*1b34*/ 	.word	0x0000f380


	//   ....[201]....
        /*1b38*/ 	.word	0x0000f3d0


	//   ....[202]....
        /*1b3c*/ 	.word	0x0000f420


	//   ....[203]....
        /*1b40*/ 	.word	0x0000f470


	//   ....[204]....
        /*1b44*/ 	.word	0x0000f610


	//   ....[205]....
        /*1b48*/ 	.word	0x0000f680


	//   ....[206]....
        /*1b4c*/ 	.word	0x0000f6d0


	//   ....[207]....
        /*1b50*/ 	.word	0x0000f730


	//   ....[208]....
        /*1b54*/ 	.word	0x0000f7a0


	//   ....[209]....
        /*1b58*/ 	.word	0x0000f810


	//   ....[210]....
        /*1b5c*/ 	.word	0x0000f880


	//   ....[211]....
        /*1b60*/ 	.word	0x0000f8f0


	//   ....[212]....
        /*1b64*/ 	.word	0x0000f960


	//   ....[213]....
        /*1b68*/ 	.word	0x0000f9d0


	//   ....[214]....
        /*1b6c*/ 	.word	0x0000fa20


	//   ....[215]....
        /*1b70*/ 	.word	0x0000fb70


	//   ....[216]....
        /*1b74*/ 	.word	0x0000fc60


	//   ....[217]....
        /*1b78*/ 	.word	0x0000fcb0


	//   ....[218]....
        /*1b7c*/ 	.word	0x0000fd00


	//   ....[219]....
        /*1b80*/ 	.word	0x0000fd50


	//   ....[220]....
        /*1b84*/ 	.word	0x0000fda0


	//   ....[221]....
        /*1b88*/ 	.word	0x0000fdf0


	//   ....[222]....
        /*1b8c*/ 	.word	0x0000fe50


	//   ....[223]....
        /*1b90*/ 	.word	0x0000fea0


	//   ....[224]....
        /*1b94*/ 	.word	0x0000fef0


	//   ....[225]....
        /*1b98*/ 	.word	0x0000ff40


	//   ....[226]....
        /*1b9c*/ 	.word	0x0000ff90


	//   ....[227]....
        /*1ba0*/ 	.word	0x0000ffe0


	//   ....[228]....
        /*1ba4*/ 	.word	0x00010040


	//   ....[229]....
        /*1ba8*/ 	.word	0x00010090


	//   ....[230]....
        /*1bac*/ 	.word	0x000100e0


	//   ....[231]....
        /*1bb0*/ 	.word	0x00010130


	//   ....[232]....
        /*1bb4*/ 	.word	0x00010180


	//   ....[233]....
        /*1bb8*/ 	.word	0x000101d0


	//   ....[234]....
        /*1bbc*/ 	.word	0x00010220


	//   ....[235]....
        /*1bc0*/ 	.word	0x00010270


	//   ....[236]....
        /*1bc4*/ 	.word	0x000102d0


	//   ....[237]....
        /*1bc8*/ 	.word	0x00010320


	//   ....[238]....
        /*1bcc*/ 	.word	0x00010390


	//   ....[239]....
        /*1bd0*/ 	.word	0x000103e0


	//   ....[240]....
        /*1bd4*/ 	.word	0x00010430


	//   ....[241]....
        /*1bd8*/ 	.word	0x00010480


	//   ....[242]....
        /*1bdc*/ 	.word	0x000104d0


	//   ....[243]....
        /*1be0*/ 	.word	0x00010540


	//   ....[244]....
        /*1be4*/ 	.word	0x000105b0


	//   ....[245]....
        /*1be8*/ 	.word	0x00010620


	//   ....[246]....
        /*1bec*/ 	.word	0x00010690


	//   ....[247]....
        /*1bf0*/ 	.word	0x00010c70


	//   ....[248]....
        /*1bf4*/ 	.word	0x00010d10


	//   ....[249]....
        /*1bf8*/ 	.word	0x00010d70


	//   ....[250]....
        /*1bfc*/ 	.word	0x00010dc0


	//   ....[251]....
        /*1c00*/ 	.word	0x00010e20


	//   ....[252]....
        /*1c04*/ 	.word	0x00010e70


	//   ....[253]....
        /*1c08*/ 	.word	0x00010f80


	//   ....[254]....
        /*1c0c*/ 	.word	0x00011100


	//   ....[255]....
        /*1c10*/ 	.word	0x00011210


	//   ....[0]....
        /*1c14*/ 	.word	0x00011300


	//   ....[1]....
        /*1c18*/ 	.word	0x000113d0


	//   ....[2]....
        /*1c1c*/ 	.word	0x000114c0


	//   ....[3]....
        /*1c20*/ 	.word	0x000115d0


	//   ....[4]....
        /*1c24*/ 	.word	0x000116d0


	//   ....[5]....
        /*1c28*/ 	.word	0x000117a0


	//   ....[6]....
        /*1c2c*/ 	.word	0x00011890


	//   ....[7]....
        /*1c30*/ 	.word	0x00011980


	//   ....[8]....
        /*1c34*/ 	.word	0x00011aa0


	//   ....[9]....
        /*1c38*/ 	.word	0x00011b90


	//   ....[10]....
        /*1c3c*/ 	.word	0x00011c50


	//   ....[11]....
        /*1c40*/ 	.word	0x00011d40


	//   ....[12]....
        /*1c44*/ 	.word	0x00011e50


	//   ....[13]....
        /*1c48*/ 	.word	0x00011f40


	//   ....[14]....
        /*1c4c*/ 	.word	0x00012010


	//   ....[15]....
        /*1c50*/ 	.word	0x00012110


	//   ....[16]....
        /*1c54*/ 	.word	0x00012200


	//   ....[17]....
        /*1c58*/ 	.word	0x00012310


	//   ....[18]....
        /*1c5c*/ 	.word	0x00012400


	//   ....[19]....
        /*1c60*/ 	.word	0x000124f0


	//   ....[20]....
        /*1c64*/ 	.word	0x000125b0


	//   ....[21]....
        /*1c68*/ 	.word	0x000126a0


	//   ....[22]....
        /*1c6c*/ 	.word	0x000127c0


	//   ....[23]....
        /*1c70*/ 	.word	0x000128b0


	//   ....[24]....
        /*1c74*/ 	.word	0x00012990


	//   ....[25]....
        /*1c78*/ 	.word	0x00012a80


	//   ....[26]....
        /*1c7c*/ 	.word	0x00012b90


	//   ....[27]....
        /*1c80*/ 	.word	0x00012ca0


	//   ....[28]....
        /*1c84*/ 	.word	0x00012d00


	//   ....[29]....
        /*1c88*/ 	.word	0x00012d50


	//   ....[30]....
        /*1c8c*/ 	.word	0x00012dd0


	//   ....[31]....
        /*1c90*/ 	.word	0x00012e30


	//   ....[32]....
        /*1c94*/ 	.word	0x00012e80


	//   ....[33]....
        /*1c98*/ 	.word	0x00012ed0


	//   ....[34]....
        /*1c9c*/ 	.word	0x00012f20


	//   ....[35]....
        /*1ca0*/ 	.word	0x00012f70


	//   ....[36]....
        /*1ca4*/ 	.word	0x00012fc0


	//   ....[37]....
        /*1ca8*/ 	.word	0x00013010


	//   ....[38]....
        /*1cac*/ 	.word	0x00013060


	//   ....[39]....
        /*1cb0*/ 	.word	0x000130b0


	//   ....[40]....
        /*1cb4*/ 	.word	0x00013110


	//   ....[41]....
        /*1cb8*/ 	.word	0x00013180


	//   ....[42]....
        /*1cbc*/ 	.word	0x000131f0


	//   ....[43]....
        /*1cc0*/ 	.word	0x00013260


	//   ....[44]....
        /*1cc4*/ 	.word	0x000132d0


	//   ....[45]....
        /*1cc8*/ 	.word	0x00013340


	//   ....[46]....
        /*1ccc*/ 	.word	0x000133b0


	//   ....[47]....
        /*1cd0*/ 	.word	0x00013420


	//   ....[48]....
        /*1cd4*/ 	.word	0x00013490


	//   ....[49]....
        /*1cd8*/ 	.word	0x00013500


	//   ....[50]....
        /*1cdc*/ 	.word	0x00013560


	//   ....[51]....
        /*1ce0*/ 	.word	0x000135d0


	//   ....[52]....
        /*1ce4*/ 	.word	0x00013640


	//   ....[53]....
        /*1ce8*/ 	.word	0x000136b0


	//   ....[54]....
        /*1cec*/ 	.word	0x00013720


	//   ....[55]....
        /*1cf0*/ 	.word	0x00013770


	//   ....[56]....
        /*1cf4*/ 	.word	0x000137e0


	//   ....[57]....
        /*1cf8*/ 	.word	0x00013850


	//   ....[58]....
        /*1cfc*/ 	.word	0x000138a0


	//   ....[59]....
        /*1d00*/ 	.word	0x00013a10


	//   ....[60]....
        /*1d04*/ 	.word	0x00013a70


	//   ....[61]....
        /*1d08*/ 	.word	0x00013b90


	//   ....[62]....
        /*1d0c*/ 	.word	0x00013be0


	//   ....[63]....
        /*1d10*/ 	.word	0x00013c40


	//   ....[64]....
        /*1d14*/ 	.word	0x00013c90


	//   ....[65]....
        /*1d18*/ 	.word	0x00013ce0


	//   ....[66]....
        /*1d1c*/ 	.word	0x00013d30


	//   ....[67]....
        /*1d20*/ 	.word	0x00013d80


	//   ....[68]....
        /*1d24*/ 	.word	0x00013dd0


	//   ....[69]....
        /*1d28*/ 	.word	0x00013e20


	//   ....[70]....
        /*1d2c*/ 	.word	0x00013e70


	//   ....[71]....
        /*1d30*/ 	.word	0x00013ec0


	//   ....[72]....
        /*1d34*/ 	.word	0x00014020


	//   ....[73]....
        /*1d38*/ 	.word	0x00014070


	//   ....[74]....
        /*1d3c*/ 	.word	0x000140c0


	//   ....[75]....
        /*1d40*/ 	.word	0x00014110


	//   ....[76]....
        /*1d44*/ 	.word	0x00014160


	//   ....[77]....
        /*1d48*/ 	.word	0x000141b0


	//   ....[78]....
        /*1d4c*/ 	.word	0x00014200


	//   ....[79]....
        /*1d50*/ 	.word	0x00014250


	//   ....[80]....
        /*1d54*/ 	.word	0x000142a0


	//   ....[81]....
        /*1d58*/ 	.word	0x00014320


	//   ....[82]....
        /*1d5c*/ 	.word	0x000144a0


	//   ....[83]....
        /*1d60*/ 	.word	0x00014500


	//   ....[84]....
        /*1d64*/ 	.word	0x00014550


	//   ....[85]....
        /*1d68*/ 	.word	0x000145a0


	//   ....[86]....
        /*1d6c*/ 	.word	0x000145f0


	//   ....[87]....
        /*1d70*/ 	.word	0x00014640


	//   ....[88]....
        /*1d74*/ 	.word	0x00014690


	//   ....[89]....
        /*1d78*/ 	.word	0x000146e0


	//   ....[90]....
        /*1d7c*/ 	.word	0x00014730


	//   ....[91]....
        /*1d80*/ 	.word	0x00014790


	//   ....[92]....
        /*1d84*/ 	.word	0x000147e0


	//   ....[93]....
        /*1d88*/ 	.word	0x00014840


	//   ....[94]....
        /*1d8c*/ 	.word	0x000148d0


	//   ....[95]....
        /*1d90*/ 	.word	0x000149c0


	//   ....[96]....
        /*1d94*/ 	.word	0x00014a20


	//   ....[97]....
        /*1d98*/ 	.word	0x00014ab0


	//   ....[98]....
        /*1d9c*/ 	.word	0x00014b10


	//   ....[99]....
        /*1da0*/ 	.word	0x00014b70


	//   ....[100]....
        /*1da4*/ 	.word	0x00014bd0


	//   ....[101]....
        /*1da8*/ 	.word	0x00014c60


	//   ....[102]....
        /*1dac*/ 	.word	0x00014cd0


	//   ....[103]....
        /*1db0*/ 	.word	0x00014d20


	//   ....[104]....
        /*1db4*/ 	.word	0x00014da0


	//   ....[105]....
        /*1db8*/ 	.word	0x00014e10


	//   ....[106]....
        /*1dbc*/ 	.word	0x00014e60


	//   ....[107]....
        /*1dc0*/ 	.word	0x00014eb0


	//   ....[108]....
        /*1dc4*/ 	.word	0x00014f00


	//   ....[109]....
        /*1dc8*/ 	.word	0x00014f50


	//   ....[110]....
        /*1dcc*/ 	.word	0x00014fa0


	//   ....[111]....
        /*1dd0*/ 	.word	0x00015090


	//   ....[112]....
        /*1dd4*/ 	.word	0x000150e0


	//   ....[113]....
        /*1dd8*/ 	.word	0x00015140


	//   ....[114]....
        /*1ddc*/ 	.word	0x000151b0


	//   ....[115]....
        /*1de0*/ 	.word	0x00015220


	//   ....[116]....
        /*1de4*/ 	.word	0x00015270


	//   ....[117]....
        /*1de8*/ 	.word	0x000152e0


	//   ....[118]....
        /*1dec*/ 	.word	0x00015330


	//   ....[119]....
        /*1df0*/ 	.word	0x00015380


	//   ....[120]....
        /*1df4*/ 	.word	0x000153d0


	//   ....[121]....
        /*1df8*/ 	.word	0x00015420


	//   ....[122]....
        /*1dfc*/ 	.word	0x00015490


	//   ....[123]....
        /*1e00*/ 	.word	0x000156c0


	//   ....[124]....
        /*1e04*/ 	.word	0x00015790


	//   ....[125]....
        /*1e08*/ 	.word	0x000157f0


	//   ....[126]....
        /*1e0c*/ 	.word	0x00015840


	//   ....[127]....
        /*1e10*/ 	.word	0x000158c0


	//   ....[128]....
        /*1e14*/ 	.word	0x00015910


	//   ....[129]....
        /*1e18*/ 	.word	0x00015980


	//   ....[130]....
        /*1e1c*/ 	.word	0x000159f0


	//   ....[131]....
        /*1e20*/ 	.word	0x00015a60


	//   ....[132]....
        /*1e24*/ 	.word	0x00015ad0


	//   ....[133]....
        /*1e28*/ 	.word	0x00015b40


	//   ....[134]....
        /*1e2c*/ 	.word	0x00015bc0


	//   ....[135]....
        /*1e30*/ 	.word	0x00015c10


	//   ....[136]....
        /*1e34*/ 	.word	0x00015c80


	//   ....[137]....
        /*1e38*/ 	.word	0x00015cf0


	//   ....[138]....
        /*1e3c*/ 	.word	0x00015d60


	//   ....[139]....
        /*1e40*/ 	.word	0x00015dd0


	//   ....[140]....
        /*1e44*/ 	.word	0x00015e40


	//   ....[141]....
        /*1e48*/ 	.word	0x00015eb0


	//   ....[142]....
        /*1e4c*/ 	.word	0x00015f20


	//   ....[143]....
        /*1e50*/ 	.word	0x00015f90


	//   ....[144]....
        /*1e54*/ 	.word	0x00016000


	//   ....[145]....
        /*1e58*/ 	.word	0x00016080


	//   ....[146]....
        /*1e5c*/ 	.word	0x000160d0


	//   ....[147]....
        /*1e60*/ 	.word	0x00016140


	//   ....[148]....
        /*1e64*/ 	.word	0x000161b0


	//   ....[149]....
        /*1e68*/ 	.word	0x00016220


	//   ....[150]....
        /*1e6c*/ 	.word	0x00016290


	//   ....[151]....
        /*1e70*/ 	.word	0x00016300


	//   ....[152]....
        /*1e74*/ 	.word	0x00016370


	//   ....[153]....
        /*1e78*/ 	.word	0x000163e0


	//   ....[154]....
        /*1e7c*/ 	.word	0x00016450


	//   ....[155]....
        /*1e80*/ 	.word	0x000164c0


	//   ....[156]....
        /*1e84*/ 	.word	0x00016530


	//   ....[157]....
        /*1e88*/ 	.word	0x00016600


	//   ....[158]....
        /*1e8c*/ 	.word	0x00016650


	//   ....[159]....
        /*1e90*/ 	.word	0x000166d0


	//   ....[160]....
        /*1e94*/ 	.word	0x00016720


	//   ....[161]....
        /*1e98*/ 	.word	0x00016790


	//   ....[162]....
        /*1e9c*/ 	.word	0x00016800


	//   ....[163]....
        /*1ea0*/ 	.word	0x00016870


	//   ....[164]....
        /*1ea4*/ 	.word	0x000168f0


	//   ....[165]....
        /*1ea8*/ 	.word	0x00016970


	//   ....[166]....
        /*1eac*/ 	.word	0x000169f0


	//   ....[167]....
        /*1eb0*/ 	.word	0x00016a90


	//   ....[168]....
        /*1eb4*/ 	.word	0x00016ae0


	//   ....[169]....
        /*1eb8*/ 	.word	0x00016b70


	//   ....[170]....
        /*1ebc*/ 	.word	0x00016c00


	//   ....[171]....
        /*1ec0*/ 	.word	0x00016c90


	//   ....[172]....
        /*1ec4*/ 	.word	0x00016d20


	//   ....[173]....
        /*1ec8*/ 	.word	0x00016db0


	//   ....[174]....
        /*1ecc*/ 	.word	0x00016e20


	//   ....[175]....
        /*1ed0*/ 	.word	0x00016ea0


	//   ....[176]....
        /*1ed4*/ 	.word	0x00016ef0


	//   ....[177]....
        /*1ed8*/ 	.word	0x00016f90


	//   ....[178]....
        /*1edc*/ 	.word	0x00017030


	//   ....[179]....
        /*1ee0*/ 	.word	0x000170e0


	//   ....[180]....
        /*1ee4*/ 	.word	0x000171b0


	//   ....[181]....
        /*1ee8*/ 	.word	0x00017220


	//   ....[182]....
        /*1eec*/ 	.word	0x000172c0


	//   ....[183]....
        /*1ef0*/ 	.word	0x00017360


	//   ....[184]....
        /*1ef4*/ 	.word	0x00017400


	//   ....[185]....
        /*1ef8*/ 	.word	0x000174a0


	//   ....[186]....
        /*1efc*/ 	.word	0x00017540


	//   ....[187]....
        /*1f00*/ 	.word	0x000175f0


	//   ....[188]....
        /*1f04*/ 	.word	0x00017690


	//   ....[189]....
        /*1f08*/ 	.word	0x00017740


	//   ....[190]....
        /*1f0c*/ 	.word	0x000177d0


	//   ....[191]....
        /*1f10*/ 	.word	0x00017840


	//   ....[192]....
        /*1f14*/ 	.word	0x00017890


	//   ....[193]....
        /*1f18*/ 	.word	0x000178e0


	//   ....[194]....
        /*1f1c*/ 	.word	0x00017930


	//   ....[195]....
        /*1f20*/ 	.word	0x00017980


	//   ....[196]....
        /*1f24*/ 	.word	0x000179d0


	//   ....[197]....
        /*1f28*/ 	.word	0x00017a20


	//   ....[198]....
        /*1f2c*/ 	.word	0x00017a70


	//   ....[199]....
        /*1f30*/ 	.word	0x00017ac0


	//   ....[200]....
        /*1f34*/ 	.word	0x00017b10


	//   ....[201]....
        /*1f38*/ 	.word	0x00017b60


	//   ....[202]....
        /*1f3c*/ 	.word	0x00017c20


	//   ....[203]....
        /*1f40*/ 	.word	0x00017d80


	//   ....[204]....
        /*1f44*/ 	.word	0x00017df0


	//   ....[205]....
        /*1f48*/ 	.word	0x00017e60


	//   ....[206]....
        /*1f4c*/ 	.word	0x00017ed0


	//   ....[207]....
        /*1f50*/ 	.word	0x00017f40


	//   ....[208]....
        /*1f54*/ 	.word	0x00017fb0


	//   ....[209]....
        /*1f58*/ 	.word	0x00018020


	//   ....[210]....
        /*1f5c*/ 	.word	0x00018090


	//   ....[211]....
        /*1f60*/ 	.word	0x00018100


	//   ....[212]....
        /*1f64*/ 	.word	0x00018170


	//   ....[213]....
        /*1f68*/ 	.word	0x000181e0


	//   ....[214]....
        /*1f6c*/ 	.word	0x00018250


	//   ....[215]....
        /*1f70*/ 	.word	0x000182c0


	//   ....[216]....
        /*1f74*/ 	.word	0x00018330


	//   ....[217]....
        /*1f78*/ 	.word	0x000183a0


	//   ....[218]....
        /*1f7c*/ 	.word	0x00018410


	//   ....[219]....
        /*1f80*/ 	.word	0x00018480


	//   ....[220]....
        /*1f84*/ 	.word	0x000184f0


	//   ....[221]....
        /*1f88*/ 	.word	0x00018560


	//----- nvinfo : EIATTR_VRC_CTA_INIT_COUNT
	.align		4
.L_189:
        /*1f8c*/ 	.byte	0x02, 0x4a
	.zero		1
	.zero		1


	//----- nvinfo : EIATTR_EXIT_INSTR_OFFSETS
	.align		4
        /*1f90*/ 	.byte	0x04, 0x1c
        /*1f92*/ 	.short	(.L_191 - .L_190)


	//   ....[0]....
.L_190:
        /*1f94*/ 	.word	0x000095e0


	//----- nvinfo : EIATTR_CRS_STACK_SIZE
	.align		4
.L_191:
        /*1f98*/ 	.byte	0x04, 0x1e
        /*1f9a*/ 	.short	(.L_193 - .L_192)
.L_192:
        /*1f9c*/ 	.word	0x00000000


	//----- nvinfo : EIATTR_CBANK_PARAM_SIZE
	.align		4
.L_193:
        /*1fa0*/ 	.byte	0x03, 0x19
        /*1fa2*/ 	.short	0x0038


	//----- nvinfo : EIATTR_PARAM_CBANK
	.align		4
        /*1fa4*/ 	.byte	0x04, 0x0a
        /*1fa6*/ 	.short	(.L_195 - .L_194)
	.align		4
.L_194:
        /*1fa8*/ 	.word	index@(.nv.constant0._Z12_spmm_conv_6PKfPfiiPKiS3_S3_S0_)
        /*1fac*/ 	.short	0x0380
        /*1fae*/ 	.short	0x0038


	//----- nvinfo : EIATTR_SW_WAR
	.align		4
.L_195:
        /*1fb0*/ 	.byte	0x04, 0x36
        /*1fb2*/ 	.short	(.L_197 - .L_196)
.L_196:
        /*1fb4*/ 	.word	0x00000008
.L_197:


//--------------------- .nv.info._Z12_spmm_conv_4PKfPfiiPKiS3_S3_S0_ --------------------------
	.section	.nv.info._Z12_spmm_conv_4PKfPfiiPKiS3_S3_S0_,"",@"SHT_CUDA_INFO"
	.sectionflags	@""
	.align	4


	//----- nvinfo : EIATTR_CUDA_API_VERSION
	.align		4
        /*0000*/ 	.byte	0x04, 0x37
        /*0002*/ 	.short	(.L_199 - .L_198)
.L_198:
        /*0004*/ 	.word	0x00000082


	//----- nvinfo : EIATTR_KPARAM_INFO
	.align		4
.L_199:
        /*0008*/ 	.byte	0x04, 0x17
        /*000a*/ 	.short	(.L_201 - .L_200)
.L_200:
        /*000c*/ 	.word	0x00000000
        /*0010*/ 	.short	0x0007
        /*0012*/ 	.short	0x0030
        /*0014*/ 	.byte	0x00, 0xf5, 0x21, 0x00


	//----- nvinfo : EIATTR_KPARAM_INFO
	.align		4
.L_201:
        /*0018*/ 	.byte	0x04, 0x17
        /*001a*/ 	.short	(.L_203 - .L_202)
.L_202:
        /*001c*/ 	.word	0x00000000
        /*0020*/ 	.short	0x0006
        /*0022*/ 	.short	0x0028
        /*0024*/ 	.byte	0x00, 0xf5, 0x21, 0x00


	//----- nvinfo : EIATTR_KPARAM_INFO
	.align		4
.L_203:
        /*0028*/ 	.byte	0x04, 0x17
        /*002a*/ 	.short	(.L_205 - .L_204)
.L_204:
        /*002c*/ 	.word	0x00000000
        /*0030*/ 	.short	0x0005
        /*0032*/ 	.short	0x0020
        /*0034*/ 	.byte	0x00, 0xf5, 0x21, 0x00


	//----- nvinfo : EIATTR_KPARAM_INFO
	.align		4
.L_205:
        /*0038*/ 	.byte	0x04, 0x17
        /*003a*/ 	.short	(.L_207 - .L_206)
.L_206:
        /*003c*/ 	.word	0x00000000
        /*0040*/ 	.short	0x0004
        /*0042*/ 	.short	0x0018
        /*0044*/ 	.byte	0x00, 0xf5, 0x21, 0x00


	//----- nvinfo : EIATTR_KPARAM_INFO
	.align		4
.L_207:
        /*0048*/ 	.byte	0x04, 0x17
        /*004a*/ 	.short	(.L_209 - .L_208)
.L_208:
        /*004c*/ 	.word	0x00000000
        /*0050*/ 	.short	0x0003
        /*0052*/ 	.short	0x0014
        /*0054*/ 	.byte	0x00, 0xf0, 0x11, 0x00


	//----- nvinfo : EIATTR_KPARAM_INFO
	.align		4
.L_209:
        /*0058*/ 	.byte	0x04, 0x17
        /*005a*/ 	.short	(.L_211 - .L_210)
.L_210:
        /*005c*/ 	.word	0x00000000
        /*0060*/ 	.short	0x0002
        /*0062*/ 	.short	0x0010
        /*0064*/ 	.byte	0x00, 0xf0, 0x11, 0x00


	//----- nvinfo : EIATTR_KPARAM_INFO
	.align		4
.L_211:
        /*0068*/ 	.byte	0x04, 0x17
        /*006a*/ 	.short	(.L_213 - .L_212)
.L_212:
        /*006c*/ 	.word	0x00000000
        /*0070*/ 	.short	0x0001
        /*0072*/ 	.short	0x0008
        /*0074*/ 	.byte	0x00, 0xf5, 0x21, 0x00


	//----- nvinfo : EIATTR_KPARAM_INFO
	.align		4
.L_213:
        /*0078*/ 	.byte	0x04, 0x17
        /*007a*/ 	.short	(.L_215 - .L_214)
.L_214:
        /*007c*/ 	.word	0x00000000
        /*0080*/ 	.short	0x0000
        /*0082*/ 	.short	0x0000
        /*0084*/ 	.byte	0x00, 0xf5, 0x21, 0x00


	//----- nvinfo : EIATTR_SPARSE_MMA_MASK
	.align		4
.L_215:
        /*0088*/ 	.byte	0x03, 0x50
        /*008a*/ 	.short	0x0000


	//----- nvinfo : EIATTR_MAXREG_COUNT
	.align		4
        /*008c*/ 	.byte	0x03, 0x1b
        /*008e*/ 	.short	0x00ff


	//----- nvinfo : EIATTR_MERCURY_ISA_VERSION
	.align		4
        /*0090*/ 	.byte	0x03, 0x5f
        /*0092*/ 	.short	0x0101


	//----- nvinfo : EIATTR_COOP_GROUP_MASK_REGIDS
	.align		4
        /*0094*/ 	.byte	0x04, 0x29
        /*0096*/ 	.short	(.L_217 - .L_216)


	//   ....[0]....
.L_216:
        /*0098*/ 	.word	0xffffffff


	//   ....[1]....
        /*009c*/ 	.word	0xffffffff


	//   ....[2]....
        /*00a0*/ 	.word	0xffffffff


	//   ....[3]....
        /*00a4*/ 	.word	0xffffffff


	//   ....[4]....
        /*00a8*/ 	.word	0xffffffff


	//   ....[5]....
        /*00ac*/ 	.word	0xffffffff


	//   ....[6]....
        /*00b0*/ 	.word	0xffffffff


	//   ....[7]....
        /*00b4*/ 	.word	0xffffffff


	//   ....[8]....
        /*00b8*/ 	.word	0xffffffff


	//   ....[9]....
        /*00bc*/ 	.word	0xffffffff


	//   ....[10]....
        /*00c0*/ 	.word	0xffffffff


	//   ....[11]....
        /*00c4*/ 	.word	0xffffffff


	//   ....[12]....
        /*00c8*/ 	.word	0xffffffff


	//   ....[13]....
        /*00cc*/ 	.word	0xffffffff


	//   ....[14]....
        /*00d0*/ 	.word	0xffffffff


	//   ....[15]....
        /*00d4*/ 	.word	0xffffffff


	//   ....[16]....
        /*00d8*/ 	.word	0xffffffff


	//   ....[17]....
        /*00dc*/ 	.word	0xffffffff


	//   ....[18]....
        /*00e0*/ 	.word	0xffffffff


	//   ....[19]....
        /*00e4*/ 	.word	0xffffffff


	//   ....[20]....
        /*00e8*/ 	.word	0xffffffff


	//   ....[21]....
        /*00ec*/ 	.word	0xffffffff


	//   ....[22]....
        /*00f0*/ 	.word	0xffffffff


	//   ....[23]....
        /*00f4*/ 	.word	0xffffffff


	//   ....[24]....
        /*00f8*/ 	.word	0xffffffff


	//   ....[25]....
        /*00fc*/ 	.word	0xffffffff


	//   ....[26]....
        /*0100*/ 	.word	0xffffffff


	//   ....[27]....
        /*0104*/ 	.word	0xffffffff


	//   ....[28]....
        /*0108*/ 	.word	0xffffffff


	//   ....[29]....
        /*010c*/ 	.word	0xffffffff


	//   ....[30]....
        /*0110*/ 	.word	0xffffffff


	//   ....[31]....
        /*0114*/ 	.word	0xffffffff


	//   ....[32]....
        /*0118*/ 	.word	0xffffffff


	//   ....[33]....
        /*011c*/ 	.word	0xffffffff


	//   ....[34]....
        /*0120*/ 	.word	0xffffffff


	//   ....[35]....
        /*0124*/ 	.word	0xffffffff


	//   ....[36]....
        /*0128*/ 	.word	0xffffffff


	//   ....[37]....
        /*012c*/ 	.word	0xffffffff


	//   ....[38]....
        /*0130*/ 	.word	0xffffffff


	//   ....[39]....
        /*0134*/ 	.word	0xffffffff


	//   ....[40]....
        /*0138*/ 	.word	0xffffffff


	//   ....[41]....
        /*013c*/ 	.word	0xffffffff


	//   ....[42]....
        /*0140*/ 	.word	0xffffffff


	//   ....[43]....
        /*0144*/ 	.word	0xffffffff


	//   ....[44]....
        /*0148*/ 	.word	0xffffffff


	//   ....[45]....
        /*014c*/ 	.word	0xffffffff


	//   ....[46]....
        /*0150*/ 	.word	0xffffffff


	//   ....[47]....
        /*0154*/ 	.word	0xffffffff


	//   ....[48]....
        /*0158*/ 	.word	0xffffffff


	//   ....[49]....
        /*015c*/ 	.word	0xffffffff


	//   ....[50]....
        /*0160*/ 	.word	0xffffffff


	//   ....[51]....
        /*0164*/ 	.word	0xffffffff


	//   ....[52]....
        /*0168*/ 	.word	0xffffffff


	//   ....[53]....
        /*016c*/ 	.word	0xffffffff


	//   ....[54]....
        /*0170*/ 	.word	0xffffffff


	//   ....[55]....
        /*0174*/ 	.word	0xffffffff


	//   ....[56]....
        /*0178*/ 	.word	0xffffffff


	//   ....[57]....
        /*017c*/ 	.word	0xffffffff


	//   ....[58]....
        /*0180*/ 	.word	0xffffffff


	//   ....[59]....
        /*0184*/ 	.word	0xffffffff


	//   ....[60]....
        /*0188*/ 	.word	0xffffffff


	//   ....[61]....
        /*018c*/ 	.word	0xffffffff


	//   ....[62]....
        /*0190*/ 	.word	0xffffffff


	//   ....[63]....
        /*0194*/ 	.word	0xffffffff


	//   ....[64]....
        /*0198*/ 	.word	0xffffffff


	//   ....[65]....
        /*019c*/ 	.word	0xffffffff


	//   ....[66]....
        /*01a0*/ 	.word	0xffffffff


	//   ....[67]....
        /*01a4*/ 	.word	0xffffffff


	//   ....[68]....
        /*01a8*/ 	.word	0xffffffff


	//   ....[69]....
        /*01ac*/ 	.word	0xffffffff


	//   ....[70]....
        /*01b0*/ 	.word	0xffffffff


	//   ....[71]....
        /*01b4*/ 	.word	0xffffffff


	//   ....[72]....
        /*01b8*/ 	.word	0xffffffff


	//   ....[73]....
        /*01bc*/ 	.word	0xffffffff


	//   ....[74]....
        /*01c0*/ 	.word	0xffffffff


	//   ....[75]....
        /*01c4*/ 	.word	0xffffffff


	//   ....[76]....
        /*01c8*/ 	.word	0xffffffff


	//   ....[77]....
        /*01cc*/ 	.word	0xffffffff


	//   ....[78]....
        /*01d0*/ 	.word	0xffffffff


	//   ....[79]....
        /*01d4*/ 	.word	0xffffffff


	//   ....[80]....
        /*01d8*/ 	.word	0xffffffff


	//   ....[81]....
        /*01dc*/ 	.word	0xffffffff


	//   ....[82]....
        /*01e0*/ 	.word	0xffffffff


	//   ....[83]....
        /*01e4*/ 	.word	0xffffffff


	//   ....[84]....
        /*01e8*/ 	.word	0xffffffff


	//   ....[85]....
        /*01ec*/ 	.word	0xffffffff


	//   ....[86]....
        /*01f0*/ 	.word	0xffffffff


	//   ....[87]....
        /*01f4*/ 	.word	0xffffffff


	//   ....[88]....
        /*01f8*/ 	.word	0xffffffff


	//   ....[89]....
        /*01fc*/ 	.word	0xffffffff


	//   ....[90]....
        /*0200*/ 	.word	0xffffffff


	//   ....[91]....
        /*0204*/ 	.word	0xffffffff


	//   ....[92]....
        /*0208*/ 	.word	0xffffffff


	//   ....[93]....
        /*020c*/ 	.word	0xffffffff


	//   ....[94]....
        /*0210*/ 	.word	0xffffffff


	//   ....[95]....
        /*0214*/ 	.word	0xffffffff


	//   ....[96]....
        /*0218*/ 	.word	0xffffffff


	//   ....[97]....
        /*021c*/ 	.word	0xffffffff


	//   ....[98]....
        /*0220*/ 	.word	0xffffffff


	//   ....[99]....
        /*0224*/ 	.word	0xffffffff


	//   ....[100]....
        /*0228*/ 	.word	0xffffffff


	//   ....[101]....
        /*022c*/ 	.word	0xffffffff


	//   ....[102]....
        /*0230*/ 	.word	0xffffffff


	//   ....[103]....
        /*0234*/ 	.word	0xffffffff


	//   ....[104]....
        /*0238*/ 	.word	0xffffffff


	//   ....[105]....
        /*023c*/ 	.word	0xffffffff


	//   ....[106]....
        /*0240*/ 	.word	0xffffffff


	//   ....[107]....
        /*0244*/ 	.word	0xffffffff


	//   ....[108]....
        /*0248*/ 	.word	0xffffffff


	//   ....[109]....
        /*024c*/ 	.word	0xffffffff


	//   ....[110]....
        /*0250*/ 	.word	0xffffffff


	//   ....[111]....
        /*0254*/ 	.word	0xffffffff


	//   ....[112]....
        /*0258*/ 	.word	0xffffffff


	//   ....[113]....
        /*025c*/ 	.word	0xffffffff


	//   ....[114]....
        /*0260*/ 	.word	0xffffffff


	//   ....[115]....
        /*0264*/ 	.word	0xffffffff


	//   ....[116]....
        /*0268*/ 	.word	0xffffffff


	//   ....[117]....
        /*026c*/ 	.word	0xffffffff


	//   ....[118]....
        /*0270*/ 	.word	0xffffffff


	//   ....[119]....
        /*0274*/ 	.word	0xffffffff


	//   ....[120]....
        /*0278*/ 	.word	0xffffffff


	//   ....[121]....
        /*027c*/ 	.word	0xffffffff


	//   ....[122]....
        /*0280*/ 	.word	0xffffffff


	//   ....[123]....
        /*0284*/ 	.word	0xffffffff


	//   ....[124]....
        /*0288*/ 	.word	0xffffffff


	//   ....[125]....
        /*028c*/ 	.word	0xffffffff


	//   ....[126]....
        /*0290*/ 	.word	0xffffffff


	//   ....[127]....
        /*0294*/ 	.word	0xffffffff


	//   ....[128]....
        /*0298*/ 	.word	0xffffffff


	//   ....[129]....
        /*029c*/ 	.word	0xffffffff


	//   ....[130]....
        /*02a0*/ 	.word	0xffffffff


	//   ....[131]....
        /*02a4*/ 	.word	0xffffffff


	//   ....[132]....
        /*02a8*/ 	.word	0xffffffff


	//   ....[133]....
        /*02ac*/ 	.word	0xffffffff


	//   ....[134]....
        /*02b0*/ 	.word	0xffffffff


	//   ....[135]....
        /*02b4*/ 	.word	0xffffffff


	//   ....[136]....
        /*02b8*/ 	.word	0xffffffff


	//   ....[137]....
        /*02bc*/ 	.word	0xffffffff


	//   ....[138]....
        /*02c0*/ 	.word	0xffffffff


	//   ....[139]....
        /*02c4*/ 	.word	0xffffffff


	//   ....[140]....
        /*02c8*/ 	.word	0xffffffff


	//   ....[141]....
        /*02cc*/ 	.word	0xffffffff


	//   ....[142]....
        /*02d0*/ 	.word	0xffffffff


	//   ....[143]....
        /*02d4*/ 	.word	0xffffffff


	//   ....[144]....
        /*02d8*/ 	.word	0xffffffff


	//   ....[145]....
        /*02dc*/ 	.word	0xffffffff


	//   ....[146]....
        /*02e0*/ 	.word	0xffffffff


	//   ....[147]....
        /*02e4*/ 	.word	0xffffffff


	//   ....[148]....
        /*02e8*/ 	.word	0xffffffff


	//   ....[149]....
        /*02ec*/ 	.word	0xffffffff


	//   ....[150]....
        /*02f0*/ 	.word	0xffffffff


	//   ....[151]....
        /*02f4*/ 	.word	0xffffffff


	//   ....[152]....
        /*02f8*/ 	.word	0xffffffff


	//   ....[153]....
        /*02fc*/ 	.word	0xffffffff


	//   ....[154]....
        /*0300*/ 	.word	0xffffffff


	//   ....[155]....
        /*0304*/ 	.word	0xffffffff


	//   ....[156]....
        /*0308*/ 	.word	0xffffffff


	//   ....[157]....
        /*030c*/ 	.word	0xffffffff


	//   ....[158]....
        /*0310*/ 	.word	0xffffffff


	//   ....[159]....
        /*0314*/ 	.word	0xffffffff


	//   ....[160]....
        /*0318*/ 	.word	0xffffffff


	//   ....[161]....
        /*031c*/ 	.word	0xffffffff


	//   ....[162]....
        /*0320*/ 	.word	0xffffffff


	//   ....[163]....
        /*0324*/ 	.word	0xffffffff


	//   ....[164]....
        /*0328*/ 	.word	0xffffffff


	//   ....[165]....
        /*032c*/ 	.word	0xffffffff


	//   ....[166]....
        /*0330*/ 	.word	0xffffffff


	//   ....[167]....
        /*0334*/ 	.word	0xffffffff


	//   ....[168]....
        /*0338*/ 	.word	0xffffffff


	//   ....[169]....
        /*033c*/ 	.word	0xffffffff


	//   ....[170]....
        /*0340*/ 	.word	0xffffffff


	//   ....[171]....
        /*0344*/ 	.word	0xffffffff


	//   ....[172]....
        /*0348*/ 	.word	0xffffffff


	//   ....[173]....
        /*034c*/ 	.word	0xffffffff


	//   ....[174]....
        /*0350*/ 	.word	0xffffffff


	//   ....[175]....
        /*0354*/ 	.word	0xffffffff


	//   ....[176]....
        /*0358*/ 	.word	0xffffffff


	//   ....[177]....
        /*035c*/ 	.word	0xffffffff


	//   ....[178]....
        /*0360*/ 	.word	0xffffffff


	//   ....[179]....
        /*0364*/ 	.word	0xffffffff


	//   ....[180]....
        /*0368*/ 	.word	0xffffffff


	//   ....[181]....
        /*036c*/ 	.word	0xffffffff


	//   ....[182]....
        /*0370*/ 	.word	0xffffffff


	//   ....[183]....
        /*0374*/ 	.word	0xffffffff


	//   ....[184]....
        /*0378*/ 	.word	0xffffffff


	//   ....[185]....
        /*037c*/ 	.word	0xffffffff


	//   ....[186]....
        /*0380*/ 	.word	0xffffffff


	//   ....[187]....
        /*0384*/ 	.word	0xffffffff


	//   ....[188]....
        /*0388*/ 	.word	0xffffffff


	//   ....[189]....
        /*038c*/ 	.word	0xffffffff


	//   ....[190]....
        /*0390*/ 	.word	0xffffffff


	//   ....[191]....
        /*0394*/ 	.word	0xffffffff


	//   ....[192]....
        /*0398*/ 	.word	0xffffffff


	//   ....[193]....
        /*039c*/ 	.word	0xffffffff


	//   ....[194]....
        /*03a0*/ 	.word	0xffffffff


	//   ....[195]....
        /*03a4*/ 	.word	0xffffffff


	//   ....[196]....
        /*03a8*/ 	.word	0xffffffff


	//   ....[197]....
        /*03ac*/ 	.word	0xffffffff


	//   ....[198]....
        /*03b0*/ 	.word	0xffffffff


	//   ....[199]....
        /*03b4*/ 	.word	0xffffffff


	//   ....[200]....
        /*03b8*/ 	.word	0xffffffff


	//   ....[201]....
        /*03bc*/ 	.word	0xffffffff


	//   ....[202]....
        /*03c0*/ 	.word	0xffffffff


	//   ....[203]....
        /*03c4*/ 	.word	0xffffffff


	//   ....[204]....
        /*03c8*/ 	.word	0xffffffff


	//   ....[205]....
        /*03cc*/ 	.word	0xffffffff


	//   ....[206]....
        /*03d0*/ 	.word	0xffffffff


	//   ....[207]....
        /*03d4*/ 	.word	0xffffffff


	//   ....[208]....
        /*03d8*/ 	.word	0xffffffff


	//   ....[209]....
        /*03dc*/ 	.word	0xffffffff


	//   ....[210]....
        /*03e0*/ 	.word	0xffffffff


	//   ....[211]....
        /*03e4*/ 	.word	0xffffffff


	//   ....[212]....
        /*03e8*/ 	.word	0xffffffff


	//   ....[213]....
        /*03ec*/ 	.word	0xffffffff


	//   ....[214]....
        /*03f0*/ 	.word	0xffffffff


	//   ....[215]....
        /*03f4*/ 	.word	0xffffffff


	//   ....[216]....
        /*03f8*/ 	.word	0xffffffff


	//   ....[217]....
        /*03fc*/ 	.word	0xffffffff


	//   ....[218]....
        /*0400*/ 	.word	0xffffffff


	//   ....[219]....
        /*0404*/ 	.word	0xffffffff


	//   ....[220]....
        /*0408*/ 	.word	0xffffffff


	//   ....[221]....
        /*040c*/ 	.word	0xffffffff


	//   ....[222]....
        /*0410*/ 	.word	0xffffffff


	//   ....[223]....
        /*0414*/ 	.word	0xffffffff


	//   ....[224]....
        /*0418*/ 	.word	0xffffffff


	//   ....[225]....
        /*041c*/ 	.word	0xffffffff


	//   ....[226]....
        /*0420*/ 	.word	0xffffffff


	//   ....[227]....
        /*0424*/ 	.word	0xffffffff


	//   ....[228]....
        /*0428*/ 	.word	0xffffffff


	//   ....[229]....
        /*042c*/ 	.word	0xffffffff


	//   ....[230]....
        /*0430*/ 	.word	0xffffffff


	//   ....[231]....
        /*0434*/ 	.word	0xffffffff


	//   ....[232]....
        /*0438*/ 	.word	0xffffffff


	//   ....[233]....
        /*043c*/ 	.word	0xffffffff


	//   ....[234]....
        /*0440*/ 	.word	0xffffffff


	//   ....[235]....
        /*0444*/ 	.word	0xffffffff


	//   ....[236]....
        /*0448*/ 	.word	0xffffffff


	//   ....[237]....
        /*044c*/ 	.word	0xffffffff


	//   ....[238]....
        /*0450*/ 	.word	0xffffffff


	//   ....[239]....
        /*0454*/ 	.word	0xffffffff


	//   ....[240]....
        /*0458*/ 	.word	0xffffffff


	//   ....[241]....
        /*045c*/ 	.word	0xffffffff


	//   ....[242]....
        /*0460*/ 	.word	0xffffffff


	//   ....[243]....
        /*0464*/ 	.word	0xffffffff


	//   ....[244]....
        /*0468*/ 	.word	0xffffffff


	//   ....[245]....
        /*046c*/ 	.word	0xffffffff


	//   ....[246]....
        /*0470*/ 	.word	0xffffffff


	//   ....[247]....
        /*0474*/ 	.word	0xffffffff


	//   ....[248]....
        /*0478*/ 	.word	0xffffffff


	//   ....[249]....
        /*047c*/ 	.word	0xffffffff


	//   ....[250]....
        /*0480*/ 	.word	0xffffffff


	//   ....[251]....
        /*0484*/ 	.word	0xffffffff


	//   ....[252]....
        /*0488*/ 	.word	0xffffffff


	//   ....[253]....
        /*048c*/ 	.word	0xffffffff


	//   ....[254]....
        /*0490*/ 	.word	0xffffffff


	//   ....[255]....
        /*0494*/ 	.word	0xffffffff


	//   ....[0]....
        /*0498*/ 	.word	0xffffffff


	//   ....[1]....
        /*049c*/ 	.word	0xffffffff


	//   ....[2]....
        /*04a0*/ 	.word	0xffffffff


	//   ....[3]....
        /*04a4*/ 	.word	0xffffffff


	//   ....[4]....
        /*04a8*/ 	.word	0xffffffff


	//   ....[5]....
        /*04ac*/ 	.word	0xffffffff


	//   ....[6]....
        /*04b0*/ 	.word	0xffffffff


	//   ....[7]....
        /*04b4*/ 	.word	0xffffffff


	//   ....[8]....
        /*04b8*/ 	.word	0xffffffff


	//   ....[9]....
        /*04bc*/ 	.word	0xffffffff


	//   ....[10]....
        /*04c0*/ 	.word	0xffffffff


	//   ....[11]....
        /*04c4*/ 	.word	0xffffffff


	//   ....[12]....
        /*04c8*/ 	.word	0xffffffff


	//   ....[13]....
        /*04cc*/ 	.word	0xffffffff


	//   ....[14]....
        /*04d0*/ 	.word	0xffffffff


	//   ....[15]....
        /*04d4*/ 	.word	0xffffffff


	//   ....[16]....
        /*04d8*/ 	.word	0xffffffff


	//   ....[17]....
        /*04dc*/ 	.word	0xffffffff


	//   ....[18]....
        /*04e0*/ 	.word	0xffffffff


	//   ....[19]....
        /*04e4*/ 	.word	0xffffffff


	//   ....[20]....
        /*04e8*/ 	.word	0xffffffff


	//   ....[21]....
        /*04ec*/ 	.word	0xffffffff


	//   ....[22]....
        /*04f0*/ 	.word	0xffffffff


	//   ....[23]....
        /*04f4*/ 	.word	0xffffffff


	//   ....[24]....
        /*04f8*/ 	.word	0xffffffff


	//   ....[25]....
        /*04fc*/ 	.word	0xffffffff


	//   ....[26]....
        /*0500*/ 	.word	0xffffffff


	//   ....[27]....
        /*0504*/ 	.word	0xffffffff


	//   ....[28]....
        /*0508*/ 	.word	0xffffffff


	//   ....[29]....
        /*050c*/ 	.word	0xffffffff


	//   ....[30]....
        /*0510*/ 	.word	0xffffffff


	//   ....[31]....
        /*0514*/ 	.word	0xffffffff


	//   ....[32]....
        /*0518*/ 	.word	0xffffffff


	//   ....[33]....
        /*051c*/ 	.word	0xffffffff


	//   ....[34]....
        /*0520*/ 	.word	0xffffffff


	//   ....[35]....
        /*0524*/ 	.word	0xffffffff


	//   ....[36]....
        /*0528*/ 	.word	0xffffffff


	//   ....[37]....
        /*052c*/ 	.word	0xffffffff


	//   ....[38]....
        /*0530*/ 	.word	0xffffffff


	//   ....[39]....
        /*0534*/ 	.word	0xffffffff


	//   ....[40]....
        /*0538*/ 	.word	0xffffffff


	//   ....[41]....
        /*053c*/ 	.word	0xffffffff


	//   ....[42]....
        /*0540*/ 	.word	0xffffffff


	//   ....[43]....
        /*0544*/ 	.word	0xffffffff


	//   ....[44]....
        /*0548*/ 	.word	0xffffffff


	//   ....[45]....
        /*054c*/ 	.word	0xffffffff


	//   ....[46]....
        /*0550*/ 	.word	0xffffffff


	//   ....[47]....
        /*0554*/ 	.word	0xffffffff


	//   ....[48]....
        /*0558*/ 	.word	0xffffffff


	//   ....[49]....
        /*055c*/ 	.word	0xffffffff


	//   ....[50]....
        /*0560*/ 	.word	0xffffffff


	//   ....[51]....
        /*0564*/ 	.word	0xffffffff


	//   ....[52]....
        /*0568*/ 	.word	0xffffffff


	//   ....[53]....
        /*056c*/ 	.word	0xffffffff


	//   ....[54]....
        /*0570*/ 	.word	0xffffffff


	//   ....[55]....
        /*0574*/ 	.word	0xffffffff


	//   ....[56]....
        /*0578*/ 	.word	0xffffffff


	//   ....[57]....
        /*057c*/ 	.word	0xffffffff


	//   ....[58]....
        /*0580*/ 	.word	0xffffffff


	//   ....[59]....
        /*0584*/ 	.word	0xffffffff


	//   ....[60]....
        /*0588*/ 	.word	0xffffffff


	//   ....[61]....
        /*058c*/ 	.word	0xffffffff


	//   ....[62]....
        /*0590*/ 	.word	0xffffffff


	//   ....[63]....
        /*0594*/ 	.word	0xffffffff


	//   ....[64]....
        /*0598*/ 	.word	0xffffffff


	//   ....[65]....
        /*059c*/ 	.word	0xffffffff


	//   ....[66]....
        /*05a0*/ 	.word	0xffffffff


	//   ....[67]....
        /*05a4*/ 	.word	0xffffffff


	//   ....[68]....
        /*05a8*/ 	.word	0xffffffff


	//   ....[69]....
        /*05ac*/ 	.word	0xffffffff


	//   ....[70]....
        /*05b0*/ 	.word	0xffffffff


	//   ....[71]....
        /*05b4*/ 	.word	0xffffffff


	//   ....[72]....
        /*05b8*/ 	.word	0xffffffff


	//   ....[73]....
        /*05bc*/ 	.word	0xffffffff


	//   ....[74]....
        /*05c0*/ 	.word	0xffffffff


	//   ....[75]....
        /*05c4*/ 	.word	0xffffffff


	//   ....[76]....
        /*05c8*/ 	.word	0xffffffff


	//   ....[77]....
        /*05cc*/ 	.word	0xffffffff


	//   ....[78]....
        /*05d0*/ 	.word	0xffffffff


	//   ....[79]....
        /*05d4*/ 	.word	0xffffffff


	//   ....[80]....
        /*05d8*/ 	.word	0xffffffff


	//   ....[81]....
        /*05dc*/ 	.word	0xffffffff


	//   ....[82]....
        /*05e0*/ 	.word	0xffffffff


	//   ....[83]....
        /*05e4*/ 	.word	0xffffffff


	//   ....[84]....
        /*05e8*/ 	.word	0xffffffff


	//   ....[85]....
        /*05ec*/ 	.word	0xffffffff


	//   ....[86]....
        /*05f0*/ 	.word	0xffffffff


	//   ....[87]....
        /*05f4*/ 	.word	0xffffffff


	//   ....[88]....
        /*05f8*/ 	.word	0xffffffff


	//   ....[89]....
        /*05fc*/ 	.word	0xffffffff


	//   ....[90]....
        /*0600*/ 	.word	0xffffffff


	//   ....[91]....
        /*0604*/ 	.word	0xffffffff


	//   ....[92]....
        /*0608*/ 	.word	0xffffffff


	//   ....[93]....
        /*060c*/ 	.word	0xffffffff


	//   ....[94]....
        /*0610*/ 	.word	0xffffffff


	//   ....[95]....
        /*0614*/ 	.word	0xffffffff


	//   ....[96]....
        /*0618*/ 	.word	0xffffffff


	//   ....[97]....
        /*061c*/ 	.word	0xffffffff


	//   ....[98]....
        /*0620*/ 	.word	0xffffffff


	//   ....[99]....
        /*0624*/ 	.word	0xffffffff


	//   ....[100]....
        /*0628*/ 	.word	0xffffffff


	//   ....[101]....
        /*062c*/ 	.word	0xffffffff


	//   ....[102]....
        /*0630*/ 	.word	0xffffffff


	//   ....[103]....
        /*0634*/ 	.word	0xffffffff


	//   ....[104]....
        /*0638*/ 	.word	0xffffffff


	//   ....[105]....
        /*063c*/ 	.word	0xffffffff


	//   ....[106]....
        /*0640*/ 	.word	0xffffffff


	//   ....[107]....
        /*0644*/ 	.word	0xffffffff


	//   ....[108]....
        /*0648*/ 	.word	0xffffffff


	//   ....[109]....
        /*064c*/ 	.word	0xffffffff


	//   ....[110]....
        /*0650*/ 	.word	0xffffffff


	//   ....[111]....
        /*0654*/ 	.word	0xffffffff


	//   ....[112]....
        /*0658*/ 	.word	0xffffffff


	//   ....[113]....
        /*065c*/ 	.word	0xffffffff


	//   ....[114]....
        /*0660*/ 	.word	0xffffffff


	//   ....[115]....
        /*0664*/ 	.word	0xffffffff


	//   ....[116]....
        /*0668*/ 	.word	0xffffffff


	//   ....[117]....
        /*066c*/ 	.word	0xffffffff


	//   ....[118]....
        /*0670*/ 	.word	0xffffffff


	//   ....[119]....
        /*0674*/ 	.word	0xffffffff


	//   ....[120]....
        /*0678*/ 	.word	0xffffffff


	//   ....[121]....
        /*067c*/ 	.word	0xffffffff


	//   ....[122]....
        /*0680*/ 	.word	0xffffffff


	//   ....[123]....
        /*0684*/ 	.word	0xffffffff


	//   ....[124]....
        /*0688*/ 	.word	0xffffffff


	//   ....[125]....
        /*068c*/ 	.word	0xffffffff


	//   ....[126]....
        /*0690*/ 	.word	0xffffffff


	//   ....[127]....
        /*0694*/ 	.word	0xffffffff


	//   ....[128]....
        /*0698*/ 	.word	0xffffffff


	//   ....[129]....
        /*069c*/ 	.word	0xffffffff


	//   ....[130]....
        /*06a0*/ 	.word	0xffffffff


	//   ....[131]....
        /*06a4*/ 	.word	0xffffffff


	//   ....[132]....
        /*06a8*/ 	.word	0xffffffff


	//   ....[133]....
        /*06ac*/ 	.word	0xffffffff


	//   ....[134]....
        /*06b0*/ 	.word	0xffffffff


	//   ....[135]....
        /*06b4*/ 	.word	0xffffffff


	//   ....[136]....
        /*06b8*/ 	.word	0xffffffff


	//   ....[137]....
        /*06bc*/ 	.word	0xffffffff


	//   ....[138]....
        /*06c0*/ 	.word	0xffffffff


	//   ....[139]....
        /*06c4*/ 	.word	0xffffffff


	//   ....[140]....
        /*06c8*/ 	.word	0xffffffff


	//   ....[141]....
        /*06cc*/ 	.word	0xffffffff


	//   ....[142]....
        /*06d0*/ 	.word	0xffffffff


	//   ....[143]....
        /*06d4*/ 	.word	0xffffffff


	//   ....[144]....
        /*06d8*/ 	.word	0xffffffff


	//   ....[145]....
        /*06dc*/ 	.word	0xffffffff


	//   ....[146]....
        /*06e0*/ 	.word	0xffffffff


	//   ....[147]....
        /*06e4*/ 	.word	0xffffffff


	//   ....[148]....
        /*06e8*/ 	.word	0xffffffff


	//   ....[149]....
        /*06ec*/ 	.word	0xffffffff


	//   ....[150]....
        /*06f0*/ 	.word	0xffffffff


	//   ....[151]....
        /*06f4*/ 	.word	0xffffffff


	//   ....[152]....
        /*06f8*/ 	.word	0xffffffff


	//   ....[153]....
        /*06fc*/ 	.word	0xffffffff


	//   ....[154]....
        /*0700*/ 	.word	0xffffffff


	//   ....[155]....
        /*0704*/ 	.word	0xffffffff


	//   ....[156]....
        /*0708*/ 	.word	0xffffffff


	//   ....[157]....
        /*070c*/ 	.word	0xffffffff


	//   ....[158]....
        /*0710*/ 	.word	0xffffffff


	//   ....[159]....
        /*0714*/ 	.word	0xffffffff


	//   ....[160]....
        /*0718*/ 	.word	0xffffffff


	//   ....[161]....
        /*071c*/ 	.word	0xffffffff


	//   ....[162]....
        /*0720*/ 	.word	0xffffffff


	//   ....[163]....
        /*0724*/ 	.word	0xffffffff


	//   ....[164]....
        /*0728*/ 	.word	0xffffffff


	//   ....[165]....
        /*072c*/ 	.word	0xffffffff


	//   ....[166]....
        /*0730*/ 	.word	0xffffffff


	//   ....[167]....
        /*0734*/ 	.word	0xffffffff


	//   ....[168]....
        /*0738*/ 	.word	0xffffffff


	//   ....[169]....
        /*073c*/ 	.word	0xffffffff


	//   ....[170]....
        /*0740*/ 	.word	0xffffffff


	//   ....[171]....
        /*0744*/ 	.word	0xffffffff


	//   ....[172]....
        /*0748*/ 	.word	0xffffffff


	//   ....[173]....
        /*074c*/ 	.word	0xffffffff


	//   ....[174]....
        /*0750*/ 	.word	0xffffffff


	//   ....[175]....
        /*0754*/ 	.word	0xffffffff


	//   ....[176]....
        /*0758*/ 	.word	0xffffffff


	//   ....[177]....
        /*075c*/ 	.word	0xffffffff


	//   ....[178]....
        /*0760*/ 	.word	0xffffffff


	//   ....[179]....
        /*0764*/ 	.word	0xffffffff


	//   ....[180]....
        /*0768*/ 	.word	0xffffffff


	//   ....[181]....
        /*076c*/ 	.word	0xffffffff


	//   ....[182]....
        /*0770*/ 	.word	0xffffffff


	//   ....[183]....
        /*0774*/ 	.word	0xffffffff


	//   ....[184]....
        /*0778*/ 	.word	0xffffffff


	//   ....[185]....
        /*077c*/ 	.word	0xffffffff


	//   ....[186]....
        /*0780*/ 	.word	0xffffffff


	//   ....[187]....
        /*0784*/ 	.word	0xffffffff


	//   ....[188]....
        /*0788*/ 	.word	0xffffffff


	//   ....[189]....
        /*078c*/ 	.word	0xffffffff


	//   ....[190]....
        /*0790*/ 	.word	0xffffffff


	//   ....[191]....
        /*0794*/ 	.word	0xffffffff


	//   ....[192]....
        /*0798*/ 	.word	0xffffffff


	//   ....[193]....
        /*079c*/ 	.word	0xffffffff


	//   ....[194]....
        /*07a0*/ 	.word	0xffffffff


	//   ....[195]....
        /*07a4*/ 	.word	0xffffffff


	//   ....[196]....
        /*07a8*/ 	.word	0xffffffff


	//   ....[197]....
        /*07ac*/ 	.word	0xffffffff


	//   ....[198]....
        /*07b0*/ 	.word	0xffffffff


	//   ....[199]....
        /*07b4*/ 	.word	0xffffffff


	//   ....[200]....
        /*07b8*/ 	.word	0xffffffff


	//   ....[201]....
        /*07bc*/ 	.word	0xffffffff


	//   ....[202]....
        /*07c0*/ 	.word	0xffffffff


	//   ....[203]....
        /*07c4*/ 	.word	0xffffffff


	//   ....[204]....
        /*07c8*/ 	.word	0xffffffff


	//   ....[205]....
        /*07cc*/ 	.word	0xffffffff


	//   ....[206]....
        /*07d0*/ 	.word	0xffffffff


	//   ....[207]....
        /*07d4*/ 	.word	0xffffffff


	//   ....[208]....
        /*07d8*/ 	.word	0xffffffff


	//   ....[209]....
        /*07dc*/ 	.word	0xffffffff


	//   ....[210]....
        /*07e0*/ 	.word	0xffffffff


	//   ....[211]....
        /*07e4*/ 	.word	0xffffffff


	//   ....[212]....
        /*07e8*/ 	.word	0xffffffff


	//   ....[213]....
        /*07ec*/ 	.word	0xffffffff


	//   ....[214]....
        /*07f0*/ 	.word	0xffffffff


	//   ....[215]....
        /*07f4*/ 	.word	0xffffffff


	//   ....[216]....
        /*07f8*/ 	.word	0xffffffff


	//   ....[217]....
        /*07fc*/ 	.word	0xffffffff


	//   ....[218]....
        /*0800*/ 	.word	0xffffffff


	//   ....[219]....
        /*0804*/ 	.word	0xffffffff


	//   ....[220]....
        /*0808*/ 	.word	0xffffffff


	//   ....[221]....
        /*080c*/ 	.word	0xffffffff


	//   ....[222]....
        /*0810*/ 	.word	0xffffffff


	//   ....[223]....
        /*0814*/ 	.word	0xffffffff


	//   ....[224]....
        /*0818*/ 	.word	0xffffffff


	//   ....[225]....
        /*081c*/ 	.word	0xffffffff


	//   ....[226]....
        /*0820*/ 	.word	0xffffffff


	//   ....[227]....
        /*0824*/ 	.word	0xffffffff


	//   ....[228]....
        /*0828*/ 	.word	0xffffffff


	//   ....[229]....
        /*082c*/ 	.word	0xffffffff


	//   ....[230]....
        /*0830*/ 	.word	0xffffffff


	//   ....[231]....
        /*0834*/ 	.word	0xffffffff


	//   ....[232]....
        /*0838*/ 	.word	0xffffffff


	//   ....[233]....
        /*083c*/ 	.word	0xffffffff


	//   ....[234]....
        /*0840*/ 	.word	0xffffffff


	//   ....[235]....
        /*0844*/ 	.word	0xffffffff


	//   ....[236]....
        /*0848*/ 	.word	0xffffffff


	//   ....[237]....
        /*084c*/ 	.word	0xffffffff


	//   ....[238]....
        /*0850*/ 	.word	0xffffffff


	//   ....[239]....
        /*0854*/ 	.word	0x0500005b


	//   ....[240]....
        /*0858*/ 	.word	0x0500005b


	//   ....[241]....
        /*085c*/ 	.word	0x0500005b


	//   ....[242]....
        /*0860*/ 	.word	0x0500005b


	//   ....[243]....
        /*0864*/ 	.word	0x0500005b


	//   ....[244]....
        /*0868*/ 	.word	0x0500005b


	//   ....[245]....
        /*086c*/ 	.word	0x0500005b


	//   ....[246]....
        /*0870*/ 	.word	0x0500005b


	//   ....[247]....
        /*0874*/ 	.word	0x0500005b


	//   ....[248]....
        /*0878*/ 	.word	0x0500005b


	//   ....[249]....
        /*087c*/ 	.word	0x0500005b


	//   ....[250]....
        /*0880*/ 	.word	0x0500005b


	//   ....[251]....
        /*0884*/ 	.word	0x0500005b


	//   ....[252]....
        /*0888*/ 	.word	0x0500005b


	//   ....[253]....
        /*088c*/ 	.word	0x0500005b


	//   ....[254]....
        /*0890*/ 	.word	0x0500005b


	//   ....[255]....
        /*0894*/ 	.word	0x0500005b


	//   ....[0]....
        /*0898*/ 	.word	0x0500005b


	//   ....[1]....
        /*089c*/ 	.word	0x0500005b


	//   ....[2]....
        /*08a0*/ 	.word	0x0500005b


	//   ....[3]....
        /*08a4*/ 	.word	0x0500005b


	//   ....[4]....
        /*08a8*/ 	.word	0x0500005b


	//   ....[5]....
        /*08ac*/ 	.word	0x0500005b


	//   ....[6]....
        /*08b0*/ 	.word	0x0500005b


	//   ....[7]....
        /*08b4*/ 	.word	0x0500005b


	//   ....[8]....
        /*08b8*/ 	.word	0x0500005b


	//   ....[9]....
        /*08bc*/ 	.word	0x0500005b


	//   ....[10]....
        /*08c0*/ 	.word	0x0500005b


	//   ....[11]....
        /*08c4*/ 	.word	0x0500005b


	//   ....[12]....
        /*08c8*/ 	.word	0x0500005b


	//   ....[13]....
        /*08cc*/ 	.word	0x0500005b


	//   ....[14]....
        /*08d0*/ 	.word	0x0500005b


	//   ....[15]....
        /*08d4*/ 	.word	0x0500005b


	//   ....[16]....
        /*08d8*/ 	.word	0x0500005b


	//   ....[17]....
        /*08dc*/ 	.word	0x0500005b


	//   ....[18]....
        /*08e0*/ 	.word	0x0500005b


	//   ....[19]....
        /*08e4*/ 	.word	0x0500005b


	//   ....[20]....
        /*08e8*/ 	.word	0x0500005b


	//   ....[21]....
        /*08ec*/ 	.word	0x0500005b


	//   ....[22]....
        /*08f0*/ 	.word	0x0500005b


	//   ....[23]....
        /*08f4*/ 	.word	0x0500005b


	//   ....[24]....
        /*08f8*/ 	.word	0x0500005b


	//   ....[25]....
        /*08fc*/ 	.word	0x0500005b


	//   ....[26]....
        /*0900*/ 	.word	0x0500005b


	//   ....[27]....
        /*0904*/ 	.word	0x0500005b


	//   ....[28]....
        /*0908*/ 	.word	0x0500005b


	//   ....[29]....
        /*090c*/ 	.word	0x0500005b


	//   ....[30]....
        /*0910*/ 	.word	0x0500005b


	//   ....[31]....
        /*0914*/ 	.word	0x0500005b


	//   ....[32]....
        /*0918*/ 	.word	0x0500005b


	//   ....[33]....
        /*091c*/ 	.word	0x0500005b


	//   ....[34]....
        /*0920*/ 	.word	0x0500005b


	//   ....[35]....
        /*0924*/ 	.word	0x0500005b


	//   ....[36]....
        /*0928*/ 	.word	0x0500005b


	//   ....[37]....
        /*092c*/ 	.word	0x0500005b


	//   ....[38]....
        /*0930*/ 	.word	0x0500005b


	//   ....[39]....
        /*0934*/ 	.word	0x0500005b


	//   ....[40]....
        /*0938*/ 	.word	0x0500005b


	//   ....[41]....
        /*093c*/ 	.word	0x0500005b


	//   ....[42]....
        /*0940*/ 	.word	0x0500005b


	//   ....[43]....
        /*0944*/ 	.word	0x0500005b


	//   ....[44]....
        /*0948*/ 	.word	0x0500005b


	//   ....[45]....
        /*094c*/ 	.word	0x0500005b


	//   ....[46]....
        /*0950*/ 	.word	0x0500005b


	//   ....[47]....
        /*0954*/ 	.word	0x0500005b


	//   ....[48]....
        /*0958*/ 	.word	0x0500005b


	//   ....[49]....
        /*095c*/ 	.word	0x0500005b


	//   ....[50]....
        /*0960*/ 	.word	0x0500005b


	//   ....[51]....
        /*0964*/ 	.word	0x0500005b


	//   ....[52]....
        /*0968*/ 	.word	0x0500005b


	//   ....[53]....
        /*096c*/ 	.word	0x0500005b


	//   ....[54]....
        /*0970*/ 	.word	0x0500005b


	//   ....[55]....
        /*0974*/ 	.word	0x0500005b


	//   ....[56]....
        /*0978*/ 	.word	0x0500005b


	//   ....[57]....
        /*097c*/ 	.word	0x0500005b


	//   ....[58]....
        /*0980*/ 	.word	0x0500005b


	//   ....[59]....
        /*0984*/ 	.word	0x0500005b


	//   ....[60]....
        /*0988*/ 	.word	0x0500005b


	//   ....[61]....
        /*098c*/ 	.word	0x0500005b


	//   ....[62]....
        /*0990*/ 	.word	0x0500005b


	//   ....[63]....
        /*0994*/ 	.word	0x0500005b


	//   ....[64]....
        /*0998*/ 	.word	0x0500005b


	//   ....[65]....
        /*099c*/ 	.word	0x0500005b


	//   ....[66]....
        /*09a0*/ 	.word	0x0500005b


	//   ....[67]....
        /*09a4*/ 	.word	0x0500005b


	//   ....[68]....
        /*09a8*/ 	.word	0x0500005b


	//   ....[69]....
        /*09ac*/ 	.word	0x0500005b


	//   ....[70]....
        /*09b0*/ 	.word	0x0500005b


	//   ....[71]....
        /*09b4*/ 	.word	0x0500005b


	//   ....[72]....
        /*09b8*/ 	.word	0x0500005b


	//   ....[73]....
        /*09bc*/ 	.word	0x0500005b


	//   ....[74]....
        /*09c0*/ 	.word	0x0500005b


	//   ....[75]....
        /*09c4*/ 	.word	0x0500005b


	//   ....[76]....
        /*09c8*/ 	.word	0x0500005b


	//   ....[77]....
        /*09cc*/ 	.word	0x0500005b


	//   ....[78]....
        /*09d0*/ 	.word	0x0500005b


	//   ....[79]....
        /*09d4*/ 	.word	0x0500005b


	//   ....[80]....
        /*09d8*/ 	.word	0x0500005b


	//   ....[81]....
        /*09dc*/ 	.word	0x0500005b


	//   ....[82]....
        /*09e0*/ 	.word	0x0500005b


	//   ....[83]....
        /*09e4*/ 	.word	0x0500005b


	//   ....[84]....
        /*09e8*/ 	.word	0x0500005b


	//   ....[85]....
        /*09ec*/ 	.word	0x0500005b


	//   ....[86]....
        /*09f0*/ 	.word	0x0500005b


	//   ....[87]....
        /*09f4*/ 	.word	0x0500005b


	//   ....[88]....
        /*09f8*/ 	.word	0x0500005b


	//   ....[89]....
        /*09fc*/ 	.word	0x0500005b


	//   ....[90]....
        /*0a00*/ 	.word	0x0500005b


	//   ....[91]....
        /*0a04*/ 	.word	0x0500005b


	//   ....[92]....
        /*0a08*/ 	.word	0x0500005b


	//   ....[93]....
        /*0a0c*/ 	.word	0x0500005b


	//   ....[94]....
        /*0a10*/ 	.word	0x0500005b


	//   ....[95]....
        /*0a14*/ 	.word	0x0500005b


	//   ....[96]....
        /*0a18*/ 	.word	0x0500005b


	//   ....[97]....
        /*0a1c*/ 	.word	0x0500005b


	//   ....[98]....
        /*0a20*/ 	.word	0x0500005b


	//   ....[99]....
        /*0a24*/ 	.word	0x0500005b


	//   ....[100]....
        /*0a28*/ 	.word	0x0500005b


	//   ....[101]....
        /*0a2c*/ 	.word	0x0500005b


	//   ....[102]....
        /*0a30*/ 	.word	0x0500005b


	//   ....[103]....
        /*0a34*/ 	.word	0x0500005b


	//   ....[104]....
        /*0a38*/ 	.word	0x0500005b


	//   ....[105]....
        /*0a3c*/ 	.word	0x0500005b


	//   ....[106]....
        /*0a40*/ 	.word	0x0500005b


	//   ....[107]....
        /*0a44*/ 	.word	0x0500005b


	//   ....[108]....
        /*0a48*/ 	.word	0x0500005b


	//   ....[109]....
        /*0a4c*/ 	.word	0x0500005b


	//   ....[110]....
        /*0a50*/ 	.word	0x0500005b


	//   ....[111]....
        /*0a54*/ 	.word	0x0500005b


	//   ....[112]....
        /*0a58*/ 	.word	0x0500005b


	//   ....[113]....
        /*0a5c*/ 	.word	0x0500005b


	//   ....[114]....
        /*0a60*/ 	.word	0x0500005b


	//   ....[115]....
        /*0a64*/ 	.word	0x0500005b


	//   ....[116]....
        /*0a68*/ 	.word	0x0500005b


	//   ....[117]....
        /*0a6c*/ 	.word	0x0500005b


	//   ....[118]....
        /*0a70*/ 	.word	0x0500005b


	//   ....[119]....
        /*0a74*/ 	.word	0x0500005b


	//   ....[120]....
        /*0a78*/ 	.word	0x0500005b


	//   ....[121]....
        /*0a7c*/ 	.word	0x0500005b


	//   ....[122]....
        /*0a80*/ 	.word	0x0500005b


	//   ....[123]....
        /*0a84*/ 	.word	0x0500005b


	//   ....[124]....
        /*0a88*/ 	.word	0x0500005b


	//   ....[125]....
        /*0a8c*/ 	.word	0x0500005b


	//   ....[126]....
        /*0a90*/ 	.word	0x0500005b


	//   ....[127]....
        /*0a94*/ 	.word	0x0500005b


	//   ....[128]....
        /*0a98*/ 	.word	0x0500005b


	//   ....[129]....
        /*0a9c*/ 	.word	0x0500005b


	//   ....[130]....
        /*0aa0*/ 	.word	0x0500005b


	//   ....[131]....
        /*0aa4*/ 	.word	0x0500005b


	//   ....[132]....
        /*0aa8*/ 	.word	0x0500005b


	//   ....[133]....
        /*0aac*/ 	.word	0x0500005b


	//   ....[134]....
        /*0ab0*/ 	.word	0x0500005b


	//   ....[135]....
        /*0ab4*/ 	.word	0x0500005b


	//   ....[136]....
        /*0ab8*/ 	.word	0x0500005b


	//   ....[137]....
        /*0abc*/ 	.word	0x0500005b


	//   ....[138]....
        /*0ac0*/ 	.word	0x0500005b


	//   ....[139]....
        /*0ac4*/ 	.word	0x0500005b


	//   ....[140]....
        /*0ac8*/ 	.word	0x0500005b


	//   ....[141]....
        /*0acc*/ 	.word	0x0500005b


	//   ....[142]....
        /*0ad0*/ 	.word	0x0500005b


	//   ....[143]....
        /*0ad4*/ 	.word	0x0500005b


	//   ....[144]....
        /*0ad8*/ 	.word	0x0500005b


	//   ....[145]....
        /*0adc*/ 	.word	0x0500005b


	//   ....[146]....
        /*0ae0*/ 	.word	0x0500005b


	//   ....[147]....
        /*0ae4*/ 	.word	0x0500005b


	//   ....[148]....
        /*0ae8*/ 	.word	0x0500005b


	//   ....[149]....
        /*0aec*/ 	.word	0x0500005b


	//   ....[150]....
        /*0af0*/ 	.word	0x0500005b


	//   ....[151]....
        /*0af4*/ 	.word	0x0500005b


	//   ....[152]....
        /*0af8*/ 	.word	0x0500005b


	//   ....[153]....
        /*0afc*/ 	.word	0x0500005b


	//   ....[154]....
        /*0b00*/ 	.word	0x0500005b


	//   ....[155]....
        /*0b04*/ 	.word	0x0500005b


	//   ....[156]....
        /*0b08*/ 	.word	0x0500005b


	//   ....[157]....
        /*0b0c*/ 	.word	0x0500005b


	//   ....[158]....
        /*0b10*/ 	.word	0x0500005b


	//   ....[159]....
        /*0b14*/ 	.word	0x0500005b


	//   ....[160]....
        /*0b18*/ 	.word	0x0500005b


	//   ....[161]....
        /*0b1c*/ 	.word	0x0500005b


	//   ....[162]....
        /*0b20*/ 	.word	0x0500005b


	//   ....[163]....
        /*0b24*/ 	.word	0x0500005b


	//   ....[164]....
        /*0b28*/ 	.word	0x0500005b


	//   ....[165]....
        /*0b2c*/ 	.word	0x0500005b


	//   ....[166]....
        /*0b30*/ 	.word	0x0500005b


	//   ....[167]....
        /*0b34*/ 	.word	0x0500005b


	//   ....[168]....
        /*0b38*/ 	.word	0x0500005b


	//   ....[169]....
        /*0b3c*/ 	.word	0x0500005b


	//   ....[170]....
        /*0b40*/ 	.word	0x0500005b


	//   ....[171]....
        /*0b44*/ 	.word	0x0500005b


	//   ....[172]....
        /*0b48*/ 	.word	0x0500005b


	//   ....[173]....
        /*0b4c*/ 	.word	0x0500005b


	//   ....[174]....
        /*0b50*/ 	.word	0x0500005b


	//   ....[175]....
        /*0b54*/ 	.word	0x0500005b


	//   ....[176]....
        /*0b58*/ 	.word	0x0500005b


	//   ....[177]....
        /*0b5c*/ 	.word	0x0500005b


	//   ....[178]....
        /*0b60*/ 	.word	0x0500005b


	//   ....[179]....
        /*0b64*/ 	.word	0x0500005b


	//   ....[180]....
        /*0b68*/ 	.word	0x0500005b


	//   ....[181]....
        /*0b6c*/ 	.word	0x0500005b


	//   ....[182]....
        /*0b70*/ 	.word	0x0500005b


	//   ....[183]....
        /*0b74*/ 	.word	0x0500005b


	//   ....[184]....
        /*0b78*/ 	.word	0x0500005b


	//   ....[185]....
        /*0b7c*/ 	.word	0x0500005b


	//   ....[186]....
        /*0b80*/ 	.word	0x0500005b


	//   ....[187]....
        /*0b84*/ 	.word	0x0500005b


	//   ....[188]....
        /*0b88*/ 	.word	0x0500005b


	//   ....[189]....
        /*0b8c*/ 	.word	0x0500005b


	//   ....[190]....
        /*0b90*/ 	.word	0x0500005b


	//   ....[191]....
        /*0b94*/ 	.word	0x0500005b


	//   ....[192]....
        /*0b98*/ 	.word	0x0500005b


	//   ....[193]....
        /*0b9c*/ 	.word	0x0500005b


	//   ....[194]....
        /*0ba0*/ 	.word	0x0500005b


	//   ....[195]....
        /*0ba4*/ 	.word	0x0500005b


	//   ....[196]....
        /*0ba8*/ 	.word	0x0500005b


	//   ....[197]....
        /*0bac*/ 	.word	0x0500005b


	//   ....[198]....
        /*0bb0*/ 	.word	0x0500005b


	//   ....[199]....
        /*0bb4*/ 	.word	0x0500005b


	//   ....[200]....
        /*0bb8*/ 	.word	0x0500005b


	//   ....[201]....
        /*0bbc*/ 	.word	0x0500005b


	//   ....[202]....
        /*0bc0*/ 	.word	0x0500005b


	//   ....[203]....
        /*0bc4*/ 	.word	0x0500005b


	//   ....[204]....
        /*0bc8*/ 	.word	0x0500005b


	//   ....[205]....
        /*0bcc*/ 	.word	0x0500005b


	//   ....[206]....
        /*0bd0*/ 	.word	0x0500005b


	//   ....[207]....
        /*0bd4*/ 	.word	0x0500005b


	//   ....[208]....
        /*0bd8*/ 	.word	0x0500005b


	//   ....[209]....
        /*0bdc*/ 	.word	0x0500005b


	//   ....[210]....
        /*0be0*/ 	.word	0x0500005b


	//   ....[211]....
        /*0be4*/ 	.word	0x0500005b


	//   ....[212]....
        /*0be8*/ 	.word	0x0500005b


	//   ....[213]....
        /*0bec*/ 	.word	0x0500005b


	//   ....[214]....
        /*0bf0*/ 	.word	0x0500005b


	//   ....[215]....
        /*0bf4*/ 	.word	0x0500005b


	//   ....[216]....
        /*0bf8*/ 	.word	0x0500005b


	//   ....[217]....
        /*0bfc*/ 	.word	0x0500005b


	//   ....[218]....
        /*0c00*/ 	.word	0x0500005b


	//   ....[219]....
        /*0c04*/ 	.word	0x0500005b


	//   ....[220]....
        /*0c08*/ 	.word	0x0500005b


	//   ....[221]....
        /*0c0c*/ 	.word	0x0500005b


	//   ....[222]....
        /*0c10*/ 	.word	0x0500005b


	//   ....[223]....
        /*0c14*/ 	.word	0x0500005b


	//   ....[224]....
        /*0c18*/ 	.word	0x0500005b


	//   ....[225]....
        /*0c1c*/ 	.word	0x0500005b


	//   ....[226]....
        /*0c20*/ 	.word	0x0500005b


	//   ....[227]....
        /*0c24*/ 	.word	0x0500005b


	//   ....[228]....
        /*0c28*/ 	.word	0x0500005b


	//   ....[229]....
        /*0c2c*/ 	.word	0x0500005b


	//   ....[230]....
        /*0c30*/ 	.word	0x0500005b


	//   ....[231]....
        /*0c34*/ 	.word	0x0500005b


	//   ....[232]....
        /*0c38*/ 	.word	0x0500005b


	//   ....[233]....
        /*0c3c*/ 	.word	0x0500005b


	//   ....[234]....
        /*0c40*/ 	.word	0x0500005b


	//   ....[235]....
        /*0c44*/ 	.word	0x0500005b


	//   ....[236]....
        /*0c48*/ 	.word	0x0500005b


	//   ....[237]....
        /*0c4c*/ 	.word	0x0500005b


	//   ....[238]....
        /*0c50*/ 	.word	0x0500005b


	//   ....[239]....
        /*0c54*/ 	.word	0x0500005b


	//   ....[240]....
        /*0c58*/ 	.word	0x0500005b


	//   ....[241]....
        /*0c5c*/ 	.word	0x0500005b


	//   ....[242]....
        /*0c60*/ 	.word	0x0500005b


	//   ....[243]....
        /*0c64*/ 	.word	0x0500005b


	//   ....[244]....
        /*0c68*/ 	.word	0x0500005b


	//   ....[245]....
        /*0c6c*/ 	.word	0x0500005b


	//   ....[246]....
        /*0c70*/ 	.word	0x0500005b


	//   ....[247]....
        /*0c74*/ 	.word	0x0500005b


	//   ....[248]....
        /*0c78*/ 	.word	0x0500005b


	//   ....[249]....
        /*0c7c*/ 	.word	0x0500005b


	//   ....[250]....
        /*0c80*/ 	.word	0x0500005b


	//   ....[251]....
        /*0c84*/ 	.word	0x0500005b


	//   ....[252]....
        /*0c88*/ 	.word	0x0500005b


	//   ....[253]....
        /*0c8c*/ 	.word	0x0500005b


	//   ....[254]....
        /*0c90*/ 	.word	0x0500005b


	//   ....[255]....
        /*0c94*/ 	.word	0x0500005b


	//   ....[0]....
        /*0c98*/ 	.word	0x0500005b


	//   ....[1]....
        /*0c9c*/ 	.word	0x0500005b


	//   ....[2]....
        /*0ca0*/ 	.word	0x0500005b


	//   ....[3]....
        /*0ca4*/ 	.word	0x0500005b


	//   ....[4]....
        /*0ca8*/ 	.word	0x0500005b


	//   ....[5]....
        /*0cac*/ 	.word	0x0500005b


	//   ....[6]....
        /*0cb0*/ 	.word	0x0500005b


	//   ....[7]....
        /*0cb4*/ 	.word	0x0500005b


	//   ....[8]....
        /*0cb8*/ 	.word	0x0500005b


	//   ....[9]....
        /*0cbc*/ 	.word	0x0500005b


	//   ....[10]....
        /*0cc0*/ 	.word	0x0500005b


	//   ....[11]....
        /*0cc4*/ 	.word	0x0500005b


	//   ....[12]....
        /*0cc8*/ 	.word	0x0500005b


	//   ....[13]....
        /*0ccc*/ 	.word	0x0500005b


	//   ....[14]....
        /*0cd0*/ 	.word	0x0500005b


	//   ....[15]....
        /*0cd4*/ 	.word	0x0500005b


	//   ....[16]....
        /*0cd8*/ 	.word	0x0500005b


	//   ....[17]....
        /*0cdc*/ 	.word	0x0500005b


	//   ....[18]....
        /*0ce0*/ 	.word	0x0500005b


	//   ....[19]....
        /*0ce4*/ 	.word	0x0500005b


	//   ....[20]....
        /*0ce8*/ 	.word	0x0500005b


	//   ....[21]....
        /*0cec*/ 	.word	0x0500005b


	//   ....[22]....
        /*0cf0*/ 	.word	0x0500005b


	//   ....[23]....
        /*0cf4*/ 	.word	0x0500005b


	//   ....[24]....
        /*0cf8*/ 	.word	0x0500005b


	//   ....[25]....
        /*0cfc*/ 	.word	0x0500005b


	//   ....[26]....
        /*0d00*/ 	.word	0x0500005b


	//   ....[27]....
        /*0d04*/ 	.word	0x0500005b


	//   ....[28]....
        /*0d08*/ 	.word	0x0500005b


	//   ....[29]....
        /*0d0c*/ 	.word	0x0500005b


	//   ....[30]....
        /*0d10*/ 	.word	0x0500005b


	//   ....[31]....
        /*0d14*/ 	.word	0x0500005b


	//   ....[32]....
        /*0d18*/ 	.word	0x0500005b


	//   ....[33]....
        /*0d1c*/ 	.word	0x0500005b


	//   ....[34]....
        /*0d20*/ 	.word	0x0500005b


	//   ....[35]....
        /*0d24*/ 	.word	0x0500005b


	//   ....[36]....
        /*0d28*/ 	.word	0x0500005b


	//   ....[37]....
        /*0d2c*/ 	.word	0x0500005b


	//   ....[38]....
        /*0d30*/ 	.word	0x0500005b


	//   ....[39]....
        /*0d34*/ 	.word	0x0500005b


	//   ....[40]....
        /*0d38*/ 	.word	0x0500005b


	//   ....[41]....
        /*0d3c*/ 	.word	0x0500005b


	//   ....[42]....
        /*0d40*/ 	.word	0x0500005b


	//   ....[43]....
        /*0d44*/ 	.word	0x0500005b


	//   ....[44]....
        /*0d48*/ 	.word	0x0500005b


	//   ....[45]....
        /*0d4c*/ 	.word	0x0500005b


	//   ....[46]....
        /*0d50*/ 	.word	0x0500005b


	//   ....[47]....
        /*0d54*/ 	.word	0x0500005b


	//   ....[48]....
        /*0d58*/ 	.word	0x0500005b


	//   ....[49]....
        /*0d5c*/ 	.word	0x0500005b


	//   ....[50]....
        /*0d60*/ 	.word	0x0500005b


	//   ....[51]....
        /*0d64*/ 	.word	0x0500005b


	//   ....[52]....
        /*0d68*/ 	.word	0x0500005b


	//   ....[53]....
        /*0d6c*/ 	.word	0x0500005b


	//   ....[54]....
        /*0d70*/ 	.word	0x0500005b


	//   ....[55]....
        /*0d74*/ 	.word	0x0500005b


	//   ....[56]....
        /*0d78*/ 	.word	0x0500005b


	//   ....[57]....
        /*0d7c*/ 	.word	0x0500005b


	//   ....[58]....
        /*0d80*/ 	.word	0x0500005b


	//   ....[59]....
        /*0d84*/ 	.word	0x0500005b


	//   ....[60]....
        /*0d88*/ 	.word	0x0500005b


	//   ....[61]....
        /*0d8c*/ 	.word	0x0500005b


	//   ....[62]....
        /*0d90*/ 	.word	0x0500005b


	//   ....[63]....
        /*0d94*/ 	.word	0x0500005b


	//   ....[64]....
        /*0d98*/ 	.word	0x0500005b


	//   ....[65]....
        /*0d9c*/ 	.word	0x0500005b


	//   ....[66]....
        /*0da0*/ 	.word	0x0500005b


	//   ....[67]....
        /*0da4*/ 	.word	0x0500005b


	//   ....[68]....
        /*0da8*/ 	.word	0x0500005b


	//   ....[69]....
        /*0dac*/ 	.word	0x0500005b


	//   ....[70]....
        /*0db0*/ 	.word	0x0500005b


	//   ....[71]....
        /*0db4*/ 	.word	0x0500005b


	//   ....[72]....
        /*0db8*/ 	.word	0x0500005b


	//   ....[73]....
        /*0dbc*/ 	.word	0x0500005b


	//   ....[74]....
        /*0dc0*/ 	.word	0x0500005b


	//   ....[75]....
        /*0dc4*/ 	.word	0x0500005b


	//   ....[76]....
        /*0dc8*/ 	.word	0x0500005b


	//   ....[77]....
        /*0dcc*/ 	.word	0x0500005b


	//   ....[78]....
        /*0dd0*/ 	.word	0x0500005b


	//   ....[79]....
        /*0dd4*/ 	.word	0x0500005b


	//   ....[80]....
        /*0dd8*/ 	.word	0x0500005b


	//   ....[81]....
        /*0ddc*/ 	.word	0x0500005b


	//   ....[82]....
        /*0de0*/ 	.word	0x0500005b


	//   ....[83]....
        /*0de4*/ 	.word	0x0500005b


	//   ....[84]....
        /*0de8*/ 	.word	0x0500005b


	//   ....[85]....
        /*0dec*/ 	.word	0x0500005b


	//   ....[86]....
        /*0df0*/ 	.word	0x0500005b


	//   ....[87]....
        /*0df4*/ 	.word	0x0500005b


	//   ....[88]....
        /*0df8*/ 	.word	0x0500005b


	//   ....[89]....
        /*0dfc*/ 	.word	0x0500005b


	//   ....[90]....
        /*0e00*/ 	.word	0x0500005b


	//   ....[91]....
        /*0e04*/ 	.word	0x0500005b


	//   ....[92]....
        /*0e08*/ 	.word	0x0500005b


	//   ....[93]....
        /*0e0c*/ 	.word	0x0500005b


	//   ....[94]....
        /*0e10*/ 	.word	0x0500005b


	//   ....[95]....
        /*0e14*/ 	.word	0x0500005b


	//   ....[96]....
        /*0e18*/ 	.word	0x0500005b


	//   ....[97]....
        /*0e1c*/ 	.word	0x0500005b


	//   ....[98]....
        /*0e20*/ 	.word	0x0500005b


	//   ....[99]....
        /*0e24*/ 	.word	0x0500005b


	//   ....[100]....
        /*0e28*/ 	.word	0x0500005b


	//   ....[101]....
        /*0e2c*/ 	.word	0x0500005b


	//   ....[102]....
        /*0e30*/ 	.word	0x0500005b


	//   ....[103]....
        /*0e34*/ 	.word	0x0500005b


	//   ....[104]....
        /*0e38*/ 	.word	0x0500005b


	//   ....[105]....
        /*0e3c*/ 	.word	0x0500005b


	//   ....[106]....
        /*0e40*/ 	.word	0x0500005b


	//   ....[107]....
        /*0e44*/ 	.word	0x0500005b


	//   ....[108]....
        /*0e48*/ 	.word	0x0500005b


	//   ....[109]....
        /*0e4c*/ 	.word	0x0500005b


	//   ....[110]....
        /*0e50*/ 	.word	0x0500005b


	//   ....[111]....
        /*0e54*/ 	.word	0x0500005b


	//   ....[112]....
        /*0e58*/ 	.word	0x0500005b


	//   ....[113]....
        /*0e5c*/ 	.word	0x0500005b


	//   ....[114]....
        /*0e60*/ 	.word	0x0500005b


	//   ....[115]....
        /*0e64*/ 	.word	0x0500005b


	//   ....[116]....
        /*0e68*/ 	.word	0x0500005b


	//   ....[117]....
        /*0e6c*/ 	.word	0x0500005b


	//   ....[118]....
        /*0e70*/ 	.word	0x0500005b


	//   ....[119]....
        /*0e74*/ 	.word	0x0500005b


	//   ....[120]....
        /*0e78*/ 	.word	0x0500005b


	//   ....[121]....
        /*0e7c*/ 	.word	0x0500005b


	//   ....[122]....
        /*0e80*/ 	.word	0x0500005b


	//   ....[123]....
        /*0e84*/ 	.word	0x0500005b


	//   ....[124]....
        /*0e88*/ 	.word	0x0500005b


	//   ....[125]....
        /*0e8c*/ 	.word	0x0500005b


	//   ....[126]....
        /*0e90*/ 	.word	0x0500005b


	//   ....[127]....
        /*0e94*/ 	.word	0x0500005b


	//   ....[128]....
        /*0e98*/ 	.word	0x0500005b


	//   ....[129]....
        /*0e9c*/ 	.word	0x0500005b


	//   ....[130]....
        /*0ea0*/ 	.word	0x0500005b


	//   ....[131]....
        /*0ea4*/ 	.word	0x0500005b


	//   ....[132]....
        /*0ea8*/ 	.word	0x0500005b


	//   ....[133]....
        /*0eac*/ 	.word	0x0500005b


	//   ....[134]....
        /*0eb0*/ 	.word	0x0500005b


	//   ....[135]....
        /*0eb4*/ 	.word	0x0500005b


	//   ....[136]....
        /*0eb8*/ 	.word	0x0500005b


	//   ....[137]....
        /*0ebc*/ 	.word	0x0500005b


	//   ....[138]....
        /*0ec0*/ 	.word	0x0500005b


	//   ....[139]....
        /*0ec4*/ 	.word	0x0500005b


	//   ....[140]....
        /*0ec8*/ 	.word	0x0500005b


	//   ....[141]....
        /*0ecc*/ 	.word	0x0500005b


	//   ....[142]....
        /*0ed0*/ 	.word	0x0500005b


	//   ....[143]....
        /*0ed4*/ 	.word	0x0500005b


	//   ....[144]....
        /*0ed8*/ 	.word	0x0500005b


	//   ....[145]....
        /*0edc*/ 	.word	0x0500005b


	//   ....[146]....
        /*0ee0*/ 	.word	0x0500005b


	//   ....[147]....
        /*0ee4*/ 	.word	0x0500005b


	//   ....[148]....
        /*0ee8*/ 	.word	0x0500005b


	//   ....[149]....
        /*0eec*/ 	.word	0x0500005b


	//   ....[150]....
        /*0ef0*/ 	.word	0x0500005b


	//   ....[151]....
        /*0ef4*/ 	.word	0x0500005b


	//   ....[152]....
        /*0ef8*/ 	.word	0x0500005b


	//   ....[153]....
        /*0efc*/ 	.word	0x0500005b


	//   ....[154]....
        /*0f00*/ 	.word	0x0500005b


	//   ....[155]....
        /*0f04*/ 	.word	0x0500005b


	//   ....[156]....
        /*0f08*/ 	.word	0x0500005b


	//   ....[157]....
        /*0f0c*/ 	.word	0x0500005b


	//   ....[158]....
        /*0f10*/ 	.word	0x0500005b


	//   ....[159]....
        /*0f14*/ 	.word	0x0500005b


	//   ....[160]....
        /*0f18*/ 	.word	0x0500005b


	//   ....[161]....
        /*0f1c*/ 	.word	0x0500005b


	//   ....[162]....
        /*0f20*/ 	.word	0x0500005b


	//   ....[163]....
        /*0f24*/ 	.word	0x0500005b


	//   ....[164]....
        /*0f28*/ 	.word	0x0500005b


	//   ....[165]....
        /*0f2c*/ 	.word	0x0500005b


	//   ....[166]....
        /*0f30*/ 	.word	0x0500005b


	//   ....[167]....
        /*0f34*/ 	.word	0x0500005b


	//   ....[168]....
        /*0f38*/ 	.word	0x0500005b


	//   ....[169]....
        /*0f3c*/ 	.word	0x0500005b


	//   ....[170]....
        /*0f40*/ 	.word	0x0500005b


	//   ....[171]....
        /*0f44*/ 	.word	0x0500005b


	//   ....[172]....
        /*0f48*/ 	.word	0x0500005b


	//   ....[173]....
        /*0f4c*/ 	.word	0x0500005b


	//   ....[174]....
        /*0f50*/ 	.word	0x0500005b


	//   ....[175]....
        /*0f54*/ 	.word	0x0500005b


	//   ....[176]....
        /*0f58*/ 	.word	0x0500005b


	//   ....[177]....
        /*0f5c*/ 	.word	0x0500005b


	//   ....[178]....
        /*0f60*/ 	.word	0x0500005b


	//   ....[179]....
        /*0f64*/ 	.word	0x0500005b


	//   ....[180]....
        /*0f68*/ 	.word	0x0500005b


	//   ....[181]....
        /*0f6c*/ 	.word	0x0500005b


	//   ....[182]....
        /*0f70*/ 	.word	0x0500005b


	//   ....[183]....
        /*0f74*/ 	.word	0x0500005b


	//   ....[184]....
        /*0f78*/ 	.word	0x0500005b


	//   ....[185]....
        /*0f7c*/ 	.word	0x0500005b


	//   ....[186]....
        /*0f80*/ 	.word	0x0500005b


	//   ....[187]....
        /*0f84*/ 	.word	0x0500005b


	//   ....[188]....
        /*0f88*/ 	.word	0x0500005b


	//   ....[189]....
        /*0f8c*/ 	.word	0x0500005b


	//   ....[190]....
        /*0f90*/ 	.word	0x0500005b


	//   ....[191]....
        /*0f94*/ 	.word	0x0500005b


	//   ....[192]....
        /*0f98*/ 	.word	0x0500005b


	//   ....[193]....
        /*0f9c*/ 	.word	0x0500005b


	//   ....[194]....
        /*0fa0*/ 	.word	0x0500005b


	//   ....[195]....
        /*0fa4*/ 	.word	0x0500005b


	//   ....[196]....
        /*0fa8*/ 	.word	0x0500005b


	//   ....[197]....
        /*0fac*/ 	.word	0x0500005b


	//   ....[198]....
        /*0fb0*/ 	.word	0x0500005b


	//   ....[199]....
        /*0fb4*/ 	.word	0x0500005b


	//   ....[200]....
        /*0fb8*/ 	.word	0x0500005b


	//   ....[201]....
        /*0fbc*/ 	.word	0x0500005b


	//   ....[202]....
        /*0fc0*/ 	.word	0x0500005b


	//   ....[203]....
        /*0fc4*/ 	.word	0x0500005b


	//   ....[204]....
        /*0fc8*/ 	.word	0x0500005b


	//   ....[205]....
        /*0fcc*/ 	.word	0x0500005b


	//   ....[206]....
        /*0fd0*/ 	.word	0x0500005b


	//   ....[207]....
        /*0fd4*/ 	.word	0x0500005b


	//   ....[208]....
        /*0fd8*/ 	.word	0x0500005b


	//   ....[209]....
        /*0fdc*/ 	.word	0x0500005b


	//   ....[210]....
        /*0fe0*/ 	.word	0x0500005b


	//   ....[211]....
        /*0fe4*/ 	.word	0x0500005b


	//   ....[212]....
        /*0fe8*/ 	.word	0x0500005b


	//   ....[213]....
        /*0fec*/ 	.word	0x0500005b


	//   ....[214]....
        /*0ff0*/ 	.word	0x0500005b


	//   ....[215]....
        /*0ff4*/ 	.word	0x0500005b


	//   ....[216]....
        /*0ff8*/ 	.word	0x0500005b


	//   ....[217]....
        /*0ffc*/ 	.word	0x0500005b


	//   ....[218]....
        /*1000*/ 	.word	0x0500005b


	//   ....[219]....
        /*1004*/ 	.word	0x0500005b


	//   ....[220]....
        /*1008*/ 	.word	0x0500005b


	//   ....[221]....
        /*100c*/ 	.word	0x0500005b


	//----- nvinfo : EIATTR_COOP_GROUP_INSTR_OFFSETS
	.align		4
.L_217:
        /*1010*/ 	.byte	0x04, 0x28
        /*1012*/ 	.short	(.L_219 - .L_218)


	//   ....[0]....
.L_218:
        /*1014*/ 	.word	0x00000c20


	//   ....[1]....
        /*1018*/ 	.word	0x00000c80


	//   ....[2]....
        /*101c*/ 	.word	0x00000cd0


	//   ....[3]....
        /*1020*/ 	.word	0x00000ce0


	//   ....[4]....
        /*1024*/ 	.word	0x00000cf0


	//   ....[5]....
        /*1028*/ 	.word	0x00000d00


	//   ....[6]....
        /*102c*/ 	.word	0x00000d10


	//   ....[7]....
        /*1030*/ 	.word	0x00000d20


	//   ....[8]....
        /*1034*/ 	.word	0x00000d30


	//   ....[9]....
        /*1038*/ 	.word	0x00000d40


	//   ....[10]....
        /*103c*/ 	.word	0x00000d50


	//   ....[11]....
        /*1040*/ 	.word	0x00000d60


	//   ....[12]....
        /*1044*/ 	.word	0x00000d70


	//   ....[13]....
        /*1048*/ 	.word	0x00000d80


	//   ....[14]....
        /*104c*/ 	.word	0x00000d90


	//   ....[15]....
        /*1050*/ 	.word	0x00000da0


	//   ....[16]....
        /*1054*/ 	.word	0x00000db0


	//   ....[17]....
        /*1058*/ 	.word	0x00000dc0


	//   ....[18]....
        /*105c*/ 	.word	0x00000dd0


	//   ....[19]....
        /*1060*/ 	.word	0x00000df0


	//   ....[20]....
        /*1064*/ 	.word	0x00000e00


	//   ....[21]....
        /*1068*/ 	.word	0x00000e10


	//   ....[22]....
        /*106c*/ 	.word	0x00000e80


	//   ....[23]....
        /*1070*/ 	.word	0x00000ec0


	//   ....[24]....
        /*1074*/ 	.word	0x00000f00


	//   ....[25]....
        /*1078*/ 	.word	0x00000f40


	//   ....[26]....
        /*107c*/ 	.word	0x00000f80


	//   ....[27]....
        /*1080*/ 	.word	0x00000f90


	//   ....[28]....
        /*1084*/ 	.word	0x00000fa0


	//   ....[29]....
        /*1088*/ 	.word	0x00000fe0


	//   ....[30]....
        /*108c*/ 	.word	0x00001020


	//   ....[31]....
        /*1090*/ 	.word	0x00001060


	//   ....[32]....
        /*1094*/ 	.word	0x000010a0


	//   ....[33]....
        /*1098*/ 	.word	0x000010e0


	//   ....[34]....
        /*109c*/ 	.word	0x00001120


	//   ....[35]....
        /*10a0*/ 	.word	0x00001160


	//   ....[36]....
        /*10a4*/ 	.word	0x000011a0


	//   ....[37]....
        /*10a8*/ 	.word	0x000011e0


	//   ....[38]....
        /*10ac*/ 	.word	0x00001220


	//   ....[39]....
        /*10b0*/ 	.word	0x00001260


	//   ....[40]....
        /*10b4*/ 	.word	0x000012a0


	//   ....[41]....
        /*10b8*/ 	.word	0x000012e0


	//   ....[42]....
        /*10bc*/ 	.word	0x00001320


	//   ....[43]....
        /*10c0*/ 	.word	0x00001380


	//   ....[44]....
        /*10c4*/ 	.word	0x000013c0


	//   ....[45]....
        /*10c8*/ 	.word	0x00001400


	//   ....[46]....
        /*10cc*/ 	.word	0x00001440


	//   ....[47]....
        /*10d0*/ 	.word	0x00001470


	//   ....[48]....
        /*10d4*/ 	.word	0x000014c0


	//   ....[49]....
        /*10d8*/ 	.word	0x000014f0


	//   ....[50]....
        /*10dc*/ 	.word	0x00001530


	//   ....[51]....
        /*10e0*/ 	.word	0x00001590


	//   ....[52]....
        /*10e4*/ 	.word	0x000015c0


	//   ....[53]....
        /*10e8*/ 	.word	0x000015f0


	//   ....[54]....
        /*10ec*/ 	.word	0x00001620


	//   ....[55]....
        /*10f0*/ 	.word	0x00001650


	//   ....[56]....
        /*10f4*/ 	.word	0x00001660


	//   ....[57]....
        /*10f8*/ 	.word	0x00001690


	//   ....[58]....
        /*10fc*/ 	.word	0x000016c0


	//   ....[59]....
        /*1100*/ 	.word	0x000016f0


	//   ....[60]....
        /*1104*/ 	.word	0x00001720


	//   ....[61]....
        /*1108*/ 	.word	0x00001750


	//   ....[62]....
        /*110c*/ 	.word	0x000017b0


	//   ....[63]....
        /*1110*/ 	.word	0x000017c0


	//   ....[64]....
        /*1114*/ 	.word	0x000017d0


	//   ....[65]....
        /*1118*/ 	.word	0x000017e0


	//   ....[66]....
        /*111c*/ 	.word	0x00001810


	//   ....[67]....
        /*1120*/ 	.word	0x00001840


	//   ....[68]....
        /*1124*/ 	.word	0x00001870


	//   ....[69]....
        /*1128*/ 	.word	0x00001880


	//   ....[70]....
        /*112c*/ 	.word	0x00001980


	//   ....[71]....
        /*1130*/ 	.word	0x000019a0


	//   ....[72]....
        /*1134*/ 	.word	0x00001a20


	//   ....[73]....
        /*1138*/ 	.word	0x00001a30


	//   ....[74]....
        /*113c*/ 	.word	0x00001a40


	//   ....[75]....
        /*1140*/ 	.word	0x00001a50


	//   ....[76]....
        /*1144*/ 	.word	0x00001a60


	//   ....[77]....
        /*1148*/ 	.word	0x00001a70


	//   ....[78]....
        /*114c*/ 	.word	0x00001aa0


	//   ....[79]....
        /*1150*/ 	.word	0x00001ad0


	//   ....[80]....
        /*1154*/ 	.word	0x00001b00


	//   ....[81]....
        /*1158*/ 	.word	0x00001b30


	//   ....[82]....
        /*115c*/ 	.word	0x00001b60


	//   ....[83]....
        /*1160*/ 	.word	0x00001b90


	//   ....[84]....
        /*1164*/ 	.word	0x00001ba0


	//   ....[85]....
        /*1168*/ 	.word	0x00001bf0


	//   ....[86]....
        /*116c*/ 	.word	0x00001c20


	//   ....[87]....
        /*1170*/ 	.word	0x00001c50


	//   ....[88]....
        /*1174*/ 	.word	0x00001c80


	//   ....[89]....
        /*1178*/ 	.word	0x00001cb0


	//   ....[90]....
        /*117c*/ 	.word	0x00001ce0


	//   ....[91]....
        /*1180*/ 	.word	0x00001cf0


	//   ....[92]....
        /*1184*/ 	.word	0x00001d00


	//   ....[93]....
        /*1188*/ 	.word	0x00001d10


	//   ....[94]....
        /*118c*/ 	.word	0x00001d20


	//   ....[95]....
        /*1190*/ 	.word	0x00001d30


	//   ....[96]....
        /*1194*/ 	.word	0x00001d40


	//   ....[97]....
        /*1198*/ 	.word	0x00001d50


	//   ....[98]....
        /*119c*/ 	.word	0x00001d60


	//   ....[99]....
        /*11a0*/ 	.word	0x00001d70


	//   ....[100]....
        /*11a4*/ 	.word	0x00001d80


	//   ....[101]....
        /*11a8*/ 	.word	0x00001e80


	//   ....[102]....
        /*11ac*/ 	.word	0x00001ea0


	//   ....[103]....
        /*11b0*/ 	.word	0x00001ed0


	//   ....[104]....
        /*11b4*/ 	.word	0x00001f00


	//   ....[105]....
        /*11b8*/ 	.word	0x00001fd0


	//   ....[106]....
        /*11bc*/ 	.word	0x00001fe0


	//   ....[107]....
        /*11c0*/ 	.word	0x00001ff0


	//   ....[108]....
        /*11c4*/ 	.word	0x00002000


	//   ....[109]....
        /*11c8*/ 	.word	0x00002010


	//   ....[110]....
        /*11cc*/ 	.word	0x00002100


	//   ....[111]....
        /*11d0*/ 	.word	0x00002130


	//   ....[112]....
        /*11d4*/ 	.word	0x00002160


	//   ....[113]....
        /*11d8*/ 	.word	0x00002190


	//   ....[114]....
        /*11dc*/ 	.word	0x000021a0


	//   ....[115]....
        /*11e0*/ 	.word	0x000021b0


	//   ....[116]....
        /*11e4*/ 	.word	0x000021c0


	//   ....[117]....
        /*11e8*/ 	.word	0x00002210


	//   ....[118]....
        /*11ec*/ 	.word	0x00002240


	//   ....[119]....
        /*11f0*/ 	.word	0x00002270


	//   ....[120]....
        /*11f4*/ 	.word	0x000022a0


	//   ....[121]....
        /*11f8*/ 	.word	0x000022d0


	//   ....[122]....
        /*11fc*/ 	.word	0x00002300


	//   ....[123]....
        /*1200*/ 	.word	0x00002310


	//   ....[124]....
        /*1204*/ 	.word	0x00002320


	//   ....[125]....
        /*1208*/ 	.word	0x00002330


	//   ....[126]....
        /*120c*/ 	.word	0x00002340


	//   ....[127]....
        /*1210*/ 	.word	0x00002350


	//   ....[128]....
        /*1214*/ 	.word	0x00002360


	//   ....[129]....
        /*1218*/ 	.word	0x00002370


	//   ....[130]....
        /*121c*/ 	.word	0x00002380


	//   ....[131]....
        /*1220*/ 	.word	0x00002390


	//   ....[132]....
        /*1224*/ 	.word	0x000023a0


	//   ....[133]....
        /*1228*/ 	.word	0x000024d0


	//   ....[134]....
        /*122c*/ 	.word	0x000024f0


	//   ....[135]....
        /*1230*/ 	.word	0x00002510


	//   ....[136]....
        /*1234*/ 	.word	0x00002520


	//   ....[137]....
        /*1238*/ 	.word	0x00002530


	//   ....[138]....
        /*123c*/ 	.word	0x00002600


	//   ....[139]....
        /*1240*/ 	.word	0x00002610


	//   ....[140]....
        /*1244*/ 	.word	0x00002620


	//   ....[141]....
        /*1248*/ 	.word	0x00002630


	//   ....[142]....
        /*124c*/ 	.word	0x00002650


	//   ....[143]....
        /*1250*/ 	.word	0x00002660


	//   ....[144]....
        /*1254*/ 	.word	0x00002670


	//   ....[145]....
        /*1258*/ 	.word	0x00002680


	//   ....[146]....
        /*125c*/ 	.word	0x00002690


	//   ....[147]....
        /*1260*/ 	.word	0x000026a0


	//   ....[148]....
        /*1264*/ 	.word	0x000026b0


	//   ....[149]....
        /*1268*/ 	.word	0x000026c0


	//   ....[150]....
        /*126c*/ 	.word	0x000026d0


	//   ....[151]....
        /*1270*/ 	.word	0x000026e0


	//   ....[152]....
        /*1274*/ 	.word	0x00002790


	//   ....[153]....
        /*1278*/ 	.word	0x000027a0


	//   ....[154]....
        /*127c*/ 	.word	0x000027b0


	//   ....[155]....
        /*1280*/ 	.word	0x000027c0


	//   ....[156]....
        /*1284*/ 	.word	0x000027d0


	//   ....[157]....
        /*1288*/ 	.word	0x00002880


	//   ....[158]....
        /*128c*/ 	.word	0x000028b0


	//   ....[159]....
        /*1290*/ 	.word	0x000028e0


	//   ....[160]....
        /*1294*/ 	.word	0x00002910


	//   ....[161]....
        /*1298*/ 	.word	0x00002940


	//   ....[162]....
        /*129c*/ 	.word	0x00002950


	//   ....[163]....
        /*12a0*/ 	.word	0x00002960


	//   ....[164]....
        /*12a4*/ 	.word	0x00002970


	//   ....[165]....
        /*12a8*/ 	.word	0x00002980


	//   ....[166]....
        /*12ac*/ 	.word	0x00002b50


	//   ....[167]....
        /*12b0*/ 	.word	0x00002c10


	//   ....[168]....
        /*12b4*/ 	.word	0x00002c30


	//   ....[169]....
        /*12b8*/ 	.word	0x00002c40


	//   ....[170]....
        /*12bc*/ 	.word	0x00002c50


	//   ....[171]....
        /*12c0*/ 	.word	0x00002c60


	//   ....[172]....
        /*12c4*/ 	.word	0x00002c90


	//   ....[173]....
        /*12c8*/ 	.word	0x00002cc0


	//   ....[174]....
        /*12cc*/ 	.word	0x00002d60


	//   ....[175]....
        /*12d0*/ 	.word	0x00002d70


	//   ....[176]....
        /*12d4*/ 	.word	0x00002dc0


	//   ....[177]....
        /*12d8*/ 	.word	0x00002dd0


	//   ....[178]....
        /*12dc*/ 	.word	0x00002de0


	//   ....[179]....
        /*12e0*/ 	.word	0x00002df0


	//   ....[180]....
        /*12e4*/ 	.word	0x00002e20


	//   ....[181]....
        /*12e8*/ 	.word	0x00002e50


	//   ....[182]....
        /*12ec*/ 	.word	0x00002e60


	//   ....[183]....
        /*12f0*/ 	.word	0x00002eb0


	//   ....[184]....
        /*12f4*/ 	.word	0x00002ee0


	//   ....[185]....
        /*12f8*/ 	.word	0x00002f10


	//   ....[186]....
        /*12fc*/ 	.word	0x00002f30


	//   ....[187]....
        /*1300*/ 	.word	0x00002f60


	//   ....[188]....
        /*1304*/ 	.word	0x00002f90


	//   ....[189]....
        /*1308*/ 	.word	0x00002fb0


	//   ....[190]....
        /*130c*/ 	.word	0x00002fc0


	//   ....[191]....
        /*1310*/ 	.word	0x00002fd0


	//   ....[192]....
        /*1314*/ 	.word	0x00002fe0


	//   ....[193]....
        /*1318*/ 	.word	0x00002ff0


	//   ....[194]....
        /*131c*/ 	.word	0x00003000


	//   ....[195]....
        /*1320*/ 	.word	0x00003010


	//   ....[196]....
        /*1324*/ 	.word	0x00003020


	//   ....[197]....
        /*1328*/ 	.word	0x00003030


	//   ....[198]....
        /*132c*/ 	.word	0x00003040


	//   ....[199]....
        /*1330*/ 	.word	0x00003050


	//   ....[200]....
        /*1334*/ 	.word	0x000030a0


	//   ....[201]....
        /*1338*/ 	.word	0x000030e0


	//   ....[202]....
        /*133c*/ 	.word	0x00003120


	//   ....[203]....
        /*1340*/ 	.word	0x00003160


	//   ....[204]....
        /*1344*/ 	.word	0x00003200


	//   ....[205]....
        /*1348*/ 	.word	0x000032b0


	//   ....[206]....
        /*134c*/ 	.word	0x000032c0


	//   ....[207]....
        /*1350*/ 	.word	0x000032d0


	//   ....[208]....
        /*1354*/ 	.word	0x000032e0


	//   ....[209]....
        /*1358*/ 	.word	0x000032f0


	//   ....[210]....
        /*135c*/ 	.word	0x00003300


	//   ....[211]....
        /*1360*/ 	.word	0x00003320


	//   ....[212]....
        /*1364*/ 	.word	0x00003330


	//   ....[213]....
        /*1368*/ 	.word	0x00003340


	//   ....[214]....
        /*136c*/ 	.word	0x00003350


	//   ....[215]....
        /*1370*/ 	.word	0x00003360


	//   ....[216]....
        /*1374*/ 	.word	0x00003370


	//   ....[217]....
        /*1378*/ 	.word	0x00003380


	//   ....[218]....
        /*137c*/ 	.word	0x00003390


	//   ....[219]....
        /*1380*/ 	.word	0x000033c0


	//   ....[220]....
        /*1384*/ 	.word	0x000034d0


	//   ....[221]....
        /*1388*/ 	.word	0x000034e0


	//   ....[222]....
        /*138c*/ 	.word	0x00003510


	//   ....[223]....
        /*1390*/ 	.word	0x00003520


	//   ....[224]....
        /*1394*/ 	.word	0x00003530


	//   ....[225]....
        /*1398*/ 	.word	0x00003540


	//   ....[226]....
        /*139c*/ 	.word	0x00003550


	//   ....[227]....
        /*13a0*/ 	.word	0x00003560


	//   ....[228]....
        /*13a4*/ 	.word	0x00003570


	//   ....[229]....
        /*13a8*/ 	.word	0x00003580


	//   ....[230]....
        /*13ac*/ 	.word	0x00003590


	//   ....[231]....
        /*13b0*/ 	.word	0x000035a0


	//   ....[232]....
        /*13b4*/ 	.word	0x000037f0


	//   ....[233]....
        /*13b8*/ 	.word	0x00003840


	//   ....[234]....
        /*13bc*/ 	.word	0x00003860


	//   ....[235]....
        /*13c0*/ 	.word	0x00003870


	//   ....[236]....
        /*13c4*/ 	.word	0x00003880


	//   ....[237]....
        /*13c8*/ 	.word	0x000038c0


	//   ....[238]....
        /*13cc*/ 	.word	0x00003900


	//   ....[239]....
        /*13d0*/ 	.word	0x00003910


	//   ....[240]....
        /*13d4*/ 	.word	0x00003920


	//   ....[241]....
        /*13d8*/ 	.word	0x00003930


	//   ....[242]....
        /*13dc*/ 	.word	0x00003940


	//   ....[243]....
        /*13e0*/ 	.word	0x00003950


	//   ....[244]....
        /*13e4*/ 	.word	0x00003960


	//   ....[245]....
        /*13e8*/ 	.word	0x00003970


	//   ....[246]....
        /*13ec*/ 	.word	0x00003980


	//   ....[247]....
        /*13f0*/ 	.word	0x00003990


	//   ....[248]....
        /*13f4*/ 	.word	0x000039a0


	//   ....[249]....
        /*13f8*/ 	.word	0x000039b0


	//   ....[250]....
        /*13fc*/ 	.word	0x000039c0


	//   ....[251]....
        /*1400*/ 	.word	0x000039d0


	//   ....[252]....
        /*1404*/ 	.word	0x000039e0


	//   ....[253]....
        /*1408*/ 	.word	0x000039f0


	//   ....[254]....
        /*140c*/ 	.word	0x00003a00


	//   ....[255]....
        /*1410*/ 	.word	0x00003a30


	//   ....[0]....
        /*1414*/ 	.word	0x00003a60


	//   ....[1]....
        /*1418*/ 	.word	0x00003ad0


	//   ....[2]....
        /*141c*/ 	.word	0x00003b00


	//   ....[3]....
        /*1420*/ 	.word	0x00003b20


	//   ....[4]....
        /*1424*/ 	.word	0x00003b40


	//   ....[5]....
        /*1428*/ 	.word	0x00003b50


	//   ....[6]....
        /*142c*/ 	.word	0x00003b60


	//   ....[7]....
        /*1430*/ 	.word	0x00003b90


	//   ....[8]....
        /*1434*/ 	.word	0x000049c0


	//   ....[9]....
        /*1438*/ 	.word	0x000049e0


	//   ....[10]....
        /*143c*/ 	.word	0x00004a30


	//   ....[11]....
        /*1440*/ 	.word	0x00004a40


	//   ....[12]....
        /*1444*/ 	.word	0x00004ab0


	//   ....[13]....
        /*1448*/ 	.word	0x00004b60


	//   ....[14]....
        /*144c*/ 	.word	0x00004c10


	//   ....[15]....
        /*1450*/ 	.word	0x00004c40


	//   ....[16]....
        /*1454*/ 	.word	0x00004d70


	//   ....[17]....
        /*1458*/ 	.word	0x00004e20


	//   ....[18]....
        /*145c*/ 	.word	0x00004e40


	//   ....[19]....
        /*1460*/ 	.word	0x00004f30


	//   ....[20]....
        /*1464*/ 	.word	0x00004fc0


	//   ....[21]....
        /*1468*/ 	.word	0x00005070


	//   ....[22]....
        /*146c*/ 	.word	0x000050f0


	//   ....[23]....
        /*1470*/ 	.word	0x00005220


	//   ....[24]....
        /*1474*/ 	.word	0x00005250


	//   ....[25]....
        /*1478*/ 	.word	0x00005330


	//   ....[26]....
        /*147c*/ 	.word	0x00005460


	//   ....[27]....
        /*1480*/ 	.word	0x00005470


	//   ....[28]....
        /*1484*/ 	.word	0x00005500


	//   ....[29]....
        /*1488*/ 	.word	0x00005610


	//   ....[30]....
        /*148c*/ 	.word	0x00005680


	//   ....[31]....
        /*1490*/ 	.word	0x000057a0


	//   ....[32]....
        /*1494*/ 	.word	0x00005810


	//   ....[33]....
        /*1498*/ 	.word	0x00005880


	//   ....[34]....
        /*149c*/ 	.word	0x00005970


	//   ....[35]....
        /*14a0*/ 	.word	0x00005aa0


	//   ....[36]....
        /*14a4*/ 	.word	0x00005b60


	//   ....[37]....
        /*14a8*/ 	.word	0x00005bd0


	//   ....[38]....
        /*14ac*/ 	.word	0x00005c30


	//   ....[39]....
        /*14b0*/ 	.word	0x00005cc0


	//   ....[40]....
        /*14b4*/ 	.word	0x00005e80


	//   ....[41]....
        /*14b8*/ 	.word	0x00005ee0


	//   ....[42]....
        /*14bc*/ 	.word	0x00005fd0


	//   ....[43]....
        /*14c0*/ 	.word	0x00005ff0


	//   ....[44]....
        /*14c4*/ 	.word	0x00006000


	//   ....[45]....
        /*14c8*/ 	.word	0x00006010


	//   ....[46]....
        /*14cc*/ 	.word	0x00006020


	//   ....[47]....
        /*14d0*/ 	.word	0x00006030


	//   ....[48]....
        /*14d4*/ 	.word	0x00006060


	//   ....[49]....
        /*14d8*/ 	.word	0x00006080


	//   ....[50]....
        /*14dc*/ 	.word	0x00006090


	//   ....[51]....
        /*14e0*/ 	.word	0x000060a0


	//   ....[52]....
        /*14e4*/ 	.word	0x000060e0


	//   ....[53]....
        /*14e8*/ 	.word	0x000060f0


	//   ....[54]....
        /*14ec*/ 	.word	0x00006100


	//   ....[55]....
        /*14f0*/ 	.word	0x00006110


	//   ....[56]....
        /*14f4*/ 	.word	0x00006170


	//   ....[57]....
        /*14f8*/ 	.word	0x00006240


	//   ....[58]....
        /*14fc*/ 	.word	0x00006250


	//   ....[59]....
        /*1500*/ 	.word	0x00006280


	//   ....[60]....
        /*1504*/ 	.word	0x00006290


	//   ....[61]....
        /*1508*/ 	.word	0x000062a0


	//   ....[62]....
        /*150c*/ 	.word	0x000062b0


	//   ....[63]....
        /*1510*/ 	.word	0x000062c0


	//   ....[64]....
        /*1514*/ 	.word	0x000063f0


	//   ....[65]....
        /*1518*/ 	.word	0x00006420


	//   ....[66]....
        /*151c*/ 	.word	0x00006450


	//   ....[67]....
        /*1520*/ 	.word	0x00006460


	//   ....[68]....
        /*1524*/ 	.word	0x00006470


	//   ....[69]....
        /*1528*/ 	.word	0x00006480


	//   ....[70]....
        /*152c*/ 	.word	0x00006490


	//   ....[71]....
        /*1530*/ 	.word	0x000064a0


	//   ....[72]....
        /*1534*/ 	.word	0x000064b0


	//   ....[73]....
        /*1538*/ 	.word	0x000064c0


	//   ....[74]....
        /*153c*/ 	.word	0x000064d0


	//   ....[75]....
        /*1540*/ 	.word	0x00006640


	//   ....[76]....
        /*1544*/ 	.word	0x00006690


	//   ....[77]....
        /*1548*/ 	.word	0x000066d0


	//   ....[78]....
        /*154c*/ 	.word	0x000066e0


	//   ....[79]....
        /*1550*/ 	.word	0x000066f0


	//   ....[80]....
        /*1554*/ 	.word	0x00006710


	//   ....[81]....
        /*1558*/ 	.word	0x00006740


	//   ....[82]....
        /*155c*/ 	.word	0x00006770


	//   ....[83]....
        /*1560*/ 	.word	0x000067a0


	//   ....[84]....
        /*1564*/ 	.word	0x000067b0


	//   ....[85]....
        /*1568*/ 	.word	0x000067c0


	//   ....[86]....
        /*156c*/ 	.word	0x000067d0


	//   ....[87]....
        /*1570*/ 	.word	0x000067e0


	//   ....[88]....
        /*1574*/ 	.word	0x00006800


	//   ....[89]....
        /*1578*/ 	.word	0x00006810


	//   ....[90]....
        /*157c*/ 	.word	0x00006820


	//   ....[91]....
        /*1580*/ 	.word	0x00006830


	//   ....[92]....
        /*1584*/ 	.word	0x00006840


	//   ....[93]....
        /*1588*/ 	.word	0x00006850


	//   ....[94]....
        /*158c*/ 	.word	0x00006860


	//   ....[95]....
        /*1590*/ 	.word	0x00006870


	//   ....[96]....
        /*1594*/ 	.word	0x000068b0


	//   ....[97]....
        /*1598*/ 	.word	0x00006930


	//   ....[98]....
        /*159c*/ 	.word	0x00006a00


	//   ....[99]....
        /*15a0*/ 	.word	0x00006a10


	//   ....[100]....
        /*15a4*/ 	.word	0x00006a20


	//   ....[101]....
        /*15a8*/ 	.word	0x00006a50


	//   ....[102]....
        /*15ac*/ 	.word	0x00006a60


	//   ....[103]....
        /*15b0*/ 	.word	0x00006a70


	//   ....[104]....
        /*15b4*/ 	.word	0x00006a80


	//   ....[105]....
        /*15b8*/ 	.word	0x00006a90


	//   ....[106]....
        /*15bc*/ 	.word	0x00006aa0


	//   ....[107]....
        /*15c0*/ 	.word	0x00006ab0


	//   ....[108]....
        /*15c4*/ 	.word	0x00006c10


	//   ....[109]....
        /*15c8*/ 	.word	0x00006c40


	//   ....[110]....
        /*15cc*/ 	.word	0x00006c50


	//   ....[111]....
        /*15d0*/ 	.word	0x00006cc0


	//   ....[112]....
        /*15d4*/ 	.word	0x00006d40


	//   ....[113]....
        /*15d8*/ 	.word	0x00006d80


	//   ....[114]....
        /*15dc*/ 	.word	0x00006de0


	//   ....[115]....
        /*15e0*/ 	.word	0x00006e00


	//   ....[116]....
        /*15e4*/ 	.word	0x00006e10


	//   ....[117]....
        /*15e8*/ 	.word	0x00006e40


	//   ....[118]....
        /*15ec*/ 	.word	0x00006e60


	//   ....[119]....
        /*15f0*/ 	.word	0x00006e80


	//   ....[120]....
        /*15f4*/ 	.word	0x00006eb0


	//   ....[121]....
        /*15f8*/ 	.word	0x00006ec0


	//   ....[122]....
        /*15fc*/ 	.word	0x00006ee0


	//   ....[123]....
        /*1600*/ 	.word	0x00006f00


	//   ....[124]....
        /*1604*/ 	.word	0x00006f70


	//   ....[125]....
        /*1608*/ 	.word	0x00006fa0


	//   ....[126]....
        /*160c*/ 	.word	0x00006ff0


	//   ....[127]....
        /*1610*/ 	.word	0x00007050


	//   ....[128]....
        /*1614*/ 	.word	0x00007070


	//   ....[129]....
        /*1618*/ 	.word	0x00007080


	//   ....[130]....
        /*161c*/ 	.word	0x000070b0


	//   ....[131]....
        /*1620*/ 	.word	0x00007110


	//   ....[132]....
        /*1624*/ 	.word	0x00007140


	//   ....[133]....
        /*1628*/ 	.word	0x00007170


	//   ....[134]....
        /*162c*/ 	.word	0x00007180


	//   ....[135]....
        /*1630*/ 	.word	0x00007190


	//   ....[136]....
        /*1634*/ 	.word	0x000071a0


	//   ....[137]....
        /*1638*/ 	.word	0x000071c0


	//   ....[138]....
        /*163c*/ 	.word	0x000071e0


	//   ....[139]....
        /*1640*/ 	.word	0x000071f0


	//   ....[140]....
        /*1644*/ 	.word	0x00007400


	//   ....[141]....
        /*1648*/ 	.word	0x00007460


	//   ....[142]....
        /*164c*/ 	.word	0x00007470


	//   ....[143]....
        /*1650*/ 	.word	0x00007480


	//   ....[144]....
        /*1654*/ 	.word	0x00007490


	//   ....[145]....
        /*1658*/ 	.word	0x000074a0


	//   ....[146]....
        /*165c*/ 	.word	0x000074b0


	//   ....[147]....
        /*1660*/ 	.word	0x000074c0


	//   ....[148]....
        /*1664*/ 	.word	0x000074d0


	//   ....[149]....
        /*1668*/ 	.word	0x000074e0


	//   ....[150]....
        /*166c*/ 	.word	0x000074f0


	//   ....[151]....
        /*1670*/ 	.word	0x00007500


	//   ....[152]....
        /*1674*/ 	.word	0x00007510


	//   ....[153]....
        /*1678*/ 	.word	0x00007520


	//   ....[154]....
        /*167c*/ 	.word	0x00007530


	//   ....[155]....
        /*1680*/ 	.word	0x00007540


	//   ....[156]....
        /*1684*/ 	.word	0x00007550


	//   ....[157]....
        /*1688*/ 	.word	0x00007560


	//   ....[158]....
        /*168c*/ 	.word	0x00007570


	//   ....[159]....
        /*1690*/ 	.word	0x00007580


	//   ....[160]....
        /*1694*/ 	.word	0x00007590


	//   ....[161]....
        /*1698*/ 	.word	0x000075a0


	//   ....[162]....
        /*169c*/ 	.word	0x000075b0


	//   ....[163]....
        /*16a0*/ 	.word	0x000075c0


	//   ....[164]....
        /*16a4*/ 	.word	0x000075d0


	//   ....[165]....
        /*16a8*/ 	.word	0x00007640


	//   ....[166]....
        /*16ac*/ 	.word	0x00007680


	//   ....[167]....
        /*16b0*/ 	.word	0x000076c0


	//   ....[168]....
        /*16b4*/ 	.word	0x00007700


	//   ....[169]....
        /*16b8*/ 	.word	0x00007740


	//   ....[170]....
        /*16bc*/ 	.word	0x00007780


	//   ....[171]....
        /*16c0*/ 	.word	0x000077f0


	//   ....[172]....
        /*16c4*/ 	.word	0x00007870


	//   ....[173]....
        /*16c8*/ 	.word	0x00007910


	//   ....[174]....
        /*16cc*/ 	.word	0x00007a00


	//   ....[175]....
        /*16d0*/ 	.word	0x00007a40


	//   ....[176]....
        /*16d4*/ 	.word	0x00007a80


	//   ....[177]....
        /*16d8*/ 	.word	0x00007ac0


	//   ....[178]....
        /*16dc*/ 	.word	0x00007ae0


	//   ....[179]....
        /*16e0*/ 	.word	0x00007af0


	//   ....[180]....
        /*16e4*/ 	.word	0x00007b00


	//   ....[181]....
        /*16e8*/ 	.word	0x00007b10


	//   ....[182]....
        /*16ec*/ 	.word	0x00007b20


	//   ....[183]....
        /*16f0*/ 	.word	0x00007b30


	//   ....[184]....
        /*16f4*/ 	.word	0x00007ba0


	//   ....[185]....
        /*16f8*/ 	.word	0x00007be0


	//   ....[186]....
        /*16fc*/ 	.word	0x00007c20


	//   ....[187]....
        /*1700*/ 	.word	0x00007c70


	//   ....[188]....
        /*1704*/ 	.word	0x00007cb0


	//   ....[189]....
        /*1708*/ 	.word	0x00007ce0


	//   ....[190]....
        /*170c*/ 	.word	0x00007d20


	//   ....[191]....
        /*1710*/ 	.word	0x00007d60


	//   ....[192]....
        /*1714*/ 	.word	0x00007da0


	//   ....[193]....
        /*1718*/ 	.word	0x00007dd0


	//   ....[194]....
        /*171c*/ 	.word	0x00007e20


	//   ....[195]....
        /*1720*/ 	.word	0x00007e60


	//   ....[196]....
        /*1724*/ 	.word	0x00007ea0


	//   ....[197]....
        /*1728*/ 	.word	0x00007ee0


	//   ....[198]....
        /*172c*/ 	.word	0x00007f20


	//   ....[199]....
        /*1730*/ 	.word	0x00007f60


	//   ....[200]....
        /*1734*/ 	.word	0x00007f90


	//   ....[201]....
        /*1738*/ 	.word	0x00007fd0


	//   ....[202]....
        /*173c*/ 	.word	0x00008000


	//   ....[203]....
        /*1740*/ 	.word	0x00008040


	//   ....[204]....
        /*1744*/ 	.word	0x00008080


	//   ....[205]....
        /*1748*/ 	.word	0x000080c0


	//   ....[206]....
        /*174c*/ 	.word	0x000084a0


	//   ....[207]....
        /*1750*/ 	.word	0x000084f0


	//   ....[208]....
        /*1754*/ 	.word	0x00008500


	//   ....[209]....
        /*1758*/ 	.word	0x00008510


	//   ....[210]....
        /*175c*/ 	.word	0x00008520


	//   ....[211]....
        /*1760*/ 	.word	0x00008530


	//   ....[212]....
        /*1764*/ 	.word	0x00008540


	//   ....[213]....
        /*1768*/ 	.word	0x00008550


	//   ....[214]....
        /*176c*/ 	.word	0x00008560


	//   ....[215]....
        /*1770*/ 	.word	0x00008570


	//   ....[216]....
        /*1774*/ 	.word	0x00008580


	//   ....[217]....
        /*1778*/ 	.word	0x00008590


	//   ....[218]....
        /*177c*/ 	.word	0x000085a0


	//   ....[219]....
        /*1780*/ 	.word	0x000085b0


	//   ....[220]....
        /*1784*/ 	.word	0x000085c0


	//   ....[221]....
        /*1788*/ 	.word	0x000085d0


	//   ....[222]....
        /*178c*/ 	.word	0x000085e0


	//   ....[223]....
        /*1790*/ 	.word	0x000085f0


	//   ....[224]....
        /*1794*/ 	.word	0x00008600


	//   ....[225]....
        /*1798*/ 	.word	0x00008610


	//   ....[226]....
        /*179c*/ 	.word	0x00008620


	//   ....[227]....
        /*17a0*/ 	.word	0x00008630


	//   ....[228]....
        /*17a4*/ 	.word	0x00008640


	//   ....[229]....
        /*17a8*/ 	.word	0x00008650


	//   ....[230]....
        /*17ac*/ 	.word	0x00008660


	//   ....[231]....
        /*17b0*/ 	.word	0x00008670


	//   ....[232]....
        /*17b4*/ 	.word	0x00008680


	//   ....[233]....
        /*17b8*/ 	.word	0x00008690


	//   ....[234]....
        /*17bc*/ 	.word	0x000086a0


	//   ....[235]....
        /*17c0*/ 	.word	0x000086b0


	//   ....[236]....
        /*17c4*/ 	.word	0x000086c0


	//   ....[237]....
        /*17c8*/ 	.word	0x000086d0


	//   ....[238]....
        /*17cc*/ 	.word	0x000086e0


	//   ....[239]....
        /*17d0*/ 	.word	0x00009650


	//   ....[240]....
        /*17d4*/ 	.word	0x00009740


	//   ....[241]....
        /*17d8*/ 	.word	0x000097d0


	//   ....[242]....
        /*17dc*/ 	.word	0x00009820


	//   ....[243]....
        /*17e0*/ 	.word	0x00009870


	//   ....[244]....
        /*17e4*/ 	.word	0x000098c0


	//   ....[245]....
        /*17e8*/ 	.word	0x00009910


	//   ....[246]....
        /*17ec*/ 	.word	0x00009960


	//   ....[247]....
        /*17f0*/ 	.word	0x000099c0


	//   ....[248]....
        /*17f4*/ 	.word	0x00009a10


	//   ....[249]....
        /*17f8*/ 	.word	0x00009a90


	//   ....[250]....
        /*17fc*/ 	.word	0x00009ae0


	//   ....[251]....
        /*1800*/ 	.word	0x00009b50


	//   ....[252]....
        /*1804*/ 	.word	0x00009bc0


	//   ....[253]....
        /*1808*/ 	.word	0x00009c30


	//   ....[254]....
        /*180c*/ 	.word	0x00009ca0


	//   ....[255]....
        /*1810*/ 	.word	0x00009d10


	//   ....[0]....
        /*1814*/ 	.word	0x00009d90


	//   ....[1]....
        /*1818*/ 	.word	0x00009de0


	//   ....[2]....
        /*181c*/ 	.word	0x00009e50


	//   ....[3]....
        /*1820*/ 	.word	0x00009ec0


	//   ....[4]....
        /*1824*/ 	.word	0x00009f30


	//   ....[5]....
        /*1828*/ 	.word	0x00009fa0


	//   ....[6]....
        /*182c*/ 	.word	0x0000a010


	//   ....[7]....
        /*1830*/ 	.word	0x0000a080


	//   ....[8]....
        /*1834*/ 	.word	0x0000a100


	//   ....[9]....
        /*1838*/ 	.word	0x0000a150


	//   ....[10]....
        /*183c*/ 	.word	0x0000a1c0


	//   ....[11]....
        /*1840*/ 	.word	0x0000a230


	//   ....[12]....
        /*1844*/ 	.word	0x0000a2a0


	//   ....[13]....
        /*1848*/ 	.word	0x0000a310


	//   ....[14]....
        /*184c*/ 	.word	0x0000a380


	//   ....[15]....
        /*1850*/ 	.word	0x0000a3f0


	//   ....[16]....
        /*1854*/ 	.word	0x0000a470


	//   ....[17]....
        /*1858*/ 	.word	0x0000a4c0


	//   ....[18]....
        /*185c*/ 	.word	0x0000a560


	//   ....[19]....
        /*1860*/ 	.word	0x0000a5d0


	//   ....[20]....
        /*1864*/ 	.word	0x0000a640


	//   ....[21]....
        /*1868*/ 	.word	0x0000a6b0


	//   ....[22]....
        /*186c*/ 	.word	0x0000a720


	//   ....[23]....
        /*1870*/ 	.word	0x0000a7a0


	//   ....[24]....
        /*1874*/ 	.word	0x0000a820


	//   ....[25]....
        /*1878*/ 	.word	0x0000a870


	//   ....[26]....
        /*187c*/ 	.word	0x0000a8c0


	//   ....[27]....
        /*1880*/ 	.word	0x0000a910


	//   ....[28]....
        /*1884*/ 	.word	0x0000a960


	//   ....[29]....
        /*1888*/ 	.word	0x0000a9b0


	//   ....[30]....
        /*188c*/ 	.word	0x0000aa00


	//   ....[31]....
        /*1890*/ 	.word	0x0000aa50


	//   ....[32]....
        /*1894*/ 	.word	0x0000aaa0


	//   ....[33]....
        /*1898*/ 	.word	0x0000ab00


	//   ....[34]....
        /*189c*/ 	.word	0x0000ab70


	//   ....[35]....
        /*18a0*/ 	.word	0x0000abe0


	//   ....[36]....
        /*18a4*/ 	.word	0x0000ac50


	//   ....[37]....
        /*18a8*/ 	.word	0x0000acc0


	//   ....[38]....
        /*18ac*/ 	.word	0x0000ad30


	//   ....[39]....
        /*18b0*/ 	.word	0x0000ada0


	//   ....[40]....
        /*18b4*/ 	.word	0x0000adf0


	//   ....[41]....
        /*18b8*/ 	.word	0x0000ae40


	//   ....[42]....
        /*18bc*/ 	.word	0x0000ae90


	//   ....[43]....
        /*18c0*/ 	.word	0x0000aee0


	//   ....[44]....
        /*18c4*/ 	.word	0x0000af40


	//   ....[45]....
        /*18c8*/ 	.word	0x0000b040


	//   ....[46]....
        /*18cc*/ 	.word	0x0000b0b0


	//   ....[47]....
        /*18d0*/ 	.word	0x0000b120


	//   ....[48]....
        /*18d4*/ 	.word	0x0000b170


	//   ....[49]....
        /*18d8*/ 	.word	0x0000b1c0


	//   ....[50]....
        /*18dc*/ 	.word	0x0000b230


	//   ....[51]....
        /*18e0*/ 	.word	0x0000b2a0


	//   ....[52]....
        /*18e4*/ 	.word	0x0000b2f0


	//   ....[53]....
        /*18e8*/ 	.word	0x0000b360


	//   ....[54]....
        /*18ec*/ 	.word	0x0000b3b0


	//   ....[55]....
        /*18f0*/ 	.word	0x0000b430


	//   ....[56]....
        /*18f4*/ 	.word	0x0000b490


	//   ....[57]....
        /*18f8*/ 	.word	0x0000b500


	//   ....[58]....
        /*18fc*/ 	.word	0x0000b550


	//   ....[59]....
        /*1900*/ 	.word	0x0000b660


	//   ....[60]....
        /*1904*/ 	.word	0x0000b6c0


	//   ....[61]....
        /*1908*/ 	.word	0x0000b720


	//   ....[62]....
        /*190c*/ 	.word	0x0000b780


	//   ....[63]....
        /*1910*/ 	.word	0x0000b7d0


	//   ....[64]....
        /*1914*/ 	.word	0x0000b830


	//   ....[65]....
        /*1918*/ 	.word	0x0000b890


	//   ....[66]....
        /*191c*/ 	.word	0x0000b900


	//   ....[67]....
        /*1920*/ 	.word	0x0000b970


	//   ....[68]....
        /*1924*/ 	.word	0x0000b9e0


	//   ....[69]....
        /*1928*/ 	.word	0x0000ba50


	//   ....[70]....
        /*192c*/ 	.word	0x0000bac0


	//   ....[71]....
        /*1930*/ 	.word	0x0000bb30


	//   ....[72]....
        /*1934*/ 	.word	0x0000bb90


	//   ....[73]....
        /*1938*/ 	.word	0x0000bbf0


	//   ....[74]....
        /*193c*/ 	.word	0x0000bc50


	//   ....[75]....
        /*1940*/ 	.word	0x0000bcb0


	//   ....[76]....
        /*1944*/ 	.word	0x0000bd10


	//   ....[77]....
        /*1948*/ 	.word	0x0000be30


	//   ....[78]....
        /*194c*/ 	.word	0x0000bea0


	//   ....[79]....
        /*1950*/ 	.word	0x0000bf10


	//   ....[80]....
        /*1954*/ 	.word	0x0000bf60


	//   ....[81]....
        /*1958*/ 	.word	0x0000bfb0


	//   ....[82]....
        /*195c*/ 	.word	0x0000c020


	//   ....[83]....
        /*1960*/ 	.word	0x0000c090


	//   ....[84]....
        /*1964*/ 	.word	0x0000c100


	//   ....[85]....
        /*1968*/ 	.word	0x0000c150


	//   ....[86]....
        /*196c*/ 	.word	0x0000c1c0


	//   ....[87]....
        /*1970*/ 	.word	0x0000c220


	//   ....[88]....
        /*1974*/ 	.word	0x0000c280


	//   ....[89]....
        /*1978*/ 	.word	0x0000c3b0


	//   ....[90]....
        /*197c*/ 	.word	0x0000c410


	//   ....[91]....
        /*1980*/ 	.word	0x0000c470


	//   ....[92]....
        /*1984*/ 	.word	0x0000c4d0


	//   ....[93]....
        /*1988*/ 	.word	0x0000c530


	//   ....[94]....
        /*198c*/ 	.word	0x0000c580


	//   ....[95]....
        /*1990*/ 	.word	0x0000c5e0


	//   ....[96]....
        /*1994*/ 	.word	0x0000c6c0


	//   ....[97]....
        /*1998*/ 	.word	0x0000c720


	//   ....[98]....
        /*199c*/ 	.word	0x0000c790


	//   ....[99]....
        /*19a0*/ 	.word	0x0000c800


	//   ....[100]....
        /*19a4*/ 	.word	0x0000c870


	//   ....[101]....
        /*19a8*/ 	.word	0x0000c8e0


	//   ....[102]....
        /*19ac*/ 	.word	0x0000c950


	//   ....[103]....
        /*19b0*/ 	.word	0x0000c9c0


	//   ....[104]....
        /*19b4*/ 	.word	0x0000ca10


	//   ....[105]....
        /*19b8*/ 	.word	0x0000ca60


	//   ....[106]....
        /*19bc*/ 	.word	0x0000cab0


	//   ....[107]....
        /*19c0*/ 	.word	0x0000cb00


	//   ....[108]....
        /*19c4*/ 	.word	0x0000cb60


	//   ....[109]....
        /*19c8*/ 	.word	0x0000cc40


	//   ....[110]....
        /*19cc*/ 	.word	0x0000ccb0


	//   ....[111]....
        /*19d0*/ 	.word	0x0000cd20


	//   ....[112]....
        /*19d4*/ 	.word	0x0000cd70


	//   ....[113]....
        /*19d8*/ 	.word	0x0000cdc0


	//   ....[114]....
        /*19dc*/ 	.word	0x0000ce10


	//   ....[115]....
        /*19e0*/ 	.word	0x0000ce60


	//   ....[116]....
        /*19e4*/ 	.word	0x0000ced0


	//   ....[117]....
        /*19e8*/ 	.word	0x0000cf40


	//   ....[118]....
        /*19ec*/ 	.word	0x0000cfb0


	//   ....[119]....
        /*19f0*/ 	.word	0x0000d010


	//   ....[120]....
        /*19f4*/ 	.word	0x0000d070


	//   ....[121]....
        /*19f8*/ 	.word	0x0000d1b0


	//   ....[122]....
        /*19fc*/ 	.word	0x0000d2f0


	//   ....[123]....
        /*1a00*/ 	.word	0x0000d340


	//   ....[124]....
        /*1a04*/ 	.word	0x0000d390


	//   ....[125]....
        /*1a08*/ 	.word	0x0000d3e0


	//   ....[126]....
        /*1a0c*/ 	.word	0x0000d430


	//   ....[127]....
        /*1a10*/ 	.word	0x0000d480


	//   ....[128]....
        /*1a14*/ 	.word	0x0000d4d0


	//   ....[129]....
        /*1a18*/ 	.word	0x0000d530


	//   ....[130]....
        /*1a1c*/ 	.word	0x0000d5a0


	//   ....[131]....
        /*1a20*/ 	.word	0x0000d610


	//   ....[132]....
        /*1a24*/ 	.word	0x0000d680


	//   ....[133]....
        /*1a28*/ 	.word	0x0000d6f0


	//   ....[134]....
        /*1a2c*/ 	.word	0x0000d760


	//   ....[135]....
        /*1a30*/ 	.word	0x0000d7d0


	//   ....[136]....
        /*1a34*/ 	.word	0x0000d820


	//   ....[137]....
        /*1a38*/ 	.word	0x0000d870


	//   ....[138]....
        /*1a3c*/ 	.word	0x0000d8c0


	//   ....[139]....
        /*1a40*/ 	.word	0x0000d910


	//   ....[140]....
        /*1a44*/ 	.word	0x0000d970


	//   ....[141]....
        /*1a48*/ 	.word	0x0000d9e0


	//   ....[142]....
        /*1a4c*/ 	.word	0x0000da50


	//   ....[143]....
        /*1a50*/ 	.word	0x0000dac0


	//   ....[144]....
        /*1a54*/ 	.word	0x0000db30


	//   ....[145]....
        /*1a58*/ 	.word	0x0000db80


	//   ....[146]....
        /*1a5c*/ 	.word	0x0000dbd0


	//   ....[147]....
        /*1a60*/ 	.word	0x0000dc20


	//   ....[148]....
        /*1a64*/ 	.word	0x0000dc70


	//   ....[149]....
        /*1a68*/ 	.word	0x0000dce0


	//   ....[150]....
        /*1a6c*/ 	.word	0x0000dd50


	//   ....[151]....
        /*1a70*/ 	.word	0x0000df00


	//   ....[152]....
        /*1a74*/ 	.word	0x0000e060


	//   ....[153]....
        /*1a78*/ 	.word	0x0000e0b0


	//   ....[154]....
        /*1a7c*/ 	.word	0x0000e100


	//   ....[155]....
        /*1a80*/ 	.word	0x0000e150


	//   ....[156]....
        /*1a84*/ 	.word	0x0000e1a0


	//   ....[157]....
        /*1a88*/ 	.word	0x0000e1f0


	//   ....[158]....
        /*1a8c*/ 	.word	0x0000e240


	//   ....[159]....
        /*1a90*/ 	.word	0x0000e290


	//   ....[160]....
        /*1a94*/ 	.word	0x0000e2e0


	//   ....[161]....
        /*1a98*/ 	.word	0x0000e340


	//   ....[162]....
        /*1a9c*/ 	.word	0x0000e3b0


	//   ....[163]....
        /*1aa0*/ 	.word	0x0000e420


	//   ....[164]....
        /*1aa4*/ 	.word	0x0000e490


	//   ....[165]....
        /*1aa8*/ 	.word	0x0000e500


	//   ....[166]....
        /*1aac*/ 	.word	0x0000e570


	//   ....[167]....
        /*1ab0*/ 	.word	0x0000e5e0


	//   ....[168]....
        /*1ab4*/ 	.word	0x0000e630


	//   ....[169]....
        /*1ab8*/ 	.word	0x0000e680


	//   ....[170]....
        /*1abc*/ 	.word	0x0000e6d0


	//   ....[171]....
        /*1ac0*/ 	.word	0x0000e720


	//   ....[172]....
        /*1ac4*/ 	.word	0x0000e780


	//   ....[173]....
        /*1ac8*/ 	.word	0x0000e860


	//   ....[174]....
        /*1acc*/ 	.word	0x0000e8d0


	//   ....[175]....
        /*1ad0*/ 	.word	0x0000e940


	//   ....[176]....
        /*1ad4*/ 	.word	0x0000e990


	//   ....[177]....
        /*1ad8*/ 	.word	0x0000ea00


	//   ....[178]....
        /*1adc*/ 	.word	0x0000ea50


	//   ....[179]....
        /*1ae0*/ 	.word	0x0000eaa0


	//   ....[180]....
        /*1ae4*/ 	.word	0x0000eaf0


	//   ....[181]....
        /*1ae8*/ 	.word	0x0000eb40


	//   ....[182]....
        /*1aec*/ 	.word	0x0000ebb0


	//   ....[183]....
        /*1af0*/ 	.word	0x0000ec10


	//   ....[184]....
        /*1af4*/ 	.word	0x0000ed70


	//   ....[185]....
        /*1af8*/ 	.word	0x0000eec0


	//   ....[186]....
        /*1afc*/ 	.word	0x0000ef10


	//   ....[187]....
        /*1b00*/ 	.word	0x0000ef60


	//   ....[188]....
        /*1b04*/ 	.word	0x0000efb0


	//   ....[189]....
        /*1b08*/ 	.word	0x0000f000


	//   ....[190]....
        /*1b0c*/ 	.word	0x0000f050


	//   ....[191]....
        /*1b10*/ 	.word	0x0000f0a0


	//   ....[192]....
        /*1b14*/ 	.word	0x0000f0f0


	//   ....[193]....
        /*1b18*/ 	.word	0x0000f150


	//   ....[194]....
        /*1b1c*/ 	.word	0x0000f1a0


	//   ....[195]....
        /*1b20*/ 	.word	0x0000f1f0


	//   ....[196]....
        /*1b24*/ 	.word	0x0000f240


	//   ....[197]....
        /*1b28*/ 	.word	0x0000f290


	//   ....[198]....
        /*1b2c*/ 	.word	0x0000f2e0


	//   ....[199]....
        /*1b30*/ 	.word	0x0000f330


	//   ....[200]....
        /*1b34*/ 	.word	0x0000f380


	//   ....[201]....
        /*1b38*/ 	.word	0x0000f3d0


	//   ....[202]....
        /*1b3c*/ 	.word	0x0000f420


	//   ....[203]....
        /*1b40*/ 	.word	0x0000f470


	//   ....[204]....
        /*1b44*/ 	.word	0x0000f610


	//   ....[205]....
        /*1b48*/ 	.word	0x0000f680


	//   ....[206]....
        /*1b4c*/ 	.word	0x0000f6d0


	//   ....[207]....
        /*1b50*/ 	.word	0x0000f730


	//   ....[208]....
        /*1b54*/ 	.word	0x0000f7a0


	//   ....[209]....
        /*1b58*/ 	.word	0x0000f810


	//   ....[210]....
        /*1b5c*/ 	.word	0x0000f880


	//   ....[211]....
        /*1b60*/ 	.word	0x0000f8f0


	//   ....[212]....
        /*1b64*/ 	.word	0x0000f960


	//   ....[213]....
        /*1b68*/ 	.word	0x0000f9d0


	//   ....[214]....
        /*1b6c*/ 	.word	0x0000fa20


	//   ....[215]....
        /*1b70*/ 	.word	0x0000fb70


	//   ....[216]....
        /*1b74*/ 	.word	0x0000fc60


	//   ....[217]....
        /*1b78*/ 	.word	0x0000fcb0


	//   ....[218]....
        /*1b7c*/ 	.word	0x0000fd00


	//   ....[219]....
        /*1b80*/ 	.word	0x0000fd50


	//   ....[220]....
        /*1b84*/ 	.word	0x0000fda0


	//   ....[221]....
        /*1b88*/ 	.word	0x0000fdf0


	//   ....[222]....
        /*1b8c*/ 	.word	0x0000fe50


	//   ....[223]....
        /*1b90*/ 	.word	0x0000fea0


	//   ....[224]....
        /*1b94*/ 	.word	0x0000fef0


	//   ....[225]....
        /*1b98*/ 	.word	0x0000ff40


	//   ....[226]....
        /*1b9c*/ 	.word	0x0000ff90


	//   ....[227]....
        /*1ba0*/ 	.word	0x0000ffe0


	//   ....[228]....
        /*1ba4*/ 	.word	0x00010040


	//   ....[229]....
        /*1ba8*/ 	.word	0x00010090


	//   ....[230]....
        /*1bac*/ 	.word	0x000100e0


	//   ....[231]....
        /*1bb0*/ 	.word	0x00010130


	//   ....[232]....
        /*1bb4*/ 	.word	0x00010180


	//   ....[233]....
        /*1bb8*/ 	.word	0x000101d0


	//   ....[234]....
        /*1bbc*/ 	.word	0x00010220


	//   ....[235]....
        /*1bc0*/ 	.word	0x00010270


	//   ....[236]....
        /*1bc4*/ 	.word	0x000102d0


	//   ....[237]....
        /*1bc8*/ 	.word	0x00010320


	//   ....[238]....
        /*1bcc*/ 	.word	0x00010390


	//   ....[239]....
        /*1bd0*/ 	.word	0x000103e0


	//   ....[240]....
        /*1bd4*/ 	.word	0x00010430


	//   ....[241]....
        /*1bd8*/ 	.word	0x00010480


	//   ....[242]....
        /*1bdc*/ 	.word	0x000104d0


	//   ....[243]....
        /*1be0*/ 	.word	0x00010540


	//   ....[244]....
        /*1be4*/ 	.word	0x000105b0


	//   ....[245]....
        /*1be8*/ 	.word	0x00010620


	//   ....[246]....
        /*1bec*/ 	.word	0x00010690


	//   ....[247]....
        /*1bf0*/ 	.word	0x00010c70


	//   ....[248]....
        /*1bf4*/ 	.word	0x00010d10


	//   ....[249]....
        /*1bf8*/ 	.word	0x00010d70


	//   ....[250]....
        /*1bfc*/ 	.word	0x00010dc0


	//   ....[251]....
        /*1c00*/ 	.word	0x00010e20


	//   ....[252]....
        /*1c04*/ 	.word	0x00010e70


	//   ....[253]....
        /*1c08*/ 	.word	0x00010f80


	//   ....[254]....
        /*1c0c*/ 	.word	0x00011100


	//   ....[255]....
        /*1c10*/ 	.word	0x00011210


	//   ....[0]....
        /*1c14*/ 	.word	0x00011300


	//   ....[1]....
        /*1c18*/ 	.word	0x000113d0


	//   ....[2]....
        /*1c1c*/ 	.word	0x000114c0


	//   ....[3]....
        /*1c20*/ 	.word	0x000115d0


	//   ....[4]....
        /*1c24*/ 	.word	0x000116d0


	//   ....[5]....
        /*1c28*/ 	.word	0x000117a0


	//   ....[6]....
        /*1c2c*/ 	.word	0x00011890


	//   ....[7]....
        /*1c30*/ 	.word	0x00011980


	//   ....[8]....
        /*1c34*/ 	.word	0x00011aa0


	//   ....[9]....
        /*1c38*/ 	.word	0x00011b90


	//   ....[10]....
        /*1c3c*/ 	.word	0x00011c50


	//   ....[11]....
        /*1c40*/ 	.word	0x00011d40


	//   ....[12]....
        /*1c44*/ 	.word	0x00011e50


	//   ....[13]....
        /*1c48*/ 	.word	0x00011f40


	//   ....[14]....
        /*1c4c*/ 	.word	0x00012010


	//   ....[15]....
        /*1c50*/ 	.word	0x00012110


	//   ....[16]....
        /*1c54*/ 	.word	0x00012200


	//   ....[17]....
        /*1c58*/ 	.word	0x00012310


	//   ....[18]....
        /*1c5c*/ 	.word	0x00012400


	//   ....[19]....
        /*1c60*/ 	.word	0x000124f0


	//   ....[20]....
        /*1c64*/ 	.word	0x000125b0


	//   ....[21]....
        /*1c68*/ 	.word	0x000126a0


	//   ....[22]....
        /*1c6c*/ 	.word	0x000127c0


	//   ....[23]....
        /*1c70*/ 	.word	0x000128b0


	//   ....[24]....
        /*1c74*/ 	.word	0x00012990


	//   ....[25]....
        /*1c78*/ 	.word	0x00012a80


	//   ....[26]....
        /*1c7c*/ 	.word	0x00012b90


	//   ....[27]....
        /*1c80*/ 	.word	0x00012ca0


	//   ....[28]....
        /*1c84*/ 	.word	0x00012d00


	//   ....[29]....
        /*1c88*/ 	.word	0x00012d50


	//   ....[30]....
        /*1c8c*/ 	.word	0x00012dd0


	//   ....[31]....
        /*1c90*/ 	.word	0x00012e30


	//   ....[32]....
        /*1c94*/ 	.word	0x00012e80


	//   ....[33]....
        /*1c98*/ 	.word	0x00012ed0


	//   ....[34]....
        /*1c9c*/ 	.word	0x00012f20


	//   ....[35]....
        /*1ca0*/ 	.word	0x00012f70


	//   ....[36]....
        /*1ca4*/ 	.word	0x00012fc0


	//   ....[37]....
        /*1ca8*/ 	.word	0x00013010


	//   ....[38]....
        /*1cac*/ 	.word	0x00013060


	//   ....[39]....
        /*1cb0*/ 	.word	0x000130b0


	//   ....[40]....
        /*1cb4*/ 	.word	0x00013110


	//   ....[41]....
        /*1cb8*/ 	.word	0x00013180


	//   ....[42]....
        /*1cbc*/ 	.word	0x000131f0


	//   ....[43]....
        /*1cc0*/ 	.word	0x00013260


	//   ....[44]....
        /*1cc4*/ 	.word	0x000132d0


	//   ....[45]....
        /*1cc8*/ 	.word	0x00013340


	//   ....[46]....
        /*1ccc*/ 	.word	0x000133b0


	//   ....[47]....
        /*1cd0*/ 	.word	0x00013420


	//   ....[48]....
        /*1cd4*/ 	.word	0x00013490


	//   ....[49]....
        /*1cd8*/ 	.word	0x00013500


	//   ....[50]....
        /*1cdc*/ 	.word	0x00013560


	//   ....[51]....
        /*1ce0*/ 	.word	0x000135d0


	//   ....[52]....
        /*1ce4*/ 	.word	0x00013640


	//   ....[53]....
        /*1ce8*/ 	.word	0x000136b0


	//   ....[54]....
        /*1cec*/ 	.word	0x00013720


	//   ....[55]....
        /*1cf0*/ 	.word	0x00013770


	//   ....[56]....
        /*1cf4*/ 	.word	0x000137e0


	//   ....[57]....
        /*1cf8*/ 	.word	0x00013850


	//   ....[58]....
        /*1cfc*/ 	.word	0x000138a0


	//   ....[59]....
        /*1d00*/ 	.word	0x00013a10


	//   ....[60]....
        /*1d04*/ 	.word	0x00013a70


	//   ....[61]....
        /*1d08*/ 	.word	0x00013b90


	//   ....[62]....
        /*1d0c*/ 	.word	0x00013be0


	//   ....[63]....
        /*1d10*/ 	.word	0x00013c40


	//   ....[64]....
        /*1d14*/ 	.word	0x00013c90


	//   ....[65]....
        /*1d18*/ 	.word	0x00013ce0


	//   ....[66]....
        /*1d1c*/ 	.word	0x00013d30


	//   ....[67]....
        /*1d20*/ 	.word	0x00013d80


	//   ....[68]....
        /*1d24*/ 	.word	0x00013dd0


	//   ....[69]....
        /*1d28*/ 	.word	0x00013e20


	//   ....[70]....
        /*1d2c*/ 	.word	0x00013e70


	//   ....[71]....
        /*1d30*/ 	.word	0x00013ec0


	//   ....[72]....
        /*1d34*/ 	.word	0x00014020


	//   ....[73]....
        /*1d38*/ 	.word	0x00014070


	//   ....[74]....
        /*1d3c*/ 	.word	0x000140c0


	//   ....[75]....
        /*1d40*/ 	.word	0x00014110


	//   ....[76]....
        /*1d44*/ 	.word	0x00014160


	//   ....[77]....
        /*1d48*/ 	.word	0x000141b0


	//   ....[78]....
        /*1d4c*/ 	.word	0x00014200


	//   ....[79]....
        /*1d50*/ 	.word	0x00014250


	//   ....[80]....
        /*1d54*/ 	.word	0x000142a0


	//   ....[81]....
        /*1d58*/ 	.word	0x00014320


	//   ....[82]....
        /*1d5c*/ 	.word	0x000144a0


	//   ....[83]....
        /*1d60*/ 	.word	0x00014500


	//   ....[84]....
        /*1d64*/ 	.word	0x00014550


	//   ....[85]....
        /*1d68*/ 	.word	0x000145a0


	//   ....[86]....
        /*1d6c*/ 	.word	0x000145f0


	//   ....[87]....
        /*1d70*/ 	.word	0x00014640


	//   ....[88]....
        /*1d74*/ 	.word	0x00014690


	//   ....[89]....
        /*1d78*/ 	.word	0x000146e0


	//   ....[90]....
        /*1d7c*/ 	.word	0x00014730


	//   ....[91]....
        /*1d80*/ 	.word	0x00014790


	//   ....[92]....
        /*1d84*/ 	.word	0x000147e0


	//   ....[93]....
        /*1d88*/ 	.word	0x00014840


	//   ....[94]....
        /*1d8c*/ 	.word	0x000148d0


	//   ....[95]....
        /*1d90*/ 	.word	0x000149c0


	//   ....[96]....
        /*1d94*/ 	.word	0x00014a20


	//   ....[97]....
        /*1d98*/ 	.word	0x00014ab0


	//   ....[98]....
        /*1d9c*/ 	.word	0x00014b10


	//   ....[99]....
        /*1da0*/ 	.word	0x00014b70


	//   ....[100]....
        /*1da4*/ 	.word	0x00014bd0


	//   ....[101]....
        /*1da8*/ 	.word	0x00014c60


	//   ....[102]....
        /*1dac*/ 	.word	0x00014cd0


	//   ....[103]....
        /*1db0*/ 	.word	0x00014d20


	//   ....[104]....
        /*1db4*/ 	.word	0x00014da0


	//   ....[105]....
        /*1db8*/ 	.word	0x00014e10


	//   ....[106]....
        /*1dbc*/ 	.word	0x00014e60


	//   ....[107]....
        /*1dc0*/ 	.word	0x00014eb0


	//   ....[108]....
        /*1dc4*/ 	.word	0x00014f00


	//   ....[109]....
        /*1dc8*/ 	.word	0x00014f50


	//   ....[110]....
        /*1dcc*/ 	.word	0x00014fa0


	//   ....[111]....
        /*1dd0*/ 	.word	0x00015090


	//   ....[112]....
        /*1dd4*/ 	.word	0x000150e0


	//   ....[113]....
        /*1dd8*/ 	.word	0x00015140


	//   ....[114]....
        /*1ddc*/ 	.word	0x000151b0


	//   ....[115]....
        /*1de0*/ 	.word	0x00015220


	//   ....[116]....
        /*1de4*/ 	.word	0x00015270


	//   ....[117]....
        /*1de8*/ 	.word	0x000152e0


	//   ....[118]....
        /*1dec*/ 	.word	0x00015330


	//   ....[119]....
        /*1df0*/ 	.word	0x00015380


	//   ....[120]....
        /*1df4*/ 	.word	0x000153d0


	//   ....[121]....
        /*1df8*/ 	.word	0x00015420


	//   ....[122]....
        /*1dfc*/ 	.word	0x00015490


	//   ....[123]....
        /*1e00*/ 	.word	0x000156c0


	//   ....[124]....
        /*1e04*/ 	.word	0x00015790


	//   ....[125]....
        /*1e08*/ 	.word	0x000157f0


	//   ....[126]....
        /*1e0c*/ 	.word	0x00015840


	//   ....[127]....
        /*1e10*/ 	.word	0x000158c0


	//   ....[128]....
        /*1e14*/ 	.word	0x00015910


	//   ....[129]....
        /*1e18*/ 	.word	0x00015980


	//   ....[130]....
        /*1e1c*/ 	.word	0x000159f0


	//   ....[131]....
        /*1e20*/ 	.word	0x00015a60


	//   ....[132]....
        /*1e24*/ 	.word	0x00015ad0


	//   ....[133]....
        /*1e28*/ 	.word	0x00015b40


	//   ....[134]....
        /*1e2c*/ 	.word	0x00015bc0


	//   ....[135]....
        /*1e30*/ 	.word	0x00015c10


	//   ....[136]....
        /*1e34*/ 	.word	0x00015c80


	//   ....[137]....
        /*1e38*/ 	.word	0x00015cf0


	//   ....[138]....
        /*1e3c*/ 	.word	0x00015d60


	//   ....[139]....
        /*1e40*/ 	.word	0x00015dd0


	//   ....[140]....
        /*1e44*/ 	.word	0x00015e40


	//   ....[141]....
        /*1e48*/ 	.word	0x00015eb0


	//   ....[142]....
        /*1e4c*/ 	.word	0x00015f20


	//   ....[143]....
        /*1e50*/ 	.word	0x00015f90


	//   ....[144]....
        /*1e54*/ 	.word	0x00016000


	//   ....[145]....
        /*1e58*/ 	.word	0x00016080


	//   ....[146]....
        /*1e5c*/ 	.word	0x000160d0


	//   ....[147]....
        /*1e60*/ 	.word	0x00016140


	//   ....[148]....
        /*1e64*/ 	.word	0x000161b0


	//   ....[149]....
        /*1e68*/ 	.word	0x00016220


	//   ....[150]....
        /*1e6c*/ 	.word	0x00016290


	//   ....[151]....
        /*1e70*/ 	.word	0x00016300


	//   ....[152]....
        /*1e74*/ 	.word	0x00016370


	//   ....[153]....
        /*1e78*/ 	.word	0x000163e0


	//   ....[154]....
        /*1e7c*/ 	.word	0x00016450


	//   ....[155]....
        /*1e80*/ 	.word	0x000164c0


	//   ....[156]....
        /*1e84*/ 	.word	0x00016530


	//   ....[157]....
        /*1e88*/ 	.word	0x00016600


	//   ....[158]....
        /*1e8c*/ 	.word	0x00016650


	//   ....[159]....
        /*1e90*/ 	.word	0x000166d0


	//   ....[160]....
        /*1e94*/ 	.word	0x00016720


	//   ....[161]....
        /*1e98*/ 	.word	0x00016790


	//   ....[162]....
        /*1e9c*/ 	.word	0x00016800


	//   ....[163]....
        /*1ea0*/ 	.word	0x00016870


	//   ....[164]....
        /*1ea4*/ 	.word	0x000168f0


	//   ....[165]....
        /*1ea8*/ 	.word	0x00016970


	//   ....[166]....
        /*1eac*/ 	.word	0x000169f0


	//   ....[167]....
        /*1eb0*/ 	.word	0x00016a90


	//   ....[168]....
        /*1eb4*/ 	.word	0x00016ae0


	//   ....[169]....
        /*1eb8*/ 	.word	0x00016b70


	//   ....[170]....
        /*1ebc*/ 	.word	0x00016c00


	//   ....[171]....
        /*1ec0*/ 	.word	0x00016c90


	//   ....[172]....
        /*1ec4*/ 	.word	0x00016d20


	//   ....[173]....
        /*1ec8*/ 	.word	0x00016db0


	//   ....[174]....
        /*1ecc*/ 	.word	0x00016e20


	//   ....[175]....
        /*1ed0*/ 	.word	0x00016ea0


	//   ....[176]....
        /*1ed4*/ 	.word	0x00016ef0


	//   ....[177]....
        /*1ed8*/ 	.word	0x00016f90


	//   ....[178]....
        /*1edc*/ 	.word	0x00017030


	//   ....[179]....
        /*1ee0*/ 	.word	0x000170e0


	//   ....[180]....
        /*1ee4*/ 	.word	0x000171b0


	//   ....[181]....
        /*1ee8*/ 	.word	0x00017220


	//   ....[182]....
        /*1eec*/ 	.word	0x000172c0


	//   ....[183]....
        /*1ef0*/ 	.word	0x00017360


	//   ....[184]....
        /*1ef4*/ 	.word	0x00017400


	//   ....[185]....
        /*1ef8*/ 	.word	0x000174a0


	//   ....[186]....
        /*1efc*/ 	.word	0x00017540


	//   ....[187]....
        /*1f00*/ 	.word	0x000175f0


	//   ....[188]....
        /*1f04*/ 	.word	0x00017690


	//   ....[189]....
        /*1f08*/ 	.word	0x00017740


	//   ....[190]....
        /*1f0c*/ 	.word	0x000177d0


	//   ....[191]....
        /*1f10*/ 	.word	0x00017840


	//   ....[192]....
        /*1f14*/ 	.word	0x00017890


	//   ....[193]....
        /*1f18*/ 	.word	0x000178e0


	//   ....[194]....
        /*1f1c*/ 	.word	0x00017930


	//   ....[195]....
        /*1f20*/ 	.word	0x00017980


	//   ....[196]....
        /*1f24*/ 	.word	0x000179d0


	//   ....[197]....
        /*1f28*/ 	.word	0x00017a20


	//   ....[198]....
        /*1f2c*/ 	.word	0x00017a70


	//   ....[199]....
        /*1f30*/ 	.word	0x00017ac0


	//   ....[200]....
        /*1f34*/ 	.word	0x00017b10


	//   ....[201]....
        /*1f38*/ 	.word	0x00017b60


	//   ....[202]....
        /*1f3c*/ 	.word	0x00017c20


	//   ....[203]....
        /*1f40*/ 	.word	0x00017d80


	//   ....[204]....
        /*1f44*/ 	.word	0x00017df0


	//   ....[205]....
        /*1f48*/ 	.word	0x00017e60


	//   ....[206]....
        /*1f4c*/ 	.word	0x00017ed0


	//   ....[207]....
        /*1f50*/ 	.word	0x00017f40


	//   ....[208]....
        /*1f54*/ 	.word	0x00017fb0


	//   ....[209]....
        /*1f58*/ 	.word	0x00018020


	//   ....[210]....
        /*1f5c*/ 	.word	0x00018090


	//   ....[211]....
        /*1f60*/ 	.word	0x00018100


	//   ....[212]....
        /*1f64*/ 	.word	0x00018170


	//   ....[213]....
        /*1f68*/ 	.word	0x000181e0


	//   ....[214]....
        /*1f6c*/ 	.word	0x00018250


	//   ....[215]....
        /*1f70*/ 	.word	0x000182c0


	//   ....[216]....
        /*1f74*/ 	.word	0x00018330


	//   ....[217]....
        /*1f78*/ 	.word	0x000183a0


	//   ....[218]....
        /*1f7c*/ 	.word	0x00018410


	//   ....[219]....
        /*1f80*/ 	.word	0x00018480


	//   ....[220]....
        /*1f84*/ 	.word	0x000184f0


	//   ....[221]....
        /*1f88*/ 	.word	0x00018560


	//----- nvinfo : EIATTR_VRC_CTA_INIT_COUNT
	.align		4
.L_219:
        /*1f8c*/ 	.byte	0x02, 0x4a
	.zero		1
	.zero		1


	//----- nvinfo : EIATTR_EXIT_INSTR_OFFSETS
	.align		4
        /*1f90*/ 	.byte	0x04, 0x1c
        /*1f92*/ 	.short	(.L_221 - .L_220)


	//   ....[0]....
.L_220:
        /*1f94*/ 	.word	0x000095e0


	//----- nvinfo : EIATTR_CRS_STACK_SIZE
	.align		4
.L_221:
        /*1f98*/ 	.byte	0x04, 0x1e
        /*1f9a*/ 	.short	(.L_223 - .L_222)
.L_222:
        /*1f9c*/ 	.word	0x00000000


	//----- nvinfo : EIATTR_CBANK_PARAM_SIZE
	.align		4
.L_223:
        /*1fa0*/ 	.byte	0x03, 0x19
        /*1fa2*/ 	.short	0x0038


	//----- nvinfo : EIATTR_PARAM_CBANK
	.align		4
        /*1fa4*/ 	.byte	0x04, 0x0a
        /*1fa6*/ 	.short	(.L_225 - .L_224)
	.align		4
.L_224:
        /*1fa8*/ 	.word	index@(.nv.constant0._Z12_spmm_conv_4PKfPfiiPKiS3_S3_S0_)
        /*1fac*/ 	.short	0x0380
        /*1fae*/ 	.short	0x0038


	//----- nvinfo : EIATTR_SW_WAR
	.align		4
.L_225:
        /*1fb0*/ 	.byte	0x04, 0x36
        /*1fb2*/ 	.short	(.L_227 - .L_226)
.L_226:
        /*1fb4*/ 	.word	0x00000008
.L_227:


//--------------------- .nv.info._Z12_spmm_conv_2PKfPfiiPKiS3_S3_S0_ --------------------------
	.section	.nv.info._Z12_spmm_conv_2PKfPfiiPKiS3_S3_S0_,"",@"SHT_CUDA_INFO"
	.sectionflags	@""
	.align	4


	//----- nvinfo : EIATTR_CUDA_API_VERSION
	.align		4
        /*0000*/ 	.byte	0x04, 0x37
        /*0002*/ 	.short	(.L_229 - .L_228)
.L_228:
        /*0004*/ 	.word	0x00000082


	//----- nvinfo : EIATTR_KPARAM_INFO
	.align		4
.L_229:
        /*0008*/ 	.byte	0x04, 0x17
        /*000a*/ 	.short	(.L_231 - .L_230)
.L_230:
        /*000c*/ 	.word	0x00000000
        /*0010*/ 	.short	0x0007
        /*0012*/ 	.short	0x0030
        /*0014*/ 	.byte	0x00, 0xf5, 0x21, 0x00


	//----- nvinfo : EIATTR_KPARAM_INFO
	.align		4
.L_231:
        /*0018*/ 	.byte	0x04, 0x17
        /*001a*/ 	.short	(.L_233 - .L_232)
.L_232:
        /*001c*/ 	.word	0x00000000
        /*0020*/ 	.short	0x0006
        /*0022*/ 	.short	0x0028
        /*0024*/ 	.byte	0x00, 0xf5, 0x21, 0x00


	//----- nvinfo : EIATTR_KPARAM_INFO
	.align		4
.L_233:
        /*0028*/ 	.byte	0x04, 0x17
        /*002a*/ 	.short	(.L_235 - .L_234)
.L_234:
        /*002c*/ 	.word	0x00000000
        /*0030*/ 	.short	0x0005
        /*0032*/ 	.short	0x0020
        /*0034*/ 	.byte	0x00, 0xf5, 0x21, 0x00


	//----- nvinfo : EIATTR_KPARAM_INFO
	.align		4
.L_235:
        /*0038*/ 	.byte	0x04, 0x17
        /*003a*/ 	.short	(.L_237 - .L_236)
.L_236:
        /*003c*/ 	.word	0x00000000
        /*0040*/ 	.short	0x0004
        /*0042*/ 	.short	0x0018
        /*0044*/ 	.byte	0x00, 0xf5, 0x21, 0x00


	//----- nvinfo : EIATTR_KPARAM_INFO
	.align		4
.L_237:
        /*0048*/ 	.byte	0x04, 0x17
        /*004a*/ 	.short	(.L_239 - .L_238)
.L_238:
        /*004c*/ 	.word	0x00000000
        /*0050*/ 	.short	0x0003
        /*0052*/ 	.short	0x0014
        /*0054*/ 	.byte	0x00, 0xf0, 0x11, 0x00


	//----- nvinfo : EIATTR_KPARAM_INFO
	.align		4
.L_239:
        /*0058*/ 	.byte	0x04, 0x17
        /*005a*/ 	.short	(.L_241 - .L_240)
.L_240:
        /*005c*/ 	.word	0x00000000
        /*0060*/ 	.short	0x0002
        /*0062*/ 	.short	0x0010
        /*0064*/ 	.byte	0x00, 0xf0, 0x11, 0x00


	//----- nvinfo : EIATTR_KPARAM_INFO
	.align		4
.L_241:
        /*0068*/ 	.byte	0x04, 0x17
        /*006a*/ 	.short	(.L_243 - .L_242)
.L_242:
        /*006c*/ 	.word	0x00000000
        /*0070*/ 	.short	0x0001
        /*0072*/ 	.short	0x0008
        /*0074*/ 	.byte	0x00, 0xf5, 0x21, 0x00


	//----- nvinfo : EIATTR_KPARAM_INFO
	.align		4
.L_243:
        /*0078*/ 	.byte	0x04, 0x17
        /*007a*/ 	.short	(.L_245 - .L_244)
.L_244:
        /*007c*/ 	.word	0x00000000
        /*0080*/ 	.short	0x0000
        /*0082*/ 	.short	0x0000
        /*0084*/ 	.byte	0x00, 0xf5, 0x21, 0x00


	//----- nvinfo : EIATTR_SPARSE_MMA_MASK
	.align		4
.L_245:
        /*0088*/ 	.byte	0x03, 0x50
        /*008a*/ 	.short	0x0000


	//----- nvinfo : EIATTR_MAXREG_COUNT
	.align		4
        /*008c*/ 	.byte	0x03, 0x1b
        /*008e*/ 	.short	0x00ff


	//----- nvinfo : EIATTR_MERCURY_ISA_VERSION
	.align		4
        /*0090*/ 	.byte	0x03, 0x5f
        /*0092*/ 	.short	0x0101


	//----- nvinfo : EIATTR_COOP_GROUP_MASK_REGIDS
	.align		4
        /*0094*/ 	.byte	0x04, 0x29
        /*0096*/ 	.short	(.L_247 - .L_246)


	//   ....[0]....
.L_246:
        /*0098*/ 	.word	0xffffffff


	//   ....[1]....
        /*009c*/ 	.word	0xffffffff


	//   ....[2]....
        /*00a0*/ 	.word	0xffffffff


	//   ....[3]....
        /*00a4*/ 	.word	0xffffffff


	//   ....[4]....
        /*00a8*/ 	.word	0xffffffff


	//   ....[5]....
        /*00ac*/ 	.word	0xffffffff


	//   ....[6]....
        /*00b0*/ 	.word	0xffffffff


	//   ....[7]....
        /*00b4*/ 	.word	0xffffffff


	//   ....[8]....
        /*00b8*/ 	.word	0xffffffff


	//   ....[9]....
        /*00bc*/ 	.word	0xffffffff


	//   ....[10]....
        /*00c0*/ 	.word	0xffffffff


	//   ....[11]....
        /*00c4*/ 	.word	0xffffffff


	//   ....[12]....
        /*00c8*/ 	.word	0xffffffff


	//   ....[13]....
        /*00cc*/ 	.word	0xffffffff


	//   ....[14]....
        /*00d0*/ 	.word	0xffffffff


	//   ....[15]....
        /*00d4*/ 	.word	0xffffffff


	//   ....[16]....
        /*00d8*/ 	.word	0xffffffff


	//   ....[17]....
        /*00dc*/ 	.word	0xffffffff


	//   ....[18]....
        /*00e0*/ 	.word	0xffffffff


	//   ....[19]....
        /*00e4*/ 	.word	0xffffffff


	//   ....[20]....
        /*00e8*/ 	.word	0xffffffff


	//   ....[21]....
        /*00ec*/ 	.word	0xffffffff


	//   ....[22]....
        /*00f0*/ 	.word	0xffffffff


	//   ....[23]....
        /*00f4*/ 	.word	0xffffffff


	//   ....[24]....
        /*00f8*/ 	.word	0xffffffff


	//   ....[25]....
        /*00fc*/ 	.word	0xffffffff


	//   ....[26]....
        /*0100*/ 	.word	0xffffffff


	//   ....[27]....
        /*0104*/ 	.word	0xffffffff


	//   ....[28]....
        /*0108*/ 	.word	0xffffffff


	//   ....[29]....
        /*010c*/ 	.word	0xffffffff


	//   ....[30]....
        /*0110*/ 	.word	0xffffffff


	//   ....[31]....
        /*0114*/ 	.word	0xffffffff


	//   ....[32]....
        /*0118*/ 	.word	0xffffffff


	//   ....[33]....
        /*011c*/ 	.word	0xffffffff


	//   ....[34]....
        /*0120*/ 	.word	0xffffffff


	//   ....[35]....
        /*0124*/ 	.word	0xffffffff


	//   ....[36]....
        /*0128*/ 	.word	0xffffffff


	//   ....[37]....
        /*012c*/ 	.word	0xffffffff


	//   ....[38]....
        /*0130*/ 	.word	0xffffffff


	//   ....[39]....
        /*0134*/ 	.word	0xffffffff


	//   ....[40]....
        /*0138*/ 	.word	0xffffffff


	//   ....[41]....
        /*013c*/ 	.word	0xffffffff


	//   ....[42]....
        /*0140*/ 	.word	0xffffffff


	//   ....[43]....
        /*0144*/ 	.word	0xffffffff


	//   ....[44]....
        /*0148*/ 	.word	0xffffffff


	//   ....[45]....
        /*014c*/ 	.word	0xffffffff


	//   ....[46]....
        /*0150*/ 	.word	0xffffffff


	//   ....[47]....
        /*0154*/ 	.word	0xffffffff


	//   ....[48]....
        /*0158*/ 	.word	0xffffffff


	//   ....[49]....
        /*015c*/ 	.word	0xffffffff


	//   ....[50]....
        /*0160*/ 	.word	0xffffffff


	//   ....[51]....
        /*0164*/ 	.word	0xffffffff


	//   ....[52]....
        /*0168*/ 	.word	0xffffffff


	//   ....[53]....
        /*016c*/ 	.word	0xffffffff


	//   ....[54]....
        /*0170*/ 	.word	0xffffffff


	//   ....[55]....
        /*0174*/ 	.word	0xffffffff


	//   ....[56]....
        /*0178*/ 	.word	0xffffffff


	//   ....[57]....
        /*017c*/ 	.word	0xffffffff


	//   ....[58]....
        /*0180*/ 	.word	0xffffffff


	//   ....[59]....
        /*0184*/ 	.word	0xffffffff


	//   ....[60]....
        /*0188*/ 	.word	0xffffffff


	//   ....[61]....
        /*018c*/ 	.word	0xffffffff


	//   ....[62]....
        /*0190*/ 	.word	0xffffffff


	//   ....[63]....
        /*0194*/ 	.word	0xffffffff


	//   ....[64]....
        /*0198*/ 	.word	0xffffffff


	//   ....[65]....
        /*019c*/ 	.word	0xffffffff


	//   ....[66]....
        /*01a0*/ 	.word	0xffffffff


	//   ....[67]....
        /*01a4*/ 	.word	0xffffffff


	//   ....[68]....
        /*01a8*/ 	.word	0xffffffff


	//   ....[69]....
        /*01ac*/ 	.word	0xffffffff


	//   ....[70]....
        /*01b0*/ 	.word	0xffffffff


	//   ....[71]....
        /*01b4*/ 	.word	0xffffffff


	//   ....[72]....
        /*01b8*/ 	.word	0xffffffff


	//   ....[73]....
        /*01bc*/ 	.word	0xffffffff


	//   ....[74]....
        /*01c0*/ 	.word	0xffffffff


	//   ....[75]....
        /*01c4*/ 	.word	0xffffffff


	//   ....[76]....
        /*01c8*/ 	.word	0xffffffff


	//   ....[77]....
        /*01cc*/ 	.word	0xffffffff


	//   ....[78]....
        /*01d0*/ 	.word	0xffffffff


	//   ....[79]....
        /*01d4*/ 	.word	0xffffffff


	//   ....[80]....
        /*01d8*/ 	.word	0xffffffff


	//   ....[81]....
        /*01dc*/ 	.word	0xffffffff


	//   ....[82]....
        /*01e0*/ 	.word	0xffffffff


	//   ....[83]....
        /*01e4*/ 	.word	0xffffffff


	//   ....[84]....
        /*01e8*/ 	.word	0xffffffff


	//   ....[85]....
        /*01ec*/ 	.word	0xffffffff


	//   ....[86]....
        /*01f0*/ 	.word	0xffffffff


	//   ....[87]....
        /*01f4*/ 	.word	0xffffffff


	//   ....[88]....
        /*01f8*/ 	.word	0xffffffff


	//   ....[89]....
        /*01fc*/ 	.word	0xffffffff


	//   ....[90]....
        /*0200*/ 	.word	0xffffffff


	//   ....[91]....
        /*0204*/ 	.word	0xffffffff


	//   ....[92]....
        /*0208*/ 	.word	0xffffffff


	//   ....[93]....
        /*020c*/ 	.word	0xffffffff


	//   ....[94]....
        /*0210*/ 	.word	0xffffffff


	//   ....[95]....
        /*0214*/ 	.word	0xffffffff


	//   ....[96]....
        /*0218*/ 	.word	0xffffffff


	//   ....[97]....
        /*021c*/ 	.word	0xffffffff


	//   ....[98]....
        /*0220*/ 	.word	0xffffffff


	//   ....[99]....
        /*0224*/ 	.word	0xffffffff


	//   ....[100]....
        /*0228*/ 	.word	0xffffffff


	//   ....[101]....
        /*022c*/ 	.word	0xffffffff


	//   ....[102]....
        /*0230*/ 	.word	0xffffffff


	//   ....[103]....
        /*0234*/ 	.word	0xffffffff


	//   ....[104]....
        /*0238*/ 	.word	0xffffffff


	//   ....[105]....
        /*023c*/ 	.word	0xffffffff


	//   ....[106]....
        /*0240*/ 	.word	0xffffffff


	//   ....[107]....
        /*0244*/ 	.word	0xffffffff


	//   ....[108]....
        /*0248*/ 	.word	0xffffffff


	//   ....[109]....
        /*024c*/ 	.word	0xffffffff


	//   ....[110]....
        /*0250*/ 	.word	0xffffffff


	//   ....[111]....
        /*0254*/ 	.word	0xffffffff


	//   ....[112]....
        /*0258*/ 	.word	0xffffffff


	//   ....[113]....
        /*025c*/ 	.word	0xffffffff


	//   ....[114]....
        /*0260*/ 	.word	0xffffffff


	//   ....[115]....
        /*0264*/ 	.word	0xffffffff


	//   ....[116]....
        /*0268*/ 	.word	0xffffffff


	//   ....[117]....
        /*026c*/ 	.word	0xffffffff


	//   ....[118]....
        /*0270*/ 	.word	0xffffffff


	//   ....[119]....
        /*0274*/ 	.word	0xffffffff


	//   ....[120]....
        /*0278*/ 	.word	0xffffffff


	//   ....[121]....
        /*027c*/ 	.word	0xffffffff


	//   ....[122]....
        /*0280*/ 	.word	0xffffffff


	//   ....[123]....
        /*0284*/ 	.word	0xffffffff


	//   ....[124]....
        /*0288*/ 	.word	0xffffffff


	//   ....[125]....
        /*028c*/ 	.word	0xffffffff


	//   ....[126]....
        /*0290*/ 	.word	0xffffffff


	//   ....[127]....
        /*0294*/ 	.word	0xffffffff


	//   ....[128]....
        /*0298*/ 	.word	0xffffffff


	//   ....[129]....
        /*029c*/ 	.word	0xffffffff


	//   ....[130]....
        /*02a0*/ 	.word	0xffffffff


	//   ....[131]....
        /*02a4*/ 	.word	0xffffffff


	//   ....[132]....
        /*02a8*/ 	.word	0xffffffff


	//   ....[133]....
        /*02ac*/ 	.word	0xffffffff


	//   ....[134]....
        /*02b0*/ 	.word	0xffffffff


	//   ....[135]....
        /*02b4*/ 	.word	0xffffffff


	//   ....[136]....
        /*02b8*/ 	.word	0xffffffff


	//   ....[137]....
        /*02bc*/ 	.word	0xffffffff


	//   ....[138]....
        /*02c0*/ 	.word	0xffffffff


	//   ....[139]....
        /*02c4*/ 	.word	0xffffffff


	//   ....[140]....
        /*02c8*/ 	.word	0xffffffff


	//   ....[141]....
        /*02cc*/ 	.word	0xffffffff


	//   ....[142]....
        /*02d0*/ 	.word	0xffffffff


	//   ....[143]....
        /*02d4*/ 	.word	0xffffffff


	//   ....[144]....
        /*02d8*/ 	.word	0xffffffff


	//   ....[145]....
        /*02dc*/ 	.word	0xffffffff


	//   ....[146]....
        /*02e0*/ 	.word	0xffffffff


	//   ....[147]....
        /*02e4*/ 	.word	0xffffffff


	//   ....[148]....
        /*02e8*/ 	.word	0xffffffff


	//   ....[149]....
        /*02ec*/ 	.word	0xffffffff


	//   ....[150]....
        /*02f0*/ 	.word	0xffffffff


	//   ....[151]....
        /*02f4*/ 	.word	0xffffffff


	//   ....[152]....
        /*02f8*/ 	.word	0xffffffff


	//   ....[153]....
        /*02fc*/ 	.word	0xffffffff


	//   ....[154]....
        /*0300*/ 	.word	0xffffffff


	//   ....[155]....
        /*0304*/ 	.word	0xffffffff


	//   ....[156]....
        /*0308*/ 	.word	0xffffffff


	//   ....[157]....
        /*030c*/ 	.word	0xffffffff


	//   ....[158]....
        /*0310*/ 	.word	0xffffffff


	//   ....[159]....
        /*0314*/ 	.word	0xffffffff


	//   ....[160]....
        /*0318*/ 	.word	0xffffffff


	//   ....[161]....
        /*031c*/ 	.word	0xffffffff


	//   ....[162]....
        /*0320*/ 	.word	0xffffffff


	//   ....[163]....
        /*0324*/ 	.word	0xffffffff


	//   ....[164]....
        /*0328*/ 	.word	0xffffffff


	//   ....[165]....
        /*032c*/ 	.word	0xffffffff


	//   ....[166]....
        /*0330*/ 	.word	0xffffffff


	//   ....[167]....
        /*0334*/ 	.word	0xffffffff


	//   ....[168]....
        /*0338*/ 	.word	0xffffffff


	//   ....[169]....
        /*033c*/ 	.word	0xffffffff


	//   ....[170]....
        /*0340*/ 	.word	0xffffffff


	//   ....[171]....
        /*0344*/ 	.word	0xffffffff


	//   ....[172]....
        /*0348*/ 	.word	0xffffffff


	//   ....[173]....
        /*034c*/ 	.word	0xffffffff


	//   ....[174]....
        /*0350*/ 	.word	0xffffffff


	//   ....[175]....
        /*0354*/ 	.word	0xffffffff


	//   ....[176]....
        /*0358*/ 	.word	0xffffffff


	//   ....[177]....
        /*035c*/ 	.word	0xffffffff


	//   ....[178]....
        /*0360*/ 	.word	0xffffffff


	//   ....[179]....
        /*0364*/ 	.word	0xffffffff


	//   ....[180]....
        /*0368*/ 	.word	0xffffffff


	//   ....[181]....
        /*036c*/ 	.word	0xffffffff


	//   ....[182]....
        /*0370*/ 	.word	0xffffffff


	//   ....[183]....
        /*0374*/ 	.word	0xffffffff


	//   ....[184]....
        /*0378*/ 	.word	0xffffffff


	//   ....[185]....
        /*037c*/ 	.word	0xffffffff


	//   ....[186]....
        /*0380*/ 	.word	0xffffffff


	//   ....[187]....
        /*0384*/ 	.word	0xffffffff


	//   ....[188]....
        /*0388*/ 	.word	0xffffffff


	//   ....[189]....
        /*038c*/ 	.word	0xffffffff


	//   ....[190]....
        /*0390*/ 	.word	0xffffffff


	//   ....[191]....
        /*0394*/ 	.word	0xffffffff


	//   ....[192]....
        /*0398*/ 	.word	0xffffffff


	//   ....[193]....
        /*039c*/ 	.word	0xffffffff


	//   ....[194]....
        /*03a0*/ 	.word	0xffffffff


	//   ....[195]....
        /*03a4*/ 	.word	0xffffffff


	//   ....[196]....
        /*03a8*/ 	.word	0xffffffff


	//   ....[197]....
        /*03ac*/ 	.word	0xffffffff


	//   ....[198]....
        /*03b0*/ 	.word	0xffffffff


	//   ....[199]....
        /*03b4*/ 	.word	0xffffffff


	//   ....[200]....
        /*03b8*/ 	.word	0xffffffff


	//   ....[201]....
        /*03bc*/ 	.word	0xffffffff


	//   ....[202]....
        /*03c0*/ 	.word	0xffffffff


	//   ....[203]....
        /*03c4*/ 	.word	0xffffffff


	//   ....[204]....
        /*03c8*/ 	.word	0xffffffff


	//   ....[205]....
        /*03cc*/ 	.word	0xffffffff


	//   ....[206]....
        /*03d0*/ 	.word	0xffffffff


	//   ....[207]....
        /*03d4*/ 	.word	0xffffffff


	//   ....[208]....
        /*03d8*/ 	.word	0xffffffff


	//   ....[209]....
        /*03dc*/ 	.word	0xffffffff


	//   ....[210]....
        /*03e0*/ 	.word	0xffffffff


	//   ....[211]....
        /*03e4*/ 	.word	0xffffffff


	//   ....[212]....
        /*03e8*/ 	.word	0xffffffff


	//   ....[213]....
        /*03ec*/ 	.word	0xffffffff


	//   ....[214]....
        /*03f0*/ 	.word	0xffffffff


	//   ....[215]....
        /*03f4*/ 	.word	0xffffffff


	//   ....[216]....
        /*03f8*/ 	.word	0xffffffff


	//   ....[217]....
        /*03fc*/ 	.word	0xffffffff


	//   ....[218]....
        /*0400*/ 	.word	0xffffffff


	//   ....[219]....
        /*0404*/ 	.word	0xffffffff


	//   ....[220]....
        /*0408*/ 	.word	0xffffffff


	//   ....[221]....
        /*040c*/ 	.word	0xffffffff


	//   ....[222]....
        /*0410*/ 	.word	0xffffffff


	//   ....[223]....
        /*0414*/ 	.word	0xffffffff


	//   ....[224]....
        /*0418*/ 	.word	0xffffffff


	//   ....[225]....
        /*041c*/ 	.word	0xffffffff


	//   ....[226]....
        /*0420*/ 	.word	0xffffffff


	//   ....[227]....
        /*0424*/ 	.word	0xffffffff


	//   ....[228]....
        /*0428*/ 	.word	0xffffffff


	//   ....[229]....
        /*042c*/ 	.word	0xffffffff


	//   ....[230]....
        /*0430*/ 	.word	0xffffffff


	//   ....[231]....
        /*0434*/ 	.word	0xffffffff


	//   ....[232]....
        /*0438*/ 	.word	0xffffffff


	//   ....[233]....
        /*043c*/ 	.word	0xffffffff


	//   ....[234]....
        /*0440*/ 	.word	0xffffffff


	//   ....[235]....
        /*0444*/ 	.word	0xffffffff


	//   ....[236]....
        /*0448*/ 	.word	0xffffffff


	//   ....[237]....
        /*044c*/ 	.word	0xffffffff


	//   ....[238]....
        /*0450*/ 	.word	0xffffffff


	//   ....[239]....
        /*0454*/ 	.word	0xffffffff


	//   ....[240]....
        /*0458*/ 	.word	0xffffffff


	//   ....[241]....
        /*045c*/ 	.word	0xffffffff


	//   ....[242]....
        /*0460*/ 	.word	0xffffffff


	//   ....[243]....
        /*0464*/ 	.word	0xffffffff


	//   ....[244]....
        /*0468*/ 	.word	0xffffffff


	//   ....[245]....
        /*046c*/ 	.word	0xffffffff


	//   ....[246]....
        /*0470*/ 	.word	0xffffffff


	//   ....[247]....
        /*0474*/ 	.word	0xffffffff


	//   ....[248]....
        /*0478*/ 	.word	0xffffffff


	//   ....[249]....
        /*047c*/ 	.word	0xffffffff


	//   ....[250]....
        /*0480*/ 	.word	0xffffffff


	//   ....[251]....
        /*0484*/ 	.word	0xffffffff


	//   ....[252]....
        /*0488*/ 	.word	0xffffffff


	//   ....[253]....
        /*048c*/ 	.word	0xffffffff


	//   ....[254]....
        /*0490*/ 	.word	0xffffffff


	//   ....[255]....
        /*0494*/ 	.word	0xffffffff


	//   ....[0]....
        /*0498*/ 	.word	0xffffffff


	//   ....[1]....
        /*049c*/ 	.word	0xffffffff


	//   ....[2]....
        /*04a0*/ 	.word	0xffffffff


	//   ....[3]....
        /*04a4*/ 	.word	0xffffffff


	//   ....[4]....
        /*04a8*/ 	.word	0xffffffff


	//   ....[5]....
        /*04ac*/ 	.word	0xffffffff


	//   ....[6]....
        /*04b0*/ 	.word	0xffffffff


	//   ....[7]....
        /*04b4*/ 	.word	0xffffffff


	//   ....[8]....
        /*04b8*/ 	.word	0xffffffff


	//   ....[9]....
        /*04bc*/ 	.word	0xffffffff


	//   ....[10]....
        /*04c0*/ 	.word	0xffffffff


	//   ....[11]....
        /*04c4*/ 	.word	0xffffffff


	//   ....[12]....
        /*04c8*/ 	.word	0xffffffff


	//   ....[13]....
        /*04cc*/ 	.word	0xffffffff


	//   ....[14]....
        /*04d0*/ 	.word	0xffffffff


	//   ....[15]....
        /*04d4*/ 	.word	0xffffffff


	//   ....[16]....
        /*04d8*/ 	.word	0xffffffff


	//   ....[17]....
        /*04dc*/ 	.word	0xffffffff


	//   ....[18]....
        /*04e0*/ 	.word	0xffffffff


	//   ....[19]....
        /*04e4*/ 	.word	0xffffffff


	//   ....[20]....
        /*04e8*/ 	.word	0xffffffff


	//   ....[21]....
        /*04ec*/ 	.word	0xffffffff


	//   ....[22]....
        /*04f0*/ 	.word	0xffffffff


	//   ....[23]....
        /*04f4*/ 	.word	0xffffffff


	//   ....[24]....
        /*04f8*/ 	.word	0xffffffff


	//   ....[25]....
        /*04fc*/ 	.word	0xffffffff


	//   ....[26]....
        /*0500*/ 	.word	0xffffffff


	//   ....[27]....
        /*0504*/ 	.word	0xffffffff


	//   ....[28]....
        /*0508*/ 	.word	0xffffffff


	//   ....[29]....
        /*050c*/ 	.word	0xffffffff


	//   ....[30]....
        /*0510*/ 	.word	0xffffffff


	//   ....[31]....
        /*0514*/ 	.word	0xffffffff


	//   ....[32]....
        /*0518*/ 	.word	0xffffffff


	//   ....[33]....
        /*051c*/ 	.word	0xffffffff


	//   ....[34]....
        /*0520*/ 	.word	0xffffffff


	//   ....[35]....
        /*0524*/ 	.word	0xffffffff


	//   ....[36]....
        /*0528*/ 	.word	0xffffffff


	//   ....[37]....
        /*052c*/ 	.word	0xffffffff


	//   ....[38]....
        /*0530*/ 	.word	0xffffffff


	//   ....[39]....
        /*0534*/ 	.word	0xffffffff


	//   ....[40]....
        /*0538*/ 	.word	0xffffffff


	//   ....[41]....
        /*053c*/ 	.word	0xffffffff


	//   ....[42]....
        /*0540*/ 	.word	0xffffffff


	//   ....[43]....
        /*0544*/ 	.word	0xffffffff


	//   ....[44]....
        /*0548*/ 	.word	0xffffffff


	//   ....[45]....
        /*054c*/ 	.word	0xffffffff


	//   ....[46]....
        /*0550*/ 	.word	0xffffffff


	//   ....[47]....
        /*0554*/ 	.word	0xffffffff


	//   ....[48]....
        /*0558*/ 	.word	0xffffffff


	//   ....[49]....
        /*055c*/ 	.word	0xffffffff


	//   ....[50]....
        /*0560*/ 	.word	0xffffffff


	//   ....[51]....
        /*0564*/ 	.word	0xffffffff


	//   ....[52]....
        /*0568*/ 	.word	0xffffffff


	//   ....[53]....
        /*056c*/ 	.word	0xffffffff


	//   ....[54]....
        /*0570*/ 	.word	0xffffffff


	//   ....[55]....
        /*0574*/ 	.word	0xffffffff


	//   ....[56]....
        /*0578*/ 	.word	0xffffffff


	//   ....[57]....
        /*057c*/ 	.word	0xffffffff


	//   ....[58]....
        /*0580*/ 	.word	0xffffffff


	//   ....[59]....
        /*0584*/ 	.word	0xffffffff


	//   ....[60]....
        /*0588*/ 	.word	0xffffffff


	//   ....[61]....
        /*058c*/ 	.word	0xffffffff


	//   ....[62]....
        /*0590*/ 	.word	0xffffffff


	//   ....[63]....
        /*0594*/ 	.word	0xffffffff


	//   ....[64]....
        /*0598*/ 	.word	0xffffffff


	//   ....[65]....
        /*059c*/ 	.word	0xffffffff


	//   ....[66]....
        /*05a0*/ 	.word	0xffffffff


	//   ....[67]....
        /*05a4*/ 	.word	0xffffffff


	//   ....[68]....
        /*05a8*/ 	.word	0xffffffff


	//   ....[69]....
        /*05ac*/ 	.word	0xffffffff


	//   ....[70]....
        /*05b0*/ 	.word	0xffffffff


	//   ....[71]....
        /*05b4*/ 	.word	0xffffffff


	//   ....[72]....
        /*05b8*/ 	.word	0xffffffff


	//   ....[73]....
        /*05bc*/ 	.word	0xffffffff


	//   ....[74]....
        /*05c0*/ 	.word	0xffffffff


	//   ....[75]....
        /*05c4*/ 	.word	0xffffffff


	//   ....[76]....
        /*05c8*/ 	.word	0xffffffff


	//   ....[77]....
        /*05cc*/ 	.word	0xffffffff


	//   ....[78]....
        /*05d0*/ 	.word	0xffffffff


	//   ....[79]....
        /*05d4*/ 	.word	0xffffffff


	//   ....[80]....
        /*05d8*/ 	.word	0xffffffff


	//   ....[81]....
        /*05dc*/ 	.word	0xffffffff


	//   ....[82]....
        /*05e0*/ 	.word	0xffffffff


	//   ....[83]....
        /*05e4*/ 	.word	0xffffffff


	//   ....[84]....
        /*05e8*/ 	.word	0xffffffff


	//   ....[85]....
        /*05ec*/ 	.word	0xffffffff


	//   ....[86]....
        /*05f0*/ 	.word	0xffffffff


	//   ....[87]....
        /*05f4*/ 	.word	0xffffffff


	//   ....[88]....
        /*05f8*/ 	.word	0xffffffff


	//   ....[89]....
        /*05fc*/ 	.word	0xffffffff


	//   ....[90]....
        /*0600*/ 	.word	0xffffffff


	//   ....[91]....
        /*0604*/ 	.word	0xffffffff


	//   ....[92]....
        /*0608*/ 	.word	0xffffffff


	//   ....[93]....
        /*060c*/ 	.word	0xffffffff


	//   ....[94]....
        /*0610*/ 	.word	0xffffffff


	//   ....[95]....
        /*0614*/ 	.word	0xffffffff


	//   ....[96]....
        /*0618*/ 	.word	0xffffffff


	//   ....[97]....
        /*061c*/ 	.word	0xffffffff


	//   ....[98]....
        /*0620*/ 	.word	0xffffffff


	//   ....[99]....
        /*0624*/ 	.word	0xffffffff


	//   ....[100]....
        /*0628*/ 	.word	0xffffffff


	//   ....[101]....
        /*062c*/ 	.word	0xffffffff


	//   ....[102]....
        /*0630*/ 	.word	0xffffffff


	//   ....[103]....
        /*0634*/ 	.word	0xffffffff


	//   ....[104]....
        /*0638*/ 	.word	0xffffffff


	//   ....[105]....
        /*063c*/ 	.word	0xffffffff


	//   ....[106]....
        /*0640*/ 	.word	0xffffffff


	//   ....[107]....
        /*0644*/ 	.word	0xffffffff


	//   ....[108]....
        /*0648*/ 	.word	0xffffffff


	//   ....[109]....
        /*064c*/ 	.word	0xffffffff


	//   ....[110]....
        /*0650*/ 	.word	0xffffffff


	//   ....[111]....
        /*0654*/ 	.word	0xffffffff


	//   ....[112]....
        /*0658*/ 	.word	0xffffffff


	//   ....[113]....
        /*065c*/ 	.word	0xffffffff


	//   ....[114]....
        /*0660*/ 	.word	0xffffffff


	//   ....[115]....
        /*0664*/ 	.word	0xffffffff


	//   ....[116]....
        /*0668*/ 	.word	0xffffffff


	//   ....[117]....
        /*066c*/ 	.word	0xffffffff


	//   ....[118]....
        /*0670*/ 	.word	0xffffffff


	//   ....[119]....
        /*0674*/ 	.word	0xffffffff


	//   ....[120]....
        /*0678*/ 	.word	0xffffffff


	//   ....[121]....
        /*067c*/ 	.word	0xffffffff


	//   ....[122]....
        /*0680*/ 	.word	0xffffffff


	//   ....[123]....
        /*0684*/ 	.word	0xffffffff


	//   ....[124]....
        /*0688*/ 	.word	0xffffffff


	//   ....[125]....
        /*068c*/ 	.word	0xffffffff


	//   ....[126]....
        /*0690*/ 	.word	0xffffffff


	//   ....[127]....
        /*0694*/ 	.word	0xffffffff


	//   ....[128]....
        /*0698*/ 	.word	0xffffffff


	//   ....[129]....
        /*069c*/ 	.word	0xffffffff


	//   ....[130]....
        /*06a0*/ 	.word	0xffffffff


	//   ....[131]....
        /*06a4*/ 	.word	0xffffffff


	//   ....[132]....
        /*06a8*/ 	.word	0xffffffff


	//   ....[133]....
        /*06ac*/ 	.word	0xffffffff


	//   ....[134]....
        /*06b0*/ 	.word	0xffffffff


	//   ....[135]....
        /*06b4*/ 	.word	0xffffffff


	//   ....[136]....
        /*06b8*/ 	.word	0xffffffff


	//   ....[137]....
        /*06bc*/ 	.word	0xffffffff


	//   ....[138]....
        /*06c0*/ 	.word	0xffffffff


	//   ....[139]....
        /*06c4*/ 	.word	0xffffffff


	//   ....[140]....
        /*06c8*/ 	.word	0xffffffff


	//   ....[141]....
        /*06cc*/ 	.word	0xffffffff


	//   ....[142]....
        /*06d0*/ 	.word	0xffffffff


	//   ....[143]....
        /*06d4*/ 	.word	0xffffffff


	//   ....[144]....
        /*06d8*/ 	.word	0xffffffff


	//   ....[145]....
        /*06dc*/ 	.word	0xffffffff


	//   ....[146]....
        /*06e0*/ 	.word	0xffffffff


	//   ....[147]....
        /*06e4*/ 	.word	0xffffffff


	//   ....[148]....
        /*06e8*/ 	.word	0xffffffff


	//   ....[149]....
        /*06ec*/ 	.word	0xffffffff


	//   ....[150]....
        /*06f0*/ 	.word	0xffffffff


	//   ....[151]....
        /*06f4*/ 	.word	0xffffffff


	//   ....[152]....
        /*06f8*/ 	.word	0xffffffff


	//   ....[153]....
        /*06fc*/ 	.word	0xffffffff


	//   ....[154]....
        /*0700*/ 	.word	0xffffffff


	//   ....[155]....
        /*0704*/ 	.word	0xffffffff


	//   ....[156]....
        /*0708*/ 	.word	0xffffffff


	//   ....[157]....
        /*070c*/ 	.word	0xffffffff


	//   ....[158]....
        /*0710*/ 	.word	0xffffffff


	//   ....[159]....
        /*0714*/ 	.word	0xffffffff


	//   ....[160]....
        /*0718*/ 	.word	0xffffffff


	//   ....[161]....
        /*071c*/ 	.word	0xffffffff


	//   ....[162]....
        /*0720*/ 	.word	0xffffffff


	//   ....[163]....
        /*0724*/ 	.word	0xffffffff


	//   ....[164]....
        /*0728*/ 	.word	0xffffffff


	//   ....[165]....
        /*072c*/ 	.word	0xffffffff


	//   ....[166]....
        /*0730*/ 	.word	0xffffffff


	//   ....[167]....
        /*0734*/ 	.word	0xffffffff


	//   ....[168]....
        /*0738*/ 	.word	0xffffffff


	//   ....[169]....
        /*073c*/ 	.word	0xffffffff


	//   ....[170]....
        /*0740*/ 	.word	0xffffffff


	//   ....[171]....
        /*0744*/ 	.word	0xffffffff


	//   ....[172]....
        /*0748*/ 	.word	0xffffffff


	//   ....[173]....
        /*074c*/ 	.word	0xffffffff


	//   ....[174]....
        /*0750*/ 	.word	0xffffffff


	//   ....[175]....
        /*0754*/ 	.word	0xffffffff


	//   ....[176]....
        /*0758*/ 	.word	0xffffffff


	//   ....[177]....
        /*075c*/ 	.word	0xffffffff


	//   ....[178]....
        /*0760*/ 	.word	0xffffffff


	//   ....[179]....
        /*0764*/ 	.word	0xffffffff


	//   ....[180]....
        /*0768*/ 	.word	0xffffffff


	//   ....[181]....
        /*076c*/ 	.word	0xffffffff


	//   ....[182]....
        /*0770*/ 	.word	0xffffffff


	//   ....[183]....
        /*0774*/ 	.word	0xffffffff


	//   ....[184]....
        /*0778*/ 	.word	0xffffffff


	//   ....[185]....
        /*077c*/ 	.word	0xffffffff


	//   ....[186]....
        /*0780*/ 	.word	0xffffffff


	//   ....[187]....
        /*0784*/ 	.word	0xffffffff


	//   ....[188]....
        /*0788*/ 	.word	0xffffffff


	//   ....[189]....
        /*078c*/ 	.word	0xffffffff


	//   ....[190]....
        /*0790*/ 	.word	0xffffffff


	//   ....[191]....
        /*0794*/ 	.word	0xffffffff


	//   ....[192]....
        /*0798*/ 	.word	0xffffffff


	//   ....[193]....
        /*079c*/ 	.word	0xffffffff


	//   ....[194]....
        /*07a0*/ 	.word	0xffffffff


	//   ....[195]....
        /*07a4*/ 	.word	0xffffffff


	//   ....[196]....
        /*07a8*/ 	.word	0xffffffff


	//   ....[197]....
        /*07ac*/ 	.word	0xffffffff


	//   ....[198]....
        /*07b0*/ 	.word	0xffffffff


	//   ....[199]....
        /*07b4*/ 	.word	0xffffffff


	//   ....[200]....
        /*07b8*/ 	.word	0xffffffff


	//   ....[201]....
        /*07bc*/ 	.word	0xffffffff


	//   ....[202]....
        /*07c0*/ 	.word	0xffffffff


	//   ....[203]....
        /*07c4*/ 	.word	0xffffffff


	//   ....[204]....
        /*07c8*/ 	.word	0xffffffff


	//   ....[205]....
        /*07cc*/ 	.word	0xffffffff


	//   ....[206]....
        /*07d0*/ 	.word	0xffffffff


	//   ....[207]....
        /*07d4*/ 	.word	0xffffffff


	//   ....[208]....
        /*07d8*/ 	.word	0xffffffff


	//   ....[209]....
        /*07dc*/ 	.word	0xffffffff


	//   ....[210]....
        /*07e0*/ 	.word	0xffffffff


	//   ....[211]....
        /*07e4*/ 	.word	0xffffffff


	//   ....[212]....
        /*07e8*/ 	.word	0xffffffff


	//   ....[213]....
        /*07ec*/ 	.word	0xffffffff


	//   ....[214]....
        /*07f0*/ 	.word	0xffffffff


	//   ....[215]....
        /*07f4*/ 	.word	0xffffffff


	//   ....[216]....
        /*07f8*/ 	.word	0xffffffff


	//   ....[217]....
        /*07fc*/ 	.word	0xffffffff


	//   ....[218]....
        /*0800*/ 	.word	0xffffffff


	//   ....[219]....
        /*0804*/ 	.word	0xffffffff


	//   ....[220]....
        /*0808*/ 	.word	0xffffffff


	//   ....[221]....
        /*080c*/ 	.word	0xffffffff


	//   ....[222]....
        /*0810*/ 	.word	0xffffffff


	//   ....[223]....
        /*0814*/ 	.word	0xffffffff


	//   ....[224]....
        /*0818*/ 	.word	0xffffffff


	//   ....[225]....
        /*081c*/ 	.word	0xffffffff


	//   ....[226]....
        /*0820*/ 	.word	0xffffffff


	//   ....[227]....
        /*0824*/ 	.word	0xffffffff


	//   ....[228]....
        /*0828*/ 	.word	0xffffffff


	//   ....[229]....
        /*082c*/ 	.word	0xffffffff


	//   ....[230]....
        /*0830*/ 	.word	0xffffffff


	//   ....[231]....
        /*0834*/ 	.word	0xffffffff


	//   ....[232]....
        /*0838*/ 	.word	0xffffffff


	//   ....[233]....
        /*083c*/ 	.word	0xffffffff


	//   ....[234]....
        /*0840*/ 	.word	0xffffffff


	//   ....[235]....
        /*0844*/ 	.word	0xffffffff


	//   ....[236]....
        /*0848*/ 	.word	0xffffffff


	//   ....[237]....
        /*084c*/ 	.word	0xffffffff


	//   ....[238]....
        /*0850*/ 	.word	0xffffffff


	//   ....[239]....
        /*0854*/ 	.word	0x0500005b


	//   ....[240]....
        /*0858*/ 	.word	0x0500005b


	//   ....[241]....
        /*085c*/ 	.word	0x0500005b


	//   ....[242]....
        /*0860*/ 	.word	0x0500005b


	//   ....[243]....
        /*0864*/ 	.word	0x0500005b


	//   ....[244]....
        /*0868*/ 	.word	0x0500005b


	//   ....[245]....
        /*086c*/ 	.word	0x0500005b


	//   ....[246]....
        /*0870*/ 	.word	0x0500005b


	//   ....[247]....
        /*0874*/ 	.word	0x0500005b


	//   ....[248]....
        /*0878*/ 	.word	0x0500005b


	//   ....[249]....
        /*087c*/ 	.word	0x0500005b


	//   ....[250]....
        /*0880*/ 	.word	0x0500005b


	//   ....[251]....
        /*0884*/ 	.word	0x0500005b


	//   ....[252]....
        /*0888*/ 	.word	0x0500005b


	//   ....[253]....
        /*088c*/ 	.word	0x0500005b


	//   ....[254]....
        /*0890*/ 	.word	0x0500005b


	//   ....[255]....
        /*0894*/ 	.word	0x0500005b


	//   ....[0]....
        /*0898*/ 	.word	0x0500005b


	//   ....[1]....
        /*089c*/ 	.word	0x0500005b


	//   ....[2]....
        /*08a0*/ 	.word	0x0500005b


	//   ....[3]....
        /*08a4*/ 	.word	0x0500005b


	//   ....[4]....
        /*08a8*/ 	.word	0x0500005b


	//   ....[5]....
        /*08ac*/ 	.word	0x0500005b


	//   ....[6]....
        /*08b0*/ 	.word	0x0500005b


	//   ....[7]....
        /*08b4*/ 	.word	0x0500005b


	//   ....[8]....
        /*08b8*/ 	.word	0x0500005b


	//   ....[9]....
        /*08bc*/ 	.word	0x0500005b


	//   ....[10]....
        /*08c0*/ 	.word	0x0500005b


	//   ....[11]....
        /*08c4*/ 	.word	0x0500005b


	//   ....[12]....
        /*08c8*/ 	.word	0x0500005b


	//   ....[13]....
        /*08cc*/ 	.word	0x0500005b


	//   ....[14]....
        /*08d0*/ 	.word	0x0500005b


	//   ....[15]....
        /*08d4*/ 	.word	0x0500005b


	//   ....[16]....
        /*08d8*/ 	.word	0x0500005b


	//   ....[17]....
        /*08dc*/ 	.word	0x0500005b


	//   ....[18]....
        /*08e0*/ 	.word	0x0500005b


	//   ....[19]....
        /*08e4*/ 	.word	0x0500005b


	//   ....[20]....
        /*08e8*/ 	.word	0x0500005b


	//   ....[21]....
        /*08ec*/ 	.word	0x0500005b


	//   ....[22]....
        /*08f0*/ 	.word	0x0500005b


	//   ....[23]....
        /*08f4*/ 	.word	0x0500005b


	//   ....[24]....
        /*08f8*/ 	.word	0x0500005b


	//   ....[25]....
        /*08fc*/ 	.word	0x0500005b


	//   ....[26]....
        /*0900*/ 	.word	0x0500005b


	//   ....[27]....
        /*0904*/ 	.word	0x0500005b


	//   ....[28]....
        /*0908*/ 	.word	0x0500005b


	//   ....[29]....
        /*090c*/ 	.word	0x0500005b


	//   ....[30]....
        /*0910*/ 	.word	0x0500005b


	//   ....[31]....
        /*0914*/ 	.word	0x0500005b


	//   ....[32]....
        /*0918*/ 	.word	0x0500005b


	//   ....[33]....
        /*091c*/ 	.word	0x0500005b


	//   ....[34]....
        /*0920*/ 	.word	0x0500005b


	//   ....[35]....
        /*0924*/ 	.word	0x0500005b


	//   ....[36]....
        /*0928*/ 	.word	0x0500005b


	//   ....[37]....
        /*092c*/ 	.word	0x0500005b


	//   ....[38]....
        /*0930*/ 	.word	0x0500005b


	//   ....[39]....
        /*0934*/ 	.word	0x0500005b


	//   ....[40]....
        /*0938*/ 	.word	0x0500005b


	//   ....[41]....
        /*093c*/ 	.word	0x0500005b


	//   ....[42]....
        /*0940*/ 	.word	0x0500005b


	//   ....[43]....
        /*0944*/ 	.word	0x0500005b


	//   ....[44]....
        /*0948*/ 	.word	0x0500005b


	//   ....[45]....
        /*094c*/ 	.word	0x0500005b


	//   ....[46]....
        /*0950*/ 	.word	0x0500005b


	//   ....[47]....
        /*0954*/ 	.word	0x0500005b


	//   ....[48]....
        /*0958*/ 	.word	0x0500005b


	//   ....[49]....
        /*095c*/ 	.word	0x0500005b


	//   ....[50]....
        /*0960*/ 	.word	0x0500005b


	//   ....[51]....
        /*0964*/ 	.word	0x0500005b


	//   ....[52]....
        /*0968*/ 	.word	0x0500005b


	//   ....[53]....
        /*096c*/ 	.word	0x0500005b


	//   ....[54]....
        /*0970*/ 	.word	0x0500005b


	//   ....[55]....
        /*0974*/ 	.word	0x0500005b


	//   ....[56]....
        /*0978*/ 	.word	0x0500005b


	//   ....[57]....
        /*097c*/ 	.word	0x0500005b


	//   ....[58]....
        /*0980*/ 	.word	0x0500005b


	//   ....[59]....
        /*0984*/ 	.word	0x0500005b


	//   ....[60]....
        /*0988*/ 	.word	0x0500005b


	//   ....[61]....
        /*098c*/ 	.word	0x0500005b


	//   ....[62]....
        /*0990*/ 	.word	0x0500005b


	//   ....[63]....
        /*0994*/ 	.word	0x0500005b


	//   ....[64]....
        /*0998*/ 	.word	0x0500005b


	//   ....[65]....
        /*099c*/ 	.word	0x0500005b


	//   ....[66]....
        /*09a0*/ 	.word	0x0500005b


	//   ....[67]....
        /*09a4*/ 	.word	0x0500005b


	//   ....[68]....
        /*09a8*/ 	.word	0x0500005b


	//   ....[69]....
        /*09ac*/ 	.word	0x0500005b


	//   ....[70]....
        /*09b0*/ 	.word	0x0500005b


	//   ....[71]....
        /*09b4*/ 	.word	0x0500005b


	//   ....[72]....
        /*09b8*/ 	.word	0x0500005b


	//   ....[73]....
        /*09bc*/ 	.word	0x0500005b


	//   ....[74]....
        /*09c0*/ 	.word	0x0500005b


	//   ....[75]....
        /*09c4*/ 	.word	0x0500005b


	//   ....[76]....
        /*09c8*/ 	.word	0x0500005b


	//   ....[77]....
        /*09cc*/ 	.word	0x0500005b


	//   ....[78]....
        /*09d0*/ 	.word	0x0500005b


	//   ....[79]....
        /*09d4*/ 	.word	0x0500005b


	//   ....[80]....
        /*09d8*/ 	.word	0x0500005b


	//   ....[81]....
        /*09dc*/ 	.word	0x0500005b


	//   ....[82]....
        /*09e0*/ 	.word	0x0500005b


	//   ....[83]....
        /*09e4*/ 	.word	0x0500005b


	//   ....[84]....
        /*09e8*/ 	.word	0x0500005b


	//   ....[85]....
        /*09ec*/ 	.word	0x0500005b


	//   ....[86]....
        /*09f0*/ 	.word	0x0500005b


	//   ....[87]....
        /*09f4*/ 	.word	0x0500005b


	//   ....[88]....
        /*09f8*/ 	.word	0x0500005b


	//   ....[89]....
        /*09fc*/ 	.word	0x0500005b


	//   ....[90]....
        /*0a00*/ 	.word	0x0500005b


	//   ....[91]....
        /*0a04*/ 	.word	0x0500005b


	//   ....[92]....
        /*0a08*/ 	.word	0x0500005b


	//   ....[93]....
        /*0a0c*/ 	.word	0x0500005b


	//   ....[94]....
        /*0a10*/ 	.word	0x0500005b


	//   ....[95]....
        /*0a14*/ 	.word	0x0500005b


	//   ....[96]....
        /*0a18*/ 	.word	0x0500005b


	//   ....[97]....
        /*0a1c*/ 	.word	0x0500005b


	//   ....[98]....
        /*0a20*/ 	.word	0x0500005b


	//   ....[99]....
        /*0a24*/ 	.word	0x0500005b


	//   ....[100]....
        /*0a28*/ 	.word	0x0500005b


	//   ....[101]....
        /*0a2c*/ 	.word	0x0500005b


	//   ....[102]....
        /*0a30*/ 	.word	0x0500005b


	//   ....[103]....
        /*0a34*/ 	.word	0x0500005b


	//   ....[104]....
        /*0a38*/ 	.word	0x0500005b


	//   ....[105]....
        /*0a3c*/ 	.word	0x0500005b


	//   ....[106]....
        /*0a40*/ 	.word	0x0500005b


	//   ....[107]....
        /*0a44*/ 	.word	0x0500005b


	//   ....[108]....
        /*0a48*/ 	.word	0x0500005b


	//   ....[109]....
        /*0a4c*/ 	.word	0x0500005b


	//   ....[110]....
        /*0a50*/ 	.word	0x0500005b


	//   ....[111]....
        /*0a54*/ 	.word	0x0500005b


	//   ....[112]....
        /*0a58*/ 	.word	0x0500005b


	//   ....[113]....
        /*0a5c*/ 	.word	0x0500005b


	//   ....[114]....
        /*0a60*/ 	.word	0x0500005b


	//   ....[115]....
        /*0a64*/ 	.word	0x0500005b


	//   ....[116]....
        /*0a68*/ 	.word	0x0500005b


	//   ....[117]....
        /*0a6c*/ 	.word	0x0500005b


	//   ....[118]....
        /*0a70*/ 	.word	0x0500005b


	//   ....[119]....
        /*0a74*/ 	.word	0x0500005b


	//   ....[120]....
        /*0a78*/ 	.word	0x0500005b


	//   ....[121]....
        /*0a7c*/ 	.word	0x0500005b


	//   ....[122]....
        /*0a80*/ 	.word	0x0500005b


	//   ....[123]....
        /*0a84*/ 	.word	0x0500005b


	//   ....[124]....
        /*0a88*/ 	.word	0x0500005b


	//   ....[125]....
        /*0a8c*/ 	.word	0x0500005b


	//   ....[126]....
        /*0a90*/ 	.word	0x0500005b


	//   ....[127]....
        /*0a94*/ 	.word	0x0500005b


	//   ....[128]....
        /*0a98*/ 	.word	0x0500005b


	//   ....[129]....
        /*0a9c*/ 	.word	0x0500005b


	//   ....[130]....
        /*0aa0*/ 	.word	0x0500005b


	//   ....[131]....
        /*0aa4*/ 	.word	0x0500005b


	//   ....[132]....
        /*0aa8*/ 	.word	0x0500005b


	//   ....[133]....
        /*0aac*/ 	.word	0x0500005b


	//   ....[134]....
        /*0ab0*/ 	.word	0x0500005b


	//   ....[135]....
        /*0ab4*/ 	.word	0x0500005b


	//   ....[136]....
        /*0ab8*/ 	.word	0x0500005b


	//   ....[137]....
        /*0abc*/ 	.word	0x0500005b


	//   ....[138]....
        /*0ac0*/ 	.word	0x0500005b


	//   ....[139]....
        /*0ac4*/ 	.word	0x0500005b


	//   ....[140]....
        /*0ac8*/ 	.word	0x0500005b


	//   ....[141]....
        /*0acc*/ 	.word	0x0500005b


	//   ....[142]....
        /*0ad0*/ 	.word	0x0500005b


	//   ....[143]....
        /*0ad4*/ 	.word	0x0500005b


	//   ....[144]....
        /*0ad8*/ 	.word	0x0500005b


	//   ....[145]....
        /*0adc*/ 	.word	0x0500005b


	//   ....[146]....
        /*0ae0*/ 	.word	0x0500005b


	//   ....[147]....
        /*0ae4*/ 	.word	0x0500005b


	//   ....[148]....
        /*0ae8*/ 	.word	0x0500005b


	//   ....[149]....
        /*0aec*/ 	.word	0x0500005b


	//   ....[150]....
        /*0af0*/ 	.word	0x0500005b


	//   ....[151]....
        /*0af4*/ 	.word	0x0500005b


	//   ....[152]....
        /*0af8*/ 	.word	0x0500005b


	//   ....[153]....
        /*0afc*/ 	.word	0x0500005b


	//   ....[154]....
        /*0b00*/ 	.word	0x0500005b


	//   ....[155]....
        /*0b04*/ 	.word	0x0500005b


	//   ....[156]....
        /*0b08*/ 	.word	0x0500005b


	//   ....[157]....
        /*0b0c*/ 	.word	0x0500005b


	//   ....[158]....
        /*0b10*/ 	.word	0x0500005b


	//   ....[159]....
        /*0b14*/ 	.word	0x0500005b


	//   ....[160]....
        /*0b18*/ 	.word	0x0500005b


	//   ....[161]....
        /*0b1c*/ 	.word	0x0500005b


	//   ....[162]....
        /*0b20*/ 	.word	0x0500005b


	//   ....[163]....
        /*0b24*/ 	.word	0x0500005b


	//   ....[164]....
        /*0b28*/ 	.word	0x0500005b


	//   ....[165]....
        /*0b2c*/ 	.word	0x0500005b


	//   ....[166]....
        /*0b30*/ 	.word	0x0500005b


	//   ....[167]....
        /*0b34*/ 	.word	0x0500005b


	//   ....[168]....
        /*0b38*/ 	.word	0x0500005b


	//   ....[169]....
        /*0b3c*/ 	.word	0x0500005b


	//   ....[170]....
        /*0b40*/ 	.word	0x0500005b


	//   ....[171]....
        /*0b44*/ 	.word	0x0500005b


	//   ....[172]....
        /*0b48*/ 	.word	0x0500005b


	//   ....[173]....
        /*0b4c*/ 	.word	0x0500005b


	//   ....[174]....
        /*0b50*/ 	.word	0x0500005b


	//   ....[175]....
        /*0b54*/ 	.word	0x0500005b


	//   ....[176]....
        /*0b58*/ 	.word	0x0500005b


	//   ....[177]....
        /*0b5c*/ 	.word	0x0500005b


	//   ....[178]....
        /*0b60*/ 	.word	0x0500005b


	//   ....[179]....
        /*0b64*/ 	.word	0x0500005b


	//   ....[180]....
        /*0b68*/ 	.word	0x0500005b


	//   ....[181]....
        /*0b6c*/ 	.word	0x0500005b


	//   ....[182]....
        /*0b70*/ 	.word	0x0500005b


	//   ....[183]....
        /*0b74*/ 	.word	0x0500005b


	//   ....[184]....
        /*0b78*/ 	.word	0x0500005b


	//   ....[185]....
        /*0b7c*/ 	.word	0x0500005b


	//   ....[186]....
        /*0b80*/ 	.word	0x0500005b


	//   ....[187]....
        /*0b84*/ 	.word	0x0500005b


	//   ....[188]....
        /*0b88*/ 	.word	0x0500005b


	//   ....[189]....
        /*0b8c*/ 	.word	0x0500005b


	//   ....[190]....
        /*0b90*/ 	.word	0x0500005b


	//   ....[191]....
        /*0b94*/ 	.word	0x0500005b


	//   ....[192]....
        /*0b98*/ 	.word	0x0500005b


	//   ....[193]....
        /*0b9c*/ 	.word	0x0500005b


	//   ....[194]....
        /*0ba0*/ 	.word	0x0500005b


	//   ....[195]....
        /*0ba4*/ 	.word	0x0500005b


	//   ....[196]....
        /*0ba8*/ 	.word	0x0500005b


	//   ....[197]....
        /*0bac*/ 	.word	0x0500005b


	//   ....[198]....
        /*0bb0*/ 	.word	0x0500005b


	//   ....[199]....
        /*0bb4*/ 	.word	0x0500005b


	//   ....[200]....
        /*0bb8*/ 	.word	0x0500005b


	//   ....[201]....
        /*0bbc*/ 	.word	0x0500005b


	//   ....[202]....
        /*0bc0*/ 	.word	0x0500005b


	//   ....[203]....
        /*0bc4*/ 	.word	0x0500005b


	//   ....[204]....
        /*0bc8*/ 	.word	0x0500005b


	//   ....[205]....
        /*0bcc*/ 	.word	0x0500005b


	//   ....[206]....
        /*0bd0*/ 	.word	0x0500005b


	//   ....[207]....
        /*0bd4*/ 	.word	0x0500005b


	//   ....[208]....
        /*0bd8*/ 	.word	0x0500005b


	//   ....[209]....
        /*0bdc*/ 	.word	0x0500005b


	//   ....[210]....
        /*0be0*/ 	.word	0x0500005b


	//   ....[211]....
        /*0be4*/ 	.word	0x0500005b


	//   ....[212]....
        /*0be8*/ 	.word	0x0500005b


	//   ....[213]....
        /*0bec*/ 	.word	0x0500005b


	//   ....[214]....
        /*0bf0*/ 	.word	0x0500005b


	//   ....[215]....
        /*0bf4*/ 	.word	0x0500005b


	//   ....[216]....
        /*0bf8*/ 	.word	0x0500005b


	//   ....[217]....
        /*0bfc*/ 	.word	0x0500005b


	//   ....[218]....
        /*0c00*/ 	.word	0x0500005b


	//   ....[219]....
        /*0c04*/ 	.word	0x0500005b


	//   ....[220]....
        /*0c08*/ 	.word	0x0500005b


	//   ....[221]....
        /*0c0c*/ 	.word	0x0500005b


	//   ....[222]....
        /*0c10*/ 	.word	0x0500005b


	//   ....[223]....
        /*0c14*/ 	.word	0x0500005b


	//   ....[224]....
        /*0c18*/ 	.word	0x0500005b


	//   ....[225]....
        /*0c1c*/ 	.word	0x0500005b


	//   ....[226]....
        /*0c20*/ 	.word	0x0500005b


	//   ....[227]....
        /*0c24*/ 	.word	0x0500005b


	//   ....[228]....
        /*0c28*/ 	.word	0x0500005b


	//   ....[229]....
        /*0c2c*/ 	.word	0x0500005b


	//   ....[230]....
        /*0c30*/ 	.word	0x0500005b


	//   ....[231]....
        /*0c34*/ 	.word	0x0500005b


	//   ....[232]....
        /*0c38*/ 	.word	0x0500005b


	//   ....[233]....
        /*0c3c*/ 	.word	0x0500005b


	//   ....[234]....
        /*0c40*/ 	.word	0x0500005b


	//   ....[235]....
        /*0c44*/ 	.word	0x0500005b


	//   ....[236]....
        /*0c48*/ 	.word	0x0500005b


	//   ....[237]....
        /*0c4c*/ 	.word	0x0500005b


	//   ....[238]....
        /*0c50*/ 	.word	0x0500005b


	//   ....[239]....
        /*0c54*/ 	.word	0x0500005b


	//   ....[240]....
        /*0c58*/ 	.word	0x0500005b


	//   ....[241]....
        /*0c5c*/ 	.word	0x0500005b


	//   ....[242]....
        /*0c60*/ 	.word	0x0500005b


	//   ....[243]....
        /*0c64*/ 	.word	0x0500005b


	//   ....[244]....
        /*0c68*/ 	.word	0x0500005b


	//   ....[245]....
        /*0c6c*/ 	.word	0x0500005b


	//   ....[246]....
        /*0c70*/ 	.word	0x0500005b


	//   ....[247]....
        /*0c74*/ 	.word	0x0500005b


	//   ....[248]....
        /*0c78*/ 	.word	0x0500005b


	//   ....[249]....
        /*0c7c*/ 	.word	0x0500005b


	//   ....[250]....
        /*0c80*/ 	.word	0x0500005b


	//   ....[251]....
        /*0c84*/ 	.word	0x0500005b


	//   ....[252]....
        /*0c88*/ 	.word	0x0500005b


	//   ....[253]....
        /*0c8c*/ 	.word	0x0500005b


	//   ....[254]....
        /*0c90*/ 	.word	0x0500005b


	//   ....[255]....
        /*0c94*/ 	.word	0x0500005b


	//   ....[0]....
        /*0c98*/ 	.word	0x0500005b


	//   ....[1]....
        /*0c9c*/ 	.word	0x0500005b


	//   ....[2]....
        /*0ca0*/ 	.word	0x0500005b


	//   ....[3]....
        /*0ca4*/ 	.word	0x0500005b


	//   ....[4]....
        /*0ca8*/ 	.word	0x0500005b


	//   ....[5]....
        /*0cac*/ 	.word	0x0500005b


	//   ....[6]....
        /*0cb0*/ 	.word	0x0500005b


	//   ....[7]....
        /*0cb4*/ 	.word	0x0500005b


	//   ....[8]....
        /*0cb8*/ 	.word	0x0500005b


	//   ....[9]....
        /*0cbc*/ 	.word	0x0500005b


	//   ....[10]....
        /*0cc0*/ 	.word	0x0500005b


	//   ....[11]....
        /*0cc4*/ 	.word	0x0500005b


	//   ....[12]....
        /*0cc8*/ 	.word	0x0500005b


	//   ....[13]....
        /*0ccc*/ 	.word	0x0500005b


	//   ....[14]....
        /*0cd0*/ 	.word	0x0500005b


	//   ....[15]....
        /*0cd4*/ 	.word	0x0500005b


	//   ....[16]....
        /*0cd8*/ 	.word	0x0500005b


	//   ....[17]....
        /*0cdc*/ 	.word	0x0500005b


	//   ....[18]....
        /*0ce0*/ 	.word	0x0500005b


	//   ....[19]....
        /*0ce4*/ 	.word	0x0500005b


	//   ....[20]....
        /*0ce8*/ 	.word	0x0500005b


	//   ....[21]....
        /*0cec*/ 	.word	0x0500005b


	//   ....[22]....
        /*0cf0*/ 	.word	0x0500005b


	//   ....[23]....
        /*0cf4*/ 	.word	0x0500005b


	//   ....[24]....
        /*0cf8*/ 	.word	0x0500005b


	//   ....[25]....
        /*0cfc*/ 	.word	0x0500005b


	//   ....[26]....
        /*0d00*/ 	.word	0x0500005b


	//   ....[27]....
        /*0d04*/ 	.word	0x0500005b


	//   ....[28]....
        /*0d08*/ 	.word	0x0500005b


	//   ....[29]....
        /*0d0c*/ 	.word	0x0500005b


	//   ....[30]....
        /*0d10*/ 	.word	0x0500005b


	//   ....[31]....
        /*0d14*/ 	.word	0x0500005b


	//   ....[32]....
        /*0d18*/ 	.word	0x0500005b


	//   ....[33]....
        /*0d1c*/ 	.word	0x0500005b


	//   ....[34]....
        /*0d20*/ 	.word	0x0500005b


	//   ....[35]....
        /*0d24*/ 	.word	0x0500005b


	//   ....[36]....
        /*0d28*/ 	.word	0x0500005b


	//   ....[37]....
        /*0d2c*/ 	.word	0x0500005b


	//   ....[38]....
        /*0d30*/ 	.word	0x0500005b


	//   ....[39]....
        /*0d34*/ 	.word	0x0500005b


	//   ....[40]....
        /*0d38*/ 	.word	0x0500005b


	//   ....[41]....
        /*0d3c*/ 	.word	0x0500005b


	//   ....[42]....
        /*0d40*/ 	.word	0x0500005b


	//   ....[43]....
        /*0d44*/ 	.word	0x0500005b


	//   ....[44]....
        /*0d48*/ 	.word	0x0500005b


	//   ....[45]....
        /*0d4c*/ 	.word	0x0500005b


	//   ....[46]....
        /*0d50*/ 	.word	0x0500005b


	//   ....[47]....
        /*0d54*/ 	.word	0x0500005b


	//   ....[48]....
        /*0d58*/ 	.word	0x0500005b


	//   ....[49]....
        /*0d5c*/ 	.word	0x0500005b


	//   ....[50]....
        /*0d60*/ 	.word	0x0500005b


	//   ....[51]....
        /*0d64*/ 	.word	0x0500005b


	//   ....[52]....
        /*0d68*/ 	.word	0x0500005b


	//   ....[53]....
        /*0d6c*/ 	.word	0x0500005b


	//   ....[54]....
        /*0d70*/ 	.word	0x0500005b


	//   ....[55]....
        /*0d74*/ 	.word	0x0500005b


	//   ....[56]....
        /*0d78*/ 	.word	0x0500005b


	//   ....[57]....
        /*0d7c*/ 	.word	0x0500005b


	//   ....[58]....
        /*0d80*/ 	.word	0x0500005b


	//   ....[59]....
        /*0d84*/ 	.word	0x0500005b


	//   ....[60]....
        /*0d88*/ 	.word	0x0500005b


	//   ....[61]....
        /*0d8c*/ 	.word	0x0500005b


	//   ....[62]....
        /*0d90*/ 	.word	0x0500005b


	//   ....[63]....
        /*0d94*/ 	.word	0x0500005b


	//   ....[64]....
        /*0d98*/ 	.word	0x0500005b


	//   ....[65]....
        /*0d9c*/ 	.word	0x0500005b


	//   ....[66]....
        /*0da0*/ 	.word	0x0500005b


	//   ....[67]....
        /*0da4*/ 	.word	0x0500005b


	//   ....[68]....
        /*0da8*/ 	.word	0x0500005b


	//   ....[69]....
        /*0dac*/ 	.word	0x0500005b


	//   ....[70]....
        /*0db0*/ 	.word	0x0500005b


	//   ....[71]....
        /*0db4*/ 	.word	0x0500005b


	//   ....[72]....
        /*0db8*/ 	.word	0x0500005b


	//   ....[73]....
        /*0dbc*/ 	.word	0x0500005b


	//   ....[74]....
        /*0dc0*/ 	.word	0x0500005b


	//   ....[75]....
        /*0dc4*/ 	.word	0x0500005b


	//   ....[76]....
        /*0dc8*/ 	.word	0x0500005b


	//   ....[77]....
        /*0dcc*/ 	.word	0x0500005b


	//   ....[78]....
        /*0dd0*/ 	.word	0x0500005b


	//   ....[79]....
        /*0dd4*/ 	.word	0x0500005b


	//   ....[80]....
        /*0dd8*/ 	.word	0x0500005b


	//   ....[81]....
        /*0ddc*/ 	.word	0x0500005b


	//   ....[82]....
        /*0de0*/ 	.word	0x0500005b


	//   ....[83]....
        /*0de4*/ 	.word	0x0500005b


	//   ....[84]....
        /*0de8*/ 	.word	0x0500005b


	//   ....[85]....
        /*0dec*/ 	.word	0x0500005b


	//   ....[86]....
        /*0df0*/ 	.word	0x0500005b


	//   ....[87]....
        /*0df4*/ 	.word	0x0500005b


	//   ....[88]....
        /*0df8*/ 	.word	0x0500005b


	//   ....[89]....
        /*0dfc*/ 	.word	0x0500005b


	//   ....[90]....
        /*0e00*/ 	.word	0x0500005b


	//   ....[91]....
        /*0e04*/ 	.word	0x0500005b


	//   ....[92]....
        /*0e08*/ 	.word	0x0500005b


	//   ....[93]....
        /*0e0c*/ 	.word	0x0500005b


	//   ....[94]....
        /*0e10*/ 	.word	0x0500005b


	//   ....[95]....
        /*0e14*/ 	.word	0x0500005b


	//   ....[96]....
        /*0e18*/ 	.word	0x0500005b


	//   ....[97]....
        /*0e1c*/ 	.word	0x0500005b


	//   ....[98]....
        /*0e20*/ 	.word	0x0500005b


	//   ....[99]....
        /*0e24*/ 	.word	0x0500005b


	//   ....[100]....
        /*0e28*/ 	.word	0x0500005b


	//   ....[101]....
        /*0e2c*/ 	.word	0x0500005b


	//   ....[102]....
        /*0e30*/ 	.word	0x0500005b


	//   ....[103]....
        /*0e34*/ 	.word	0x0500005b


	//   ....[104]....
        /*0e38*/ 	.word	0x0500005b


	//   ....[105]....
        /*0e3c*/ 	.word	0x0500005b


	//   ....[106]....
        /*0e40*/ 	.word	0x0500005b


	//   ....[107]....
        /*0e44*/ 	.word	0x0500005b


	//   ....[108]....
        /*0e48*/ 	.word	0x0500005b


	//   ....[109]....
        /*0e4c*/ 	.word	0x0500005b


	//   ....[110]....
        /*0e50*/ 	.word	0x0500005b


	//   ....[111]....
        /*0e54*/ 	.word	0x0500005b


	//   ....[112]....
        /*0e58*/ 	.word	0x0500005b


	//   ....[113]....
        /*0e5c*/ 	.word	0x0500005b


	//   ....[114]....
        /*0e60*/ 	.word	0x0500005b


	//   ....[115]....
        /*0e64*/ 	.word	0x0500005b


	//   ....[116]....
        /*0e68*/ 	.word	0x0500005b


	//   ....[117]....
        /*0e6c*/ 	.word	0x0500005b


	//   ....[118]....
        /*0e70*/ 	.word	0x0500005b


	//   ....[119]....
        /*0e74*/ 	.word	0x0500005b


	//   ....[120]....
        /*0e78*/ 	.word	0x0500005b


	//   ....[121]....
        /*0e7c*/ 	.word	0x0500005b


	//   ....[122]....
        /*0e80*/ 	.word	0x0500005b


	//   ....[123]....
        /*0e84*/ 	.word	0x0500005b


	//   ....[124]....
        /*0e88*/ 	.word	0x0500005b


	//   ....[125]....
        /*0e8c*/ 	.word	0x0500005b


	//   ....[126]....
        /*0e90*/ 	.word	0x0500005b


	//   ....[127]....
        /*0e94*/ 	.word	0x0500005b


	//   ....[128]....
        /*0e98*/ 	.word	0x0500005b


	//   ....[129]....
        /*0e9c*/ 	.word	0x0500005b


	//   ....[130]....
        /*0ea0*/ 	.word	0x0500005b


	//   ....[131]....
        /*0ea4*/ 	.word	0x0500005b


	//   ....[132]....
        /*0ea8*/ 	.word	0x0500005b


	//   ....[133]....
        /*0eac*/ 	.word	0x0500005b


	//   ....[134]....
        /*0eb0*/ 	.word	0x0500005b


	//   ....[135]....
        /*0eb4*/ 	.word	0x0500005b


	//   ....[136]....
        /*0eb8*/ 	.word	0x0500005b


	//   ....[137]....
        /*0ebc*/ 	.word	0x0500005b


	//   ....[138]....
        /*0ec0*/ 	.word	0x0500005b


	//   ....[139]....
        /*0ec4*/ 	.word	0x0500005b


	//   ....[140]....
        /*0ec8*/ 	.word	0x0500005b


	//   ....[141]....
        /*0ecc*/ 	.word	0x0500005b


	//   ....[142]....
        /*0ed0*/ 	.word	0x0500005b


	//   ....[143]....
        /*0ed4*/ 	.word	0x0500005b


	//   ....[144]....
        /*0ed8*/ 	.word	0x0500005b


	//   ....[145]....
        /*0edc*/ 	.word	0x0500005b


	//   ....[146]....
        /*0ee0*/ 	.word	0x0500005b


	//   ....[147]....
        /*0ee4*/ 	.word	0x0500005b


	//   ....[148]....
        /*0ee8*/ 	.word	0x0500005b


	//   ....[149]....
        /*0eec*/ 	.word	0x0500005b


	//   ....[150]....
        /*0ef0*/ 	.word	0x0500005b


	//   ....[151]....
        /*0ef4*/ 	.word	0x0500005b


	//   ....[152]....
        /*0ef8*/ 	.word	0x0500005b


	//   ....[153]....
        /*0efc*/ 	.word	0x0500005b


	//   ....[154]....
        /*0f00*/ 	.word	0x0500005b


	//   ....[155]....
        /*0f04*/ 	.word	0x0500005b


	//   ....[156]....
        /*0f08*/ 	.word	0x0500005b


	//   ....[157]....
        /*0f0c*/ 	.word	0x0500005b


	//   ....[158]....
        /*0f10*/ 	.word	0x0500005b


	//   ....[159]....
        /*0f14*/ 	.word	0x0500005b


	//   ....[160]....
        /*0f18*/ 	.word	0x0500005b


	//   ....[161]....
        /*0f1c*/ 	.word	0x0500005b


	//   ....[162]....
        /*0f20*/ 	.word	0x0500005b


	//   ....[163]....
        /*0f24*/ 	.word	0x0500005b


	//   ....[164]....
        /*0f28*/ 	.word	0x0500005b


	//   ....[165]....
        /*0f2c*/ 	.word	0x0500005b


	//   ....[166]....
        /*0f30*/ 	.word	0x0500005b


	//   ....[167]....
        /*0f34*/ 	.word	0x0500005b


	//   ....[168]....
        /*0f38*/ 	.word	0x0500005b


	//   ....[169]....
        /*0f3c*/ 	.word	0x0500005b


	//   ....[170]....
        /*0f40*/ 	.word	0x0500005b


	//   ....[171]....
        /*0f44*/ 	.word	0x0500005b


	//   ....[172]....
        /*0f48*/ 	.word	0x0500005b


	//   ....[173]....
        /*0f4c*/ 	.word	0x0500005b


	//   ....[174]....
        /*0f50*/ 	.word	0x0500005b


	//   ....[175]....
        /*0f54*/ 	.word	0x0500005b


	//   ....[176]....
        /*0f58*/ 	.word	0x0500005b


	//   ....[177]....
        /*0f5c*/ 	.word	0x0500005b


	//   ....[178]....
        /*0f60*/ 	.word	0x0500005b


	//   ....[179]....
        /*0f64*/ 	.word	0x0500005b


	//   ....[180]....
        /*0f68*/ 	.word	0x0500005b


	//   ....[181]....
        /*0f6c*/ 	.word	0x0500005b


	//   ....[182]....
        /*0f70*/ 	.word	0x0500005b


	//   ....[183]....
        /*0f74*/ 	.word	0x0500005b


	//   ....[184]....
        /*0f78*/ 	.word	0x0500005b


	//   ....[185]....
        /*0f7c*/ 	.word	0x0500005b


	//   ....[186]....
        /*0f80*/ 	.word	0x0500005b


	//   ....[187]....
        /*0f84*/ 	.word	0x0500005b


	//   ....[188]....
        /*0f88*/ 	.word	0x0500005b


	//   ....[189]....
        /*0f8c*/ 	.word	0x0500005b


	//   ....[190]....
        /*0f90*/ 	.word	0x0500005b


	//   ....[191]....
        /*0f94*/ 	.word	0x0500005b


	//   ....[192]....
        /*0f98*/ 	.word	0x0500005b


	//   ....[193]....
        /*0f9c*/ 	.word	0x0500005b


	//   ....[194]....
        /*0fa0*/ 	.word	0x0500005b


	//   ....[195]....
        /*0fa4*/ 	.word	0x0500005b


	//   ....[196]....
        /*0fa8*/ 	.word	0x0500005b


	//   ....[197]....
        /*0fac*/ 	.word	0x0500005b


	//   ....[198]....
        /*0fb0*/ 	.word	0x0500005b


	//   ....[199]....
        /*0fb4*/ 	.word	0x0500005b


	//   ....[200]....
        /*0fb8*/ 	.word	0x0500005b


	//   ....[201]....
        /*0fbc*/ 	.word	0x0500005b


	//   ....[202]....
        /*0fc0*/ 	.word	0x0500005b


	//   ....[203]....
        /*0fc4*/ 	.word	0x0500005b


	//   ....[204]....
        /*0fc8*/ 	.word	0x0500005b


	//   ....[205]....
        /*0fcc*/ 	.word	0x0500005b


	//   ....[206]....
        /*0fd0*/ 	.word	0x0500005b


	//   ....[207]....
        /*0fd4*/ 	.word	0x0500005b


	//   ....[208]....
        /*0fd8*/ 	.word	0x0500005b


	//   ....[209]....
        /*0fdc*/ 	.word	0x0500005b


	//   ....[210]....
        /*0fe0*/ 	.word	0x0500005b


	//   ....[211]....
        /*0fe4*/ 	.word	0x0500005b


	//   ....[212]....
        /*0fe8*/ 	.word	0x0500005b


	//   ....[213]....
        /*0fec*/ 	.word	0x0500005b


	//   ....[214]....
        /*0ff0*/ 	.word	0x0500005b


	//   ....[215]....
        /*0ff4*/ 	.word	0x0500005b


	//   ....[216]....
        /*0ff8*/ 	.word	0x0500005b


	//   ....[217]....
        /*0ffc*/ 	.word	0x0500005b


	//   ....[218]....
        /*1000*/ 	.word	0x0500005b


	//   ....[219]....
        /*1004*/ 	.word	0x0500005b


	//   ....[220]....
        /*1008*/ 	.word	0x0500005b


	//   ....[221]....
        /*100c*/ 	.word	0x0500005b


	//----- nvinfo : EIATTR_COOP_GROUP_INSTR_OFFSETS
	.align		4
.L_247:
        /*1010*/ 	.byte	0x04, 0x28
        /*1012*/ 	.short	(.L_249 - .L_248)


	//   ....[0]....
.L_248:
        /*1014*/ 	.word	0x00000c20


	//   ....[1]....
        /*1018*/ 	.word	0x00000c80


	//   ....[2]....
        /*101c*/ 	.word	0x00000cd0


	//   ....[3]....
        /*1020*/ 	.word	0x00000ce0


	//   ....[4]....
        /*1024*/ 	.word	0x00000cf0


	//   ....[5]....
        /*1028*/ 	.word	0x00000d00


	//   ....[6]....
        /*102c*/ 	.word	0x00000d10


	//   ....[7]....
        /*1030*/ 	.word	0x00000d20


	//   ....[8]....
        /*1034*/ 	.word	0x00000d30


	//   ....[9]....
        /*1038*/ 	.word	0x00000d40


	//   ....[10]....
        /*103c*/ 	.word	0x00000d50


	//   ....[11]....
        /*1040*/ 	.word	0x00000d60


	//   ....[12]....
        /*1044*/ 	.word	0x00000d70


	//   ....[13]....
        /*1048*/ 	.word	0x00000d80


	//   ....[14]....
        /*104c*/ 	.word	0x00000d90


	//   ....[15]....
        /*1050*/ 	.word	0x00000da0


	//   ....[16]....
        /*1054*/ 	.word	0x00000db0


	//   ....[17]....
        /*1058*/ 	.word	0x00000dc0


	//   ....[18]....
        /*105c*/ 	.word	0x00000dd0


	//   ....[19]....
        /*1060*/ 	.word	0x00000df0


	//   ....[20]....
        /*1064*/ 	.word	0x00000e00


	//   ....[21]....
        /*1068*/ 	.word	0x00000e10


	//   ....[22]....
        /*106c*/ 	.word	0x00000e80


	//   ....[23]....
        /*1070*/ 	.word	0x00000ec0


	//   ....[24]....
        /*1074*/ 	.word	0x00000f00


	//   ....[25]....
        /*1078*/ 	.word	0x00000f40


	//   ....[26]....
        /*107c*/ 	.word	0x00000f80


	//   ....[27]....
        /*1080*/ 	.word	0x00000f90


	//   ....[28]....
        /*1084*/ 	.word	0x00000fa0


	//   ....[29]....
        /*1088*/ 	.word	0x00000fe0


	//   ....[30]....
        /*108c*/ 	.word	0x00001020


	//   ....[31]....
        /*1090*/ 	.word	0x00001060


	//   ....[32]....
        /*1094*/ 	.word	0x000010a0


	//   ....[33]....
        /*1098*/ 	.word	0x000010e0


	//   ....[34]....
        /*109c*/ 	.word	0x00001120


	//   ....[35]....
        /*10a0*/ 	.word	0x00001160


	//   ....[36]....
        /*10a4*/ 	.word	0x000011a0


	//   ....[37]....
        /*10a8*/ 	.word	0x000011e0


	//   ....[38]....
        /*10ac*/ 	.word	0x00001220


	//   ....[39]....
        /*10b0*/ 	.word	0x00001260


	//   ....[40]....
        /*10b4*/ 	.word	0x000012a0


	//   ....[41]....
        /*10b8*/ 	.word	0x000012e0


	//   ....[42]....
        /*10bc*/ 	.word	0x00001320


	//   ....[43]....
        /*10c0*/ 	.word	0x00001380


	//   ....[44]....
        /*10c4*/ 	.word	0x000013c0


	//   ....[45]....
        /*10c8*/ 	.word	0x00001400


	//   ....[46]....
        /*10cc*/ 	.word	0x00001440


	//   ....[47]....
        /*10d0*/ 	.word	0x00001470


	//   ....[48]....
        /*10d4*/ 	.word	0x000014c0


	//   ....[49]....
        /*10d8*/ 	.word	0x000014f0


	//   ....[50]....
        /*10dc*/ 	.word	0x00001530


	//   ....[51]....
        /*10e0*/ 	.word	0x00001590


	//   ....[52]....
        /*10e4*/ 	.word	0x000015c0


	//   ....[53]....
        /*10e8*/ 	.word	0x000015f0


	//   ....[54]....
        /*10ec*/ 	.word	0x00001620


	//   ....[55]....
        /*10f0*/ 	.word	0x00001650


	//   ....[56]....
        /*10f4*/ 	.word	0x00001660


	//   ....[57]....
        /*10f8*/ 	.word	0x00001690


	//   ....[58]....
        /*10fc*/ 	.word	0x000016c0


	//   ....[59]....
        /*1100*/ 	.word	0x000016f0


	//   ....[60]....
        /*1104*/ 	.word	0x00001720


	//   ....[61]....
        /*1108*/ 	.word	0x00001750


	//   ....[62]....
        /*110c*/ 	.word	0x000017b0


	//   ....[63]....
        /*1110*/ 	.word	0x000017c0


	//   ....[64]....
        /*1114*/ 	.word	0x000017d0


	//   ....[65]....
        /*1118*/ 	.word	0x000017e0


	//   ....[66]....
        /*111c*/ 	.word	0x00001810


	//   ....[67]....
        /*1120*/ 	.word	0x00001840


	//   ....[68]....
        /*1124*/ 	.word	0x00001870


	//   ....[69]....
        /*1128*/ 	.word	0x00001880


	//   ....[70]....
        /*112c*/ 	.word	0x00001980


	//   ....[71]....
        /*1130*/ 	.word	0x000019a0


	//   ....[72]....
        /*1134*/ 	.word	0x00001a20


	//   ....[73]....
        /*1138*/ 	.word	0x00001a30


	//   ....[74]....
        /*113c*/ 	.word	0x00001a40


	//   ....[75]....
        /*1140*/ 	.word	0x00001a50


	//   ....[76]....
        /*1144*/ 	.word	0x00001a60


	//   ....[77]....
        /*1148*/ 	.word	0x00001a70


	//   ....[78]....
        /*114c*/ 	.word	0x00001aa0


	//   ....[79]....
        /*1150*/ 	.word	0x00001ad0


	//   ....[80]....
        /*1154*/ 	.word	0x00001b00


	//   ....[81]....
        /*1158*/ 	.word	0x00001b30


	//   ....[82]....
        /*115c*/ 	.word	0x00001b60


	//   ....[83]....
        /*1160*/ 	.word	0x00001b90


	//   ....[84]....
        /*1164*/ 	.word	0x00001ba0


	//   ....[85]....
        /*1168*/ 	.word	0x00001bf0


	//   ....[86]....
        /*116c*/ 	.word	0x00001c20


	//   ....[87]....
        /*1170*/ 	.word	0x00001c50


	//   ....[88]....
        /*1174*/ 	.word	0x00001c80


	//   ....[89]....
        /*1178*/ 	.word	0x00001cb0


	//   ....[90]....
        /*117c*/ 	.word	0x00001ce0


	//   ....[91]....
        /*1180*/ 	.word	0x00001cf0


	//   ....[92]....
        /*1184*/ 	.word	0x00001d00


	//   ....[93]....
        /*1188*/ 	.word	0x00001d10


	//   ....[94]....
        /*118c*/ 	.word	0x00001d20


	//   ....[95]....
        /*1190*/ 	.word	0x00001d30


	//   ....[96]....
        /*1194*/ 	.word	0x00001d40


	//   ....[97]....
        /*1198*/ 	.word	0x00001d50


	//   ....[98]....
        /*119c*/ 	.word	0x00001d60


	//   ....[99]....
        /*11a0*/ 	.word	0x00001d70


	//   ....[100]....
        /*11a4*/ 	.word	0x00001d80


	//   ....[101]....
        /*11a8*/ 	.word	0x00001e80


	//   ....[102]....
        /*11ac*/ 	.word	0x00001ea0


	//   ....[103]....
        /*11b0*/ 	.word	0x00001ed0


	//   ....[104]....
        /*11b4*/ 	.word	0x00001f00


	//   ....[105]....
        /*11b8*/ 	.word	0x00001fd0


	//   ....[106]....
        /*11bc*/ 	.word	0x00001fe0


	//   ....[107]....
        /*11c0*/ 	.word	0x00001ff0


	//   ....[108]....
        /*11c4*/ 	.word	0x00002000


	//   ....[109]....
        /*11c8*/ 	.word	0x00002010


	//   ....[110]....
        /*11cc*/ 	.word	0x00002100


	//   ....[111]....
        /*11d0*/ 	.word	0x00002130


	//   ....[112]....
        /*11d4*/ 	.word	0x00002160


	//   ....[113]....
        /*11d8*/ 	.word	0x00002190


	//   ....[114]....
        /*11dc*/ 	.word	0x000021a0


	//   ....[115]....
        /*11e0*/ 	.word	0x000021b0


	//   ....[116]....
        /*11e4*/ 	.word	0x000021c0


	//   ....[117]....
        /*11e8*/ 	.word	0x00002210


	//   ....[118]....
        /*11ec*/ 	.word	0x00002240


	//   ....[119]....
        /*11f0*/ 	.word	0x00002270


	//   ....[120]....
        /*11f4*/ 	.word	0x000022a0


	//   ....[121]....
        /*11f8*/ 	.word	0x000022d0


	//   ....[122]....
        /*11fc*/ 	.word	0x00002300


	//   ....[123]....
        /*1200*/ 	.word	0x00002310


	//   ....[124]....
        /*1204*/ 	.word	0x00002320


	//   ....[125]....
        /*1208*/ 	.word	0x00002330


	//   ....[126]....
        /*120c*/ 	.word	0x00002340


	//   ....[127]....
        /*1210*/ 	.word	0x00002350


	//   ....[128]....
        /*1214*/ 	.word	0x00002360


	//   ....[129]....
        /*1218*/ 	.word	0x00002370


	//   ....[130]....
        /*121c*/ 	.word	0x00002380


	//   ....[131]....
        /*1220*/ 	.word	0x00002390


	//   ....[132]....
        /*1224*/ 	.word	0x000023a0


	//   ....[133]....
        /*1228*/ 	.word	0x000024d0


	//   ....[134]....
        /*122c*/ 	.word	0x000024f0


	//   ....[135]....
        /*1230*/ 	.word	0x00002510


	//   ....[136]....
        /*1234*/ 	.word	0x00002520


	//   ....[137]....
        /*1238*/ 	.word	0x00002530


	//   ....[138]....
        /*123c*/ 	.word	0x00002600


	//   ....[139]....
        /*1240*/ 	.word	0x00002610


	//   ....[140]....
        /*1244*/ 	.word	0x00002620


	//   ....[141]....
        /*1248*/ 	.word	0x00002630


	//   ....[142]....
        /*124c*/ 	.word	0x00002650


	//   ....[143]....
        /*1250*/ 	.word	0x00002660


	//   ....[144]....
        /*1254*/ 	.word	0x00002670


	//   ....[145]....
        /*1258*/ 	.word	0x00002680


	//   ....[146]....
        /*125c*/ 	.word	0x00002690


	//   ....[147]....
        /*1260*/ 	.word	0x000026a0


	//   ....[148]....
        /*1264*/ 	.word	0x000026b0


	//   ....[149]....
        /*1268*/ 	.word	0x000026c0


	//   ....[150]....
        /*126c*/ 	.word	0x000026d0


	//   ....[151]....
        /*1270*/ 	.word	0x000026e0


	//   ....[152]....
        /*1274*/ 	.word	0x00002790


	//   ....[153]....
        /*1278*/ 	.word	0x000027a0


	//   ....[154]....
        /*127c*/ 	.word	0x000027b0


	//   ....[155]....
        /*1280*/ 	.word	0x000027c0


	//   ....[156]....
        /*1284*/ 	.word	0x000027d0


	//   ....[157]....
        /*1288*/ 	.word	0x00002880


	//   ....[158]....
        /*128c*/ 	.word	0x000028b0


	//   ....[159]....
        /*1290*/ 	.word	0x000028e0


	//   ....[160]....
        /*1294*/ 	.word	0x00002910


	//   ....[161]....
        /*1298*/ 	.word	0x00002940


	//   ....[162]....
        /*129c*/ 	.word	0x00002950


	//   ....[163]....
        /*12a0*/ 	.word	0x00002960


	//   ....[164]....
        /*12a4*/ 	.word	0x00002970


	//   ....[165]....
        /*12a8*/ 	.word	0x00002980


	//   ....[166]....
        /*12ac*/ 	.word	0x00002b50


	//   ....[167]....
        /*12b0*/ 	.word	0x00002c10


	//   ....[168]....
        /*12b4*/ 	.word	0x00002c30


	//   ....[169]....
        /*12b8*/ 	.word	0x00002c40


	//   ....[170]....
        /*12bc*/ 	.word	0x00002c50


	//   ....[171]....
        /*12c0*/ 	.word	0x00002c60


	//   ....[172]....
        /*12c4*/ 	.word	0x00002c90


	//   ....[173]....
        /*12c8*/ 	.word	0x00002cc0


	//   ....[174]....
        /*12cc*/ 	.word	0x00002d60


	//   ....[175]....
        /*12d0*/ 	.word	0x00002d70


	//   ....[176]....
        /*12d4*/ 	.word	0x00002dc0


	//   ....[177]....
        /*12d8*/ 	.word	0x00002dd0


	//   ....[178]....
        /*12dc*/ 	.word	0x00002de0


	//   ....[179]....
        /*12e0*/ 	.word	0x00002df0


	//   ....[180]....
        /*12e4*/ 	.word	0x00002e20


	//   ....[181]....
        /*12e8*/ 	.word	0x00002e50


	//   ....[182]....
        /*12ec*/ 	.word	0x00002e60


	//   ....[183]....
        /*12f0*/ 	.word	0x00002eb0


	//   ....[184]....
        /*12f4*/ 	.word	0x00002ee0


	//   ....[185]....
        /*12f8*/ 	.word	0x00002f10


	//   ....[186]....
        /*12fc*/ 	.word	0x00002f30


	//   ....[187]....
        /*1300*/ 	.word	0x00002f60


	//   ....[188]....
        /*1304*/ 	.word	0x00002f90


	//   ....[189]....
        /*1308*/ 	.word	0x00002fb0


	//   ....[190]....
        /*130c*/ 	.word	0x00002fc0


	//   ....[191]....
        /*1310*/ 	.word	0x00002fd0


	//   ....[192]....
        /*1314*/ 	.word	0x00002fe0


	//   ....[193]....
        /*1318*/ 	.word	0x00002ff0


	//   ....[194]....
        /*131c*/ 	.word	0x00003000


	//   ....[195]....
        /*1320*/ 	.word	0x00003010


	//   ....[196]....
        /*1324*/ 	.word	0x00003020


	//   ....[197]....
        /*1328*/ 	.word	0x00003030


	//   ....[198]....
        /*132c*/ 	.word	0x00003040


	//   ....[199]....
        /*1330*/ 	.word	0x00003050


	//   ....[200]....
        /*1334*/ 	.word	0x000030a0


	//   ....[201]....
        /*1338*/ 	.word	0x000030e0


	//   ....[202]....
        /*133c*/ 	.word	0x00003120


	//   ....[203]....
        /*1340*/ 	.word	0x00003160


	//   ....[204]....
        /*1344*/ 	.word	0x00003200


	//   ....[205]....
        /*1348*/ 	.word	0x000032b0


	//   ....[206]....
        /*134c*/ 	.word	0x000032c0


	//   ....[207]....
        /*1350*/ 	.word	0x000032d0


	//   ....[208]....
        /*1354*/ 	.word	0x000032e0


	//   ....[209]....
        /*1358*/ 	.word	0x000032f0


	//   ....[210]....
        /*135c*/ 	.word	0x00003300


	//   ....[211]....
        /*1360*/ 	.word	0x00003320


	//   ....[212]....
        /*1364*/ 	.word	0x00003330


	//   ....[213]....
        /*1368*/ 	.word	0x00003340


	//   ....[214]....
        /*136c*/ 	.word	0x00003350


	//   ....[215]....
        /*1370*/ 	.word	0x00003360


	//   ....[216]....
        /*1374*/ 	.word	0x00003370


	//   ....[217]....
        /*1378*/ 	.word	0x00003380


	//   ....[218]....
        /*137c*/ 	.word	0x00003390


	//   ....[219]....
        /*1380*/ 	.word	0x000033c0


	//   ....[220]....
        /*1384*/ 	.word	0x000034d0


	//   ....[221]....
        /*1388*/ 	.word	0x000034e0


	//   ....[222]....
        /*138c*/ 	.word	0x00003510


	//   ....[223]....
        /*1390*/ 	.word	0x00003520


	//   ....[224]....
        /*1394*/ 	.word	0x00003530


	//   ....[225]....
        /*1398*/ 	.word	0x00003540


	//   ....[226]....
        /*139c*/ 	.word	0x00003550


	//   ....[227]....
        /*13a0*/ 	.word	0x00003560


	//   ....[228]....
        /*13a4*/ 	.word	0x00003570


	//   ....[229]....
        /*13a8*/ 	.word	0x00003580


	//   ....[230]....
        /*13ac*/ 	.word	0x00003590


	//   ....[231]....
        /*13b0*/ 	.word	0x000035a0


	//   ....[232]....
        /*13b4*/ 	.word	0x000037f0


	//   ....[233]....
        /*13b8*/ 	.word	0x00003840


	//   ....[234]....
        /*13bc*/ 	.word	0x00003860


	//   ....[235]....
        /*13c0*/ 	.word	0x00003870


	//   ....[236]....
        /*13c4*/ 	.word	0x00003880


	//   ....[237]....
        /*13c8*/ 	.word	0x000038c0


	//   ....[238]....
        /*13cc*/ 	.word	0x00003900


	//   ....[239]....
        /*13d0*/ 	.word	0x00003910


	//   ....[240]....
        /*13d4*/ 	.word	0x00003920


	//   ....[241]....
        /*13d8*/ 	.word	0x00003930


	//   ....[242]....
        /*13dc*/ 	.word	0x00003940


	//   ....[243]....
        /*13e0*/ 	.word	0x00003950


	//   ....[244]....
        /*13e4*/ 	.word	0x00003960


	//   ....[245]....
        /*13e8*/ 	.word	0x00003970


	//   ....[246]....
        /*13ec*/ 	.word	0x00003980


	//   ....[247]....
        /*13f0*/ 	.word	0x00003990


	//   ....[248]....
        /*13f4*/ 	.word	0x000039a0


	//   ....[249]....
        /*13f8*/ 	.word	0x000039b0


	//   ....[250]....
        /*13fc*/ 	.word	0x000039c0


	//   ....[251]....
        /*1400*/ 	.word	0x000039d0


	//   ....[252]....
        /*1404*/ 	.word	0x000039e0


	//   ....[253]....
        /*1408*/ 	.word	0x000039f0


	//   ....[254]....
        /*140c*/ 	.word	0x00003a00


	//   ....[255]....
        /*1410*/ 	.word	0x00003a30


	//   ....[0]....
        /*1414*/ 	.word	0x00003a60


	//   ....[1]....
        /*1418*/ 	.word	0x00003ad0


	//   ....[2]....
        /*141c*/ 	.word	0x00003b00


	//   ....[3]....
        /*1420*/ 	.word	0x00003b20


	//   ....[4]....
        /*1424*/ 	.word	0x00003b40


	//   ....[5]....
        /*1428*/ 	.word	0x00003b50


	//   ....[6]....
        /*142c*/ 	.word	0x00003b60


	//   ....[7]....
        /*1430*/ 	.word	0x00003b90


	//   ....[8]....
        /*1434*/ 	.word	0x000049c0


	//   ....[9]....
        /*1438*/ 	.word	0x000049e0


	//   ....[10]....
        /*143c*/ 	.word	0x00004a30


	//   ....[11]....
        /*1440*/ 	.word	0x00004a40


	//   ....[12]....
        /*1444*/ 	.word	0x00004ab0


	//   ....[13]....
        /*1448*/ 	.word	0x00004b60


	//   ....[14]....
        /*144c*/ 	.word	0x00004c10


	//   ....[15]....
        /*1450*/ 	.word	0x00004c40


	//   ....[16]....
        /*1454*/ 	.word	0x00004d70


	//   ....[17]....
        /*1458*/ 	.word	0x00004e20


	//   ....[18]....
        /*145c*/ 	.word	0x00004e40


	//   ....[19]....
        /*1460*/ 	.word	0x00004f30


	//   ....[20]....
        /*1464*/ 	.word	0x00004fc0


	//   ....[21]....
        /*1468*/ 	.word	0x00005070


	//   ....[22]....
        /*146c*/ 	.word	0x000050f0


	//   ....[23]....
        /*1470*/ 	.word	0x00005220


	//   ....[24]....
        /*1474*/ 	.word	0x00005250


	//   ....[25]....
        /*1478*/ 	.word	0x00005330


	//   ....[26]....
        /*147c*/ 	.word	0x00005460


	//   ....[27]....
        /*1480*/ 	.word	0x00005470


	//   ....[28]....
        /*1484*/ 	.word	0x00005500


	//   ....[29]....
        /*1488*/ 	.word	0x00005610


	//   ....[30]....
        /*148c*/ 	.word	0x00005680


	//   ....[31]....
        /*1490*/ 	.word	0x000057a0


	//   ....[32]....
        /*1494*/ 	.word	0x00005810


	//   ....[33]....
        /*1498*/ 	.word	0x00005880


	//   ....[34]....
        /*149c*/ 	.word	0x00005970


	//   ....[35]....
        /*14a0*/ 	.word	0x00005aa0


	//   ....[36]....
        /*14a4*/ 	.word	0x00005b60


	//   ....[37]....
        /*14a8*/ 	.word	0x00005bd0


	//   ....[38]....
        /*14ac*/ 	.word	0x00005c30


	//   ....[39]....
        /*14b0*/ 	.word	0x00005cc0


	//   ....[40]....
        /*14b4*/ 	.word	0x00005e80


	//   ....[41]....
        /*14b8*/ 	.word	0x00005ee0


	//   ....[42]....
        /*14bc*/ 	.word	0x00005fd0


	//   ....[43]....
        /*14c0*/ 	.word	0x00005ff0


	//   ....[44]....
        /*14c4*/ 	.word	0x00006000


	//   ....[45]....
        /*14c8*/ 	.word	0x00006010


	//   ....[46]....
        /*14cc*/ 	.word	0x00006020


	//   ....[47]....
        /*14d0*/ 	.word	0x00006030


	//   ....[48]....
        /*14d4*/ 	.word	0x00006060


	//   ....[49]....
        /*14d8*/ 	.word	0x00006080


	//   ....[50]....
        /*14dc*/ 	.word	0x00006090


	//   ....[51]....
        /*14e0*/ 	.word	0x000060a0


	//   ....[52]....
        /*14e4*/ 	.word	0x000060e0


	//   ....[53]....
        /*14e8*/ 	.word	0x000060f0


	//   ....[54]....
        /*14ec*/ 	.word	0x00006100


	//   ....[55]....
        /*14f0*/ 	.word	0x00006110


	//   ....[56]....
        /*14f4*/ 	.word	0x00006170


	//   ....[57]....
        /*14f8*/ 	.word	0x00006240


	//   ....[58]....
        /*14fc*/ 	.word	0x00006250


	//   ....[59]....
        /*1500*/ 	.word	0x00006280


	//   ....[60]....
        /*1504*/ 	.word	0x00006290


	//   ....[61]....
        /*1508*/ 	.word	0x000062a0


	//   ....[62]....
        /*150c*/ 	.word	0x000062b0


	//   ....[63]....
        /*1510*/ 	.word	0x000062c0


	//   ....[64]....
        /*1514*/ 	.word	0x000063f0


	//   ....[65]....
        /*1518*/ 	.word	0x00006420


	//   ....[66]....
        /*151c*/ 	.word	0x00006450


	//   ....[67]....
        /*1520*/ 	.word	0x00006460


	//   ....[68]....
        /*1524*/ 	.word	0x00006470


	//   ....[69]....
        /*1528*/ 	.word	0x00006480


	//   ....[70]....
        /*152c*/ 	.word	0x00006490


	//   ....[71]....
        /*1530*/ 	.word	0x000064a0


	//   ....[72]....
        /*1534*/ 	.word	0x000064b0


	//   ....[73]....
        /*1538*/ 	.word	0x000064c0


	//   ....[74]....
        /*153c*/ 	.word	0x000064d0


	//   ....[75]....
        /*1540*/ 	.word	0x00006640


	//   ....[76]....
        /*1544*/ 	.word	0x00006690


	//   ....[77]....
        /*1548*/ 	.word	0x000066d0


	//   ....[78]....
        /*154c*/ 	.word	0x000066e0


	//   ....[79]....
        /*1550*/ 	.word	0x000066f0


	//   ....[80]....
        /*1554*/ 	.word	0x00006710


	//   ....[81]....
        /*1558*/ 	.word	0x00006740


	//   ....[82]....
        /*155c*/ 	.word	0x00006770


	//   ....[83]....
        /*1560*/ 	.word	0x000067a0


	//   ....[84]....
        /*1564*/ 	.word	0x000067b0


	//   ....[85]....
        /*1568*/ 	.word	0x000067c0


	//   ....[86]....
        /*156c*/ 	.word	0x000067d0


	//   ....[87]....
        /*1570*/ 	.word	0x000067e0


	//   ....[88]....
        /*1574*/ 	.word	0x00006800


	//   ....[89]....
        /*1578*/ 	.word	0x00006810


	//   ....[90]....
        /*157c*/ 	.word	0x00006820


	//   ....[91]....
        /*1580*/ 	.word	0x00006830


	//   ....[92]....
        /*1584*/ 	.word	0x00006840


	//   ....[93]....
        /*1588*/ 	.word	0x00006850


	//   ....[94]....
        /*158c*/ 	.word	0x00006860


	//   ....[95]....
        /*1590*/ 	.word	0x00006870


	//   ....[96]....
        /*1594*/ 	.word	0x000068b0


	//   ....[97]....
        /*1598*/ 	.word	0x00006930


	//   ....[98]....
        /*159c*/ 	.word	0x00006a00


	//   ....[99]....
        /*15a0*/ 	.word	0x00006a10


	//   ....[100]....
        /*15a4*/ 	.word	0x00006a20


	//   ....[101]....
        /*15a8*/ 	.word	0x00006a50


	//   ....[102]....
        /*15ac*/ 	.word	0x00006a60


	//   ....[103]....
        /*15b0*/ 	.word	0x00006a70


	//   ....[104]....
        /*15b4*/ 	.word	0x00006a80


	//   ....[105]....
        /*15b8*/ 	.word	0x00006a90


	//   ....[106]....
        /*15bc*/ 	.word	0x00006aa0


	//   ....[107]....
        /*15c0*/ 	.word	0x00006ab0


	//   ....[108]....
        /*15c4*/ 	.word	0x00006c10


	//   ....[109]....
        /*15c8*/ 	.word	0x00006c40


	//   ....[110]....
        /*15cc*/ 	.word	0x00006c50


	//   ....[111]....
        /*15d0*/ 	.word	0x00006cc0


	//   ....[112]....
        /*15d4*/ 	.word	0x00006d40


	//   ....[113]....
        /*15d8*/ 	.word	0x00006d80


	//   ....[114]....
        /*15dc*/ 	.word	0x00006de0


	//   ....[115]....
        /*15e0*/ 	.word	0x00006e00


	//   ....[116]....
        /*15e4*/ 	.word	0x00006e10


	//   ....[117]....
        /*15e8*/ 	.word	0x00006e40


	//   ....[118]....
        /*15ec*/ 	.word	0x00006e60


	//   ....[119]....
        /*15f0*/ 	.word	0x00006e80


	//   ....[120]....
        /*15f4*/ 	.word	0x00006eb0


	//   ....[121]....
        /*15f8*/ 	.word	0x00006ec0


	//   ....[122]....
        /*15fc*/ 	.word	0x00006ee0


	//   ....[123]....
        /*1600*/ 	.word	0x00006f00


	//   ....[124]....
        /*1604*/ 	.word	0x00006f70


	//   ....[125]....
        /*1608*/ 	.word	0x00006fa0


	//   ....[126]....
        /*160c*/ 	.word	0x00006ff0


	//   ....[127]....
        /*1610*/ 	.word	0x00007050


	//   ....[128]....
        /*1614*/ 	.word	0x00007070


	//   ....[129]....
        /*1618*/ 	.word	0x00007080


	//   ....[130]....
        /*161c*/ 	.word	0x000070b0


	//   ....[131]....
        /*1620*/ 	.word	0x00007110


	//   ....[132]....
        /*1624*/ 	.word	0x00007140


	//   ....[133]....
        /*1628*/ 	.word	0x00007170


	//   ....[134]....
        /*162c*/ 	.word	0x00007180


	//   ....[135]....
        /*1630*/ 	.word	0x00007190


	//   ....[136]....
        /*1634*/ 	.word	0x000071a0


	//   ....[137]....
        /*1638*/ 	.word	0x000071c0


	//   ....[138]....
        /*163c*/ 	.word	0x000071e0


	//   ....[139]....
        /*1640*/ 	.word	0x000071f0


	//   ....[140]....
        /*1644*/ 	.word	0x00007400


	//   ....[141]....
        /*1648*/ 	.word	0x00007460


	//   ....[142]....
        /*164c*/ 	.word	0x00007470


	//   ....[143]....
        /*1650*/ 	.word	0x00007480


	//   ....[144]....
        /*1654*/ 	.word	0x00007490


	//   ....[145]....
        /*1658*/ 	.word	0x000074a0


	//   ....[146]....
        /*165c*/ 	.word	0x000074b0


	//   ....[147]....
        /*1660*/ 	.word	0x000074c0


	//   ....[148]....
        /*1664*/ 	.word	0x000074d0


	//   ....[149]....
        /*1668*/ 	.word	0x000074e0


	//   ....[150]....
        /*166c*/ 	.word	0x000074f0


	//   ....[151]....
        /*1670*/ 	.word	0x00007500


	//   ....[152]....
        /*1674*/ 	.word	0x00007510


	//   ....[153]....
        /*1678*/ 	.word	0x00007520


	//   ....[154]....
        /*167c*/ 	.word	0x00007530


	//   ....[155]....
        /*1680*/ 	.word	0x00007540


	//   ....[156]....
        /*1684*/ 	.word	0x00007550


	//   ....[157]....
        /*1688*/ 	.word	0x00007560


	//   ....[158]....
        /*168c*/ 	.word	0x00007570


	//   ....[159]....
        /*1690*/ 	.word	0x00007580


	//   ....[160]....
        /*1694*/ 	.word	0x00007590


	//   ....[161]....
        /*1698*/ 	.word	0x000075a0


	//   ....[162]....
        /*169c*/ 	.word	0x000075b0


	//   ....[163]....
        /*16a0*/ 	.word	0x000075c0


	//   ....[164]....
        /*16a4*/ 	.word	0x000075d0


	//   ....[165]....
        /*16a8*/ 	.word	0x00007640


	//   ....[166]....
        /*16ac*/ 	.word	0x00007680


	//   ....[167]....
        /*16b0*/ 	.word	0x000076c0


	//   ....[168]....
        /*16b4*/ 	.word	0x00007700


	//   ....[169]....
        /*16b8*/ 	.word	0x00007740


	//   ....[170]....
        /*16bc*/ 	.word	0x00007780


	//   ....[171]....
        /*16c0*/ 	.word	0x000077f0


	//   ....[172]....
        /*16c4*/ 	.word	0x00007870


	//   ....[173]....
        /*16c8*/ 	.word	0x00007910


	//   ....[174]....
        /*16cc*/ 	.word	0x00007a00


	//   ....[175]....
        /*16d0*/ 	.word	0x00007a40


	//   ....[176]....
        /*16d4*/ 	.word	0x00007a80


	//   ....[177]....
        /*16d8*/ 	.word	0x00007ac0


	//   ....[178]....
        /*16dc*/ 	.word	0x00007ae0


	//   ....[179]....
        /*16e0*/ 	.word	0x00007af0


	//   ....[180]....
        /*16e4*/ 	.word	0x00007b00


	//   ....[181]....
        /*16e8*/ 	.word	0x00007b10


	//   ....[182]....
        /*16ec*/ 	.word	0x00007b20


	//   ....[183]....
        /*16f0*/ 	.word	0x00007b30


	//   ....[184]....
        /*16f4*/ 	.word	0x00007ba0


	//   ....[185]....
        /*16f8*/ 	.word	0x00007be0


	//   ....[186]....
        /*16fc*/ 	.word	0x00007c20


	//   ....[187]....
        /*1700*/ 	.word	0x00007c70


	//   ....[188]....
        /*1704*/ 	.word	0x00007cb0


	//   ....[189]....
        /*1708*/ 	.word	0x00007ce0


	//   ....[190]....
        /*170c*/ 	.word	0x00007d20


	//   ....[191]....
        /*1710*/ 	.word	0x00007d60


	//   ....[192]....
        /*1714*/ 	.word	0x00007da0


	//   ....[193]....
        /*1718*/ 	.word	0x00007dd0


	//   ....[194]....
        /*171c*/ 	.word	0x00007e20


	//   ....[195]....
        /*1720*/ 	.word	0x00007e60


	//   ....[196]....
        /*1724*/ 	.word	0x00007ea0


	//   ....[197]....
        /*1728*/ 	.word	0x00007ee0


	//   ....[198]....
        /*172c*/ 	.word	0x00007f20


	//   ....[199]....
        /*1730*/ 	.word	0x00007f60


	//   ....[200]....
        /*1734*/ 	.word	0x00007f90


	//   ....[201]....
        /*1738*/ 	.word	0x00007fd0


	//   ....[202]....
        /*173c*/ 	.word	0x00008000


	//   ....[203]....
        /*1740*/ 	.word	0x00008040


	//   ....[204]....
        /*1744*/ 	.word	0x00008080


	//   ....[205]....
        /*1748*/ 	.word	0x000080c0


	//   ....[206]....
        /*174c*/ 	.word	0x000084a0


	//   ....[207]....
        /*1750*/ 	.word	0x000084f0


	//   ....[208]....
        /*1754*/ 	.word	0x00008500


	//   ....[209]....
        /*1758*/ 	.word	0x00008510


	//   ....[210]....
        /*175c*/ 	.word	0x00008520


	//   ....[211]....
        /*1760*/ 	.word	0x00008530


	//   ....[212]....
        /*1764*/ 	.word	0x00008540


	//   ....[213]....
        /*1768*/ 	.word	0x00008550


	//   ....[214]....
        /*176c*/ 	.word	0x00008560


	//   ....[215]....
        /*1770*/ 	.word	0x00008570


	//   ....[216]....
        /*1774*/ 	.word	0x00008580


	//   ....[217]....
        /*1778*/ 	.word	0x00008590


	//   ....[218]....
        /*177c*/ 	.word	0x000085a0


	//   ....[219]....
        /*1780*/ 	.word	0x000085b0


	//   ....[220]....
        /*1784*/ 	.word	0x000085c0


	//   ....[221]....
        /*1788*/ 	.word	0x000085d0


	//   ....[222]....
        /*178c*/ 	.word	0x000085e0


	//   ....[223]....
        /*1790*/ 	.word	0x000085f0


	//   ....[224]....
        /*1794*/ 	.word	0x00008600


	//   ....[225]....
        /*1798*/ 	.word	0x00008610


	//   ....[226]....
        /*179c*/ 	.word	0x00008620


	//   ....[227]....
        /*17a0*/ 	.word	0x00008630


	//   ....[228]....
        /*17a4*/ 	.word	0x00008640


	//   ....[229]....
        /*17a8*/ 	.word	0x00008650


	//   ....[230]....
        /*17ac*/ 	.word	0x00008660


	//   ....[231]....
        /*17b0*/ 	.word	0x00008670


	//   ....[232]....
        /*17b4*/ 	.word	0x00008680


	//   ....[233]....
        /*17b8*/ 	.word	0x00008690


	//   ....[234]....
        /*17bc*/ 	.word	0x000086a0


	//   ....[235]....
        /*17c0*/ 	.word	0x000086b0


	//   ....[236]....
        /*17c4*/ 	.word	0x000086c0


	//   ....[237]....
        /*17c8*/ 	.word	0x000086d0


	//   ....[238]....
        /*17cc*/ 	.word	0x000086e0


	//   ....[239]....
        /*17d0*/ 	.word	0x00009650


	//   ....[240]....
        /*17d4*/ 	.word	0x00009740


	//   ....[241]....
        /*17d8*/ 	.word	0x000097d0


	//   ....[242]....
        /*17dc*/ 	.word	0x00009820


	//   ....[243]....
        /*17e0*/ 	.word	0x00009870


	//   ....[244]....
        /*17e4*/ 	.word	0x000098c0


	//   ....[245]....
        /*17e8*/ 	.word	0x00009910


	//   ....[246]....
        /*17ec*/ 	.word	0x00009960


	//   ....[247]....
        /*17f0*/ 	.word	0x000099c0


	//   ....[248]....
        /*17f4*/ 	.word	0x00009a10


	//   ....[249]....
        /*17f8*/ 	.word	0x00009a90


	//   ....[250]....
        /*17fc*/ 	.word	0x00009ae0


	//   ....[251]....
        /*1800*/ 	.word	0x00009b50


	//   ....[252]....
        /*1804*/ 	.word	0x00009bc0


	//   ....[253]....
        /*1808*/ 	.word	0x00009c30


	//   ....[254]....
        /*180c*/ 	.word	0x00009ca0


	//   ....[255]....
        /*1810*/ 	.word	0x00009d10


	//   ....[0]....
        /*1814*/ 	.word	0x00009d90


	//   ....[1]....
        /*1818*/ 	.word	0x00009de0


	//   ....[2]....
        /*181c*/ 	.word	0x00009e50


	//   ....[3]....
        /*1820*/ 	.word	0x00009ec0


	//   ....[4]....
        /*1824*/ 	.word	0x00009f30


	//   ....[5]....
        /*1828*/ 	.word	0x00009fa0


	//   ....[6]....
        /*182c*/ 	.word	0x0000a010


	//   ....[7]....
        /*1830*/ 	.word	0x0000a080


	//   ....[8]....
        /*1834*/ 	.word	0x0000a100


	//   ....[9]....
        /*1838*/ 	.word	0x0000a150


	//   ....[10]....
        /*183c*/ 	.word	0x0000a1c0


	//   ....[11]....
        /*1840*/ 	.word	0x0000a230


	//   ....[12]....
        /*1844*/ 	.word	0x0000a2a0


	//   ....[13]....
        /*1848*/ 	.word	0x0000a310


	//   ....[14]....
        /*184c*/ 	.word	0x0000a380


	//   ....[15]....
        /*1850*/ 	.word	0x0000a3f0


	//   ....[16]....
        /*1854*/ 	.word	0x0000a470


	//   ....[17]....
        /*1858*/ 	.word	0x0000a4c0


	//   ....[18]....
        /*185c*/ 	.word	0x0000a560


	//   ....[19]....
        /*1860*/ 	.word	0x0000a5d0


	//   ....[20]....
        /*1864*/ 	.word	0x0000a640


	//   ....[21]....
        /*1868*/ 	.word	0x0000a6b0


	//   ....[22]....
        /*186c*/ 	.word	0x0000a720


	//   ....[23]....
        /*1870*/ 	.word	0x0000a7a0


	//   ....[24]....
        /*1874*/ 	.word	0x0000a820


	//   ....[25]....
        /*1878*/ 	.word	0x0000a870


	//   ....[26]....
        /*187c*/ 	.word	0x0000a8c0


	//   ....[27]....
        /*1880*/ 	.word	0x0000a910


	//   ....[28]....
        /*1884*/ 	.word	0x0000a960


	//   ....[29]....
        /*1888*/ 	.word	0x0000a9b0


	//   ....[30]....
        /*188c*/ 	.word	0x0000aa00


	//   ....[31]....
        /*1890*/ 	.word	0x0000aa50


	//   ....[32]....
        /*1894*/ 	.word	0x0000aaa0


	//   ....[33]....
        /*1898*/ 	.word	0x0000ab00


	//   ....[34]....
        /*189c*/ 	.word	0x0000ab70


	//   ....[35]....
        /*18a0*/ 	.word	0x0000abe0


	//   ....[36]....
        /*18a4*/ 	.word	0x0000ac50


	//   ....[37]....
        /*18a8*/ 	.word	0x0000acc0


	//   ....[38]....
        /*18ac*/ 	.word	0x0000ad30


	//   ....[39]....
        /*18b0*/ 	.word	0x0000ada0


	//   ....[40]....
        /*18b4*/ 	.word	0x0000adf0


	//   ....[41]....
        /*18b8*/ 	.word	0x0000ae40


	//   ....[42]....
        /*18bc*/ 	.word	0x0000ae90


	//   ....[43]....
        /*18c0*/ 	.word	0x0000aee0


	//   ....[44]....
        /*18c4*/ 	.word	0x0000af40


	//   ....[45]....
        /*18c8*/ 	.word	0x0000b040


	//   ....[46]....
        /*18cc*/ 	.word	0x0000b0b0


	//   ....[47]....
        /*18d0*/ 	.word	0x0000b120


	//   ....[48]....
        /*18d4*/ 	.word	0x0000b170


	//   ....[49]....
        /*18d8*/ 	.word	0x0000b1c0


	//   ....[50]....
        /*18dc*/ 	.word	0x0000b230


	//   ....[51]....
        /*18e0*/ 	.word	0x0000b2a0


	//   ....[52]....
        /*18e4*/ 	.word	0x0000b2f0


	//   ....[53]....
        /*18e8*/ 	.word	0x0000b360


	//   ....[54]....
        /*18ec*/ 	.word	0x0000b3b0


	//   ....[55]....
        /*18f0*/ 	.word	0x0000b430


	//   ....[56]....
        /*18f4*/ 	.word	0x0000b490


	//   ....[57]....
        /*18f8*/ 	.word	0x0000b500


	//   ....[58]....
        /*18fc*/ 	.word	0x0000b550


	//   ....[59]....
        /*1900*/ 	.word	0x0000b660


	//   ....[60]....
        /*1904*/ 	.word	0x0000b6c0


	//   ....[61]....
        /*1908*/ 	.word	0x0000b720


	//   ....[62]....
        /*190c*/ 	.word	0x0000b780


	//   ....[63]....
        /*1910*/ 	.word	0x0000b7d0


	//   ....[64]....
        /*1914*/ 	.word	0x0000b830


	//   ....[65]....
        /*1918*/ 	.word	0x0000b890


	//   ....[66]....
        /*191c*/ 	.word	0x0000b900


	//   ....[67]....
        /*1920*/ 	.word	0x0000b970


	//   ....[68]....
        /*1924*/ 	.word	0x0000b9e0


	//   ....[69]....
        /*1928*/ 	.word	0x0000ba50


	//   ....[70]....
        /*192c*/ 	.word	0x0000bac0


	//   ....[71]....
        /*1930*/ 	.word	0x0000bb30


	//   ....[72]....
        /*1934*/ 	.word	0x0000bb90


	//   ....[73]....
        /*1938*/ 	.word	0x0000bbf0


	//   ....[74]....
        /*193c*/ 	.word	0x0000bc50


	//   ....[75]....
        /*1940*/ 	.word	0x0000bcb0


	//   ....[76]....
        /*1944*/ 	.word	0x0000bd10


	//   ....[77]....
        /*1948*/ 	.word	0x0000be30


	//   ....[78]....
        /*194c*/ 	.word	0x0000bea0


	//   ....[79]....
        /*1950*/ 	.word	0x0000bf10


	//   ....[80]....
        /*1954*/ 	.word	0x0000bf60


	//   ....[81]....
        /*1958*/ 	.word	0x0000bfb0


	//   ....[82]....
        /*195c*/ 	.word	0x0000c020


	//   ....[83]....
        /*1960*/ 	.word	0x0000c090


	//   ....[84]....
        /*1964*/ 	.word	0x0000c100


	//   ....[85]....
        /*1968*/ 	.word	0x0000c150


	//   ....[86]....
        /*196c*/ 	.word	0x0000c1c0


	//   ....[87]....
        /*1970*/ 	.word	0x0000c220


	//   ....[88]....
        /*1974*/ 	.word	0x0000c280


	//   ....[89]....
        /*1978*/ 	.word	0x0000c3b0


	//   ....[90]....
        /*197c*/ 	.word	0x0000c410


	//   ....[91]....
        /*1980*/ 	.word	0x0000c470


	//   ....[92]....
        /*1984*/ 	.word	0x0000c4d0


	//   ....[93]....
        /*1988*/ 	.word	0x0000c530


	//   ....[94]....
        /*198c*/ 	.word	0x0000c580


	//   ....[95]....
        /*1990*/ 	.word	0x0000c5e0


	//   ....[96]....
        /*1994*/ 	.word	0x0000c6c0


	//   ....[97]....
        /*1998*/ 	.word	0x0000c720


	//   ....[98]....
        /*199c*/ 	.word	0x0000c790


	//   ....[99]....
        /*19a0*/ 	.word	0x0000c800


	//   ....[100]....
        /*19a4*/ 	.word	0x0000c870


	//   ....[101]....
        /*19a8*/ 	.word	0x0000c8e0


	//   ....[102]....
        /*19ac*/ 	.word	0x0000c950


	//   ....[103]....
        /*19b0*/ 	.word	0x0000c9c0


	//   ....[104]....
        /*19b4*/ 	.word	0x0000ca10


	//   ....[105]....
        /*19b8*/ 	.word	0x0000ca60


	//   ....[106]....
        /*19bc*/ 	.word	0x0000cab0


	//   ....[107]....
        /*19c0*/ 	.word	0x0000cb00


	//   ....[108]....
        /*19c4*/ 	.word	0x0000cb60


	//   ....[109]....
        /*19c8*/ 	.word	0x0000cc40


	//   ....[110]....
        /*19cc*/ 	.word	0x0000ccb0


	//   ....[111]....
        /*19d0*/ 	.word	0x0000cd20


	//   ....[112]....
        /*19d4*/ 	.word	0x0000cd70


	//   ....[113]....
        /*19d8*/ 	.word	0x0000cdc0


	//   ....[114]....
        /*19dc*/ 	.word	0x0000ce10


	//   ....[115]....
        /*19e0*/ 	.word	0x0000ce60


	//   ....[116]....
        /*19e4*/ 	.word	0x0000ced0


	//   ....[117]....
        /*19e8*/ 	.word	0x0000cf40


	//   ....[118]....
        /*19ec*/ 	.word	0x0000cfb0


	//   ....[119]....
        /*19f0*/ 	.word	0x0000d010


	//   ....[120]....
        /*19f4*/ 	.word	0x0000d070


	//   ....[121]....
        /*19f8*/ 	.word	0x0000d1b0


	//   ....[122]....
        /*19fc*/ 	.word	0x0000d2f0


	//   ....[123]....
        /*1a00*/ 	.word	0x0000d340


	//   ....[124]....
        /*1a04*/ 	.word	0x0000d390


	//   ....[125]....
        /*1a08*/ 	.word	0x0000d3e0


	//   ....[126]....
        /*1a0c*/ 	.word	0x0000d430


	//   ....[127]....
        /*1a10*/ 	.word	0x0000d480


	//   ....[128]....
        /*1a14*/ 	.word	0x0000d4d0


	//   ....[129]....
        /*1a18*/ 	.word	0x0000d530


	//   ....[130]....
        /*1a1c*/ 	.word	0x0000d5a0


	//   ....[131]....
        /*1a20*/ 	.word	0x0000d610


	//   ....[132]....
        /*1a24*/ 	.word	0x0000d680


	//   ....[133]....
        /*1a28*/ 	.word	0x0000d6f0


	//   ....[134]....
        /*1a2c*/ 	.word	0x0000d760


	//   ....[135]....
        /*1a30*/ 	.word	0x0000d7d0


	//   ....[136]....
        /*1a34*/ 	.word	0x0000d820


	//   ....[137]....
        /*1a38*/ 	.word	0x0000d870


	//   ....[138]....
        /*1a3c*/ 	.word	0x0000d8c0


	//   ....[139]....
        /*1a40*/ 	.word	0x0000d910


	//   ....[140]....
        /*1a44*/ 	.word	0x0000d970


	//   ....[141]....
        /*1a48*/ 	.word	0x0000d9e0


	//   ....[142]....
        /*1a4c*/ 	.word	0x0000da50


	//   ....[143]....
        /*1a50*/ 	.word	0x0000dac0


	//   ....[144]....
        /*1a54*/ 	.word	0x0000db30


	//   ....[145]....
        /*1a58*/ 	.word	0x0000db80


	//   ....[146]....
        /*1a5c*/ 	.word	0x0000dbd0


	//   ....[147]....
        /*1a60*/ 	.word	0x0000dc20


	//   ....[148]....
        /*1a64*/ 	.word	0x0000dc70


	//   ....[149]....
        /*1a68*/ 	.word	0x0000dce0


	//   ....[150]....
        /*1a6c*/ 	.word	0x0000dd50


	//   ....[151]....
        /*1a70*/ 	.word	0x0000df00


	//   ....[152]....
        /*1a74*/ 	.word	0x0000e060


	//   ....[153]....
        /*1a78*/ 	.word	0x0000e0b0


	//   ....[154]....
        /*1a7c*/ 	.word	0x0000e100


	//   ....[155]....
        /*1a80*/ 	.word	0x0000e150


	//   ....[156]....
        /*1a84*/ 	.word	0x0000e1a0


	//   ....[157]....
        /*1a88*/ 	.word	0x0000e1f0


	//   ....[158]....
        /*1a8c*/ 	.word	0x0000e240


	//   ....[159]....
        /*1a90*/ 	.word	0x0000e290


	//   ....[160]....
        /*1a94*/ 	.word	0x0000e2e0


	//   ....[161]....
        /*1a98*/ 	.word	0x0000e340


	//   ....[162]....
        /*1a9c*/ 	.word	0x0000e3b0


	//   ....[163]....
        /*1aa0*/ 	.word	0x0000e420


	//   ....[164]....
        /*1aa4*/ 	.word	0x0000e490


	//   ....[165]....
        /*1aa8*/ 	.word	0x0000e500


	//   ....[166]....
        /*1aac*/ 	.word	0x0000e570


	//   ....[167]....
        /*1ab0*/ 	.word	0x0000e5e0


	//   ....[168]....
        /*1ab4*/ 	.word	0x0000e630


	//   ....[169]....
        /*1ab8*/ 	.word	0x0000e680


	//   ....[170]....
        /*1abc*/ 	.word	0x0000e6d0


	//   ....[171]....
        /*1ac0*/ 	.word	0x0000e720


	//   ....[172]....
        /*1ac4*/ 	.word	0x0000e780


	//   ....[173]....
        /*1ac8*/ 	.word	0x0000e860


	//   ....[174]....
        /*1acc*/ 	.word	0x0000e8d0


	//   ....[175]....
        /*1ad0*/ 	.word	0x0000e940


	//   ....[176]....
        /*1ad4*/ 	.word	0x0000e990


	//   ....[177]....
        /*1ad8*/ 	.word	0x0000ea00


	//   ....[178]....
        /*1adc*/ 	.word	0x0000ea50


	//   ....[179]....
        /*1ae0*/ 	.word	0x0000eaa0


	//   ....[180]....
        /*1ae4*/ 	.word	0x0000eaf0


	//   ....[181]....
        /*1ae8*/ 	.word	0x0000eb40


	//   ....[182]....
        /*1aec*/ 	.word	0x0000ebb0


	//   ....[183]....
        /*1af0*/ 	.word	0x0000ec10


	//   ....[184]....
        /*1af4*/ 	.word	0x0000ed70


	//   ....[185]....
        /*1af8*/ 	.word	0x0000eec0


	//   ....[186]....
        /*1afc*/ 	.word	0x0000ef10


	//   ....[187]....
        /*1b00*/ 	.word	0x0000ef60


	//   ....[188]....
        /*1b04*/ 	.word	0x0000efb0


	//   ....[189]....
        /*1b08*/ 	.word	0x0000f000


	//   ....[190]....
        /*1b0c*/ 	.word	0x0000f050


	//   ....[191]....
        /*1b10*/ 	.word	0x0000f0a0


	//   ....[192]....
        /*1b14*/ 	.word	0x0000f0f0


	//   ....[193]....
        /*1b18*/ 	.word	0x0000f150


	//   ....[194]....
        /*1b1c*/ 	.word	0x0000f1a0


	//   ....[195]....
        /*1b20*/ 	.word	0x0000f1f0


	//   ....[196]....
        /*1b24*/ 	.word	0x0000f240


	//   ....[197]....
        /*1b28*/ 	.word	0x0000f290


	//   ....[198]....
        /*1b2c*/ 	.word	0x0000f2e0


	//   ....[199]....
        /*1b30*/ 	.word	0x0000f330


	//   ....[200]....
        /*1b34*/ 	.word	0x0000f380


	//   ....[201]....
        /*1b38*/ 	.word	0x0000f3d0


	//   ....[202]....
        /*1b3c*/ 	.word	0x0000f420


	//   ....[203]....
        /*1b40*/ 	.word	0x0000f470


	//   ....[204]....
        /*1b44*/ 	.word	0x0000f610


	//   ....[205]....
        /*1b48*/ 	.word	0x0000f680


	//   ....[206]....
        /*1b4c*/ 	.word	0x0000f6d0


	//   ....[207]....
        /*1b50*/ 	.word	0x0000f730


	//   ....[208]....
        /*1b54*/ 	.word	0x0000f7a0


	//   ....[209]....
        /*1b58*/ 	.word	0x0000f810


	//   ....[210]....
        /*1b5c*/ 	.word	0x0000f880


	//   ....[211]....
        /*1b60*/ 	.word	0x0000f8f0


	//   ....[212]....
        /*1b64*/ 	.word	0x0000f960


	//   ....[213]....
        /*1b68*/ 	.word	0x0000f9d0


	//   ....[214]....
        /*1b6c*/ 	.word	0x0000fa20


	//   ....[215]....
        /*1b70*/ 	.word	0x0000fb70


	//   ....[216]....
        /*1b74*/ 	.word	0x0000fc60


	//   ....[217]....
        /*1b78*/ 	.word	0x0000fcb0


	//   ....[218]....
        /*1b7c*/ 	.word	0x0000fd00


	//   ....[219]....
        /*1b80*/ 	.word	0x0000fd50


	//   ....[220]....
        /*1b84*/ 	.word	0x0000fda0


	//   ....[221]....
        /*1b88*/ 	.word	0x0000fdf0


	//   ....[222]....
        /*1b8c*/ 	.word	0x0000fe50


	//   ....[223]....
        /*1b90*/ 	.word	0x0000fea0


	//   ....[224]....
        /*1b94*/ 	.word	0x0000fef0


	//   ....[225]....
        /*1b98*/ 	.word	0x0000ff40


	//   ....[226]....
        /*1b9c*/ 	.word	0x0000ff90


	//   ....[227]....
        /*1ba0*/ 	.word	0x0000ffe0


	//   ....[228]....
        /*1ba4*/ 	.word	0x00010040


	//   ....[229]....
        /*1ba8*/ 	.word	0x00010090


	//   ....[230]....
        /*1bac*/ 	.word	0x000100e0


	//   ....[231]....
        /*1bb0*/ 	.word	0x00010130


	//   ....[232]....
        /*1bb4*/ 	.word	0x00010180


	//   ....[233]....
        /*1bb8*/ 	.word	0x000101d0


	//   ....[234]....
        /*1bbc*/ 	.word	0x00010220


	//   ....[235]....
        /*1bc0*/ 	.word	0x00010270


	//   ....[236]....
        /*1bc4*/ 	.word	0x000102d0


	//   ....[237]....
        /*1bc8*/ 	.word	0x00010320


	//   ....[238]....
        /*1bcc*/ 	.word	0x00010390


	//   ....[239]....
        /*1bd0*/ 	.word	0x000103e0


	//   ....[240]....
        /*1bd4*/ 	.word	0x00010430


	//   ....[241]....
        /*1bd8*/ 	.word	0x00010480


	//   ....[242]....
        /*1bdc*/ 	.word	0x000104d0


	//   ....[243]....
        /*1be0*/ 	.word	0x00010540


	//   ....[244]....
        /*1be4*/ 	.word	0x000105b0


	//   ....[245]....
        /*1be8*/ 	.word	0x00010620


	//   ....[246]....
        /*1bec*/ 	.word	0x00010690


	//   ....[247]....
        /*1bf0*/ 	.word	0x00010c70


	//   ....[248]....
        /*1bf4*/ 	.word	0x00010d10


	//   ....[249]....
        /*1bf8*/ 	.word	0x00010d70


	//   ....[250]....
        /*1bfc*/ 	.word	0x00010dc0


	//   ....[251]....
        /*1c00*/ 	.word	0x00010e20


	//   ....[252]....
        /*1c04*/ 	.word	0x00010e70


	//   ....[253]....
        /*1c08*/ 	.word	0x00010f80


	//   ....[254]....
        /*1c0c*/ 	.word	0x00011100


	//   ....[255]....
        /*1c10*/ 	.word	0x00011210


	//   ....[0]....
        /*1c14*/ 	.word	0x00011300


	//   ....[1]....
        /*1c18*/ 	.word	0x000113d0


	//   ....[2]....
        /*1c1c*/ 	.word	0x000114c0


	//   ....[3]....
        /*1c20*/ 	.word	0x000115d0


	//   ....[4]....
        /*1c24*/ 	.word	0x000116d0


	//   ....[5]....
        /*1c28*/ 	.word	0x000117a0


	//   ....[6]....
        /*1c2c*/ 	.word	0x00011890


	//   ....[7]....
        /*1c30*/ 	.word	0x00011980


	//   ....[8]....
        /*1c34*/ 	.word	0x00011aa0


	//   ....[9]....
        /*1c38*/ 	.word	0x00011b90


	//   ....[10]....
        /*1c3c*/ 	.word	0x00011c50


	//   ....[11]....
        /*1c40*/ 	.word	0x00011d40


	//   ....[12]....
        /*1c44*/ 	.word	0x00011e50


	//   ....[13]....
        /*1c48*/ 	.word	0x00011f40


	//   ....[14]....
        /*1c4c*/ 	.word	0x00012010


	//   ....[15]....
        /*1c50*/ 	.word	0x00012110


	//   ....[16]....
        /*1c54*/ 	.word	0x00012200


	//   ....[17]....
        /*1c58*/ 	.word	0x00012310


	//   ....[18]....
        /*1c5c*/ 	.word	0x00012400


	//   ....[19]....
        /*1c60*/ 	.word	0x000124f0


	//   ....[20]....
        /*1c64*/ 	.word	0x000125b0


	//   ....[21]....
        /*1c68*/ 	.word	0x000126a0


	//   ....[22]....
        /*1c6c*/ 	.word	0x000127c0


	//   ....[23]....
        /*1c70*/ 	.word	0x000128b0


	//   ....[24]....
        /*1c74*/ 	.word	0x00012990


	//   ....[25]....
        /*1c78*/ 	.word	0x00012a80


	//   ....[26]....
        /*1c7c*/ 	.word	0x00012b90


	//   ....[27]....
        /*1c80*/ 	.word	0x00012ca0


	//   ....[28]....
        /*1c84*/ 	.word	0x00012d00


	//   ....[29]....
        /*1c88*/ 	.word	0x00012d50


	//   ....[30]....
        /*1c8c*/ 	.word	0x00012dd0


	//   ....[31]....
        /*1c90*/ 	.word	0x00012e30


	//   ....[32]....
        /*1c94*/ 	.word	0x00012e80


	//   ....[33]....
        /*1c98*/ 	.word	0x00012ed0


	//   ....[34]....
        /*1c9c*/ 	.word	0x00012f20


	//   ....[35]....
        /*1ca0*/ 	.word	0x00012f70


	//   ....[36]....
        /*1ca4*/ 	.word	0x00012fc0


	//   ....[37]....
        /*1ca8*/ 	.word	0x00013010


	//   ....[38]....
        /*1cac*/ 	.word	0x00013060


	//   ....[39]....
        /*1cb0*/ 	.word	0x000130b0


	//   ....[40]....
        /*1cb4*/ 	.word	0x00013110


	//   ....[41]....
        /*1cb8*/ 	.word	0x00013180


	//   ....[42]....
        /*1cbc*/ 	.word	0x000131f0


	//   ....[43]....
        /*1cc0*/ 	.word	0x00013260


	//   ....[44]....
        /*1cc4*/ 	.word	0x000132d0


	//   ....[45]....
        /*1cc8*/ 	.word	0x00013340


	//   ....[46]....
        /*1ccc*/ 	.word	0x000133b0


	//   ....[47]....
        /*1cd0*/ 	.word	0x00013420


	//   ....[48]....
        /*1cd4*/ 	.word	0x00013490


	//   ....[49]....
        /*1cd8*/ 	.word	0x00013500


	//   ....[50]....
        /*1cdc*/ 	.word	0x00013560


	//   ....[51]....
        /*1ce0*/ 	.word	0x000135d0


	//   ....[52]....
        /*1ce4*/ 	.word	0x00013640


	//   ....[53]....
        /*1ce8*/ 	.word	0x000136b0


	//   ....[54]....
        /*1cec*/ 	.word	0x00013720


	//   ....[55]....
        /*1cf0*/ 	.word	0x00013770


	//   ....[56]....
        /*1cf4*/ 	.word	0x000137e0


	//   ....[57]....
        /*1cf8*/ 	.word	0x00013850


	//   ....[58]....
        /*1cfc*/ 	.word	0x000138a0


	//   ....[59]....
        /*1d00*/ 	.word	0x00013a10


	//   ....[60]....
        /*1d04*/ 	.word	0x00013a70


	//   ....[61]....
        /*1d08*/ 	.word	0x00013b90


	//   ....[62]....
        /*1d0c*/ 	.word	0x00013be0


	//   ....[63]....
        /*1d10*/ 	.word	0x00013c40


	//   ....[64]....
        /*1d14*/ 	.word	0x00013c90


	//   ....[65]....
        /*1d18*/ 	.word	0x00013ce0


	//   ....[66]....
        /*1d1c*/ 	.word	0x00013d30


	//   ....[67]....
        /*1d20*/ 	.word	0x00013d80


	//   ....[68]....
        /*1d24*/ 	.word	0x00013dd0


	//   ....[69]....
        /*1d28*/ 	.word	0x00013e20


	//   ....[70]....
        /*1d2c*/ 	.word	0x00013e70


	//   ....[71]....
        /*1d30*/ 	.word	0x00013ec0


	//   ....[72]....
        /*1d34*/ 	.word	0x00014020


	//   ....[73]....
        /*1d38*/ 	.word	0x00014070


	//   ....[74]....
        /*1d3c*/ 	.word	0x000140c0


	//   ....[75]....
        /*1d40*/ 	.word	0x00014110


	//   ....[76]....
        /*1d44*/ 	.word	0x00014160


	//   ....[77]....
        /*1d48*/ 	.word	0x000141b0


	//   ....[78]....
        /*1d4c*/ 	.word	0x00014200


	//   ....[79]....
        /*1d50*/ 	.word	0x00014250


	//   ....[80]....
        /*1d54*/ 	.word	0x000142a0


	//   ....[81]....
        /*1d58*/ 	.word	0x00014320


	//   ....[82]....
        /*1d5c*/ 	.word	0x000144a0


	//   ....[83]....
        /*1d60*/ 	.word	0x00014500


	//   ....[84]....
        /*1d64*/ 	.word	0x00014550


	//   ....[85]....
        /*1d68*/ 	.word	0x000145a0


	//   ....[86]....
        /*1d6c*/ 	.word	0x000145f0


	//   ....[87]....
        /*1d70*/ 	.word	0x00014640


	//   ....[88]....
        /*1d74*/ 	.word	0x00014690


	//   ....[89]....
        /*1d78*/ 	.word	0x000146e0


	//   ....[90]....
        /*1d7c*/ 	.word	0x00014730


	//   ....[91]....
        /*1d80*/ 	.word	0x00014790


	//   ....[92]....
        /*1d84*/ 	.word	0x000147e0


	//   ....[93]....
        /*1d88*/ 	.word	0x00014840


	//   ....[94]....
        /*1d8c*/ 	.word	0x000148d0


	//   ....[95]....
        /*1d90*/ 	.word	0x000149c0


	//   ....[96]....
        /*1d94*/ 	.word	0x00014a20


	//   ....[97]....
        /*1d98*/ 	.word	0x00014ab0


	//   ....[98]....
        /*1d9c*/ 	.word	0x00014b10


	//   ....[99]....
        /*1da0*/ 	.word	0x00014b70


	//   ....[100]....
        /*1da4*/ 	.word	0x00014bd0


	//   ....[101]....
        /*1da8*/ 	.word	0x00014c60


	//   ....[102]....
        /*1dac*/ 	.word	0x00014cd0


	//   ....[103]....
        /*1db0*/ 	.word	0x00014d20


	//   ....[104]....
        /*1db4*/ 	.word	0x00014da0


	//   ....[105]....
        /*1db8*/ 	.word	0x00014e10


	//   ....[106]....
        /*1dbc*/ 	.word	0x00014e60


	//   ....[107]....
        /*1dc0*/ 	.word	0x00014eb0


	//   ....[108]....
        /*1dc4*/ 	.word	0x00014f00


	//   ....[109]....
        /*1dc8*/ 	.word	0x00014f50


	//   ....[110]....
        /*1dcc*/ 	.word	0x00014fa0


	//   ....[111]....
        /*1dd0*/ 	.word	0x00015090


	//   ....[112]....
        /*1dd4*/ 	.word	0x000150e0


	//   ....[113]....
        /*1dd8*/ 	.word	0x00015140


	//   ....[114]....
        /*1ddc*/ 	.word	0x000151b0


	//   ....[115]....
        /*1de0*/ 	.word	0x00015220


	//   ....[116]....
        /*1de4*/ 	.word	0x00015270


	//   ....[117]....
        /*1de8*/ 	.word	0x000152e0


	//   ....[118]....
        /*1dec*/ 	.word	0x00015330


	//   ....[119]....
        /*1df0*/ 	.word	0x00015380


	//   ....[120]....
        /*1df4*/ 	.word	0x000153d0


	//   ....[121]....
        /*1df8*/ 	.word	0x00015420


	//   ....[122]....
        /*1dfc*/ 	.word	0x00015490


	//   ....[123]....
        /*1e00*/ 	.word	0x000156c0


	//   ....[124]....
        /*1e04*/ 	.word	0x00015790


	//   ....[125]....
        /*1e08*/ 	.word	0x000157f0


	//   ....[126]....
        /*1e0c*/ 	.word	0x00015840


	//   ....[127]....
        /*1e10*/ 	.word	0x000158c0


	//   ....[128]....
        /*1e14*/ 	.word	0x00015910


	//   ....[129]....
        /*1e18*/ 	.word	0x00015980


	//   ....[130]....
        /*1e1c*/ 	.word	0x000159f0


	//   ....[131]....
        /*1e20*/ 	.word	0x00015a60


	//   ....[132]....
        /*1e24*/ 	.word	0x00015ad0


	//   ....[133]....
        /*1e28*/ 	.word	0x00015b40


	//   ....[134]....
        /*1e2c*/ 	.word	0x00015bc0


	//   ....[135]....
        /*1e30*/ 	.word	0x00015c10


	//   ....[136]....
        /*1e34*/ 	.word	0x00015c80


	//   ....[137]....
        /*1e38*/ 	.word	0x00015cf0


	//   ....[138]....
        /*1e3c*/ 	.word	0x00015d60


	//   ....[139]....
        /*1e40*/ 	.word	0x00015dd0


	//   ....[140]....
        /*1e44*/ 	.word	0x00015e40


	//   ....[141]....
        /*1e48*/ 	.word	0x00015eb0


	//   ....[142]....
        /*1e4c*/ 	.word	0x00015f20


	//   ....[143]....
        /*1e50*/ 	.word	0x00015f90


	//   ....[144]....
        /*1e54*/ 	.word	0x00016000


	//   ....[145]....
        /*1e58*/ 	.word	0x00016080


	//   ....[146]....
        /*1e5c*/ 	.word	0x000160d0


	//   ....[147]....
        /*1e60*/ 	.word	0x00016140


	//   ....[148]....
        /*1e64*/ 	.word	0x000161b0


	//   ....[149]....
        /*1e68*/ 	.word	0x00016220


	//   ....[150]....
        /*1e6c*/ 	.word	0x00016290


	//   ....[151]....
        /*1e70*/ 	.word	0x00016300


	//   ....[152]....
        /*1e74*/ 	.word	0x00016370


	//   ....[153]....
        /*1e78*/ 	.word	0x000163e0


	//   ....[154]....
        /*1e7c*/ 	.word	0x00016450


	//   ....[155]....
        /*1e80*/ 	.word	0x000164c0


	//   ....[156]....
        /*1e84*/ 	.word	0x00016530


	//   ....[157]....
        /*1e88*/ 	.word	0x00016600


	//   ....[158]....
        /*1e8c*/ 	.word	0x00016650


	//   ....[159]....
        /*1e90*/ 	.word	0x000166d0


	//   ....[160]....
        /*1e94*/ 	.word	0x00016720


	//   ....[161]....
        /*1e98*/ 	.word	0x00016790


	//   ....[162]....
        /*1e9c*/ 	.word	0x00016800


	//   ....[163]....
        /*1ea0*/ 	.word	0x00016870


	//   ....[164]....
        /*1ea4*/ 	.word	0x000168f0


	//   ....[165]....
        /*1ea8*/ 	.word	0x00016970


	//   ....[166]....
        /*1eac*/ 	.word	0x000169f0


	//   ....[167]....
        /*1eb0*/ 	.word	0x00016a90


	//   ....[168]....
        /*1eb4*/ 	.word	0x00016ae0


	//   ....[169]....
        /*1eb8*/ 	.word	0x00016b70


	//   ....[170]....
        /*1ebc*/ 	.word	0x00016c00


	//   ....[171]....
        /*1ec0*/ 	.word	0x00016c90


	//   ....[172]....
        /*1ec4*/ 	.word	0x00016d20


	//   ....[173]....
        /*1ec8*/ 	.word	0x00016db0


	//   ....[174]....
        /*1ecc*/ 	.word	0x00016e20


	//   ....[175]....
        /*1ed0*/ 	.word	0x00016ea0


	//   ....[176]....
        /*1ed4*/ 	.word	0x00016ef0


	//   ....[177]....
        /*1ed8*/ 	.word	0x00016f90


	//   ....[178]....
        /*1edc*/ 	.word	0x00017030


	//   ....[179]....
        /*1ee0*/ 	.word	0x000170e0


	//   ....[180]....
        /*1ee4*/ 	.word	0x000171b0


	//   ....[181]....
        /*1ee8*/ 	.word	0x00017220


	//   ....[182]....
        /*1eec*/ 	.word	0x000172c0


	//   ....[183]....
        /*1ef0*/ 	.word	0x00017360


	//   ....[184]....
        /*1ef4*/ 	.word	0x00017400


	//   ....[185]....
        /*1ef8*/ 	.word	0x000174a0


	//   ....[186]....
        /*1efc*/ 	.word	0x00017540


	//   ....[187]....
        /*1f00*/ 	.word	0x000175f0


	//   ....[188]....
        /*1f04*/ 	.word	0x00017690


	//   ....[189]....
        /*1f08*/ 	.word	0x00017740


	//   ....[190]....
        /*1f0c*/ 	.word	0x000177d0


	//   ....[191]....
        /*1f10*/ 	.word	0x00017840


	//   ....[192]....
        /*1f14*/ 	.word	0x00017890


	//   ....[193]....
        /*1f18*/ 	.word	0x000178e0


	//   ....[194]....
        /*1f1c*/ 	.word	0x00017930


	//   ....[195]....
        /*1f20*/ 	.word	0x00017980


	//   ....[196]....
        /*1f24*/ 	.word	0x000179d0


	//   ....[197]....
        /*1f28*/ 	.word	0x00017a20


	//   ....[198]....
        /*1f2c*/ 	.word	0x00017a70


	//   ....[199]....
        /*1f30*/ 	.word	0x00017ac0


	//   ....[200]....
        /*1f34*/ 	.word	0x00017b10


	//   ....[201]....
        /*1f38*/ 	.word	0x00017b60


	//   ....[202]....
        /*1f3c*/ 	.word	0x00017c20


	//   ....[203]....
        /*1f40*/ 	.word	0x00017d80


	//   ....[204]....
        /*1f44*/ 	.word	0x00017df0


	//   ....[205]....
        /*1f48*/ 	.word	0x00017e60


	//   ....[206]....
        /*1f4c*/ 	.word	0x00017ed0


	//   ....[207]....
        /*1f50*/ 	.word	0x00017f40


	//   ....[208]....
        /*1f54*/ 	.word	0x00017fb0


	//   ....[209]....
        /*1f58*/ 	.word	0x00018020


	//   ....[210]....
        /*1f5c*/ 	.word	0x00018090


	//   ....[211]....
        /*1f60*/ 	.word	0x00018100


	//   ....[212]....
        /*1f64*/ 	.word	0x00018170


	//   ....[213]....
        /*1f68*/ 	.word	0x000181e0


	//   ....[214]....
        /*1f6c*/ 	.word	0x00018250


	//   ....[215]....
        /*1f70*/ 	.word	0x000182c0


	//   ....[216]....
        /*1f74*/ 	.word	0x00018330


	//   ....[217]....
        /*1f78*/ 	.word	0x000183a0


	//   ....[218]....
        /*1f7c*/ 	.word	0x00018410


	//   ....[219]....
        /*1f80*/ 	.word	0x00018480


	//   ....[220]....
        /*1f84*/ 	.word	0x000184f0


	//   ....[221]....
        /*1f88*/ 	.word	0x00018560


	//----- nvinfo : EIATTR_VRC_CTA_INIT_COUNT
	.align		4
.L_249:
        /*1f8c*/ 	.byte	0x02, 0x4a
	.zero		1
	.zero		1


	//----- nvinfo : EIATTR_EXIT_INSTR_OFFSETS
	.align		4
        /*1f90*/ 	.byte	0x04, 0x1c
        /*1f92*/ 	.short	(.L_251 - .L_250)


	//   ....[0]....
.L_250:
        /*1f94*/ 	.word	0x000095e0


	//----- nvinfo : EIATTR_CRS_STACK_SIZE
	.align		4
.L_251:
        /*1f98*/ 	.byte	0x04, 0x1e
        /*1f9a*/ 	.short	(.L_253 - .L_252)
.L_252:
        /*1f9c*/ 	.word	0x00000000


	//----- nvinfo : EIATTR_CBANK_PARAM_SIZE
	.align		4
.L_253:
        /*1fa0*/ 	.byte	0x03, 0x19
        /*1fa2*/ 	.short	0x0038


	//----- nvinfo : EIATTR_PARAM_CBANK
	.align		4
        /*1fa4*/ 	.byte	0x04, 0x0a
        /*1fa6*/ 	.short	(.L_255 - .L_254)
	.align		4
.L_254:
        /*1fa8*/ 	.word	index@(.nv.constant0._Z12_spmm_conv_2PKfPfiiPKiS3_S3_S0_)
        /*1fac*/ 	.short	0x0380
        /*1fae*/ 	.short	0x0038


	//----- nvinfo : EIATTR_SW_WAR
	.align		4
.L_255:
        /*1fb0*/ 	.byte	0x04, 0x36
        /*1fb2*/ 	.short	(.L_257 - .L_256)
.L_256:
        /*1fb4*/ 	.word	0x00000008
.L_257:


//--------------------- .nv.info._Z12_spmm_conv_0PKfPfiiPKiS3_S3_S0_ --------------------------
	.section	.nv.info._Z12_spmm_conv_0PKfPfiiPKiS3_S3_S0_,"",@"SHT_CUDA_INFO"
	.sectionflags	@""
	.align	4


	//----- nvinfo : EIATTR_CUDA_API_VERSION
	.align		4
        /*0000*/ 	.byte	0x04, 0x37
        /*0002*/ 	.short	(.L_259 - .L_258)
.L_258:
        /*0004*/ 	.word	0x00000082


	//----- nvinfo : EIATTR_KPARAM_INFO
	.align		4
.L_259:
        /*0008*/ 	.byte	0x04, 0x17
        /*000a*/ 	.short	(.L_261 - .L_260)
.L_260:
        /*000c*/ 	.word	0x00000000
        /*0010*/ 	.short	0x0007
        /*0012*/ 	.short	0x0030
        /*0014*/ 	.byte	0x00, 0xf5, 0x21, 0x00


	//----- nvinfo : EIATTR_KPARAM_INFO
	.align		4
.L_261:
        /*0018*/ 	.byte	0x04, 0x17
        /*001a*/ 	.short	(.L_263 - .L_262)
.L_262:
        /*001c*/ 	.word	0x00000000
        /*0020*/ 	.short	0x0006
        /*0022*/ 	.short	0x0028
        /*0024*/ 	.byte	0x00, 0xf5, 0x21, 0x00


	//----- nvinfo : EIATTR_KPARAM_INFO
	.align		4
.L_263:
        /*0028*/ 	.byte	0x04, 0x17
        /*002a*/ 	.short	(.L_265 - .L_264)
.L_264:
        /*002c*/ 	.word	0x00000000
        /*0030*/ 	.short	0x0005
        /*0032*/ 	.short	0x0020
        /*0034*/ 	.byte	0x00, 0xf5, 0x21, 0x00


	//----- nvinfo : EIATTR_KPARAM_INFO
	.align		4
.L_265:
        /*0038*/ 	.byte	0x04, 0x17
        /*003a*/ 	.short	(.L_267 - .L_266)
.L_266:
        /*003c*/ 	.word	0x00000000
        /*0040*/ 	.short	0x0004
        /*0042*/ 	.short	0x0018
        /*0044*/ 	.byte	0x00, 0xf5, 0x21, 0x00


	//----- nvinfo : EIATTR_KPARAM_INFO
	.align		4
.L_267:
        /*0048*/ 	.byte	0x04, 0x17
        /*004a*/ 	.short	(.L_269 - .L_268)
.L_268:
        /*004c*/ 	.word	0x00000000
        /*0050*/ 	.short	0x0003
        /*0052*/ 	.short	0x0014
        /*0054*/ 	.byte	0x00, 0xf0, 0x11, 0x00


	//----- nvinfo : EIATTR_KPARAM_INFO
	.align		4
.L_269:
        /*0058*/ 	.byte	0x04, 0x17
        /*005a*/ 	.short	(.L_271 - .L_270)
.L_270:
        /*005c*/ 	.word	0x00000000
        /*0060*/ 	.short	0x0002
        /*0062*/ 	.short	0x0010
        /*0064*/ 	.byte	0x00, 0xf0, 0x11, 0x00


	//----- nvinfo : EIATTR_KPARAM_INFO
	.align		4
.L_271:
        /*0068*/ 	.byte	0x04, 0x17
        /*006a*/ 	.short	(.L_273 - .L_272)
.L_272:
        /*006c*/ 	.word	0x00000000
        /*0070*/ 	.short	0x0001
        /*0072*/ 	.short	0x0008
        /*0074*/ 	.byte	0x00, 0xf5, 0x21, 0x00


	//----- nvinfo : EIATTR_KPARAM_INFO
	.align		4
.L_273:
        /*0078*/ 	.byte	0x04, 0x17
        /*007a*/ 	.short	(.L_275 - .L_274)
.L_274:
        /*007c*/ 	.word	0x00000000
        /*0080*/ 	.short	0x0000
        /*0082*/ 	.short	0x0000
        /*0084*/ 	.byte	0x00, 0xf5, 0x21, 0x00


	//----- nvinfo : EIATTR_SPARSE_MMA_MASK
	.align		4
.L_275:
        /*0088*/ 	.byte	0x03, 0x50
        /*008a*/ 	.short	0x0000


	//----- nvinfo : EIATTR_MAXREG_COUNT
	.align		4
        /*008c*/ 	.byte	0x03, 0x1b
        /*008e*/ 	.short	0x00ff


	//----- nvinfo : EIATTR_MERCURY_ISA_VERSION
	.align		4
        /*0090*/ 	.byte	0x03, 0x5f
        /*0092*/ 	.short	0x0101


	//----- nvinfo : EIATTR_COOP_GROUP_MASK_REGIDS
	.align		4
        /*0094*/ 	.byte	0x04, 0x29
        /*0096*/ 	.short	(.L_277 - .L_276)


	//   ....[0]....
.L_276:
        /*0098*/ 	.word	0xffffffff


	//   ....[1]....
        /*009c*/ 	.word	0xffffffff


	//   ....[2]....
        /*00a0*/ 	.word	0xffffffff


	//   ....[3]....
        /*00a4*/ 	.word	0xffffffff


	//   ....[4]....
        /*00a8*/ 	.word	0xffffffff


	//   ....[5]....
        /*00ac*/ 	.word	0xffffffff


	//   ....[6]....
        /*00b0*/ 	.word	0xffffffff


	//   ....[7]....
        /*00b4*/ 	.word	0xffffffff


	//   ....[8]....
        /*00b8*/ 	.word	0xffffffff


	//   ....[9]....
        /*00bc*/ 	.word	0xffffffff


	//   ....[10]....
        /*00c0*/ 	.word	0xffffffff


	//   ....[11]....
        /*00c4*/ 	.word	0xffffffff


	//   ....[12]....
        /*00c8*/ 	.word	0xffffffff


	//   ....[13]....
        /*00cc*/ 	.word	0xffffffff


	//   ....[14]....
        /*00d0*/ 	.word	0xffffffff


	//   ....[15]....
        /*00d4*/ 	.word	0xffffffff


	//   ....[16]....
        /*00d8*/ 	.word	0xffffffff


	//   ....[17]....
        /*00dc*/ 	.word	0xffffffff


	//   ....[18]....
        /*00e0*/ 	.word	0xffffffff


	//   ....[19]....
        /*00e4*/ 	.word	0xffffffff


	//   ....[20]....
        /*00e8*/ 	.word	0xffffffff


	//   ....[21]....
        /*00ec*/ 	.word	0xffffffff


	//   ....[22]....
        /*00f0*/ 	.word	0xffffffff


	//   ....[23]....
        /*00f4*/ 	.word	0xffffffff


	//   ....[24]....
        /*00f8*/ 	.word	0xffffffff


	//   ....[25]....
        /*00fc*/ 	.word	0xffffffff


	//   ....[26]....
        /*0100*/ 	.word	0xffffffff


	//   ....[27]....
        /*0104*/ 	.word	0xffffffff


	//   ....[28]....
        /*0108*/ 	.word	0xffffffff


	//   ....[29]....
        /*010c*/ 	.word	0xffffffff


	//   ....[30]....
        /*0110*/ 	.word	0xffffffff


	//   ....[31]....
        /*0114*/ 	.word	0xffffffff


	//   ....[32]....
        /*0118*/ 	.word	0xffffffff


	//   ....[33]....
        /*011c*/ 	.word	0xffffffff


	//   ....[34]....
        /*0120*/ 	.word	0xffffffff


	//   ....[35]....
        /*0124*/ 	.word	0xffffffff


	//   ....[36]....
        /*0128*/ 	.word	0xffffffff


	//   ....[37]....
        /*012c*/ 	.word	0xffffffff


	//   ....[38]....
        /*0130*/ 	.word	0xffffffff


	//   ....[39]....
        /*0134*/ 	.word	0xffffffff


	//   ....[40]....
        /*0138*/ 	.word	0xffffffff


	//   ....[41]....
        /*013c*/ 	.word	0xffffffff


	//   ....[42]....
        /*0140*/ 	.word	0xffffffff


	//   ....[43]....
        /*0144*/ 	.word	0xffffffff


	//   ....[44]....
        /*0148*/ 	.word	0xffffffff


	//   ....[45]....
        /*014c*/ 	.word	0xffffffff


	//   ....[46]....
        /*0150*/ 	.word	0xffffffff


	//   ....[47]....
        /*0154*/ 	.word	0xffffffff


	//   ....[48]....
        /*0158*/ 	.word	0xffffffff


	//   ....[49]....
        /*015c*/ 	.word	0xffffffff


	//   ....[50]....
        /*0160*/ 	.word	0xffffffff


	//   ....[51]....
        /*0164*/ 	.word	0xffffffff


	//   ....[52]....
        /*0168*/ 	.word	0xffffffff


	//   ....[53]....
        /*016c*/ 	.word	0xffffffff


	//   ....[54]....
        /*0170*/ 	.word	0xffffffff


	//   ....[55]....
        /*0174*/ 	.word	0xffffffff


	//   ....[56]....
        /*0178*/ 	.word	0xffffffff


	//   ....[57]....
        /*017c*/ 	.word	0xffffffff


	//   ....[58]....
        /*0180*/ 	.word	0xffffffff


	//   ....[59]....
        /*0184*/ 	.word	0xffffffff


	//   ....[60]....
        /*0188*/ 	.word	0xffffffff


	//   ....[61]....
        /*018c*/ 	.word	0xffffffff


	//   ....[62]....
        /*0190*/ 	.word	0xffffffff


	//   ....[63]....
        /*0194*/ 	.word	0xffffffff


	//   ....[64]....
        /*0198*/ 	.word	0xffffffff


	//   ....[65]....
        /*019c*/ 	.word	0xffffffff


	//   ....[66]....
        /*01a0*/ 	.word	0xffffffff


	//   ....[67]....
        /*01a4*/ 	.word	0xffffffff


	//   ....[68]....
        /*01a8*/ 	.word	0xffffffff


	//   ....[69]....
        /*01ac*/ 	.word	0xffffffff


	//   ....[70]....
        /*01b0*/ 	.word	0xffffffff


	//   ....[71]....
        /*01b4*/ 	.word	0xffffffff


	//   ....[72]....
        /*01b8*/ 	.word	0xffffffff


	//   ....[73]....
        /*01bc*/ 	.word	0xffffffff


	//   ....[74]....
        /*01c0*/ 	.word	0xffffffff


	//   ....[75]....
        /*01c4*/ 	.word	0xffffffff


	//   ....[76]....
        /*01c8*/ 	.word	0xffffffff


	//   ....[77]....
        /*01cc*/ 	.word	0xffffffff


	//   ....[78]....
        /*01d0*/ 	.word	0xffffffff


	//   ....[79]....
        /*01d4*/ 	.word	0xffffffff


	//   ....[80]....
        /*01d8*/ 	.word	0xffffffff


	//   ....[81]....
        /*01dc*/ 	.word	0xffffffff


	//   ....[82]....
        /*01e0*/ 	.word	0xffffffff


	//   ....[83]....
        /*01e4*/ 	.word	0xffffffff


	//   ....[84]....
        /*01e8*/ 	.word	0xffffffff


	//   ....[85]....
        /*01ec*/ 	.word	0xffffffff


	//   ....[86]....
        /*01f0*/ 	.word	0xffffffff


	//   ....[87]....
        /*01f4*/ 	.word	0xffffffff


	//   ....[88]....
        /*01f8*/ 	.word	0xffffffff


	//   ....[89]....
        /*01fc*/ 	.word	0xffffffff


	//   ....[90]....
        /*0200*/ 	.word	0xffffffff


	//   ....[91]....
        /*0204*/ 	.word	0xffffffff


	//   ....[92]....
        /*0208*/ 	.word	0xffffffff


	//   ....[93]....
        /*020c*/ 	.word	0xffffffff


	//   ....[94]....
        /*0210*/ 	.word	0xffffffff


	//   ....[95]....
        /*0214*/ 	.word	0xffffffff


	//   ....[96]....
        /*0218*/ 	.word	0xffffffff


	//   ....[97]....
        /*021c*/ 	.word	0xffffffff


	//   ....[98]....
        /*0220*/ 	.word	0xffffffff


	//   ....[99]....
        /*0224*/ 	.word	0xffffffff


	//   ....[100]....
        /*0228*/ 	.word	0xffffffff


	//   ....[101]....
        /*022c*/ 	.word	0xffffffff


	//   ....[102]....
        /*0230*/ 	.word	0xffffffff


	//   ....[103]....
        /*0234*/ 	.word	0xffffffff


	//   ....[104]....
        /*0238*/ 	.word	0xffffffff


	//   ....[105]....
        /*023c*/ 	.word	0xffffffff


	//   ....[106]....
        /*0240*/ 	.word	0xffffffff


	//   ....[107]....
        /*0244*/ 	.word	0xffffffff


	//   ....[108]....
        /*0248*/ 	.word	0xffffffff


	//   ....[109]....
        /*024c*/ 	.word	0xffffffff


	//   ....[110]....
        /*0250*/ 	.word	0xffffffff


	//   ....[111]....
        /*0254*/ 	.word	0xffffffff


	//   ....[112]....
        /*0258*/ 	.word	0xffffffff


	//   ....[113]....
        /*025c*/ 	.word	0xffffffff


	//   ....[114]....
        /*0260*/ 	.word	0xffffffff


	//   ....[115]....
        /*0264*/ 	.word	0xffffffff


	//   ....[116]....
        /*0268*/ 	.word	0xffffffff


	//   ....[117]....
        /*026c*/ 	.word	0xffffffff


	//   ....[118]....
        /*0270*/ 	.word	0xffffffff


	//   ....[119]....
        /*0274*/ 	.word	0xffffffff


	//   ....[120]....
        /*0278*/ 	.word	0xffffffff


	//   ....[121]....
        /*027c*/ 	.word	0xffffffff


	//   ....[122]....
        /*0280*/ 	.word	0xffffffff


	//   ....[123]....
        /*0284*/ 	.word	0xffffffff


	//   ....[124]....
        /*0288*/ 	.word	0xffffffff


	//   ....[125]....
        /*028c*/ 	.word	0xffffffff


	//   ....[126]....
        /*0290*/ 	.word	0xffffffff


	//   ....[127]....
        /*0294*/ 	.word	0xffffffff


	//   ....[128]....
        /*0298*/ 	.word	0xffffffff


	//   ....[129]....
        /*029c*/ 	.word	0xffffffff


	//   ....[130]....
        /*02a0*/ 	.word	0xffffffff


	//   ....[131]....
        /*02a4*/ 	.word	0xffffffff


	//   ....[132]....
        /*02a8*/ 	.word	0xffffffff


	//   ....[133]....
        /*02ac*/ 	.word	0xffffffff


	//   ....[134]....
        /*02b0*/ 	.word	0xffffffff


	//   ....[135]....
        /*02b4*/ 	.word	0xffffffff


	//   ....[136]....
        /*02b8*/ 	.word	0xffffffff


	//   ....[137]....
        /*02bc*/ 	.word	0xffffffff


	//   ....[138]....
        /*02c0*/ 	.word	0xffffffff


	//   ....[139]....
        /*02c4*/ 	.word	0xffffffff


	//   ....[140]....
        /*02c8*/ 	.word	0xffffffff


	//   ....[141]....
        /*02cc*/ 	.word	0xffffffff


	//   ....[142]....
        /*02d0*/ 	.word	0xffffffff


	//   ....[143]....
        /*02d4*/ 	.word	0xffffffff


	//   ....[144]....
        /*02d8*/ 	.word	0xffffffff


	//   ....[145]....
        /*02dc*/ 	.word	0xffffffff


	//   ....[146]....
        /*02e0*/ 	.word	0xffffffff


	//   ....[147]....
        /*02e4*/ 	.word	0xffffffff


	//   ....[148]....
        /*02e8*/ 	.word	0xffffffff


	//   ....[149]....
        /*02ec*/ 	.word	0xffffffff


	//   ....[150]....
        /*02f0*/ 	.word	0xffffffff


	//   ....[151]....
        /*02f4*/ 	.word	0xffffffff


	//   ....[152]....
        /*02f8*/ 	.word	0xffffffff


	//   ....[153]....
        /*02fc*/ 	.word	0xffffffff


	//   ....[154]....
        /*0300*/ 	.word	0xffffffff


	//   ....[155]....
        /*0304*/ 	.word	0xffffffff


	//   ....[156]....
        /*0308*/ 	.word	0xffffffff


	//   ....[157]....
        /*030c*/ 	.word	0xffffffff


	//   ....[158]....
        /*0310*/ 	.word	0xffffffff


	//   ....[159]....
        /*0314*/ 	.word	0xffffffff


	//   ....[160]....
        /*0318*/ 	.word	0xffffffff


	//   ....[161]....
        /*031c*/ 	.word	0xffffffff


	//   ....[162]....
        /*0320*/ 	.word	0xffffffff


	//   ....[163]....
        /*0324*/ 	.word	0xffffffff


	//   ....[164]....
        /*0328*/ 	.word	0xffffffff


	//   ....[165]....
        /*032c*/ 	.word	0xffffffff


	//   ....[166]....
        /*0330*/ 	.word	0xffffffff


	//   ....[167]....
        /*0334*/ 	.word	0xffffffff


	//   ....[168]....
        /*0338*/ 	.word	0xffffffff


	//   ....[169]....
        /*033c*/ 	.word	0xffffffff


	//   ....[170]....
        /*0340*/ 	.word	0xffffffff


	//   ....[171]....
        /*0344*/ 	.word	0xffffffff


	//   ....[172]....
        /*0348*/ 	.word	0xffffffff


	//   ....[173]....
        /*034c*/ 	.word	0xffffffff


	//   ....[174]....
        /*0350*/ 	.word	0xffffffff


	//   ....[175]....
        /*0354*/ 	.word	0xffffffff


	//   ....[176]....
        /*0358*/ 	.word	0xffffffff


	//   ....[177]....
        /*035c*/ 	.word	0xffffffff


	//   ....[178]....
        /*0360*/ 	.word	0xffffffff


	//   ....[179]....
        /*0364*/ 	.word	0xffffffff


	//   ....[180]....
        /*0368*/ 	.word	0xffffffff


	//   ....[181]....
        /*036c*/ 	.word	0xffffffff


	//   ....[182]....
        /*0370*/ 	.word	0xffffffff


	//   ....[183]....
        /*0374*/ 	.word	0xffffffff


	//   ....[184]....
        /*0378*/ 	.word	0xffffffff


	//   ....[185]....
        /*037c*/ 	.word	0xffffffff


	//   ....[186]....
        /*0380*/ 	.word	0xffffffff


	//   ....[187]....
        /*0384*/ 	.word	0xffffffff


	//   ....[188]....
        /*0388*/ 	.word	0xffffffff


	//   ....[189]....
        /*038c*/ 	.word	0xffffffff


	//   ....[190]....
        /*0390*/ 	.word	0xffffffff


	//   ....[191]....
        /*0394*/ 	.word	0xffffffff


	//   ....[192]....
        /*0398*/ 	.word	0xffffffff


	//   ....[193]....
        /*039c*/ 	.word	0xffffffff


	//   ....[194]....
        /*03a0*/ 	.word	0xffffffff


	//   ....[195]....
        /*03a4*/ 	.word	0xffffffff


	//   ....[196]....
        /*03a8*/ 	.word	0xffffffff


	//   ....[197]....
        /*03ac*/ 	.word	0xffffffff


	//   ....[198]....
        /*03b0*/ 	.word	0xffffffff


	//   ....[199]....
        /*03b4*/ 	.word	0xffffffff


	//   ....[200]....
        /*03b8*/ 	.word	0xffffffff


	//   ....[201]....
        /*03bc*/ 	.word	0xffffffff


	//   ....[202]....
        /*03c0*/ 	.word	0xffffffff


	//   ....[203]....
        /*03c4*/ 	.word	0xffffffff


	//   ....[204]....
        /*03c8*/ 	.word	0xffffffff


	//   ....[205]....
        /*03cc*/ 	.word	0xffffffff


	//   ....[206]....
        /*03d0*/ 	.word	0xffffffff


	//   ....[207]....
        /*03d4*/ 	.word	0xffffffff


	//   ....[208]....
        /*03d8*/ 	.word	0xffffffff


	//   ....[209]....
        /*03dc*/ 	.word	0xffffffff


	//   ....[210]....
        /*03e0*/ 	.word	0xffffffff


	//   ....[211]....
        /*03e4*/ 	.word	0xffffffff


	//   ....[212]....
        /*03e8*/ 	.word	0xffffffff


	//   ....[213]....
        /*03ec*/ 	.word	0xffffffff


	//   ....[214]....
        /*03f0*/ 	.word	0xffffffff


	//   ....[215]....
        /*03f4*/ 	.word	0xffffffff


	//   ....[216]....
        /*03f8*/ 	.word	0xffffffff


	//   ....[217]....
        /*03fc*/ 	.word	0xffffffff


	//   ....[218]....
        /*0400*/ 	.word	0xffffffff


	//   ....[219]....
        /*0404*/ 	.word	0xffffffff


	//   ....[220]....
        /*0408*/ 	.word	0xffffffff


	//   ....[221]....
        /*040c*/ 	.word	0xffffffff


	//   ....[222]....
        /*0410*/ 	.word	0xffffffff


	//   ....[223]....
        /*0414*/ 	.word	0xffffffff


	//   ....[224]....
        /*0418*/ 	.word	0xffffffff


	//   ....[225]....
        /*041c*/ 	.word	0xffffffff


	//   ....[226]....
        /*0420*/ 	.word	0xffffffff


	//   ....[227]....
        /*0424*/ 	.word	0xffffffff


	//   ....[228]....
        /*0428*/ 	.word	0xffffffff


	//   ....[229]....
        /*042c*/ 	.word	0xffffffff


	//   ....[230]....
        /*0430*/ 	.word	0xffffffff


	//   ....[231]....
        /*0434*/ 	.word	0xffffffff


	//   ....[232]....
        /*0438*/ 	.word	0xffffffff


	//   ....[233]....
        /*043c*/ 	.word	0xffffffff


	//   ....[234]....
        /*0440*/ 	.word	0xffffffff


	//   ....[235]....
        /*0444*/ 	.word	0xffffffff


	//   ....[236]....
        /*0448*/ 	.word	0xffffffff


	//   ....[237]....
        /*044c*/ 	.word	0xffffffff


	//   ....[238]....
        /*0450*/ 	.word	0xffffffff


	//   ....[239]....
        /*0454*/ 	.word	0xffffffff


	//   ....[240]....
        /*0458*/ 	.word	0xffffffff


	//   ....[241]....
        /*045c*/ 	.word	0xffffffff


	//   ....[242]....
        /*0460*/ 	.word	0xffffffff


	//   ....[243]....
        /*0464*/ 	.word	0xffffffff


	//   ....[244]....
        /*0468*/ 	.word	0xffffffff


	//   ....[245]....
        /*046c*/ 	.word	0xffffffff


	//   ....[246]....
        /*0470*/ 	.word	0xffffffff


	//   ....[247]....
        /*0474*/ 	.word	0xffffffff


	//   ....[248]....
        /*0478*/ 	.word	0xffffffff


	//   ....[249]....
        /*047c*/ 	.word	0xffffffff


	//   ....[250]....
        /*0480*/ 	.word	0xffffffff


	//   ....[251]....
        /*0484*/ 	.word	0xffffffff


	//   ....[252]....
        /*0488*/ 	.word	0xffffffff


	//   ....[253]....
        /*048c*/ 	.word	0xffffffff


	//   ....[254]....
        /*0490*/ 	.word	0xffffffff


	//   ....[255]....
        /*0494*/ 	.word	0xffffffff


	//   ....[0]....
        /*0498*/ 	.word	0xffffffff


	//   ....[1]....
        /*049c*/ 	.word	0xffffffff


	//   ....[2]....
        /*04a0*/ 	.word	0xffffffff


	//   ....[3]....
        /*04a4*/ 	.word	0xffffffff


	//   ....[4]....
        /*04a8*/ 	.word	0xffffffff


	//   ....[5]....
        /*04ac*/ 	.word	0xffffffff


	//   ....[6]....
        /*04b0*/ 	.word	0xffffffff


	//   ....[7]....
        /*04b4*/ 	.word	0xffffffff


	//   ....[8]....
        /*04b8*/ 	.word	0xffffffff


	//   ....[9]....
        /*04bc*/ 	.word	0xffffffff


	//   ....[10]....
        /*04c0*/ 	.word	0xffffffff


	//   ....[11]....
        /*04c4*/ 	.word	0xffffffff


	//   ....[12]....
        /*04c8*/ 	.word	0xffffffff


	//   ....[13]....
        /*04cc*/ 	.word	0xffffffff


	//   ....[14]....
        /*04d0*/ 	.word	0xffffffff


	//   ....[15]....
        /*04d4*/ 	.word	0xffffffff


	//   ....[16]....
        /*04d8*/ 	.word	0xffffffff


	//   ....[17]....
        /*04dc*/ 	.word	0xffffffff


	//   ....[18]....
        /*04e0*/ 	.word	0xffffffff


	//   ....[19]....
        /*04e4*/ 	.word	0xffffffff


	//   ....[20]....
        /*04e8*/ 	.word	0xffffffff


	//   ....[21]....
        /*04ec*/ 	.word	0xffffffff


	//   ....[22]....
        /*04f0*/ 	.word	0xffffffff


	//   ....[23]....
        /*04f4*/ 	.word	0xffffffff


	//   ....[24]....
        /*04f8*/ 	.word	0xffffffff


	//   ....[25]....
        /*04fc*/ 	.word	0xffffffff


	//   ....[26]....
        /*0500*/ 	.word	0xffffffff


	//   ....[27]....
        /*0504*/ 	.word	0xffffffff


	//   ....[28]....
        /*0508*/ 	.word	0xffffffff


	//   ....[29]....
        /*050c*/ 	.word	0xffffffff


	//   ....[30]....
        /*0510*/ 	.word	0xffffffff


	//   ....[31]....
        /*0514*/ 	.word	0xffffffff


	//   ....[32]....
        /*0518*/ 	.word	0xffffffff


	//   ....[33]....
        /*051c*/ 	.word	0xffffffff


	//   ....[34]....
        /*0520*/ 	.word	0xffffffff


	//   ....[35]....
        /*0524*/ 	.word	0xffffffff


	//   ....[36]....
        /*0528*/ 	.word	0xffffffff


	//   ....[37]....
        /*052c*/ 	.word	0xffffffff


	//   ....[38]....
        /*0530*/ 	.word	0xffffffff


	//   ....[39]....
        /*0534*/ 	.word	0xffffffff


	//   ....[40]....
        /*0538*/ 	.word	0xffffffff


	//   ....[41]....
        /*053c*/ 	.word	0xffffffff


	//   ....[42]....
        /*0540*/ 	.word	0xffffffff


	//   ....[43]....
        /*0544*/ 	.word	0xffffffff


	//   ....[44]....
        /*0548*/ 	.word	0xffffffff


	//   ....[45]....
        /*054c*/ 	.word	0xffffffff


	//   ....[46]....
        /*0550*/ 	.word	0xffffffff


	//   ....[47]....
        /*0554*/ 	.word	0xffffffff


	//   ....[48]....
        /*0558*/ 	.word	0xffffffff


	//   ....[49]....
        /*055c*/ 	.word	0xffffffff


	//   ....[50]....
        /*0560*/ 	.word	0xffffffff


	//   ....[51]....
        /*0564*/ 	.word	0xffffffff


	//   ....[52]....
        /*0568*/ 	.word	0xffffffff


	//   ....[53]....
        /*056c*/ 	.word	0xffffffff


	//   ....[54]....
        /*0570*/ 	.word	0xffffffff


	//   ....[55]....
        /*0574*/ 	.word	0xffffffff


	//   ....[56]....
        /*0578*/ 	.word	0xffffffff


	//   ....[57]....
        /*057c*/ 	.word	0xffffffff


	//   ....[58]....
        /*0580*/ 	.word	0xffffffff


	//   ....[59]....
        /*0584*/ 	.word	0xffffffff


	//   ....[60]....
        /*0588*/ 	.word	0xffffffff


	//   ....[61]....
        /*058c*/ 	.word	0xffffffff


	//   ....[62]....
        /*0590*/ 	.word	0xffffffff


	//   ....[63]....
        /*0594*/ 	.word	0xffffffff


	//   ....[64]....
        /*0598*/ 	.word	0xffffffff


	//   ....[65]....
        /*059c*/ 	.word	0xffffffff


	//   ....[66]....
        /*05a0*/ 	.word	0xffffffff


	//   ....[67]....
        /*05a4*/ 	.word	0xffffffff


	//   ....[68]....
        /*05a8*/ 	.word	0xffffffff


	//   ....[69]....
        /*05ac*/ 	.word	0xffffffff


	//   ....[70]....
        /*05b0*/ 	.word	0xffffffff


	//   ....[71]....
        /*05b4*/ 	.word	0xffffffff


	//   ....[72]....
        /*05b8*/ 	.word	0xffffffff


	//   ....[73]....
        /*05bc*/ 	.word	0xffffffff


	//   ....[74]....
        /*05c0*/ 	.word	0xffffffff


	//   ....[75]....
        /*05c4*/ 	.word	0xffffffff


	//   ....[76]....
        /*05c8*/ 	.word	0xffffffff


	//   ....[77]....
        /*05cc*/ 	.word	0xffffffff


	//   ....[78]....
        /*05d0*/ 	.word	0xffffffff


	//   ....[79]....
        /*05d4*/ 	.word	0xffffffff


	//   ....[80]....
        /*05d8*/ 	.word	0xffffffff


	//   ....[81]....
        /*05dc*/ 	.word	0xffffffff


	//   ....[82]....
        /*05e0*/ 	.word	0xffffffff


	//   ....[83]....
        /*05e4*/ 	.word	0xffffffff


	//   ....[84]....
        /*05e8*/ 	.word	0xffffffff


	//   ....[85]....
        /*05ec*/ 	.word	0xffffffff


	//   ....[86]....
        /*05f0*/ 	.word	0xffffffff


	//   ....[87]....
        /*05f4*/ 	.word	0xffffffff


	//   ....[88]....
        /*05f8*/ 	.word	0xffffffff


	//   ....[89]....
        /*05fc*/ 	.word	0xffffffff


	//   ....[90]....
        /*0600*/ 	.word	0xffffffff


	//   ....[91]....
        /*0604*/ 	.word	0xffffffff


	//   ....[92]....
        /*0608*/ 	.word	0xffffffff


	//   ....[93]....
        /*060c*/ 	.word	0xffffffff


	//   ....[94]....
        /*0610*/ 	.word	0xffffffff


	//   ....[95]....
        /*0614*/ 	.word	0xffffffff


	//   ....[96]....
        /*0618*/ 	.word	0xffffffff


	//   ....[97]....
        /*061c*/ 	.word	0xffffffff


	//   ....[98]....
        /*0620*/ 	.word	0xffffffff


	//   ....[99]....
        /*0624*/ 	.word	0xffffffff


	//   ....[100]....
        /*0628*/ 	.word	0xffffffff


	//   ....[101]....
        /*062c*/ 	.word	0xffffffff


	//   ....[102]....
        /*0630*/ 	.word	0xffffffff


	//   ....[103]....
        /*0634*/ 	.word	0xffffffff


	//   ....[104]....
        /*0638*/ 	.word	0xffffffff


	//   ....[105]....
        /*063c*/ 	.word	0xffffffff


	//   ....[106]....
        /*0640*/ 	.word	0xffffffff


	//   ....[107]....
        /*0644*/ 	.word	0xffffffff


	//   ....[108]....
        /*0648*/ 	.word	0xffffffff


	//   ....[109]....
        /*064c*/ 	.word	0xffffffff


	//   ....[110]....
        /*0650*/ 	.word	0xffffffff


	//   ....[111]....
        /*0654*/ 	.word	0xffffffff


	//   ....[112]....
        /*0658*/ 	.word	0xffffffff


	//   ....[113]....
        /*065c*/ 	.word	0xffffffff


	//   ....[114]....
        /*0660*/ 	.word	0xffffffff


	//   ....[115]....
        /*0664*/ 	.word	0xffffffff


	//   ....[116]....
        /*0668*/ 	.word	0xffffffff


	//   ....[117]....
        /*066c*/ 	.word	0xffffffff


	//   ....[118]....
        /*0670*/ 	.word	0xffffffff


	//   ....[119]....
        /*0674*/ 	.word	0xffffffff


	//   ....[120]....
        /*0678*/ 	.word	0xffffffff


	//   ....[121]....
        /*067c*/ 	.word	0xffffffff


	//   ....[122]....
        /*0680*/ 	.word	0xffffffff


	//   ....[123]....
        /*0684*/ 	.word	0xffffffff


	//   ....[124]....
        /*0688*/ 	.word	0xffffffff


	//   ....[125]....
        /*068c*/ 	.word	0xffffffff


	//   ....[126]....
        /*0690*/ 	.word	0xffffffff


	//   ....[127]....
        /*0694*/ 	.word	0xffffffff


	//   ....[128]....
        /*0698*/ 	.word	0xffffffff


	//   ....[129]....
        /*069c*/ 	.word	0xffffffff


	//   ....[130]....
        /*06a0*/ 	.word	0xffffffff


	//   ....[131]....
        /*06a4*/ 	.word	0xffffffff


	//   ....[132]....
        /*06a8*/ 	.word	0xffffffff


	//   ....[133]....
        /*06ac*/ 	.word	0xffffffff


	//   ....[134]....
        /*06b0*/ 	.word	0xffffffff


	//   ....[135]....
        /*06b4*/ 	.word	0xffffffff


	//   ....[136]....
        /*06b8*/ 	.word	0xffffffff


	//   ....[137]....
        /*06bc*/ 	.word	0xffffffff


	//   ....[138]....
        /*06c0*/ 	.word	0xffffffff


	//   ....[139]....
        /*06c4*/ 	.word	0xffffffff


	//   ....[140]....
        /*06c8*/ 	.word	0xffffffff


	//   ....[141]....
        /*06cc*/ 	.word	0xffffffff


	//   ....[142]....
        /*06d0*/ 	.word	0xffffffff


	//   ....[143]....
        /*06d4*/ 	.word	0xffffffff


	//   ....[144]....
        /*06d8*/ 	.word	0xffffffff


	//   ....[145]....
        /*06dc*/ 	.word	0xffffffff


	//   ....[146]....
        /*06e0*/ 	.word	0xffffffff


	//   ....[147]....
        /*06e4*/ 	.word	0xffffffff


	//   ....[148]....
        /*06e8*/ 	.word	0xffffffff


	//   ....[149]....
        /*06ec*/ 	.word	0xffffffff


	//   ....[150]....
        /*06f0*/ 	.word	0xffffffff


	//   ....[151]....
        /*06f4*/ 	.word	0xffffffff


	//   ....[152]....
        /*06f8*/ 	.word	0xffffffff


	//   ....[153]....
        /*06fc*/ 	.word	0xffffffff


	//   ....[154]....
        /*0700*/ 	.word	0xffffffff


	//   ....[155]....
        /*0704*/ 	.word	0xffffffff


	//   ....[156]....
        /*0708*/ 	.word	0xffffffff


	//   ....[157]....
        /*070c*/ 	.word	0xffffffff


	//   ....[158]....
        /*0710*/ 	.word	0xffffffff


	//   ....[159]....
        /*0714*/ 	.word	0xffffffff


	//   ....[160]....
        /*0718*/ 	.word	0xffffffff


	//   ....[161]....
        /*071c*/ 	.word	0xffffffff


	//   ....[162]....
        /*0720*/ 	.word	0xffffffff


	//   ....[163]....
        /*0724*/ 	.word	0xffffffff


	//   ....[164]....
        /*0728*/ 	.word	0xffffffff


	//   ....[165]....
        /*072c*/ 	.word	0xffffffff


	//   ....[166]....
        /*0730*/ 	.word	0xffffffff


	//   ....[167]....
        /*0734*/ 	.word	0xffffffff


	//   ....[168]....
        /*0738*/ 	.word	0xffffffff


	//   ....[169]....
        /*073c*/ 	.word	0xffffffff


	//   ....[170]....
        /*0740*/ 	.word	0xffffffff


	//   ....[171]....
        /*0744*/ 	.word	0xffffffff


	//   ....[172]....
        /*0748*/ 	.word	0xffffffff


	//   ....[173]....
        /*074c*/ 	.word	0xffffffff


	//   ....[174]....
        /*0750*/ 	.word	0xffffffff


	//   ....[175]....
        /*0754*/ 	.word	0xffffffff


	//   ....[176]....
        /*0758*/ 	.word	0xffffffff


	//   ....[177]....
        /*075c*/ 	.word	0xffffffff


	//   ....[178]....
        /*0760*/ 	.word	0xffffffff


	//   ....[179]....
        /*0764*/ 	.word	0xffffffff


	//   ....[180]....
        /*0768*/ 	.word	0xffffffff


	//   ....[181]....
        /*076c*/ 	.word	0xffffffff


	//   ....[182]....
        /*0770*/ 	.word	0xffffffff


	//   ....[183]....
        /*0774*/ 	.word	0xffffffff


	//   ....[184]....
        /*0778*/ 	.word	0xffffffff


	//   ....[185]....
        /*077c*/ 	.word	0xffffffff


	//   ....[186]....
        /*0780*/ 	.word	0xffffffff


	//   ....[187]....
        /*0784*/ 	.word	0xffffffff


	//   ....[188]....
        /*0788*/ 	.word	0xffffffff


	//   ....[189]....
        /*078c*/ 	.word	0xffffffff


	//   ....[190]....
        /*0790*/ 	.word	0xffffffff


	//   ....[191]....
        /*0794*/ 	.word	0xffffffff


	//   ....[192]....
        /*0798*/ 	.word	0xffffffff


	//   ....[193]....
        /*079c*/ 	.word	0xffffffff


	//   ....[194]....
        /*07a0*/ 	.word	0xffffffff


	//   ....[195]....
        /*07a4*/ 	.word	0xffffffff


	//   ....[196]....
        /*07a8*/ 	.word	0xffffffff


	//   ....[197]....
        /*07ac*/ 	.word	0xffffffff


	//   ....[198]....
        /*07b0*/ 	.word	0xffffffff


	//   ....[199]....
        /*07b4*/ 	.word	0xffffffff


	//   ....[200]....
        /*07b8*/ 	.word	0xffffffff


	//   ....[201]....
        /*07bc*/ 	.word	0xffffffff


	//   ....[202]....
        /*07c0*/ 	.word	0xffffffff


	//   ....[203]....
        /*07c4*/ 	.word	0xffffffff


	//   ....[204]....
        /*07c8*/ 	.word	0xffffffff


	//   ....[205]....
        /*07cc*/ 	.word	0xffffffff


	//   ....[206]....
        /*07d0*/ 	.word	0xffffffff


	//   ....[207]....
        /*07d4*/ 	.word	0xffffffff


	//   ....[208]....
        /*07d8*/ 	.word	0xffffffff


	//   ....[209]....
        /*07dc*/ 	.word	0xffffffff


	//   ....[210]....
        /*07e0*/ 	.word	0xffffffff


	//   ....[211]....
        /*07e4*/ 	.word	0xffffffff


	//   ....[212]....
        /*07e8*/ 	.word	0xffffffff


	//   ....[213]....
        /*07ec*/ 	.word	0xffffffff


	//   ....[214]....
        /*07f0*/ 	.word	0xffffffff


	//   ....[215]....
        /*07f4*/ 	.word	0xffffffff


	//   ....[216]....
        /*07f8*/ 	.word	0xffffffff


	//   ....[217]....
        /*07fc*/ 	.word	0xffffffff


	//   ....[218]....
        /*0800*/ 	.word	0xffffffff


	//   ....[219]....
        /*0804*/ 	.word	0xffffffff


	//   ....[220]....
        /*0808*/ 	.word	0xffffffff


	//   ....[221]....
        /*080c*/ 	.word	0xffffffff


	//   ....[222]....
        /*0810*/ 	.word	0xffffffff


	//   ....[223]....
        /*0814*/ 	.word	0xffffffff


	//   ....[224]....
        /*0818*/ 	.word	0xffffffff


	//   ....[225]....
        /*081c*/ 	.word	0xffffffff


	//   ....[226]....
        /*0820*/ 	.word	0xffffffff


	//   ....[227]....
        /*0824*/ 	.word	0xffffffff


	//   ....[228]....
        /*0828*/ 	.word	0xffffffff


	//   ....[229]....
        /*082c*/ 	.word	0xffffffff


	//   ....[230]....
        /*0830*/ 	.word	0xffffffff


	//   ....[231]....
        /*0834*/ 	.word	0xffffffff


	//   ....[232]....
        /*0838*/ 	.word	0xffffffff


	//   ....[233]....
        /*083c*/ 	.word	0xffffffff


	//   ....[234]....
        /*0840*/ 	.word	0xffffffff


	//   ....[235]....
        /*0844*/ 	.word	0xffffffff


	//   ....[236]....
        /*0848*/ 	.word	0xffffffff


	//   ....[237]....
        /*084c*/ 	.word	0xffffffff


	//   ....[238]....
        /*0850*/ 	.word	0xffffffff


	//   ....[239]....
        /*0854*/ 	.word	0x0500005b


	//   ....[240]....
        /*0858*/ 	.word	0x0500005b


	//   ....[241]....
        /*085c*/ 	.word	0x0500005b


	//   ....[242]....
        /*0860*/ 	.word	0x0500005b


	//   ....[243]....
        /*0864*/ 	.word	0x0500005b


	//   ....[244]....
        /*0868*/ 	.word	0x0500005b


	//   ....[245]....
        /*086c*/ 	.word	0x0500005b


	//   ....[246]....
        /*0870*/ 	.word	0x0500005b


	//   ....[247]....
        /*0874*/ 	.word	0x0500005b


	//   ....[248]....
        /*0878*/ 	.word	0x0500005b


	//   ....[249]....
        /*087c*/ 	.word	0x0500005b


	//   ....[250]....
        /*0880*/ 	.word	0x0500005b


	//   ....[251]....
        /*0884*/ 	.word	0x0500005b


	//   ....[252]....
        /*0888*/ 	.word	0x0500005b


	//   ....[253]....
        /*088c*/ 	.word	0x0500005b


	//   ....[254]....
        /*0890*/ 	.word	0x0500005b


	//   ....[255]....
        /*0894*/ 	.word	0x0500005b


	//   ....[0]....
        /*0898*/ 	.word	0x0500005b


	//   ....[1]....
        /*089c*/ 	.word	0x0500005b


	//   ....[2]....
        /*08a0*/ 	.word	0x0500005b


	//   ....[3]....
        /*08a4*/ 	.word	0x0500005b


	//   ....[4]....
        /*08a8*/ 	.word	0x0500005b


	//   ....[5]....
        /*08ac*/ 	.word	0x0500005b


	//   ....[6]....
        /*08b0*/ 	.word	0x0500005b


	//   ....[7]....
        /*08b4*/ 	.word	0x0500005b


	//   ....[8]....
        /*08b8*/ 	.word	0x0500005b


	//   ....[9]....
        /*08bc*/ 	.word	0x0500005b


	//   ....[10]....
        /*08c0*/ 	.word	0x0500005b


	//   ....[11]....
        /*08c4*/ 	.word	0x0500005b


	//   ....[12]....
        /*08c8*/ 	.word	0x0500005b


	//   ....[13]....
        /*08cc*/ 	.word	0x0500005b


	//   ....[14]....
        /*08d0*/ 	.word	0x0500005b


	//   ....[15]....
        /*08d4*/ 	.word	0x0500005b


	//   ....[16]....
        /*08d8*/ 	.word	0x0500005b


	//   ....[17]....
        /*08dc*/ 	.word	0x0500005b


	//   ....[18]....
        /*08e0*/ 	.word	0x0500005b


	//   ....[19]....
        /*08e4*/ 	.word	0x0500005b


	//   ....[20]....
        /*08e8*/ 	.word	0x0500005b


	//   ....[21]....
        /*08ec*/ 	.word	0x0500005b


	//   ....[22]....
        /*08f0*/ 	.word	0x0500005b


	//   ....[23]....
        /*08f4*/ 	.word	0x0500005b


	//   ....[24]....
        /*08f8*/ 	.word	0x0500005b


	//   ....[25]....
        /*08fc*/ 	.word	0x0500005b


	//   ....[26]....
        /*0900*/ 	.word	0x0500005b


	//   ....[27]....
        /*0904*/ 	.word	0x0500005b


	//   ....[28]....
        /*0908*/ 	.word	0x0500005b


	//   ....[29]....
        /*090c*/ 	.word	0x0500005b


	//   ....[30]....
        /*0910*/ 	.word	0x0500005b


	//   ....[31]....
        /*0914*/ 	.word	0x0500005b


	//   ....[32]....
        /*0918*/ 	.word	0x0500005b


	//   ....[33]....
        /*091c*/ 	.word	0x0500005b


	//   ....[34]....
        /*0920*/ 	.word	0x0500005b


	//   ....[35]....
        /*0924*/ 	.word	0x0500005b


	//   ....[36]....
        /*0928*/ 	.word	0x0500005b


	//   ....[37]....
        /*092c*/ 	.word	0x0500005b


	//   ....[38]....
        /*0930*/ 	.word	0x0500005b


	//   ....[39]....
        /*0934*/ 	.word	0x0500005b


	//   ....[40]....
        /*0938*/ 	.word	0x0500005b


	//   ....[41]....
        /*093c*/ 	.word	0x0500005b


	//   ....[42]....
        /*0940*/ 	.word	0x0500005b


	//   ....[43]....
        /*0944*/ 	.word	0x0500005b


	//   ....[44]....
        /*0948*/ 	.word	0x0500005b


	//   ....[45]....
        /*094c*/ 	.word	0x0500005b


	//   ....[46]....
        /*0950*/ 	.word	0x0500005b


	//   ....[47]....
        /*0954*/ 	.word	0x0500005b


	//   ....[48]....
        /*0958*/ 	.word	0x0500005b


	//   ....[49]....
        /*095c*/ 	.word	0x0500005b


	//   ....[50]....
        /*0960*/ 	.word	0x0500005b


	//   ....[51]....
        /*0964*/ 	.word	0x0500005b


	//   ....[52]....
        /*0968*/ 	.word	0x0500005b


	//   ....[53]....
        /*096c*/ 	.word	0x0500005b


	//   ....[54]....
        /*0970*/ 	.word	0x0500005b


	//   ....[55]....
        /*0974*/ 	.word	0x0500005b


	//   ....[56]....
        /*0978*/ 	.word	0x0500005b


	//   ....[57]....
        /*097c*/ 	.word	0x0500005b


	//   ....[58]....
        /*0980*/ 	.word	0x0500005b


	//   ....[59]....
        /*0984*/ 	.word	0x0500005b


	//   ....[60]....
        /*0988*/ 	.word	0x0500005b


	//   ....[61]....
        /*098c*/ 	.word	0x0500005b


	//   ....[62]....
        /*0990*/ 	.word	0x0500005b


	//   ....[63]....
        /*0994*/ 	.word	0x0500005b


	//   ....[64]....
        /*0998*/ 	.word	0x0500005b


	//   ....[65]....
        /*099c*/ 	.word	0x0500005b


	//   ....[66]....
        /*09a0*/ 	.word	0x0500005b


	//   ....[67]....
        /*09a4*/ 	.word	0x0500005b


	//   ....[68]....
        /*09a8*/ 	.word	0x0500005b


	//   ....[69]....
        /*09ac*/ 	.word	0x0500005b


	//   ....[70]....
        /*09b0*/ 	.word	0x0500005b


	//   ....[71]....
        /*09b4*/ 	.word	0x0500005b


	//   ....[72]....
        /*09b8*/ 	.word	0x0500005b


	//   ....[73]....
        /*09bc*/ 	.word	0x0500005b


	//   ....[74]....
        /*09c0*/ 	.word	0x0500005b


	//   ....[75]....
        /*09c4*/ 	.word	0x0500005b


	//   ....[76]....
        /*09c8*/ 	.word	0x0500005b


	//   ....[77]....
        /*09cc*/ 	.word	0x0500005b


	//   ....[78]....
        /*09d0*/ 	.word	0x0500005b


	//   ....[79]....
        /*09d4*/ 	.word	0x0500005b


	//   ....[80]....
        /*09d8*/ 	.word	0x0500005b


	//   ....[81]....
        /*09dc*/ 	.word	0x0500005b


	//   ....[82]....
        /*09e0*/ 	.word	0x0500005b


	//   ....[83]....
        /*09e4*/ 	.word	0x0500005b


	//   ....[84]....
        /*09e8*/ 	.word	0x0500005b


	//   ....[85]....
        /*09ec*/ 	.word	0x0500005b


	//   ....[86]....
        /*09f0*/ 	.word	0x0500005b


	//   ....[87]....
        /*09f4*/ 	.word	0x0500005b


	//   ....[88]....
        /*09f8*/ 	.word	0x0500005b


	//   ....[89]....
        /*09fc*/ 	.word	0x0500005b


	//   ....[90]....
        /*0a00*/ 	.word	0x0500005b


	//   ....[91]....
        /*0a04*/ 	.word	0x0500005b


	//   ....[92]....
        /*0a08*/ 	.word	0x0500005b


	//   ....[93]....
        /*0a0c*/ 	.word	0x0500005b


	//   ....[94]....
        /*0a10*/ 	.word	0x0500005b


	//   ....[95]....
        /*0a14*/ 	.word	0x0500005b


	//   ....[96]....
        /*0a18*/ 	.word	0x0500005b


	//   ....[97]....
        /*0a1c*/ 	.word	0x0500005b


	//   ....[98]....
        /*0a20*/ 	.word	0x0500005b


	//   ....[99]....
        /*0a24*/ 	.word	0x0500005b


	//   ....[100]....
        /*0a28*/ 	.word	0x0500005b


	//   ....[101]....
        /*0a2c*/ 	.word	0x0500005b


	//   ....[102]....
        /*0a30*/ 	.word	0x0500005b


	//   ....[103]....
        /*0a34*/ 	.word	0x0500005b


	//   ....[104]....
        /*0a38*/ 	.word	0x0500005b


	//   ....[105]....
        /*0a3c*/ 	.word	0x0500005b


	//   ....[106]....
        /*0a40*/ 	.word	0x0500005b


	//   ....[107]....
        /*0a44*/ 	.word	0x0500005b


	//   ....[108]....
        /*0a48*/ 	.word	0x0500005b


	//   ....[109]....
        /*0a4c*/ 	.word	0x0500005b


	//   ....[110]....
        /*0a50*/ 	.word	0x0500005b


	//   ....[111]....
        /*0a54*/ 	.word	0x0500005b


	//   ....[112]....
        /*0a58*/ 	.word	0x0500005b


	//   ....[113]....
        /*0a5c*/ 	.word	0x0500005b


	//   ....[114]....
        /*0a60*/ 	.word	0x0500005b


	//   ....[115]....
        /*0a64*/ 	.word	0x0500005b


	//   ....[116]....
        /*0a68*/ 	.word	0x0500005b


	//   ....[117]....
        /*0a6c*/ 	.word	0x0500005b


	//   ....[118]....
        /*0a70*/ 	.word	0x0500005b


	//   ....[119]....
        /*0a74*/ 	.word	0x0500005b


	//   ....[120]....
        /*0a78*/ 	.word	0x0500005b


	//   ....[121]....
        /*0a7c*/ 	.word	0x0500005b


	//   ....[122]....
        /*0a80*/ 	.word	0x0500005b


	//   ....[123]....
        /*0a84*/ 	.word	0x0500005b


	//   ....[124]....
        /*0a88*/ 	.word	0x0500005b


	//   ....[125]....
        /*0a8c*/ 	.word	0x0500005b


	//   ....[126]....
        /*0a90*/ 	.word	0x0500005b


	//   ....[127]....
        /*0a94*/ 	.word	0x0500005b


	//   ....[128]....
        /*0a98*/ 	.word	0x0500005b


	//   ....[129]....
        /*0a9c*/ 	.word	0x0500005b


	//   ....[130]....
        /*0aa0*/ 	.word	0x0500005b


	//   ....[131]....
        /*0aa4*/ 	.word	0x0500005b


	//   ....[132]....
        /*0aa8*/ 	.word	0x0500005b


	//   ....[133]....
        /*0aac*/ 	.word	0x0500005b


	//   ....[134]....
        /*0ab0*/ 	.word	0x0500005b


	//   ....[135]....
        /*0ab4*/ 	.word	0x0500005b


	//   ....[136]....
        /*0ab8*/ 	.word	0x0500005b


	//   ....[137]....
        /*0abc*/ 	.word	0x0500005b


	//   ....[138]....
        /*0ac0*/ 	.word	0x0500005b


	//   ....[139]....
        /*0ac4*/ 	.word	0x0500005b


	//   ....[140]....
        /*0ac8*/ 	.word	0x0500005b


	//   ....[141]....
        /*0acc*/ 	.word	0x0500005b


	//   ....[142]....
        /*0ad0*/ 	.word	0x0500005b


	//   ....[143]....
        /*0ad4*/ 	.word	0x0500005b


	//   ....[144]....
        /*0ad8*/ 	.word	0x0500005b


	//   ....[145]....
        /*0adc*/ 	.word	0x0500005b


	//   ....[146]....
        /*0ae0*/ 	.word	0x0500005b


	//   ....[147]....
        /*0ae4*/ 	.word	0x0500005b


	//   ....[148]....
        /*0ae8*/ 	.word	0x0500005b


	//   ....[149]....
        /*0aec*/ 	.word	0x0500005b


	//   ....[150]....
        /*0af0*/ 	.word	0x0500005b


	//   ....[151]....
        /*0af4*/ 	.word	0x0500005b


	//   ....[152]....
        /*0af8*/ 	.word	0x0500005b


	//   ....[153]....
        /*0afc*/ 	.word	0x0500005b


	//   ....[154]....
        /*0b00*/ 	.word	0x0500005b


	//   ....[155]....
        /*0b04*/ 	.word	0x0500005b


	//   ....[156]....
        /*0b08*/ 	.word	0x0500005b


	//   ....[157]....
        /*0b0c*/ 	.word	0x0500005b


	//   ....[158]....
        /*0b10*/ 	.word	0x0500005b


	//   ....[159]....
        /*0b14*/ 	.word	0x0500005b


	//   ....[160]....
        /*0b18*/ 	.word	0x0500005b


	//   ....[161]....
        /*0b1c*/ 	.word	0x0500005b


	//   ....[162]....
        /*0b20*/ 	.word	0x0500005b


	//   ....[163]....
        /*0b24*/ 	.word	0x0500005b


	//   ....[164]....
        /*0b28*/ 	.word	0x0500005b


	//   ....[165]....
        /*0b2c*/ 	.word	0x0500005b


	//   ....[166]....
        /*0b30*/ 	.word	0x0500005b


	//   ....[167]....
        /*0b34*/ 	.word	0x0500005b


	//   ....[168]....
        /*0b38*/ 	.word	0x0500005b


	//   ....[169]....
        /*0b3c*/ 	.word	0x0500005b


	//   ....[170]....
        /*0b40*/ 	.word	0x0500005b


	//   ....[171]....
        /*0b44*/ 	.word	0x0500005b


	//   ....[172]....
        /*0b48*/ 	.word	0x0500005b


	//   ....[173]....
        /*0b4c*/ 	.word	0x0500005b


	//   ....[174]....
        /*0b50*/ 	.word	0x0500005b


	//   ....[175]....
        /*0b54*/ 	.word	0x0500005b


	//   ....[176]....
        /*0b58*/ 	.word	0x0500005b


	//   ....[177]....
        /*0b5c*/ 	.word	0x0500005b


	//   ....[178]....
        /*0b60*/ 	.word	0x0500005b


	//   ....[179]....
        /*0b64*/ 	.word	0x0500005b


	//   ....[180]....
        /*0b68*/ 	.word	0x0500005b


	//   ....[181]....
        /*0b6c*/ 	.word	0x0500005b


	//   ....[182]....
        /*0b70*/ 	.word	0x0500005b


	//   ....[183]....
        /*0b74*/ 	.word	0x0500005b


	//   ....[184]....
        /*0b78*/ 	.word	0x0500005b


	//   ....[185]....
        /*0b7c*/ 	.word	0x0500005b


	//   ....[186]....
        /*0b80*/ 	.word	0x0500005b


	//   ....[187]....
        /*0b84*/ 	.word	0x0500005b


	//   ....[188]....
        /*0b88*/ 	.word	0x0500005b


	//   ....[189]....
        /*0b8c*/ 	.word	0x0500005b


	//   ....[190]....
        /*0b90*/ 	.word	0x0500005b


	//   ....[191]....
        /*0b94*/ 	.word	0x0500005b


	//   ....[192]....
        /*0b98*/ 	.word	0x0500005b


	//   ....[193]....
        /*0b9c*/ 	.word	0x0500005b


	//   ....[194]....
        /*0ba0*/ 	.word	0x0500005b


	//   ....[195]....
        /*0ba4*/ 	.word	0x0500005b


	//   ....[196]....
        /*0ba8*/ 	.word	0x0500005b


	//   ....[197]....
        /*0bac*/ 	.word	0x0500005b


	//   ....[198]....
        /*0bb0*/ 	.word	0x0500005b


	//   ....[199]....
        /*0bb4*/ 	.word	0x0500005b


	//   ....[200]....
        /*0bb8*/ 	.word	0x0500005b


	//   ....[201]....
        /*0bbc*/ 	.word	0x0500005b


	//   ....[202]....
        /*0bc0*/ 	.word	0x0500005b


	//   ....[203]....
        /*0bc4*/ 	.word	0x0500005b


	//   ....[204]....
        /*0bc8*/ 	.word	0x0500005b


	//   ....[205]....
        /*0bcc*/ 	.word	0x0500005b


	//   ....[206]....
        /*0bd0*/ 	.word	0x0500005b


	//   ....[207]....
        /*0bd4*/ 	.word	0x0500005b


	//   ....[208]....
        /*0bd8*/ 	.word	0x0500005b


	//   ....[209]....
        /*0bdc*/ 	.word	0x0500005b


	//   ....[210]....
        /*0be0*/ 	.word	0x0500005b


	//   ....[211]....
        /*0be4*/ 	.word	0x0500005b


	//   ....[212]....
        /*0be8*/ 	.word	0x0500005b


	//   ....[213]....
        /*0bec*/ 	.word	0x0500005b


	//   ....[214]....
        /*0bf0*/ 	.word	0x0500005b


	//   ....[215]....
        /*0bf4*/ 	.word	0x0500005b


	//   ....[216]....
        /*0bf8*/ 	.word	0x0500005b


	//   ....[217]....
        /*0bfc*/ 	.word	0x0500005b


	//   ....[218]....
        /*0c00*/ 	.word	0x0500005b


	//   ....[219]....
        /*0c04*/ 	.word	0x0500005b


	//   ....[220]....
        /*0c08*/ 	.word	0x0500005b


	//   ....[221]....
        /*0c0c*/ 	.word	0x0500005b


	//   ....[222]....
        /*0c10*/ 	.word	0x0500005b


	//   ....[223]....
        /*0c14*/ 	.word	0x0500005b


	//   ....[224]....
        /*0c18*/ 	.word	0x0500005b


	//   ....[225]....
        /*0c1c*/ 	.word	0x0500005b


	//   ....[226]....
        /*0c20*/ 	.word	0x0500005b


	//   ....[227]....
        /*0c24*/ 	.word	0x0500005b


	//   ....[228]....
        /*0c28*/ 	.word	0x0500005b


	//   ....[229]....
        /*0c2c*/ 	.word	0x0500005b


	//   ....[230]....
        /*0c30*/ 	.word	0x0500005b


	//   ....[231]....
        /*0c34*/ 	.word	0x0500005b


	//   ....[232]....
        /*0c38*/ 	.word	0x0500005b


	//   ....[233]....
        /*0c3c*/ 	.word	0x0500005b


	//   ....[234]....
        /*0c40*/ 	.word	0x0500005b


	//   ....[235]....
        /*0c44*/ 	.word	0x0500005b


	//   ....[236]....
        /*0c48*/ 	.word	0x0500005b


	//   ....[237]....
        /*0c4c*/ 	.word	0x0500005b


	//   ....[238]....
        /*0c50*/ 	.word	0x0500005b


	//   ....[239]....
        /*0c54*/ 	.word	0x0500005b


	//   ....[240]....
        /*0c58*/ 	.word	0x0500005b


	//   ....[241]....
        /*0c5c*/ 	.word	0x0500005b


	//   ....[242]....
        /*0c60*/ 	.word	0x0500005b


	//   ....[243]....
        /*0c64*/ 	.word	0x0500005b


	//   ....[244]....
        /*0c68*/ 	.word	0x0500005b


	//   ....[245]....
        /*0c6c*/ 	.word	0x0500005b


	//   ....[246]....
        /*0c70*/ 	.word	0x0500005b


	//   ....[247]....
        /*0c74*/ 	.word	0x0500005b


	//   ....[248]....
        /*0c78*/ 	.word	0x0500005b


	//   ....[249]....
        /*0c7c*/ 	.word	0x0500005b


	//   ....[250]....
        /*0c80*/ 	.word	0x0500005b


	//   ....[251]....
        /*0c84*/ 	.word	0x0500005b


	//   ....[252]....
        /*0c88*/ 	.word	0x0500005b


	//   ....[253]....
        /*0c8c*/ 	.word	0x0500005b


	//   ....[254]....
        /*0c90*/ 	.word	0x0500005b


	//   ....[255]....
        /*0c94*/ 	.word	0x0500005b


	//   ....[0]....
        /*0c98*/ 	.word	0x0500005b


	//   ....[1]....
        /*0c9c*/ 	.word	0x0500005b


	//   ....[2]....
        /*0ca0*/ 	.word	0x0500005b


	//   ....[3]....
        /*0ca4*/ 	.word	0x0500005b


	//   ....[4]....
        /*0ca8*/ 	.word	0x0500005b


	//   ....[5]....
        /*0cac*/ 	.word	0x0500005b


	//   ....[6]....
        /*0cb0*/ 	.word	0x0500005b


	//   ....[7]....
        /*0cb4*/ 	.word	0x0500005b


	//   ....[8]....
        /*0cb8*/ 	.word	0x0500005b


	//   ....[9]....
        /*0cbc*/ 	.word	0x0500005b


	//   ....[10]....
        /*0cc0*/ 	.word	0x0500005b


	//   ....[11]....
        /*0cc4*/ 	.word	0x0500005b


	//   ....[12]....
        /*0cc8*/ 	.word	0x0500005b


	//   ....[13]....
        /*0ccc*/ 	.word	0x0500005b


	//   ....[14]....
        /*0cd0*/ 	.word	0x0500005b


	//   ....[15]....
        /*0cd4*/ 	.word	0x0500005b


	//   ....[16]....
        /*0cd8*/ 	.word	0x0500005b


	//   ....[17]....
        /*0cdc*/ 	.word	0x0500005b


	//   ....[18]....
        /*0ce0*/ 	.word	0x0500005b


	//   ....[19]....
        /*0ce4*/ 	.word	0x0500005b


	//   ....[20]....
        /*0ce8*/ 	.word	0x0500005b


	//   ....[21]....
        /*0cec*/ 	.word	0x0500005b


	//   ....[22]....
        /*0cf0*/ 	.word	0x0500005b


	//   ....[23]....
        /*0cf4*/ 	.word	0x0500005b


	//   ....[24]....
        /*0cf8*/ 	.word	0x0500005b


	//   ....[25]....
        /*0cfc*/ 	.word	0x0500005b


	//   ....[26]....
        /*0d00*/ 	.word	0x0500005b


	//   ....[27]....
        /*0d04*/ 	.word	0x0500005b


	//   ....[28]....
        /*0d08*/ 	.word	0x0500005b


	//   ....[29]....
        /*0d0c*/ 	.word	0x0500005b


	//   ....[30]....
        /*0d10*/ 	.word	0x0500005b


	//   ....[31]....
        /*0d14*/ 	.word	0x0500005b


	//   ....[32]....
        /*0d18*/ 	.word	0x0500005b


	//   ....[33]....
        /*0d1c*/ 	.word	0x0500005b


	//   ....[34]....
        /*0d20*/ 	.word	0x0500005b


	//   ....[35]....
        /*0d24*/ 	.word	0x0500005b


	//   ....[36]....
        /*0d28*/ 	.word	0x0500005b


	//   ....[37]....
        /*0d2c*/ 	.word	0x0500005b


	//   ....[38]....
        /*0d30*/ 	.word	0x0500005b


	//   ....[39]....
        /*0d34*/ 	.word	0x0500005b


	//   ....[40]....
        /*0d38*/ 	.word	0x0500005b


	//   ....[41]....
        /*0d3c*/ 	.word	0x0500005b


	//   ....[42]....
        /*0d40*/ 	.word	0x0500005b


	//   ....[43]....
        /*0d44*/ 	.word	0x0500005b


	//   ....[44]....
        /*0d48*/ 	.word	0x0500005b


	//   ....[45]....
        /*0d4c*/ 	.word	0x0500005b


	//   ....[46]....
        /*0d50*/ 	.word	0x0500005b


	//   ....[47]....
        /*0d54*/ 	.word	0x0500005b


	//   ....[48]....
        /*0d58*/ 	.word	0x0500005b


	//   ....[49]....
        /*0d5c*/ 	.word	0x0500005b


	//   ....[50]....
        /*0d60*/ 	.word	0x0500005b


	//   ....[51]....
        /*0d64*/ 	.word	0x0500005b


	//   ....[52]....
        /*0d68*/ 	.word	0x0500005b


	//   ....[53]....
        /*0d6c*/ 	.word	0x0500005b


	//   ....[54]....
        /*0d70*/ 	.word	0x0500005b


	//   ....[55]....
        /*0d74*/ 	.word	0x0500005b


	//   ....[56]....
        /*0d78*/ 	.word	0x0500005b


	//   ....[57]....
        /*0d7c*/ 	.word	0x0500005b


	//   ....[58]....
        /*0d80*/ 	.word	0x0500005b


	//   ....[59]....
        /*0d84*/ 	.word	0x0500005b


	//   ....[60]....
        /*0d88*/ 	.word	0x0500005b


	//   ....[61]....
        /*0d8c*/ 	.word	0x0500005b


	//   ....[62]....
        /*0d90*/ 	.word	0x0500005b


	//   ....[63]....
        /*0d94*/ 	.word	0x0500005b


	//   ....[64]....
        /*0d98*/ 	.word	0x0500005b


	//   ....[65]....
        /*0d9c*/ 	.word	0x0500005b


	//   ....[66]....
        /*0da0*/ 	.word	0x0500005b


	//   ....[67]....
        /*0da4*/ 	.word	0x0500005b


	//   ....[68]....
        /*0da8*/ 	.word	0x0500005b


	//   ....[69]....
        /*0dac*/ 	.word	0x0500005b


	//   ....[70]....
        /*0db0*/ 	.word	0x0500005b


	//   ....[71]....
        /*0db4*/ 	.word	0x0500005b


	//   ....[72]....
        /*0db8*/ 	.word	0x0500005b


	//   ....[73]....
        /*0dbc*/ 	.word	0x0500005b


	//   ....[74]....
        /*0dc0*/ 	.word	0x0500005b


	//   ....[75]....
        /*0dc4*/ 	.word	0x0500005b


	//   ....[76]....
        /*0dc8*/ 	.word	0x0500005b


	//   ....[77]....
        /*0dcc*/ 	.word	0x0500005b


	//   ....[78]....
        /*0dd0*/ 	.word	0x0500005b


	//   ....[79]....
        /*0dd4*/ 	.word	0x0500005b


	//   ....[80]....
        /*0dd8*/ 	.word	0x0500005b


	//   ....[81]....
        /*0ddc*/ 	.word	0x0500005b


	//   ....[82]....
        /*0de0*/ 	.word	0x0500005b


	//   ....[83]....
        /*0de4*/ 	.word	0x0500005b


	//   ....[84]....
        /*0de8*/ 	.word	0x0500005b


	//   ....[85]....
        /*0dec*/ 	.word	0x0500005b


	//   ....[86]....
        /*0df0*/ 	.word	0x0500005b


	//   ....[87]....
        /*0df4*/ 	.word	0x0500005b


	//   ....[88]....
        /*0df8*/ 	.word	0x0500005b


	//   ....[89]....
        /*0dfc*/ 	.word	0x0500005b


	//   ....[90]....
        /*0e00*/ 	.word	0x0500005b


	//   ....[91]....
        /*0e04*/ 	.word	0x0500005b


	//   ....[92]....
        /*0e08*/ 	.word	0x0500005b


	//   ....[93]....
        /*0e0c*/ 	.word	0x0500005b


	//   ....[94]....
        /*0e10*/ 	.word	0x0500005b


	//   ....[95]....
        /*0e14*/ 	.word	0x0500005b


	//   ....[96]....
        /*0e18*/ 	.word	0x0500005b


	//   ....[97]....
        /*0e1c*/ 	.word	0x0500005b


	//   ....[98]....
        /*0e20*/ 	.word	0x0500005b


	//   ....[99]....
        /*0e24*/ 	.word	0x0500005b


	//   ....[100]....
        /*0e28*/ 	.word	0x0500005b


	//   ....[101]....
        /*0e2c*/ 	.word	0x0500005b


	//   ....[102]....
        /*0e30*/ 	.word	0x0500005b


	//   ....[103]....
        /*0e34*/ 	.word	0x0500005b


	//   ....[104]....
        /*0e38*/ 	.word	0x0500005b


	//   ....[105]....
        /*0e3c*/ 	.word	0x0500005b


	//   ....[106]....
        /*0e40*/ 	.word	0x0500005b


	//   ....[107]....
        /*0e44*/ 	.word	0x0500005b


	//   ....[108]....
        /*0e48*/ 	.word	0x0500005b


	//   ....[109]....
        /*0e4c*/ 	.word	0x0500005b


	//   ....[110]....
        /*0e50*/ 	.word	0x0500005b


	//   ....[111]....
        /*0e54*/ 	.word	0x0500005b


	//   ....[112]....
        /*0e58*/ 	.word	0x0500005b


	//   ....[113]....
        /*0e5c*/ 	.word	0x0500005b


	//   ....[114]....
        /*0e60*/ 	.word	0x0500005b


	//   ....[115]....
        /*0e64*/ 	.word	0x0500005b


	//   ....[116]....
        /*0e68*/ 	.word	0x0500005b


	//   ....[117]....
        /*0e6c*/ 	.word	0x0500005b


	//   ....[118]....
        /*0e70*/ 	.word	0x0500005b


	//   ....[119]....
        /*0e74*/ 	.word	0x0500005b


	//   ....[120]....
        /*0e78*/ 	.word	0x0500005b


	//   ....[121]....
        /*0e7c*/ 	.word	0x0500005b


	//   ....[122]....
        /*0e80*/ 	.word	0x0500005b


	//   ....[123]....
        /*0e84*/ 	.word	0x0500005b


	//   ....[124]....
        /*0e88*/ 	.word	0x0500005b


	//   ....[125]....
        /*0e8c*/ 	.word	0x0500005b


	//   ....[126]....
        /*0e90*/ 	.word	0x0500005b


	//   ....[127]....
        /*0e94*/ 	.word	0x0500005b


	//   ....[128]....
        /*0e98*/ 	.word	0x0500005b


	//   ....[129]....
        /*0e9c*/ 	.word	0x0500005b


	//   ....[130]....
        /*0ea0*/ 	.word	0x0500005b


	//   ....[131]....
        /*0ea4*/ 	.word	0x0500005b


	//   ....[132]....
        /*0ea8*/ 	.word	0x0500005b


	//   ....[133]....
        /*0eac*/ 	.word	0x0500005b


	//   ....[134]....
        /*0eb0*/ 	.word	0x0500005b


	//   ....[135]....
        /*0eb4*/ 	.word	0x0500005b


	//   ....[136]....
        /*0eb8*/ 	.word	0x0500005b


	//   ....[137]....
        /*0ebc*/ 	.word	0x0500005b


	//   ....[138]....
        /*0ec0*/ 	.word	0x0500005b


	//   ....[139]....
        /*0ec4*/ 	.word	0x0500005b


	//   ....[140]....
        /*0ec8*/ 	.word	0x0500005b


	//   ....[141]....
        /*0ecc*/ 	.word	0x0500005b


	//   ....[142]....
        /*0ed0*/ 	.word	0x0500005b


	//   ....[143]....
        /*0ed4*/ 	.word	0x0500005b


	//   ....[144]....
        /*0ed8*/ 	.word	0x0500005b


	//   ....[145]....
        /*0edc*/ 	.word	0x0500005b


	//   ....[146]....
        /*0ee0*/ 	.word	0x0500005b


	//   ....[147]....
        /*0ee4*/ 	.word	0x0500005b


	//   ....[148]....
        /*0ee8*/ 	.word	0x0500005b


	//   ....[149]....
        /*0eec*/ 	.word	0x0500005b


	//   ....[150]....
        /*0ef0*/ 	.word	0x0500005b


	//   ....[151]....
        /*0ef4*/ 	.word	0x0500005b


	//   ....[152]....
        /*0ef8*/ 	.word	0x0500005b


	//   ....[153]....
        /*0efc*/ 	.word	0x0500005b


	//   ....[154]....
        /*0f00*/ 	.word	0x0500005b


	//   ....[155]....
        /*0f04*/ 	.word	0x0500005b


	//   ....[156]....
        /*0f08*/ 	.word	0x0500005b


	//   ....[157]....
        /*0f0c*/ 	.word	0x0500005b


	//   ....[158]....
        /*0f10*/ 	.word	0x0500005b


	//   ....[159]....
        /*0f14*/ 	.word	0x0500005b


	//   ....[160]....
        /*0f18*/ 	.word	0x0500005b


	//   ....[161]....
        /*0f1c*/ 	.word	0x0500005b


	//   ....[162]....
        /*0f20*/ 	.word	0x0500005b


	//   ....[163]....
        /*0f24*/ 	.word	0x0500005b


	//   ....[164]....
        /*0f28*/ 	.word	0x0500005b


	//   ....[165]....
        /*0f2c*/ 	.word	0x0500005b


	//   ....[166]....
        /*0f30*/ 	.word	0x0500005b


	//   ....[167]....
        /*0f34*/ 	.word	0x0500005b


	//   ....[168]....
        /*0f38*/ 	.word	0x0500005b


	//   ....[169]....
        /*0f3c*/ 	.word	0x0500005b


	//   ....[170]....
        /*0f40*/ 	.word	0x0500005b


	//   ....[171]....
        /*0f44*/ 	.word	0x0500005b


	//   ....[172]....
        /*0f48*/ 	.word	0x0500005b


	//   ....[173]....
        /*0f4c*/ 	.word	0x0500005b


	//   ....[174]....
        /*0f50*/ 	.word	0x0500005b


	//   ....[175]....
        /*0f54*/ 	.word	0x0500005b


	//   ....[176]....
        /*0f58*/ 	.word	0x0500005b


	//   ....[177]....
        /*0f5c*/ 	.word	0x0500005b


	//   ....[178]....
        /*0f60*/ 	.word	0x0500005b


	//   ....[179]....
        /*0f64*/ 	.word	0x0500005b


	//   ....[180]....
        /*0f68*/ 	.word	0x0500005b


	//   ....[181]....
        /*0f6c*/ 	.word	0x0500005b


	//   ....[182]....
        /*0f70*/ 	.word	0x0500005b


	//   ....[183]....
        /*0f74*/ 	.word	0x0500005b


	//   ....[184]....
        /*0f78*/ 	.word	0x0500005b


	//   ....[185]....
        /*0f7c*/ 	.word	0x0500005b


	//   ....[186]....
        /*0f80*/ 	.word	0x0500005b


	//   ....[187]....
        /*0f84*/ 	.word	0x0500005b


	//   ....[188]....
        /*0f88*/ 	.word	0x0500005b


	//   ....[189]....
        /*0f8c*/ 	.word	0x0500005b


	//   ....[190]....
        /*0f90*/ 	.word	0x0500005b


	//   ....[191]....
        /*0f94*/ 	.word	0x0500005b


	//   ....[192]....
        /*0f98*/ 	.word	0x0500005b


	//   ....[193]....
        /*0f9c*/ 	.word	0x0500005b


	//   ....[194]....
        /*0fa0*/ 	.word	0x0500005b


	//   ....[195]....
        /*0fa4*/ 	.word	0x0500005b


	//   ....[196]....
        /*0fa8*/ 	.word	0x0500005b


	//   ....[197]....
        /*0fac*/ 	.word	0x0500005b


	//   ....[198]....
        /*0fb0*/ 	.word	0x0500005b


	//   ....[199]....
        /*0fb4*/ 	.word	0x0500005b


	//   ....[200]....
        /*0fb8*/ 	.word	0x0500005b


	//   ....[201]....
        /*0fbc*/ 	.word	0x0500005b


	//   ....[202]....
        /*0fc0*/ 	.word	0x0500005b


	//   ....[203]....
        /*0fc4*/ 	.word	0x0500005b


	//   ....[204]....
        /*0fc8*/ 	.word	0x0500005b


	//   ....[205]....
        /*0fcc*/ 	.word	0x0500005b


	//   ....[206]....
        /*0fd0*/ 	.word	0x0500005b


	//   ....[207]....
        /*0fd4*/ 	.word	0x0500005b


	//   ....[208]....
        /*0fd8*/ 	.word	0x0500005b


	//   ....[209]....
        /*0fdc*/ 	.word	0x0500005b


	//   ....[210]....
        /*0fe0*/ 	.word	0x0500005b


	//   ....[211]....
        /*0fe4*/ 	.word	0x0500005b


	//   ....[212]....
        /*0fe8*/ 	.word	0x0500005b


	//   ....[213]....
        /*0fec*/ 	.word	0x0500005b


	//   ....[214]....
        /*0ff0*/ 	.word	0x0500005b


	//   ....[215]....
        /*0ff4*/ 	.word	0x0500005b


	//   ....[216]....
        /*0ff8*/ 	.word	0x0500005b


	//   ....[217]....
        /*0ffc*/ 	.word	0x0500005b


	//   ....[218]....
        /*1000*/ 	.word	0x0500005b


	//   ....[219]....
        /*1004*/ 	.word	0x0500005b


	//   ....[220]....
        /*1008*/ 	.word	0x0500005b


	//   ....[221]....
        /*100c*/ 	.word	0x0500005b


	//----- nvinfo : EIATTR_COOP_GROUP_INSTR_OFFSETS
	.align		4
.L_277:
        /*1010*/ 	.byte	0x04, 0x28
        /*1012*/ 	.short	(.L_279 - .L_278)


	//   ....[0]....
.L_278:
        /*1014*/ 	.word	0x00000c20


	//   ....[1]....
        /*1018*/ 	.word	0x00000c80


	//   ....[2]....
        /*101c*/ 	.word	0x00000cd0


	//   ....[3]....
        /*1020*/ 	.word	0x00000ce0


	//   ....[4]....
        /*1024*/ 	.word	0x00000cf0


	//   ....[5]....
        /*1028*/ 	.word	0x00000d00


	//   ....[6]....
        /*102c*/ 	.word	0x00000d10


	//   ....[7]....
        /*1030*/ 	.word	0x00000d20


	//   ....[8]....
        /*1034*/ 	.word	0x00000d30


	//   ....[9]....
        /*1038*/ 	.word	0x00000d40


	//   ....[10]....
        /*103c*/ 	.word	0x00000d50


	//   ....[11]....
        /*1040*/ 	.word	0x00000d60


	//   ....[12]....
        /*1044*/ 	.word	0x00000d70


	//   ....[13]....
        /*1048*/ 	.word	0x00000d80


	//   ....[14]....
        /*104c*/ 	.word	0x00000d90


	//   ....[15]....
        /*1050*/ 	.word	0x00000da0


	//   ....[16]....
        /*1054*/ 	.word	0x00000db0


	//   ....[17]....
        /*1058*/ 	.word	0x00000dc0


	//   ....[18]....
        /*105c*/ 	.word	0x00000dd0


	//   ....[19]....
        /*1060*/ 	.word	0x00000df0


	//   ....[20]....
        /*1064*/ 	.word	0x00000e00


	//   ....[21]....
        /*1068*/ 	.word	0x00000e10


	//   ....[22]....
        /*106c*/ 	.word	0x00000e80


	//   ....[23]....
        /*1070*/ 	.word	0x00000ec0


	//   ....[24]....
        /*1074*/ 	.word	0x00000f00


	//   ....[25]....
        /*1078*/ 	.word	0x00000f40


	//   ....[26]....
        /*107c*/ 	.word	0x00000f80


	//   ....[27]....
        /*1080*/ 	.word	0x00000f90


	//   ....[28]....
        /*1084*/ 	.word	0x00000fa0


	//   ....[29]....
        /*1088*/ 	.word	0x00000fe0


	//   ....[30]....
        /*108c*/ 	.word	0x00001020


	//   ....[31]....
        /*1090*/ 	.word	0x00001060


	//   ....[32]....
        /*1094*/ 	.word	0x000010a0


	//   ....[33]....
        /*1098*/ 	.word	0x000010e0


	//   ....[34]....
        /*109c*/ 	.word	0x00001120


	//   ....[35]....
        /*10a0*/ 	.word	0x00001160


	//   ....[36]....
        /*10a4*/ 	.word	0x000011a0


	//   ....[37]....
        /*10a8*/ 	.word	0x000011e0


	//   ....[38]....
        /*10ac*/ 	.word	0x00001220


	//   ....[39]....
        /*10b0*/ 	.word	0x00001260


	//   ....[40]....
        /*10b4*/ 	.word	0x000012a0


	//   ....[41]....
        /*10b8*/ 	.word	0x000012e0


	//   ....[42]....
        /*10bc*/ 	.word	0x00001320


	//   ....[43]....
        /*10c0*/ 	.word	0x00001380


	//   ....[44]....
        /*10c4*/ 	.word	0x000013c0


	//   ....[45]....
        /*10c8*/ 	.word	0x00001400


	//   ....[46]....
        /*10cc*/ 	.word	0x00001440


	//   ....[47]....
        /*10d0*/ 	.word	0x00001470


	//   ....[48]....
        /*10d4*/ 	.word	0x000014c0


	//   ....[49]....
        /*10d8*/ 	.word	0x000014f0


	//   ....[50]....
        /*10dc*/ 	.word	0x00001530


	//   ....[51]....
        /*10e0*/ 	.word	0x00001590


	//   ....[52]....
        /*10e4*/ 	.word	0x000015c0


	//   ....[53]....
        /*10e8*/ 	.word	0x000015f0


	//   ....[54]....
        /*10ec*/ 	.word	0x00001620


	//   ....[55]....
        /*10f0*/ 	.word	0x00001650


	//   ....[56]....
        /*10f4*/ 	.word	0x00001660


	//   ....[57]....
        /*10f8*/ 	.word	0x00001690


	//   ....[58]....
        /*10fc*/ 	.word	0x000016c0


	//   ....[59]....
        /*1100*/ 	.word	0x000016f0


	//   ....[60]....
        /*1104*/ 	.word	0x00001720


	//   ....[61]....
        /*1108*/ 	.word	0x00001750


	//   ....[62]....
        /*110c*/ 	.word	0x000017b0


	//   ....[63]....
        /*1110*/ 	.word	0x000017c0


	//   ....[64]....
        /*1114*/ 	.word	0x000017d0


	//   ....[65]....
        /*1118*/ 	.word	0x000017e0


	//   ....[66]....
        /*111c*/ 	.word	0x00001810


	//   ....[67]....
        /*1120*/ 	.word	0x00001840


	//   ....[68]....
        /*1124*/ 	.word	0x00001870


	//   ....[69]....
        /*1128*/ 	.word	0x00001880


	//   ....[70]....
        /*112c*/ 	.word	0x00001980


	//   ....[71]....
        /*1130*/ 	.word	0x000019a0


	//   ....[72]....
        /*1134*/ 	.word	0x00001a20


	//   ....[73]....
        /*1138*/ 	.word	0x00001a30


	//   ....[74]....
        /*113c*/ 	.word	0x00001a40


	//   ....[75]....
        /*1140*/ 	.word	0x00001a50


	//   ....[76]....
        /*1144*/ 	.word	0x00001a60


	//   ....[77]....
        /*1148*/ 	.word	0x00001a70


	//   ....[78]....
        /*114c*/ 	.word	0x00001aa0


	//   ....[79]....
        /*1150*/ 	.word	0x00001ad0


	//   ....[80]....
        /*1154*/ 	.word	0x00001b00


	//   ....[81]....
        /*1158*/ 	.word	0x00001b30


	//   ....[82]....
        /*115c*/ 	.word	0x00001b60


	//   ....[83]....
        /*1160*/ 	.word	0x00001b90


	//   ....[84]....
        /*1164*/ 	.word	0x00001ba0


	//   ....[85]....
        /*1168*/ 	.word	0x00001bf0


	//   ....[86]....
        /*116c*/ 	.word	0x00001c20


	//   ....[87]....
        /*1170*/ 	.word	0x00001c50


	//   ....[88]....
        /*1174*/ 	.word	0x00001c80


	//   ....[89]....
        /*1178*/ 	.word	0x00001cb0


	//   ....[90]....
        /*117c*/ 	.word	0x00001ce0


	//   ....[91]....
        /*1180*/ 	.word	0x00001cf0


	//   ....[92]....
        /*1184*/ 	.word	0x00001d00


	//   ....[93]....
        /*1188*/ 	.word	0x00001d10


	//   ....[94]....
        /*118c*/ 	.word	0x00001d20


	//   ....[95]....
        /*1190*/ 	.word	0x00001d30


	//   ....[96]....
        /*1194*/ 	.word	0x00001d40


	//   ....[97]....
        /*1198*/ 	.word	0x00001d50


	//   ....[98]....
        /*119c*/ 	.word	0x00001d60


	//   ....[99]....
        /*11a0*/ 	.word	0x00001d70


	//   ....[100]....
        /*11a4*/ 	.word	0x00001d80


	//   ....[101]....
        /*11a8*/ 	.word	0x00001e80


	//   ....[102]....
        /*11ac*/ 	.word	0x00001ea0


	//   ....[103]....
        /*11b0*/ 	.word	0x00001ed0


	//   ....[104]....
        /*11b4*/ 	.word	0x00001f00


	//   ....[105]....
        /*11b8*/ 	.word	0x00001fd0


	//   ....[106]....
        /*11bc*/ 	.word	0x00001fe0


	//   ....[107]....
        /*11c0*/ 	.word	0x00001ff0


	//   ....[108]....
        /*11c4*/ 	.word	0x00002000


	//   ....[109]....
        /*11c8*/ 	.word	0x00002010


	//   ....[110]....
        /*11cc*/ 	.word	0x00002100


	//   ....[111]....
        /*11d0*/ 	.word	0x00002130


	//   ....[112]....
        /*11d4*/ 	.word	0x00002160


	//   ....[113]....
        /*11d8*/ 	.word	0x00002190


	//   ....[114]....
        /*11dc*/ 	.word	0x000021a0


	//   ....[115]....
        /*11e0*/ 	.word	0x000021b0


	//   ....[116]....
        /*11e4*/ 	.word	0x000021c0


	//   ....[117]....
        /*11e8*/ 	.word	0x00002210


	//   ....[118]....
        /*11ec*/ 	.word	0x00002240


	//   ....[119]....
        /*11f0*/ 	.word	0x00002270


	//   ....[120]....
        /*11f4*/ 	.word	0x000022a0


	//   ....[121]....
        /*11f8*/ 	.word	0x000022d0


	//   ....[122]....
        /*11fc*/ 	.word	0x00002300


	//   ....[123]....
        /*1200*/ 	.word	0x00002310


	//   ....[124]....
        /*1204*/ 	.word	0x00002320


	//   ....[125]....
        /*1208*/ 	.word	0x00002330


	//   ....[126]....
        /*120c*/ 	.word	0x00002340


	//   ....[127]....
        /*1210*/ 	.word	0x00002350


	//   ....[128]....
        /*1214*/ 	.word	0x00002360


	//   ....[129]....
        /*1218*/ 	.word	0x00002370


	//   ....[130]....
        /*121c*/ 	.word	0x00002380


	//   ....[131]....
        /*1220*/ 	.word	0x00002390


	//   ....[132]....
        /*1224*/ 	.word	0x000023a0


	//   ....[133]....
        /*1228*/ 	.word	0x000024d0


	//   ....[134]....
        /*122c*/ 	.word	0x000024f0


	//   ....[135]....
        /*1230*/ 	.word	0x00002510


	//   ....[136]....
        /*1234*/ 	.word	0x00002520


	//   ....[137]....
        /*1238*/ 	.word	0x00002530


	//   ....[138]....
        /*123c*/ 	.word	0x00002600


	//   ....[139]....
        /*1240*/ 	.word	0x00002610


	//   ....[140]....
        /*1244*/ 	.word	0x00002620


	//   ....[141]....
        /*1248*/ 	.word	0x00002630


	//   ....[142]....
        /*124c*/ 	.word	0x00002650


	//   ....[143]....
        /*1250*/ 	.word	0x00002660


	//   ....[144]....
        /*1254*/ 	.word	0x00002670


	//   ....[145]....
        /*1258*/ 	.word	0x00002680


	//   ....[146]....
        /*125c*/ 	.word	0x00002690


	//   ....[147]....
        /*1260*/ 	.word	0x000026a0


	//   ....[148]....
        /*1264*/ 	.word	0x000026b0


	//   ....[149]....
        /*1268*/ 	.word	0x000026c0


	//   ....[150]....
        /*126c*/ 	.word	0x000026d0


	//   ....[151]....
        /*1270*/ 	.word	0x000026e0


	//   ....[152]....
        /*1274*/ 	.word	0x00002790


	//   ....[153]....
        /*1278*/ 	.word	0x000027a0


	//   ....[154]....
        /*127c*/ 	.word	0x000027b0


	//   ....[155]....
        /*1280*/ 	.word	0x000027c0


	//   ....[156]....
        /*1284*/ 	.word	0x000027d0


	//   ....[157]....
        /*1288*/ 	.word	0x00002880


	//   ....[158]....
        /*128c*/ 	.word	0x000028b0


	//   ....[159]....
        /*1290*/ 	.word	0x000028e0


	//   ....[160]....
        /*1294*/ 	.word	0x00002910


	//   ....[161]....
        /*1298*/ 	.word	0x00002940


	//   ....[162]....
        /*129c*/ 	.word	0x00002950


	//   ....[163]....
        /*12a0*/ 	.word	0x00002960


	//   ....[164]....
        /*12a4*/ 	.word	0x00002970


	//   ....[165]....
        /*12a8*/ 	.word	0x00002980


	//   ....[166]....
        /*12ac*/ 	.word	0x00002b50


	//   ....[167]....
        /*12b0*/ 	.word	0x00002c10


	//   ....[168]....
        /*12b4*/ 	.word	0x00002c30


	//   ....[169]....
        /*12b8*/ 	.word	0x00002c40


	//   ....[170]....
        /*12bc*/ 	.word	0x00002c50


	//   ....[171]....
        /*12c0*/ 	.word	0x00002c60


	//   ....[172]....
        /*12c4*/ 	.word	0x00002c90


	//   ....[173]....
        /*12c8*/ 	.word	0x00002cc0


	//   ....[174]....
        /*12cc*/ 	.word	0x00002d60


	//   ....[175]....
        /*12d0*/ 	.word	0x00002d70


	//   ....[176]....
        /*12d4*/ 	.word	0x00002dc0


	//   ....[177]....
        /*12d8*/ 	.word	0x00002dd0


	//   ....[178]....
        /*12dc*/ 	.word	0x00002de0


	//   ....[179]....
        /*12e0*/ 	.word	0x00002df0


	//   ....[180]....
        /*12e4*/ 	.word	0x00002e20


	//   ....[181]....
        /*12e8*/ 	.word	0x00002e50


	//   ....[182]....
        /*12ec*/ 	.word	0x00002e60


	//   ....[183]....
        /*12f0*/ 	.word	0x00002eb0


	//   ....[184]....
        /*12f4*/ 	.word	0x00002ee0


	//   ....[185]....
        /*12f8*/ 	.word	0x00002f10


	//   ....[186]....
        /*12fc*/ 	.word	0x00002f30


	//   ....[187]....
        /*1300*/ 	.word	0x00002f60


	//   ....[188]....
        /*1304*/ 	.word	0x00002f90


	//   ....[189]....
        /*1308*/ 	.word	0x00002fb0


	//   ....[190]....
        /*130c*/ 	.word	0x00002fc0


	//   ....[191]....
        /*1310*/ 	.word	0x00002fd0


	//   ....[192]....
        /*1314*/ 	.word	0x00002fe0


	//   ....[193]....
        /*1318*/ 	.word	0x00002ff0


	//   ....[194]....
        /*131c*/ 	.word	0x00003000


	//   ....[195]....
        /*1320*/ 	.word	0x00003010


	//   ....[196]....
        /*1324*/ 	.word	0x00003020


	//   ....[197]....
        /*1328*/ 	.word	0x00003030


	//   ....[198]....
        /*132c*/ 	.word	0x00003040


	//   ....[199]....
        /*1330*/ 	.word	0x00003050


	//   ....[200]....
        /*1334*/ 	.word	0x000030a0


	//   ....[201]....
        /*1338*/ 	.word	0x000030e0


	//   ....[202]....
        /*133c*/ 	.word	0x00003120


	//   ....[203]....
        /*1340*/ 	.word	0x00003160


	//   ....[204]....
        /*1344*/ 	.word	0x00003200


	//   ....[205]....
        /*1348*/ 	.word	0x000032b0


	//   ....[206]....
        /*134c*/ 	.word	0x000032c0


	//   ....[207]....
        /*1350*/ 	.word	0x000032d0


	//   ....[208]....
        /*1354*/ 	.word	0x000032e0


	//   ....[209]....
        /*1358*/ 	.word	0x000032f0


	//   ....[210]....
        /*135c*/ 	.word	0x00003300


	//   ....[211]....
        /*1360*/ 	.word	0x00003320


	//   ....[212]....
        /*1364*/ 	.word	0x00003330


	//   ....[213]....
        /*1368*/ 	.word	0x00003340


	//   ....[214]....
        /*136c*/ 	.word	0x00003350


	//   ....[215]....
        /*1370*/ 	.word	0x00003360


	//   ....[216]....
        /*1374*/ 	.word	0x00003370


	//   ....[217]....
        /*1378*/ 	.word	0x00003380


	//   ....[218]....
        /*137c*/ 	.word	0x00003390


	//   ....[219]....
        /*1380*/ 	.word	0x000033c0


	//   ....[220]....
        /*1384*/ 	.word	0x000034d0


	//   ....[221]....
        /*1388*/ 	.word	0x000034e0


	//   ....[222]....
        /*138c*/ 	.word	0x00003510


	//   ....[223]....
        /*1390*/ 	.word	0x00003520


	//   ....[224]....
        /*1394*/ 	.word	0x00003530


	//   ....[225]....
        /*1398*/ 	.word	0x00003540


	//   ....[226]....
        /*139c*/ 	.word	0x00003550


	//   ....[227]....
        /*13a0*/ 	.word	0x00003560


	//   ....[228]....
        /*13a4*/ 	.word	0x00003570


	//   ....[229]....
        /*13a8*/ 	.word	0x00003580


	//   ....[230]....
        /*13ac*/ 	.word	0x00003590


	//   ....[231]....
        /*13b0*/ 	.word	0x000035a0


	//   ....[232]....
        /*13b4*/ 	.word	0x000037f0


	//   ....[233]....
        /*13b8*/ 	.word	0x00003840


	//   ....[234]....
        /*13bc*/ 	.word	0x00003860


	//   ....[235]....
        /*13c0*/ 	.word	0x00003870


	//   ....[236]....
        /*13c4*/ 	.word	0x00003880


	//   ....[237]....
        /*13c8*/ 	.word	0x000038c0


	//   ....[238]....
        /*13cc*/ 	.word	0x00003900


	//   ....[239]....
        /*13d0*/ 	.word	0x00003910


	//   ....[240]....
        /*13d4*/ 	.word	0x00003920


	//   ....[241]....
        /*13d8*/ 	.word	0x00003930


	//   ....[242]....
        /*13dc*/ 	.word	0x00003940


	//   ....[243]....
        /*13e0*/ 	.word	0x00003950


	//   ....[244]....
        /*13e4*/ 	.word	0x00003960


	//   ....[245]....
        /*13e8*/ 	.word	0x00003970


	//   ....[246]....
        /*13ec*/ 	.word	0x00003980


	//   ....[247]....
        /*13f0*/ 	.word	0x00003990


	//   ....[248]....
        /*13f4*/ 	.word	0x000039a0


	//   ....[249]....
        /*13f8*/ 	.word	0x000039b0


	//   ....[250]....
        /*13fc*/ 	.word	0x000039c0


	//   ....[251]....
        /*1400*/ 	.word	0x000039d0


	//   ....[252]....
        /*1404*/ 	.word	0x000039e0


	//   ....[253]....
        /*1408*/ 	.word	0x000039f0


	//   ....[254]....
        /*140c*/ 	.word	0x00003a00


	//   ....[255]....
        /*1410*/ 	.word	0x00003a30


	//   ....[0]....
        /*1414*/ 	.word	0x00003a60


	//   ....[1]....
        /*1418*/ 	.word	0x00003ad0


	//   ....[2]....
        /*141c*/ 	.word	0x00003b00


	//   ....[3]....
        /*1420*/ 	.word	0x00003b20


	//   ....[4]....
        /*1424*/ 	.word	0x00003b40


	//   ....[5]....
        /*1428*/ 	.word	0x00003b50


	//   ....[6]....
        /*142c*/ 	.word	0x00003b60


	//   ....[7]....
        /*1430*/ 	.word	0x00003b90


	//   ....[8]....
        /*1434*/ 	.word	0x000049c0


	//   ....[9]....
        /*1438*/ 	.word	0x000049e0


	//   ....[10]....
        /*143c*/ 	.word	0x00004a30


	//   ....[11]....
        /*1440*/ 	.word	0x00004a40


	//   ....[12]....
        /*1444*/ 	.word	0x00004ab0


	//   ....[13]....
        /*1448*/ 	.word	0x00004b60


	//   ....[14]....
        /*144c*/ 	.word	0x00004c10


	//   ....[15]....
        /*1450*/ 	.word	0x00004c40


	//   ....[16]....
        /*1454*/ 	.word	0x00004d70


	//   ....[17]....
        /*1458*/ 	.word	0x00004e20


	//   ....[18]....
        /*145c*/ 	.word	0x00004e40


	//   ....[19]....
        /*1460*/ 	.word	0x00004f30


	//   ....[20]....
        /*1464*/ 	.word	0x00004fc0


	//   ....[21]....
        /*1468*/ 	.word	0x00005070


	//   ....[22]....
        /*146c*/ 	.word	0x000050f0


	//   ....[23]....
        /*1470*/ 	.word	0x00005220


	//   ....[24]....
        /*1474*/ 	.word	0x00005250


	//   ....[25]....
        /*1478*/ 	.word	0x00005330


	//   ....[26]....
        /*147c*/ 	.word	0x00005460


	//   ....[27]....
        /*1480*/ 	.word	0x00005470


	//   ....[28]....
        /*1484*/ 	.word	0x00005500


	//   ....[29]....
        /*1488*/ 	.word	0x00005610


	//   ....[30]....
        /*148c*/ 	.word	0x00005680


	//   ....[31]....
        /*1490*/ 	.word	0x000057a0


	//   ....[32]....
        /*1494*/ 	.word	0x00005810


	//   ....[33]....
        /*1498*/ 	.word	0x00005880


	//   ....[34]....
        /*149c*/ 	.word	0x00005970


	//   ....[35]....
        /*14a0*/ 	.word	0x00005aa0


	//   ....[36]....
        /*14a4*/ 	.word	0x00005b60


	//   ....[37]....
        /*14a8*/ 	.word	0x00005bd0


	//   ....[38]....
        /*14ac*/ 	.word	0x00005c30


	//   ....[39]....
        /*14b0*/ 	.word	0x00005cc0


	//   ....[40]....
        /*14b4*/ 	.word	0x00005e80


	//   ....[41]....
        /*14b8*/ 	.word	0x00005ee0


	//   ....[42]....
        /*14bc*/ 	.word	0x00005fd0


	//   ....[43]....
        /*14c0*/ 	.word	0x00005ff0


	//   ....[44]....
        /*14c4*/ 	.word	0x00006000


	//   ....[45]....
        /*14c8*/ 	.word	0x00006010


	//   ....[46]....
        /*14cc*/ 	.word	0x00006020


	//   ....[47]....
        /*14d0*/ 	.word	0x00006030


	//   ....[48]....
        /*14d4*/ 	.word	0x00006060


	//   ....[49]....
        /*14d8*/ 	.word	0x00006080


	//   ....[50]....
        /*14dc*/ 	.word	0x00006090


	//   ....[51]....
        /*14e0*/ 	.word	0x000060a0


	//   ....[52]....
        /*14e4*/ 	.word	0x000060e0


	//   ....[53]....
        /*14e8*/ 	.word	0x000060f0


	//   ....[54]....
        /*14ec*/ 	.word	0x00006100


	//   ....[55]....
        /*14f0*/ 	.word	0x00006110


	//   ....[56]....
        /*14f4*/ 	.word	0x00006170


	//   ....[57]....
        /*14f8*/ 	.word	0x00006240


	//   ....[58]....
        /*14fc*/ 	.word	0x00006250


	//   ....[59]....
        /*1500*/ 	.word	0x00006280


	//   ....[60]....
        /*1504*/ 	.word	0x00006290


	//   ....[61]....
        /*1508*/ 	.word	0x000062a0


	//   ....[62]....
        /*150c*/ 	.word	0x000062b0


	//   ....[63]....
        /*1510*/ 	.word	0x000062c0


	//   ....[64]....
        /*1514*/ 	.word	0x000063f0


	//   ....[65]....
        /*1518*/ 	.word	0x00006420


	//   ....[66]....
        /*151c*/ 	.word	0x00006450


	//   ....[67]....
        /*1520*/ 	.word	0x00006460


	//   ....[68]....
        /*1524*/ 	.word	0x00006470


	//   ....[69]....
        /*1528*/ 	.word	0x00006480


	//   ....[70]....
        /*152c*/ 	.word	0x00006490


	//   ....[71]....
        /*1530*/ 	.word	0x000064a0


	//   ....[72]....
        /*1534*/ 	.word	0x000064b0


	//   ....[73]....
        /*1538*/ 	.word	0x000064c0


	//   ....[74]....
        /*153c*/ 	.word	0x000064d0


	//   ....[75]....
        /*1540*/ 	.word	0x00006640


	//   ....[76]....
        /*1544*/ 	.word	0x00006690


	//   ....[77]....
        /*1548*/ 	.word	0x000066d0


	//   ....[78]....
        /*154c*/ 	.word	0x000066e0


	//   ....[79]....
        /*1550*/ 	.word	0x000066f0


	//   ....[80]....
        /*1554*/ 	.word	0x00006710


	//   ....[81]....
        /*1558*/ 	.word	0x00006740


	//   ....[82]....
        /*155c*/ 	.word	0x00006770


	//   ....[83]....
        /*1560*/ 	.word	0x000067a0


	//   ....[84]....
        /*1564*/ 	.word	0x000067b0


	//   ....[85]....
        /*1568*/ 	.word	0x000067c0


	//   ....[86]....
        /*156c*/ 	.word	0x000067d0


	//   ....[87]....
        /*1570*/ 	.word	0x000067e0


	//   ....[88]....
        /*1574*/ 	.word	0x00006800


	//   ....[89]....
        /*1578*/ 	.word	0x00006810


	//   ....[90]....
        /*157c*/ 	.word	0x00006820


	//   ....[91]....
        /*1580*/ 	.word	0x00006830


	//   ....[92]....
        /*1584*/ 	.word	0x00006840


	//   ....[93]....
        /*1588*/ 	.word	0x00006850


	//   ....[94]....
        /*158c*/ 	.word	0x00006860


	//   ....[95]....
        /*1590*/ 	.word	0x00006870


	//   ....[96]....
        /*1594*/ 	.word	0x000068b0


	//   ....[97]....
        /*1598*/ 	.word	0x00006930


	//   ....[98]....
        /*159c*/ 	.word	0x00006a00


	//   ....[99]....
        /*15a0*/ 	.word	0x00006a10


	//   ....[100]....
        /*15a4*/ 	.word	0x00006a20


	//   ....[101]....
        /*15a8*/ 	.word	0x00006a50


	//   ....[102]....
        /*15ac*/ 	.word	0x00006a60


	//   ....[103]....
        /*15b0*/ 	.word	0x00006a70


	//   ....[104]....
        /*15b4*/ 	.word	0x00006a80


	//   ....[105]....
        /*15b8*/ 	.word	0x00006a90


	//   ....[106]....
        /*15bc*/ 	.word	0x00006aa0


	//   ....[107]....
        /*15c0*/ 	.word	0x00006ab0


	//   ....[108]....
        /*15c4*/ 	.word	0x00006c10


	//   ....[109]....
        /*15c8*/ 	.word	0x00006c40


	//   ....[110]....
        /*15cc*/ 	.word	0x00006c50


	//   ....[111]....
        /*15d0*/ 	.word	0x00006cc0


	//   ....[112]....
        /*15d4*/ 	.word	0x00006d40


	//   ....[113]....
        /*15d8*/ 	.word	0x00006d80


	//   ....[114]....
        /*15dc*/ 	.word	0x00006de0


	//   ....[115]....
        /*15e0*/ 	.word	0x00006e00


	//   ....[116]....
        /*15e4*/ 	.word	0x00006e10


	//   ....[117]....
        /*15e8*/ 	.word	0x00006e40


	//   ....[118]....
        /*15ec*/ 	.word	0x00006e60


	//   ....[119]....
        /*15f0*/ 	.word	0x00006e80


	//   ....[120]....
        /*15f4*/ 	.word	0x00006eb0


	//   ....[121]....
        /*15f8*/ 	.word	0x00006ec0


	//   ....[122]....
        /*15fc*/ 	.word	0x00006ee0


	//   ....[123]....
        /*1600*/ 	.word	0x00006f00


	//   ....[124]....
        /*1604*/ 	.word	0x00006f70


	//   ....[125]....
        /*1608*/ 	.word	0x00006fa0


	//   ....[126]....
        /*160c*/ 	.word	0x00006ff0


	//   ....[127]....
        /*1610*/ 	.word	0x00007050


	//   ....[128]....
        /*1614*/ 	.word	0x00007070


	//   ....[129]....
        /*1618*/ 	.word	0x00007080


	//   ....[130]....
        /*161c*/ 	.word	0x000070b0


	//   ....[131]....
        /*1620*/ 	.word	0x00007110


	//   ....[132]....
        /*1624*/ 	.word	0x00007140


	//   ....[133]....
        /*1628*/ 	.word	0x00007170


	//   ....[134]....
        /*162c*/ 	.word	0x00007180


	//   ....[135]....
        /*1630*/ 	.word	0x00007190


	//   ....[136]....
        /*1634*/ 	.word	0x000071a0


	//   ....[137]....
        /*1638*/ 	.word	0x000071c0


	//   ....[138]....
        /*163c*/ 	.word	0x000071e0


	//   ....[139]....
        /*1640*/ 	.word	0x000071f0


	//   ....[140]....
        /*1644*/ 	.word	0x00007400


	//   ....[141]....
        /*1648*/ 	.word	0x00007460


	//   ....[142]....
        /*164c*/ 	.word	0x00007470


	//   ....[143]....
        /*1650*/ 	.word	0x00007480


	//   ....[144]....
        /*1654*/ 	.word	0x00007490


	//   ....[145]....
        /*1658*/ 	.word	0x000074a0


	//   ....[146]....
        /*165c*/ 	.word	0x000074b0


	//   ....[147]....
        /*1660*/ 	.word	0x000074c0


	//   ....[148]....
        /*1664*/ 	.word	0x000074d0


	//   ....[149]....
        /*1668*/ 	.word	0x000074e0


	//   ....[150]....
        /*166c*/ 	.word	0x000074f0


	//   ....[151]....
        /*1670*/ 	.word	0x00007500


	//   ....[152]....
        /*1674*/ 	.word	0x00007510


	//   ....[153]....
        /*1678*/ 	.word	0x00007520


	//   ....[154]....
        /*167c*/ 	.word	0x00007530


	//   ....[155]....
        /*1680*/ 	.word	0x00007540


	//   ....[156]....
        /*1684*/ 	.word	0x00007550


	//   ....[157]....
        /*1688*/ 	.word	0x00007560


	//   ....[158]....
        /*168c*/ 	.word	0x00007570


	//   ....[159]....
        /*1690*/ 	.word	0x00007580


	//   ....[160]....
        /*1694*/ 	.word	0x00007590


	//   ....[161]....
        /*1698*/ 	.word	0x000075a0


	//   ....[162]....
        /*169c*/ 	.word	0x000075b0


	//   ....[163]....
        /*16a0*/ 	.word	0x000075c0


	//   ....[164]....
        /*16a4*/ 	.word	0x000075d0


	//   ....[165]....
        /*16a8*/ 	.word	0x00007640


	//   ....[166]....
        /*16ac*/ 	.word	0x00007680


	//   ....[167]....
        /*16b0*/ 	.word	0x000076c0


	//   ....[168]....
        /*16b4*/ 	.word	0x00007700


	//   ....[169]....
        /*16b8*/ 	.word	0x00007740


	//   ....[170]....
        /*16bc*/ 	.word	0x00007780


	//   ....[171]....
        /*16c0*/ 	.word	0x000077f0


	//   ....[172]....
        /*16c4*/ 	.word	0x00007870


	//   ....[173]....
        /*16c8*/ 	.word	0x00007910


	//   ....[174]....
        /*16cc*/ 	.word	0x00007a00


	//   ....[175]....
        /*16d0*/ 	.word	0x00007a40


	//   ....[176]....
        /*16d4*/ 	.word	0x00007a80


	//   ....[177]....
        /*16d8*/ 	.word	0x00007ac0


	//   ....[178]....
        /*16dc*/ 	.word	0x00007ae0


	//   ....[179]....
        /*16e0*/ 	.word	0x00007af0


	//   ....[180]....
        /*16e4*/ 	.word	0x00007b00


	//   ....[181]....
        /*16e8*/ 	.word	0x00007b10


	//   ....[182]....
        /*16ec*/ 	.word	0x00007b20


	//   ....[183]....
        /*16f0*/ 	.word	0x00007b30


	//   ....[184]....
        /*16f4*/ 	.word	0x00007ba0


	//   ....[185]....
        /*16f8*/ 	.word	0x00007be0


	//   ....[186]....
        /*16fc*/ 	.word	0x00007c20


	//   ....[187]....
        /*1700*/ 	.word	0x00007c70


	//   ....[188]....
        /*1704*/ 	.word	0x00007cb0


	//   ....[189]....
        /*1708*/ 	.word	0x00007ce0


	//   ....[190]....
        /*170c*/ 	.word	0x00007d20


	//   ....[191]....
        /*1710*/ 	.word	0x00007d60


	//   ....[192]....
        /*1714*/ 	.word	0x00007da0


	//   ....[193]....
        /*1718*/ 	.word	0x00007dd0


	//   ....[194]....
        /*171c*/ 	.word	0x00007e20


	//   ....[195]....
        /*1720*/ 	.word	0x00007e60


	//   ....[196]....
        /*1724*/ 	.word	0x00007ea0


	//   ....[197]....
        /*1728*/ 	.word	0x00007ee0


	//   ....[198]....
        /*172c*/ 	.word	0x00007f20


	//   ....[199]....
        /*1730*/ 	.word	0x00007f60


	//   ....[200]....
        /*1734*/ 	.word	0x00007f90


	//   ....[201]....
        /*1738*/ 	.word	0x00007fd0


	//   ....[202]....
        /*173c*/ 	.word	0x00008000


	//   ....[203]....
        /*1740*/ 	.word	0x00008040


	//   ....[204]....
        /*1744*/ 	.word	0x00008080


	//   ....[205]....
        /*1748*/ 	.word	0x000080c0


	//   ....[206]....
        /*174c*/ 	.word	0x000084a0


	//   ....[207]....
        /*1750*/ 	.word	0x000084f0


	//   ....[208]....
        /*1754*/ 	.word	0x00008500


	//   ....[209]....
        /*1758*/ 	.word	0x00008510


	//   ....[210]....
        /*175c*/ 	.word	0x00008520


	//   ....[211]....
        /*1760*/ 	.word	0x00008530


	//   ....[212]....
        /*1764*/ 	.word	0x00008540


	//   ....[213]....
        /*1768*/ 	.word	0x00008550


	//   ....[214]....
        /*176c*/ 	.word	0x00008560


	//   ....[215]....
        /*1770*/ 	.word	0x00008570


	//   ....[216]....
        /*1774*/ 	.word	0x00008580


	//   ....[217]....
        /*1778*/ 	.word	0x00008590


	//   ....[218]....
        /*177c*/ 	.word	0x000085a0


	//   ....[219]....
        /*1780*/ 	.word	0x000085b0


	//   ....[220]....
        /*1784*/ 	.word	0x000085c0


	//   ....[221]....
        /*1788*/ 	.word	0x000085d0


	//   ....[222]....
        /*178c*/ 	.word	0x000085e0


	//   ....[223]....
        /*1790*/ 	.word	0x000085f0


	//   ....[224]....
        /*1794*/ 	.word	0x00008600


	//   ....[225]....
        /*1798*/ 	.word	0x00008610


	//   ....[226]....
        /*179c*/ 	.word	0x00008620


	//   ....[227]....
        /*17a0*/ 	.word	0x00008630


	//   ....[228]....
        /*17a4*/ 	.word	0x00008640


	//   ....[229]....
        /*17a8*/ 	.word	0x00008650


	//   ....[230]....
        /*17ac*/ 	.word	0x00008660


	//   ....[231]....
        /*17b0*/ 	.word	0x00008670


	//   ....[232]....
        /*17b4*/ 	.word	0x00008680


	//   ....[233]....
        /*17b8*/ 	.word	0x00008690


	//   ....[234]....
        /*17bc*/ 	.word	0x000086a0


	//   ....[235]....
        /*17c0*/ 	.word	0x000086b0


	//   ....[236]....
        /*17c4*/ 	.word	0x000086c0


	//   ....[237]....
        /*17c8*/ 	.word	0x000086d0


	//   ....[238]....
        /*17cc*/ 	.word	0x000086e0


	//   ....[239]....
        /*17d0*/ 	.word	0x00009650


	//   ....[240]....
        /*17d4*/ 	.word	0x00009740


	//   ....[241]....
        /*17d8*/ 	.word	0x000097d0


	//   ....[242]....
        /*17dc*/ 	.word	0x00009820


	//   ....[243]....
        /*17e0*/ 	.word	0x00009870


	//   ....[244]....
        /*17e4*/ 	.word	0x000098c0


	//   ....[245]....
        /*17e8*/ 	.word	0x00009910


	//   ....[246]....
        /*17ec*/ 	.word	0x00009960


	//   ....[247]....
        /*17f0*/ 	.word	0x000099c0


	//   ....[248]....
        /*17f4*/ 	.word	0x00009a10


	//   ....[249]....
        /*17f8*/ 	.word	0x00009a90


	//   ....[250]....
        /*17fc*/ 	.word	0x00009ae0


	//   ....[251]....
        /*1800*/ 	.word	0x00009b50


	//   ....[252]....
        /*1804*/ 	.word	0x00009bc0


	//   ....[253]....
        /*1808*/ 	.word	0x00009c30


	//   ....[254]....
        /*180c*/ 	.word	0x00009ca0


	//   ....[255]....
        /*1810*/ 	.word	0x00009d10


	//   ....[0]....
        /*1814*/ 	.word	0x00009d90


	//   ....[1]....
        /*1818*/ 	.word	0x00009de0


	//   ....[2]....
        /*181c*/ 	.word	0x00009e50


	//   ....[3]....
        /*1820*/ 	.word	0x00009ec0


	//   ....[4]....
        /*1824*/ 	.word	0x00009f30


	//   ....[5]....
        /*1828*/ 	.word	0x00009fa0


	//   ....[6]....
        /*182c*/ 	.word	0x0000a010


	//   ....[7]....
        /*1830*/ 	.word	0x0000a080


	//   ....[8]....
        /*1834*/ 	.word	0x0000a100


	//   ....[9]....
        /*1838*/ 	.word	0x0000a150


	//   ....[10]....
        /*183c*/ 	.word	0x0000a1c0


	//   ....[11]....
        /*1840*/ 	.word	0x0000a230


	//   ....[12]....
        /*1844*/ 	.word	0x0000a2a0


	//   ....[13]....
        /*1848*/ 	.word	0x0000a310


	//   ....[14]....
        /*184c*/ 	.word	0x0000a380


	//   ....[15]....
        /*1850*/ 	.word	0x0000a3f0


	//   ....[16]....
        /*1854*/ 	.word	0x0000a470


	//   ....[17]....
        /*1858*/ 	.word	0x0000a4c0


	//   ....[18]....
        /*185c*/ 	.word	0x0000a560


	//   ....[19]....
        /*1860*/ 	.word	0x0000a5d0


	//   ....[20]....
        /*1864*/ 	.word	0x0000a640


	//   ....[21]....
        /*1868*/ 	.word	0x0000a6b0


	//   ....[22]....
        /*186c*/ 	.word	0x0000a720


	//   ....[23]....
        /*1870*/ 	.word	0x0000a7a0


	//   ....[24]....
        /*1874*/ 	.word	0x0000a820


	//   ....[25]....
        /*1878*/ 	.word	0x0000a870


	//   ....[26]....
        /*187c*/ 	.word	0x0000a8c0


	//   ....[27]....
        /*1880*/ 	.word	0x0000a910


	//   ....[28]....
        /*1884*/ 	.word	0x0000a960


	//   ....[29]....
        /*1888*/ 	.word	0x0000a9b0


	//   ....[30]....
        /*188c*/ 	.word	0x0000aa00


	//   ....[31]....
        /*1890*/ 	.word	0x0000aa50


	//   ....[32]....
        /*1894*/ 	.word	0x0000aaa0


	//   ....[33]....
        /*1898*/ 	.word	0x0000ab00


	//   ....[34]....
        /*189c*/ 	.word	0x0000ab70


	//   ....[35]....
        /*18a0*/ 	.word	0x0000abe0


	//   ....[36]....
        /*18a4*/ 	.word	0x0000ac50


	//   ....[37]....
        /*18a8*/ 	.word	0x0000acc0


	//   ....[38]....
        /*18ac*/ 	.word	0x0000ad30


	//   ....[39]....
        /*18b0*/ 	.word	0x0000ada0


	//   ....[40]....
        /*18b4*/ 	.word	0x0000adf0


	//   ....[41]....
        /*18b8*/ 	.word	0x0000ae40


	//   ....[42]....
        /*18bc*/ 	.word	0x0000ae90


	//   ....[43]....
        /*18c0*/ 	.word	0x0000aee0


	//   ....[44]....
        /*18c4*/ 	.word	0x0000af40


	//   ....[45]....
        /*18c8*/ 	.word	0x0000b040


	//   ....[46]....
        /*18cc*/ 	.word	0x0000b0b0


	//   ....[47]....
        /*18d0*/ 	.word	0x0000b120


	//   ....[48]....
        /*18d4*/ 	.word	0x0000b170


	//   ....[49]....
        /*18d8*/ 	.word	0x0000b1c0


	//   ....[50]....
        /*18dc*/ 	.word	0x0000b230


	//   ....[51]....
        /*18e0*/ 	.word	0x0000b2a0


	//   ....[52]....
        /*18e4*/ 	.word	0x0000b2f0


	//   ....[53]....
        /*18e8*/ 	.word	0x0000b360


	//   ....[54]....
        /*18ec*/ 	.word	0x0000b3b0


	//   ....[55]....
        /*18f0*/ 	.word	0x0000b430


	//   ....[56]....
        /*18f4*/ 	.word	0x0000b490


	//   ....[57]....
        /*18f8*/ 	.word	0x0000b500


	//   ....[58]....
        /*18fc*/ 	.word	0x0000b550


	//   ....[59]....
        /*1900*/ 	.word	0x0000b660


	//   ....[60]....
        /*1904*/ 	.word	0x0000b6c0


	//   ....[61]....
        /*1908*/ 	.word	0x0000b720


	//   ....[62]....
        /*190c*/ 	.word	0x0000b780


	//   ....[63]....
        /*1910*/ 	.word	0x0000b7d0


	//   ....[64]....
        /*1914*/ 	.word	0x0000b830


	//   ....[65]....
        /*1918*/ 	.word	0x0000b890


	//   ....[66]....
        /*191c*/ 	.word	0x0000b900


	//   ....[67]....
        /*1920*/ 	.word	0x0000b970


	//   ....[68]....
        /*1924*/ 	.word	0x0000b9e0


	//   ....[69]....
        /*1928*/ 	.word	0x0000ba50


	//   ....[70]....
        /*192c*/ 	.word	0x0000bac0


	//   ....[71]....
        /*1930*/ 	.word	0x0000bb30


	//   ....[72]....
        /*1934*/ 	.word	0x0000bb90


	//   ....[73]....
        /*1938*/ 	.word	0x0000bbf0


	//   ....[74]....
        /*193c*/ 	.word	0x0000bc50


	//   ....[75]....
        /*1940*/ 	.word	0x0000bcb0


	//   ....[76]....
        /*1944*/ 	.word	0x0000bd10


	//   ....[77]....
        /*1948*/ 	.word	0x0000be30


	//   ....[78]....
        /*194c*/ 	.word	0x0000bea0


	//   ....[79]....
        /*1950*/ 	.word	0x0000bf10


	//   ....[80]....
        /*1954*/ 	.word	0x0000bf60


	//   ....[81]....
        /*1958*/ 	.word	0x0000bfb0


	//   ....[82]....
        /*195c*/ 	.word	0x0000c020


	//   ....[83]....
        /*1960*/ 	.word	0x0000c090


	//   ....[84]....
        /*1964*/ 	.word	0x0000c100


	//   ....[85]....
        /*1968*/ 	.word	0x0000c150


	//   ....[86]....
        /*196c*/ 	.word	0x0000c1c0


	//   ....[87]....
        /*1970*/ 	.word	0x0000c220


	//   ....[88]....
        /*1974*/ 	.word	0x0000c280


	//   ....[89]....
        /*1978*/ 	.word	0x0000c3b0


	//   ....[90]....
        /*197c*/ 	.word	0x0000c410


	//   ....[91]....
        /*1980*/ 	.word	0x0000c470


	//   ....[92]....
        /*1984*/ 	.word	0x0000c4d0


	//   ....[93]....
        /*1988*/ 	.word	0x0000c530


	//   ....[94]....
        /*198c*/ 	.word	0x0000c580


	//   ....[95]....
        /*1990*/ 	.word	0x0000c5e0


	//   ....[96]....
        /*1994*/ 	.word	0x0000c6c0


	//   ....[97]....
        /*1998*/ 	.word	0x0000c720


	//   ....[98]....
        /*199c*/ 	.word	0x0000c790


	//   ....[99]....
        /*19a0*/ 	.word	0x0000c800


	//   ....[100]....
        /*19a4*/ 	.word	0x0000c870


	//   ....[101]....
        /*19a8*/ 	.word	0x0000c8e0


	//   ....[102]....
        /*19ac*/ 	.word	0x0000c950


	//   ....[103]....
        /*19b0*/ 	.word	0x0000c9c0


	//   ....[104]....
        /*19b4*/ 	.word	0x0000ca10


	//   ....[105]....
        /*19b8*/ 	.word	0x0000ca60


	//   ....[106]....
        /*19bc*/ 	.word	0x0000cab0


	//   ....[107]....
        /*19c0*/ 	.word	0x0000cb00


	//   ....[108]....
        /*19c4*/ 	.word	0x0000cb60


	//   ....[109]....
        /*19c8*/ 	.word	0x0000cc40


	//   ....[110]....
        /*19cc*/ 	.word	0x0000ccb0


	//   ....[111]....
        /*19d0*/ 	.word	0x0000cd20


	//   ....[112]....
        /*19d4*/ 	.word	0x0000cd70


	//   ....[113]....
        /*19d8*/ 	.word	0x0000cdc0


	//   ....[114]....
        /*19dc*/ 	.word	0x0000ce10


	//   ....[115]....
        /*19e0*/ 	.word	0x0000ce60


	//   ....[116]....
        /*19e4*/ 	.word	0x0000ced0


	//   ....[117]....
        /*19e8*/ 	.word	0x0000cf40


	//   ....[118]....
        /*19ec*/ 	.word	0x0000cfb0


	//   ....[119]....
        /*19f0*/ 	.word	0x0000d010


	//   ....[120]....
        /*19f4*/ 	.word	0x0000d070


	//   ....[121]....
        /*19f8*/ 	.word	0x0000d1b0


	//   ....[122]....
        /*19fc*/ 	.word	0x0000d2f0


	//   ....[123]....
        /*1a00*/ 	.word	0x0000d340


	//   ....[124]....
        /*1a04*/ 	.word	0x0000d390


	//   ....[125]....
        /*1a08*/ 	.word	0x0000d3e0


	//   ....[126]....
        /*1a0c*/ 	.word	0x0000d430


	//   ....[127]....
        /*1a10*/ 	.word	0x0000d480


	//   ....[128]....
        /*1a14*/ 	.word	0x0000d4d0


	//   ....[129]....
        /*1a18*/ 	.word	0x0000d530


	//   ....[130]....
        /*1a1c*/ 	.word	0x0000d5a0


	//   ....[131]....
        /*1a20*/ 	.word	0x0000d610


	//   ....[132]....
        /*1a24*/ 	.word	0x0000d680


	//   ....[133]....
        /*1a28*/ 	.word	0x0000d6f0


	//   ....[134]....
        /*1a2c*/ 	.word	0x0000d760


	//   ....[135]....
        /*1a30*/ 	.word	0x0000d7d0


	//   ....[136]....
        /*1a34*/ 	.word	0x0000d820


	//   ....[137]....
        /*1a38*/ 	.word	0x0000d870


	//   ....[138]....
        /*1a3c*/ 	.word	0x0000d8c0


	//   ....[139]....
        /*1a40*/ 	.word	0x0000d910


	//   ....[140]....
        /*1a44*/ 	.word	0x0000d970


	//   ....[141]....
        /*1a48*/ 	.word	0x0000d9e0


	//   ....[142]....
        /*1a4c*/ 	.word	0x0000da50


	//   ....[143]....
        /*1a50*/ 	.word	0x0000dac0


	//   ....[144]....
        /*1a54*/ 	.word	0x0000db30


	//   ....[145]....
        /*1a58*/ 	.word	0x0000db80


	//   ....[146]....
        /*1a5c*/ 	.word	0x0000dbd0


	//   ....[147]....
        /*1a60*/ 	.word	0x0000dc20


	//   ....[148]....
        /*1a64*/ 	.word	0x0000dc70


	//   ....[149]....
        /*1a68*/ 	.word	0x0000dce0


	//   ....[150]....
        /*1a6c*/ 	.word	0x0000dd50


	//   ....[151]....
        /*1a70*/ 	.word	0x0000df00


	//   ....[152]....
        /*1a74*/ 	.word	0x0000e060


	//   ....[153]....
        /*1a78*/ 	.word	0x0000e0b0


	//   ....[154]....
        /*1a7c*/ 	.word	0x0000e100


	//   ....[155]....
        /*1a80*/ 	.word	0x0000e150


	//   ....[156]....
        /*1a84*/ 	.word	0x0000e1a0


	//   ....[157]....
        /*1a88*/ 	.word	0x0000e1f0


	//   ....[158]....
        /*1a8c*/ 	.word	0x0000e240


	//   ....[159]....
        /*1a90*/ 	.word	0x0000e290


	//   ....[160]....
        /*1a94*/ 	.word	0x0000e2e0


	//   ....[161]....
        /*1a98*/ 	.word	0x0000e340


	//   ....[162]....
        /*1a9c*/ 	.word	0x0000e3b0


	//   ....[163]....
        /*1aa0*/ 	.word	0x0000e420


	//   ....[164]....
        /*1aa4*/ 	.word	0x0000e490


	//   ....[165]....
        /*1aa8*/ 	.word	0x0000e500


	//   ....[166]....
        /*1aac*/ 	.word	0x0000e570


	//   ....[167]....
        /*1ab0*/ 	.word	0x0000e5e0


	//   ....[168]....
        /*1ab4*/ 	.word	0x0000e630


	//   ....[169]....
        /*1ab8*/ 	.word	0x0000e680


	//   ....[170]....
        /*1abc*/ 	.word	0x0000e6d0


	//   ....[171]....
        /*1ac0*/ 	.word	0x0000e720


	//   ....[172]....
        /*1ac4*/ 	.word	0x0000e780


	//   ....[173]....
        /*1ac8*/ 	.word	0x0000e860


	//   ....[174]....
        /*1acc*/ 	.word	0x0000e8d0


	//   ....[175]....
        /*1ad0*/ 	.word	0x0000e940


	//   ....[176]....
        /*1ad4*/ 	.word	0x0000e990


	//   ....[177]....
        /*1ad8*/ 	.word	0x0000ea00


	//   ....[178]....
        /*1adc*/ 	.word	0x0000ea50


	//   ....[179]....
        /*1ae0*/ 	.word	0x0000eaa0


	//   ....[180]....
        /*1ae4*/ 	.word	0x0000eaf0


	//   ....[181]....
        /*1ae8*/ 	.word	0x0000eb40


	//   ....[182]....
        /*1aec*/ 	.word	0x0000ebb0


	//   ....[183]....
        /*1af0*/ 	.word	0x0000ec10


	//   ....[184]....
        /*1af4*/ 	.word	0x0000ed70


	//   ....[185]....
        /*1af8*/ 	.word	0x0000eec0


	//   ....[186]....
        /*1afc*/ 	.word	0x0000ef10


	//   ....[187]....
        /*1b00*/ 	.word	0x0000ef60


	//   ....[188]....
        /*1b04*/ 	.word	0x0000efb0


	//   ....[189]....
        /*1b08*/ 	.word	0x0000f000


	//   ....[190]....
        /*1b0c*/ 	.word	0x0000f050


	//   ....[191]....
        /*1b10*/ 	.word	0x0000f0a0


	//   ....[192]....
        /*1b14*/ 	.word	0x0000f0f0


	//   ....[193]....
        /*1b18*/ 	.word	0x0000f150


	//   ....[194]....
        /*1b1c*/ 	.word	0x0000f1a0


	//   ....[195]....
        /*1b20*/ 	.word	0x0000f1f0


	//   ....[196]....
        /*1b24*/ 	.word	0x0000f240


	//   ....[197]....
        /*1b28*/ 	.word	0x0000f290


	//   ....[198]....
        /*1b2c*/ 	.word	0x0000f2e0


	//   ....[199]....
        /*1b30*/ 	.word	0x0000f330


	//   ....[200]....
        /*1b34*/ 	.word	0x0000f380


	//   ....[201]....
        /*1b38*/ 	.word	0x0000f3d0


	//   ....[202]....
        /*1b3c*/ 	.word	0x0000f420


	//   ....[203]....
        /*1b40*/ 	.word	0x0000f470


	//   ....[204]....
        /*1b44*/ 	.word	0x0000f610


	//   ....[205]....
        /*1b48*/ 	.word	0x0000f680


	//   ....[206]....
        /*1b4c*/ 	.word	0x0000f6d0


	//   ....[207]....
        /*1b50*/ 	.word	0x0000f730


	//   ....[208]....
        /*1b54*/ 	.word	0x0000f7a0


	//   ....[209]....
        /*1b58*/ 	.word	0x0000f810


	//   ....[210]....
        /*1b5c*/ 	.word	0x0000f880


	//   ....[211]....
        /*1b60*/ 	.word	0x0000f8f0


	//   ....[212]....
        /*1b64*/ 	.word	0x0000f960


	//   ....[213]....
        /*1b68*/ 	.word	0x0000f9d0


	//   ....[214]....
        /*1b6c*/ 	.word	0x0000fa20


	//   ....[215]....
        /*1b70*/ 	.word	0x0000fb70


	//   ....[216]....
        /*1b74*/ 	.word	0x0000fc60


	//   ....[217]....
        /*1b78*/ 	.word	0x0000fcb0


	//   ....[218]....
        /*1b7c*/ 	.word	0x0000fd00


	//   ....[219]....
        /*1b80*/ 	.word	0x0000fd50


	//   ....[220]....
        /*1b84*/ 	.word	0x0000fda0


	//   ....[221]....
        /*1b88*/ 	.word	0x0000fdf0


	//   ....[222]....
        /*1b8c*/ 	.word	0x0000fe50


	//   ....[223]....
        /*1b90*/ 	.word	0x0000fea0


	//   ....[224]....
        /*1b94*/ 	.word	0x0000fef0


	//   ....[225]....
        /*1b98*/ 	.word	0x0000ff40


	//   ....[226]....
        /*1b9c*/ 	.word	0x0000ff90


	//   ....[227]....
        /*1ba0*/ 	.word	0x0000ffe0


	//   ....[228]....
        /*1ba4*/ 	.word	0x00010040


	//   ....[229]....
        /*1ba8*/ 	.word	0x00010090


	//   ....[230]....
        /*1bac*/ 	.word	0x000100e0


	//   ....[231]....
        /*1bb0*/ 	.word	0x00010130


	//   ....[232]....
        /*1bb4*/ 	.word	0x00010180


	//   ....[233]....
        /*1bb8*/ 	.word	0x000101d0


	//   ....[234]....
        /*1bbc*/ 	.word	0x00010220


	//   ....[235]....
        /*1bc0*/ 	.word	0x00010270


	//   ....[236]....
        /*1bc4*/ 	.word	0x000102d0


	//   ....[237]....
        /*1bc8*/ 	.word	0x00010320


	//   ....[238]....
        /*1bcc*/ 	.word	0x00010390


	//   ....[239]....
        /*1bd0*/ 	.word	0x000103e0


	//   ....[240]....
        /*1bd4*/ 	.word	0x00010430


	//   ....[241]....
        /*1bd8*/ 	.word	0x00010480


	//   ....[242]....
        /*1bdc*/ 	.word	0x000104d0


	//   ....[243]....
        /*1be0*/ 	.word	0x00010540


	//   ....[244]....
        /*1be4*/ 	.word	0x000105b0


	//   ....[245]....
        /*1be8*/ 	.word	0x00010620


	//   ....[246]....
        /*1bec*/ 	.word	0x00010690


	//   ....[247]....
        /*1bf0*/ 	.word	0x00010c70


	//   ....[248]....
        /*1bf4*/ 	.word	0x00010d10


	//   ....[249]....
        /*1bf8*/ 	.word	0x00010d70


	//   ....[250]....
        /*1bfc*/ 	.word	0x00010dc0


	//   ....[251]....
        /*1c00*/ 	.word	0x00010e20


	//   ....[252]....
        /*1c04*/ 	.word	0x00010e70


	//   ....[253]....
        /*1c08*/ 	.word	0x00010f80


	//   ....[254]....
        /*1c0c*/ 	.word	0x00011100


	//   ....[255]....
        /*1c10*/ 	.word	0x00011210


	//   ....[0]....
        /*1c14*/ 	.word	0x00011300


	//   ....[1]....
        /*1c18*/ 	.word	0x000113d0


	//   ....[2]....
        /*1c1c*/ 	.word	0x000114c0


	//   ....[3]....
        /*1c20*/ 	.word	0x000115d0


	//   ....[4]....
        /*1c24*/ 	.word	0x000116d0


	//   ....[5]....
        /*1c28*/ 	.word	0x000117a0


	//   ....[6]....
        /*1c2c*/ 	.word	0x00011890


	//   ....[7]....
        /*1c30*/ 	.word	0x00011980


	//   ....[8]....
        /*1c34*/ 	.word	0x00011aa0


	//   ....[9]....
        /*1c38*/ 	.word	0x00011b90


	//   ....[10]....
        /*1c3c*/ 	.word	0x00011c50


	//   ....[11]....
        /*1c40*/ 	.word	0x00011d40


	//   ....[12]....
        /*1c44*/ 	.word	0x00011e50


	//   ....[13]....
        /*1c48*/ 	.word	0x00011f40


	//   ....[14]....
        /*1c4c*/ 	.word	0x00012010


	//   ....[15]....
        /*1c50*/ 	.word	0x00012110


	//   ....[16]....
        /*1c54*/ 	.word	0x00012200


	//   ....[17]....
        /*1c58*/ 	.word	0x00012310


	//   ....[18]....
        /*1c5c*/ 	.word	0x00012400


	//   ....[19]....
        /*1c60*/ 	.word	0x000124f0


	//   ....[20]....
        /*1c64*/ 	.word	0x000125b0


	//   ....[21]....
        /*1c68*/ 	.word	0x000126a0


	//   ....[22]....
        /*1c6c*/ 	.word	0x000127c0


	//   ....[23]....
        /*1c70*/ 	.word	0x000128b0


	//   ....[24]....
        /*1c74*/ 	.word	0x00012990


	//   ....[25]....
        /*1c78*/ 	.word	0x00012a80


	//   ....[26]....
        /*1c7c*/ 	.word	0x00012b90


	//   ....[27]....
        /*1c80*/ 	.word	0x00012ca0


	//   ....[28]....
        /*1c84*/ 	.word	0x00012d00


	//   ....[29]....
        /*1c88*/ 	.word	0x00012d50


	//   ....[30]....
        /*1c8c*/ 	.word	0x00012dd0


	//   ....[31]....
        /*1c90*/ 	.word	0x00012e30


	//   ....[32]....
        /*1c94*/ 	.word	0x00012e80


	//   ....[33]....
        /*1c98*/ 	.word	0x00012ed0


	//   ....[34]....
        /*1c9c*/ 	.word	0x00012f20


	//   ....[35]....
        /*1ca0*/ 	.word	0x00012f70


	//   ....[36]....
        /*1ca4*/ 	.word	0x00012fc0


	//   ....[37]....
        /*1ca8*/ 	.word	0x00013010


	//   ....[38]....
        /*1cac*/ 	.word	0x00013060


	//   ....[39]....
        /*1cb0*/ 	.word	0x000130b0


	//   ....[40]....
        /*1cb4*/ 	.word	0x00013110


	//   ....[41]....
        /*1cb8*/ 	.word	0x00013180


	//   ....[42]....
        /*1cbc*/ 	.word	0x000131f0


	//   ....[43]....
        /*1cc0*/ 	.word	0x00013260


	//   ....[44]....
        /*1cc4*/ 	.word	0x000132d0


	//   ....[45]....
        /*1cc8*/ 	.word	0x00013340


	//   ....[46]....
        /*1ccc*/ 	.word	0x000133b0


	//   ....[47]....
        /*1cd0*/ 	.word	0x00013420


	//   ....[48]....
        /*1cd4*/ 	.word	0x00013490


	//   ....[49]....
        /*1cd8*/ 	.word	0x00013500


	//   ....[50]....
        /*1cdc*/ 	.word	0x00013560


	//   ....[51]....
        /*1ce0*/ 	.word	0x000135d0


	//   ....[52]....
        /*1ce4*/ 	.word	0x00013640


	//   ....[53]....
        /*1ce8*/ 	.word	0x000136b0


	//   ....[54]....
        /*1cec*/ 	.word	0x00013720


	//   ....[55]....
        /*1cf0*/ 	.word	0x00013770


	//   ....[56]....
        /*1cf4*/ 	.word	0x000137e0


	//   ....[57]....
        /*1cf8*/ 	.word	0x00013850


	//   ....[58]....
        /*1cfc*/ 	.word	0x000138a0


	//   ....[59]....
        /*1d00*/ 	.word	0x00013a10


	//   ....[60]....
        /*1d04*/ 	.word	0x00013a70


	//   ....[61]....
        /*1d08*/ 	.word	0x00013b90


	//   ....[62]....
        /*1d0c*/ 	.word	0x00013be0


	//   ....[63]....
        /*1d10*/ 	.word	0x00013c40


	//   ....[64]....
        /*1d14*/ 	.word	0x00013c90


	//   ....[65]....
        /*1d18*/ 	.word	0x00013ce0


	//   ....[66]....
        /*1d1c*/ 	.word	0x00013d30


	//   ....[67]....
        /*1d20*/ 	.word	0x00013d80


	//   ....[68]....
        /*1d24*/ 	.word	0x00013dd0


	//   ....[69]....
        /*1d28*/ 	.word	0x00013e20


	//   ....[70]....
        /*1d2c*/ 	.word	0x00013e70


	//   ....[71]....
        /*1d30*/ 	.word	0x00013ec0


	//   ....[72]....
        /*1d34*/ 	.word	0x00014020


	//   ....[73]....
        /*1d38*/ 	.word	0x00014070


	//   ....[74]....
        /*1d3c*/ 	.word	0x000140c0


	//   ....[75]....
        /*1d40*/ 	.word	0x00014110


	//   ....[76]....
        /*1d44*/ 	.word	0x00014160


	//   ....[77]....
        /*1d48*/ 	.word	0x000141b0


	//   ....[78]....
        /*1d4c*/ 	.word	0x00014200


	//   ....[79]....
        /*1d50*/ 	.word	0x00014250


	//   ....[80]....
        /*1d54*/ 	.word	0x000142a0


	//   ....[81]....
        /*1d58*/ 	.word	0x00014320


	//   ....[82]....
        /*1d5c*/ 	.word	0x000144a0


	//   ....[83]....
        /*1d60*/ 	.word	0x00014500


	//   ....[84]....
        /*1d64*/ 	.word	0x00014550


	//   ....[85]....
        /*1d68*/ 	.word	0x000145a0


	//   ....[86]....
        /*1d6c*/ 	.word	0x000145f0


	//   ....[87]....
        /*1d70*/ 	.word	0x00014640


	//   ....[88]....
        /*1d74*/ 	.word	0x00014690


	//   ....[89]....
        /*1d78*/ 	.word	0x000146e0


	//   ....[90]....
        /*1d7c*/ 	.word	0x00014730


	//   ....[91]....
        /*1d80*/ 	.word	0x00014790


	//   ....[92]....
        /*1d84*/ 	.word	0x000147e0


	//   ....[93]....
        /*1d88*/ 	.word	0x00014840


	//   ....[94]....
        /*1d8c*/ 	.word	0x000148d0


	//   ....[95]....
        /*1d90*/ 	.word	0x000149c0


	//   ....[96]....
        /*1d94*/ 	.word	0x00014a20


	//   ....[97]....
        /*1d98*/ 	.word	0x00014ab0


	//   ....[98]....
        /*1d9c*/ 	.word	0x00014b10


	//   ....[99]....
        /*1da0*/ 	.word	0x00014b70


	//   ....[100]....
        /*1da4*/ 	.word	0x00014bd0


	//   ....[101]....
        /*1da8*/ 	.word	0x00014c60


	//   ....[102]....
        /*1dac*/ 	.word	0x00014cd0


	//   ....[103]....
        /*1db0*/ 	.word	0x00014d20


	//   ....[104]....
        /*1db4*/ 	.word	0x00014da0


	//   ....[105]....
        /*1db8*/ 	.word	0x00014e10


	//   ....[106]....
        /*1dbc*/ 	.word	0x00014e60


	//   ....[107]....
        /*1dc0*/ 	.word	0x00014eb0


	//   ....[108]....
        /*1dc4*/ 	.word	0x00014f00


	//   ....[109]....
        /*1dc8*/ 	.word	0x00014f50


	//   ....[110]....
        /*1dcc*/ 	.word	0x00014fa0


	//   ....[111]....
        /*1dd0*/ 	.word	0x00015090


	//   ....[112]....
        /*1dd4*/ 	.word	0x000150e0


	//   ....[113]....
        /*1dd8*/ 	.word	0x00015140


	//   ....[114]....
        /*1ddc*/ 	.word	0x000151b0


	//   ....[115]....
        /*1de0*/ 	.word	0x00015220


	//   ....[116]....
        /*1de4*/ 	.word	0x00015270


	//   ....[117]....
        /*1de8*/ 	.word	0x000152e0


	//   ....[118]....
        /*1dec*/ 	.word	0x00015330


	//   ....[119]....
        /*1df0*/ 	.word	0x00015380


	//   ....[120]....
        /*1df4*/ 	.word	0x000153d0


	//   ....[121]....
        /*1df8*/ 	.word	0x00015420


	//   ....[122]....
        /*1dfc*/ 	.word	0x00015490


	//   ....[123]....
        /*1e00*/ 	.word	0x000156c0


	//   ....[124]....
        /*1e04*/ 	.word	0x00015790


	//   ....[125]....
        /*1e08*/ 	.word	0x000157f0


	//   ....[126]....
        /*1e0c*/ 	.word	0x00015840


	//   ....[127]....
        /*1e10*/ 	.word	0x000158c0


	//   ....[128]....
        /*1e14*/ 	.word	0x00015910


	//   ....[129]....
        /*1e18*/ 	.word	0x00015980


	//   ....[130]....
        /*1e1c*/ 	.word	0x000159f0


	//   ....[131]....
        /*1e20*/ 	.word	0x00015a60


	//   ....[132]....
        /*1e24*/ 	.word	0x00015ad0


	//   ....[133]....
        /*1e28*/ 	.word	0x00015b40


	//   ....[134]....
        /*1e2c*/ 	.word	0x00015bc0


	//   ....[135]....
        /*1e30*/ 	.word	0x00015c10


	//   ....[136]....
        /*1e34*/ 	.word	0x00015c80


	//   ....[137]....
        /*1e38*/ 	.word	0x00015cf0


	//   ....[138]....
        /*1e3c*/ 	.word	0x00015d60


	//   ....[139]....
        /*1e40*/ 	.word	0x00015dd0


	//   ....[140]....
        /*1e44*/ 	.word	0x00015e40


	//   ....[141]....
        /*1e48*/ 	.word	0x00015eb0


	//   ....[142]....
        /*1e4c*/ 	.word	0x00015f20


	//   ....[143]....
        /*1e50*/ 	.word	0x00015f90


	//   ....[144]....
        /*1e54*/ 	.word	0x00016000


	//   ....[145]....
        /*1e58*/ 	.word	0x00016080


	//   ....[146]....
        /*1e5c*/ 	.word	0x000160d0


	//   ....[147]....
        /*1e60*/ 	.word	0x00016140


	//   ....[148]....
        /*1e64*/ 	.word	0x000161b0


	//   ....[149]....
        /*1e68*/ 	.word	0x00016220


	//   ....[150]....
        /*1e6c*/ 	.word	0x00016290


	//   ....[151]....
        /*1e70*/ 	.word	0x00016300


	//   ....[152]....
        /*1e74*/ 	.word	0x00016370


	//   ....[153]....
        /*1e78*/ 	.word	0x000163e0


	//   ....[154]....
        /*1e7c*/ 	.word	0x00016450


	//   ....[155]....
        /*1e80*/ 	.word	0x000164c0


	//   ....[156]....
        /*1e84*/ 	.word	0x00016530


	//   ....[157]....
        /*1e88*/ 	.word	0x00016600


	//   ....[158]....
        /*1e8c*/ 	.word	0x00016650


	//   ....[159]....
        /*1e90*/ 	.word	0x000166d0


	//   ....[160]....
        /*1e94*/ 	.word	0x00016720


	//   ....[161]....
        /*1e98*/ 	.word	0x00016790


	//   ....[162]....
        /*1e9c*/ 	.word	0x00016800


	//   ....[163]....
        /*1ea0*/ 	.word	0x00016870


	//   ....[164]....
        /*1ea4*/ 	.word	0x000168f0


	//   ....[165]....
        /*1ea8*/ 	.word	0x00016970


	//   ....[166]....
        /*1eac*/ 	.word	0x000169f0


	//   ....[167]....
        /*1eb0*/ 	.word	0x00016a90


	//   ....[168]....
        /*1eb4*/ 	.word	0x00016ae0


	//   ....[169]....
        /*1eb8*/ 	.word	0x00016b70


	//   ....[170]....
        /*1ebc*/ 	.word	0x00016c00


	//   ....[171]....
        /*1ec0*/ 	.word	0x00016c90


	//   ....[172]....
        /*1ec4*/ 	.word	0x00016d20


	//   ....[173]....
        /*1ec8*/ 	.word	0x00016db0


	//   ....[174]....
        /*1ecc*/ 	.word	0x00016e20


	//   ....[175]....
        /*1ed0*/ 	.word	0x00016ea0


	//   ....[176]....
        /*1ed4*/ 	.word	0x00016ef0


	//   ....[177]....
        /*1ed8*/ 	.word	0x00016f90


	//   ....[178]....
        /*1edc*/ 	.word	0x00017030


	//   ....[179]....
        /*1ee0*/ 	.word	0x000170e0


	//   ....[180]....
        /*1ee4*/ 	.word	0x000171b0


	//   ....[181]....
        /*1ee8*/ 	.word	0x00017220


	//   ....[182]....
        /*1eec*/ 	.word	0x000172c0


	//   ....[183]....
        /*1ef0*/ 	.word	0x00017360


	//   ....[184]....
        /*1ef4*/ 	.word	0x00017400


	//   ....[185]....
        /*1ef8*/ 	.word	0x000174a0


	//   ....[186]....
        /*1efc*/ 	.word	0x00017540


	//   ....[187]....
        /*1f00*/ 	.word	0x000175f0


	//   ....[188]....
        /*1f04*/ 	.word	0x00017690


	//   ....[189]....
        /*1f08*/ 	.word	0x00017740


	//   ....[190]....
        /*1f0c*/ 	.word	0x000177d0


	//   ....[191]....
        /*1f10*/ 	.word	0x00017840


	//   ....[192]....
        /*1f14*/ 	.word	0x00017890


	//   ....[193]....
        /*1f18*/ 	.word	0x000178e0


	//   ....[194]....
        /*1f1c*/ 	.word	0x00017930


	//   ....[195]....
        /*1f20*/ 	.word	0x00017980


	//   ....[196]....
        /*1f24*/ 	.word	0x000179d0


	//   ....[197]....
        /*1f28*/ 	.word	0x00017a20


	//   ....[198]....
        /*1f2c*/ 	.word	0x00017a70


	//   ....[199]....
        /*1f30*/ 	.word	0x00017ac0


	//   ....[200]....
        /*1f34*/ 	.word	0x00017b10


	//   ....[201]....
        /*1f38*/ 	.word	0x00017b60


	//   ....[202]....
        /*1f3c*/ 	.word	0x00017c20


	//   ....[203]....
        /*1f40*/ 	.word	0x00017d80


	//   ....[204]....
        /*1f44*/ 	.word	0x00017df0


	//   ....[205]....
        /*1f48*/ 	.word	0x00017e60


	//   ....[206]....
        /*1f4c*/ 	.word	0x00017ed0


	//   ....[207]....
        /*1f50*/ 	.word	0x00017f40


	//   ....[208]....
        /*1f54*/ 	.word	0x00017fb0


	//   ....[209]....
        /*1f58*/ 	.word	0x00018020


	//   ....[210]....
        /*1f5c*/ 	.word	0x00018090


	//   ....[211]....
        /*1f60*/ 	.word	0x00018100


	//   ....[212]....
        /*1f64*/ 	.word	0x00018170


	//   ....[213]....
        /*1f68*/ 	.word	0x000181e0


	//   ....[214]....
        /*1f6c*/ 	.word	0x00018250


	//   ....[215]....
        /*1f70*/ 	.word	0x000182c0


	//   ....[216]....
        /*1f74*/ 	.word	0x00018330


	//   ....[217]....
        /*1f78*/ 	.word	0x000183a0


	//   ....[218]....
        /*1f7c*/ 	.word	0x00018410


	//   ....[219]....
        /*1f80*/ 	.word	0x00018480


	//   ....[220]....
        /*1f84*/ 	.word	0x000184f0


	//   ....[221]....
        /*1f88*/ 	.word	0x00018560


	//----- nvinfo : EIATTR_VRC_CTA_INIT_COUNT
	.align		4
.L_279:
        /*1f8c*/ 	.byte	0x02, 0x4a
	.zero		1
	.zero		1


	//----- nvinfo : EIATTR_EXIT_INSTR_OFFSETS
	.align		4
        /*1f90*/ 	.byte	0x04, 0x1c
        /*1f92*/ 	.short	(.L_281 - .L_280)


	//   ....[0]....
.L_280:
        /*1f94*/ 	.word	0x000095e0


	//----- nvinfo : EIATTR_CRS_STACK_SIZE
	.align		4
.L_281:
        /*1f98*/ 	.byte	0x04, 0x1e
        /*1f9a*/ 	.short	(.L_283 - .L_282)
.L_282:
        /*1f9c*/ 	.word	0x00000000


	//----- nvinfo : EIATTR_CBANK_PARAM_SIZE
	.align		4
.L_283:
        /*1fa0*/ 	.byte	0x03, 0x19
        /*1fa2*/ 	.short	0x0038


	//----- nvinfo : EIATTR_PARAM_CBANK
	.align		4
        /*1fa4*/ 	.byte	0x04, 0x0a
        /*1fa6*/ 	.short	(.L_285 - .L_284)
	.align		4
.L_284:
        /*1fa8*/ 	.word	index@(.nv.constant0._Z12_spmm_conv_0PKfPfiiPKiS3_S3_S0_)
        /*1fac*/ 	.short	0x0380
        /*1fae*/ 	.short	0x0038


	//----- nvinfo : EIATTR_SW_WAR
	.align		4
.L_285:
        /*1fb0*/ 	.byte	0x04, 0x36
        /*1fb2*/ 	.short	(.L_287 - .L_286)
.L_286:
        /*1fb4*/ 	.word	0x00000008
.L_287:


//--------------------- .nv.callgraph             --------------------------
	.section	.nv.callgraph,"",@"SHT_CUDA_CALLGRAPH"
	.align	4
	.sectionentsize	8
	.align		4
        /*0000*/ 	.word	0x00000000
	.align		4
        /*0004*/ 	.word	0xffffffff
	.align		4
        /*0008*/ 	.word	0x00000000
	.align		4
        /*000c*/ 	.word	0xfffffffe
	.align		4
        /*0010*/ 	.word	0x00000000
	.align		4
        /*0014*/ 	.word	0xfffffffd
	.align		4
        /*0018*/ 	.word	0x00000000
	.align		4
        /*001c*/ 	.word	0xfffffffc


//--------------------- .text._Z13_spmm_conv_14PKfPfiiPKiS3_S3_S0_ --------------------------
	.section	.text._Z13_spmm_conv_14PKfPfiiPKiS3_S3_S0_,"ax",@progbits
	.align	128
        .global         _Z13_spmm_conv_14PKfPfiiPKiS3_S3_S0_
        .type           _Z13_spmm_conv_14PKfPfiiPKiS3_S3_S0_,@function
        .size           _Z13_spmm_conv_14PKfPfiiPKiS3_S3_S0_,(.L_x_4168 - _Z13_spmm_conv_14PKfPfiiPKiS3_S3_S0_)
        .other          _Z13_spmm_conv_14PKfPfiiPKiS3_S3_S0_,@"STO_CUDA_ENTRY STV_DEFAULT"
_Z13_spmm_conv_14PKfPfiiPKiS3_S3_S0_:
.text._Z13_spmm_conv_14PKfPfiiPKiS3_S3_S0_:
[----:B------:R-:W-:Y:S01]  /*0000*/  LDC R1, c[0x0][0x37c] ;  /* 0x0000df00ff017b82 */ /* 0x000fe20000000800 */
[----:B------:R-:W0:Y:S07]  /*0010*/  S2R R0, SR_TID.Y ;  /* 0x0000000000007919 */ /* 0x000e2e0000002200 */
[----:B------:R-:W1:Y:S01]  /*0020*/  LDC R7, c[0x0][0x390] ;  /* 0x0000e400ff077b82 */ /* 0x000e620000000800 */
[----:B------:R-:W2:Y:S01]  /*0030*/  LDCU.64 UR6, c[0x0][0x398] ;  /* 0x00007300ff0677ac */ /* 0x000ea20008000a00 */
[----:B------:R-:W0:Y:S01]  /*0040*/  S2R R3, SR_CTAID.X ;  /* 0x0000000000037919 */ /* 0x000e220000002500 */
[----:B------:R-:W3:Y:S01]  /*0050*/  LDCU.64 UR4, c[0x0][0x358] ;  /* 0x00006b00ff0477ac */ /* 0x000ee20008000a00 */
[----:B0-----:R-:W-:-:S04]  /*0060*/  LEA R0, R3, R0, 0x2 ;  /* 0x0000000003007211 */ /* 0x001fc800078e10ff */
[----:B------:R-:W-:-:S04]  /*0070*/  SHF.L.U32 R0, R0, 0x5, RZ ;  /* 0x0000000500007819 */ /* 0x000fc800000006ff */
[----:B------:R-:W-:-:S04]  /*0080*/  SHF.R.S32.HI R3, RZ, 0x1f, R0 ;  /* 0x0000001fff037819 */ /* 0x000fc80000011400 */
[----:B------:R-:W-:-:S04]  /*0090*/  LEA.HI R3, R3, R0, RZ, 0x6 ;  /* 0x0000000003037211 */ /* 0x000fc800078f30ff */
[----:B------:R-:W-:-:S04]  /*00a0*/  LOP3.LUT R5, R3, 0xffffffc0, RZ, 0xc0, !PT ;  /* 0xffffffc003057812 */ /* 0x000fc800078ec0ff */
[----:B------:R-:W-:-:S04]  /*00b0*/  IADD3 R6, PT, PT, R0, -R5, RZ ;  /* 0x8000000500067210 */ /* 0x000fc80007ffe0ff */
[----:B------:R-:W-:Y:S02]  /*00c0*/  SHF.R.S32.HI R2, RZ, 0x1f, R6 ;  /* 0x0000001fff027819 */ /* 0x000fe40000011406 */
[----:B-1----:R-:W-:-:S04]  /*00d0*/  IADD3 R4, P0, PT, R6, R7, RZ ;  /* 0x0000000706047210 */ /* 0x002fc80007f1e0ff */
[----:B------:R-:W-:Y:S02]  /*00e0*/  LEA.HI.X.SX32 R5, R7, R2, 0x1, P0 ;  /* 0x0000000207057211 */ /* 0x000fe400000f0eff */
[----:B--2---:R-:W-:-:S04]  /*00f0*/  LEA R8, P0, R4, UR6, 0x2 ;  /* 0x0000000604087c11 */ /* 0x004fc8000f8010ff */
[----:B------:R-:W-:-:S05]  /*0100*/  LEA.HI.X R9, R4, UR7, R5, 0x2, P0 ;  /* 0x0000000704097c11 */ /* 0x000fca00080f1405 */
[----:B---3--:R-:W2:Y:S04]  /*0110*/  LDG.E.CONSTANT R5, desc[UR4][R8.64] ;  /* 0x0000000408057981 */ /* 0x008ea8000c1e9900 */
[----:B------:R-:W2:Y:S01]  /*0120*/  LDG.E.CONSTANT R4, desc[UR4][R8.64+0x4] ;  /* 0x0000040408047981 */ /* 0x000ea2000c1e9900 */
[----:B------:R-:W-:Y:S01]  /*0130*/  SHF.R.S32.HI R7, RZ, 0x6, R3 ;  /* 0x00000006ff077819 */ /* 0x000fe20000011403 */
[----:B------:R-:W-:Y:S01]  /*0140*/  IMAD.HI R3, R0, 0x7a44c6b, RZ ;  /* 0x07a44c6b00037827 */ /* 0x000fe200078e02ff */
[----:B------:R-:W-:Y:S03]  /*0150*/  BSSY B0, `(.L_x_0) ;  /* 0x00003ff000007945 */ /* 0x000fe60003800000 */
[----:B------:R-:W-:Y:S01]  /*0160*/  HFMA2 R130, -RZ, RZ, 0, 0 ;  /* 0x00000000ff827431 */ /* 0x000fe200000001ff */
[----:B------:R-:W-:Y:S01]  /*0170*/  CS2R R76, SRZ ;  /* 0x00000000004c7805 */ /* 0x000fe2000001ff00 */
[----:B------:R-:W-:-:S04]  /*0180*/  IMAD.HI R2, R7, 0x7a44c6b, RZ ;  /* 0x07a44c6b07027827 */ /* 0x000fc800078e02ff */
[----:B------:R-:W-:Y:S01]  /*0190*/  HFMA2 R78, -RZ, RZ, 0, 0 ;  /* 0x00000000ff4e7431 */ /* 0x000fe200000001ff */
[----:B------:R-:W-:Y:S01]  /*01a0*/  CS2R R80, SRZ ;  /* 0x0000000000507805 */ /* 0x000fe2000001ff00 */
[----:B------:R-:W-:Y:S01]  /*01b0*/  HFMA2 R48, -RZ, RZ, 0, 0 ;  /* 0x00000000ff307431 */ /* 0x000fe200000001ff */
[----:B------:R-:W-:Y:S02]  /*01c0*/  MOV R87, RZ ;  /* 0x000000ff00577202 */ /* 0x000fe40000000f00 */
[----:B------:R-:W-:Y:S02]  /*01d0*/  CS2R R120, SRZ ;  /* 0x0000000000787805 */ /* 0x000fe4000001ff00 */
[----:B------:R-:W-:Y:S02]  /*01e0*/  SHF.R.S32.HI R11, RZ, 0x1, R2 ;  /* 0x00000001ff0b7819 */ /* 0x000fe40000011402 */
[----:B------:R-:W-:Y:S02]  /*01f0*/  CS2R R118, SRZ ;  /* 0x0000000000767805 */ /* 0x000fe4000001ff00 */
[----:B------:R-:W-:-:S02]  /*0200*/  CS2R R116, SRZ ;  /* 0x0000000000747805 */ /* 0x000fc4000001ff00 */
[----:B------:R-:W-:Y:S02]  /*0210*/  CS2R R114, SRZ ;  /* 0x0000000000727805 */ /* 0x000fe4000001ff00 */
[----:B------:R-:W-:Y:S02]  /*0220*/  LEA.HI R10, R2, R11, RZ, 0x1 ;  /* 0x0000000b020a7211 */ /* 0x000fe400078f08ff */
[----:B------:R-:W-:Y:S02]  /*0230*/  CS2R R112, SRZ ;  /* 0x0000000000707805 */ /* 0x000fe4000001ff00 */
[----:B------:R-:W-:Y:S02]  /*0240*/  SHF.R.U32.HI R2, RZ, 0x1f, R3 ;  /* 0x0000001fff027819 */ /* 0x000fe40000011603 */
[----:B------:R-:W-:Y:S02]  /*0250*/  CS2R R110, SRZ ;  /* 0x00000000006e7805 */ /* 0x000fe4000001ff00 */
[----:B------:R-:W-:-:S02]  /*0260*/  CS2R R108, SRZ ;  /* 0x00000000006c7805 */ /* 0x000fc4000001ff00 */
[----:B------:R-:W-:Y:S02]  /*0270*/  CS2R R106, SRZ ;  /* 0x00000000006a7805 */ /* 0x000fe4000001ff00 */
[----:B------:R-:W-:Y:S01]  /*0280*/  LEA.HI.SX32 R3, R3, R2, 0x19 ;  /* 0x0000000203037211 */ /* 0x000fe200078fcaff */
[----:B------:R-:W-:Y:S01]  /*0290*/  IMAD R2, R10, -0x43, R7 ;  /* 0xffffffbd0a027824 */ /* 0x000fe200078e0207 */
[----:B------:R-:W-:Y:S02]  /*02a0*/  CS2R R104, SRZ ;  /* 0x0000000000687805 */ /* 0x000fe4000001ff00 */
[----:B------:R-:W-:Y:S02]  /*02b0*/  CS2R R102, SRZ ;  /* 0x0000000000667805 */ /* 0x000fe4000001ff00 */
[----:B------:R-:W-:Y:S02]  /*02c0*/  CS2R R100, SRZ ;  /* 0x0000000000647805 */ /* 0x000fe4000001ff00 */
[----:B------:R-:W-:-:S02]  /*02d0*/  CS2R R98, SRZ ;  /* 0x0000000000627805 */ /* 0x000fc4000001ff00 */
[----:B------:R-:W-:Y:S02]  /*02e0*/  CS2R R96, SRZ ;  /* 0x0000000000607805 */ /* 0x000fe4000001ff00 */
[----:B------:R-:W-:Y:S02]  /*02f0*/  CS2R R94, SRZ ;  /* 0x00000000005e7805 */ /* 0x000fe4000001ff00 */
        /* <DEDUP_REMOVED lines=14> */
[----:B--2---:R-:W-:-:S04]  /*03e0*/  IADD3 R0, PT, PT, -R5, R4, RZ ;  /* 0x0000000405007210 */ /* 0x004fc80007ffe1ff */
[----:B------:R-:W-:Y:S02]  /*03f0*/  ISETP.GE.AND P0, PT, R0, 0x8, PT ;  /* 0x000000080000780c */ /* 0x000fe40003f06270 */
[----:B------:R-:W-:-:S11]  /*0400*/  MOV R0, RZ ;  /* 0x000000ff00007202 */ /* 0x000fd60000000f00 */
[----:B------:R-:W-:Y:S05]  /*0410*/  @!P0 BRA `(.L_x_1) ;  /* 0x0000003c00488947 */ /* 0x000fea0003800000 */
[----:B------:R-:W-:Y:S02]  /*0420*/  MOV R130, RZ ;  /* 0x000000ff00827202 */ /* 0x000fe40000000f00 */
[----:B------:R-:W-:Y:S02]  /*0430*/  MOV R0, RZ ;  /* 0x000000ff00007202 */ /* 0x000fe40000000f00 */
[----:B------:R-:W-:-:S07]  /*0440*/  MOV R127, R5 ;  /* 0x00000005007f7202 */ /* 0x000fce0000000f00 */
.L_x_5:
[----:B------:R-:W-:Y:S01]  /*0450*/  IADD3 R8, PT, PT, -R5, R127, RZ ;  /* 0x0000007f05087210 */ /* 0x000fe20007ffe1ff */
[----:B------:R-:W-:Y:S03]  /*0460*/  BSSY.RECONVERGENT B1, `(.L_x_2) ;  /* 0x0000078000017945 */ /* 0x000fe60003800200 */
[----:B------:R-:W-:-:S13]  /*0470*/  LOP3.LUT P0, RZ, R8, 0x1f, RZ, 0xc0, !PT ;  /* 0x0000001f08ff7812 */ /* 0x000fda000780c0ff */
[----:B------:R-:W-:Y:S05]  /*0480*/  @P0 BRA `(.L_x_3) ;  /* 0x0000000400d40947 */ /* 0x000fea0003800000 */
[----:B------:R-:W0:Y:S01]  /*0490*/  S2R R86, SR_TID.X ;  /* 0x0000000000567919 */ /* 0x000e220000002100 */
[-C--:B------:R-:W-:Y:S02]  /*04a0*/  IADD3 R9, PT, PT, R4, -R127.reuse, RZ ;  /* 0x8000007f04097210 */ /* 0x080fe40007ffe0ff */
[----:B------:R-:W-:Y:S02]  /*04b0*/  MOV R130, R127 ;  /* 0x0000007f00827202 */ /* 0x000fe40000000f00 */
[----:B0-----:R-:W-:-:S13]  /*04c0*/  ISETP.GE.U32.AND P0, PT, R86, R9, PT ;  /* 0x000000095600720c */ /* 0x001fda0003f06070 */
[----:B------:R-:W-:Y:S05]  /*04d0*/  @P0 BRA `(.L_x_3) ;  /* 0x0000000400c00947 */ /* 0x000fea0003800000 */
[----:B------:R-:W-:Y:S01]  /*04e0*/  IADD3 R15, PT, PT, R86, R127, RZ ;  /* 0x0000007f560f7210 */ /* 0x000fe20007ffe0ff */
[----:B------:R-:W0:Y:S01]  /*04f0*/  LDC.64 R12, c[0x0][0x3a8] ;  /* 0x0000ea00ff0c7b82 */ /* 0x000e220000000a00 */
[----:B------:R-:W-:-:S04]  /*0500*/  IADD3 R42, PT, PT, -R5, R4, RZ ;  /* 0x00000004052a7210 */ /* 0x000fc80007ffe1ff */
[----:B------:R-:W-:-:S03]  /*0510*/  IADD3 R17, PT, PT, R42, R15, RZ ;  /* 0x0000000f2a117210 */ /* 0x000fc60007ffe0ff */
[----:B------:R-:W1:Y:S01]  /*0520*/  LDC.64 R8, c[0x0][0x3b0] ;  /* 0x0000ec00ff087b82 */ /* 0x000e620000000a00 */
[----:B------:R-:W-:-:S04]  /*0530*/  IADD3 R23, PT, PT, R42, R17, RZ ;  /* 0x000000112a177210 */ /* 0x000fc80007ffe0ff */
[----:B------:R-:W-:-:S04]  /*0540*/  IADD3 R25, PT, PT, R42, R23, RZ ;  /* 0x000000172a197210 */ /* 0x000fc80007ffe0ff */
[----:B------:R-:W-:-:S04]  /*0550*/  IADD3 R19, PT, PT, R42, R25, RZ ;  /* 0x000000192a137210 */ /* 0x000fc80007ffe0ff */
[----:B------:R-:W-:Y:S01]  /*0560*/  IADD3 R21, PT, PT, R42, R19, RZ ;  /* 0x000000132a157210 */ /* 0x000fe20007ffe0ff */
[----:B0-----:R-:W-:-:S03]  /*0570*/  IMAD.WIDE.U32 R12, R15, 0x4, R12 ;  /* 0x000000040f0c7825 */ /* 0x001fc600078e000c */
[----:B------:R-:W-:-:S04]  /*0580*/  IADD3 R11, PT, PT, R42, R21, RZ ;  /* 0x000000152a0b7210 */ /* 0x000fc80007ffe0ff */
[C---:B------:R-:W-:Y:S01]  /*0590*/  IADD3 R39, PT, PT, R42.reuse, R11, RZ ;  /* 0x0000000b2a277210 */ /* 0x040fe20007ffe0ff */
[----:B------:R-:W2:Y:S01]  /*05a0*/  LDG.E.CONSTANT R7, desc[UR4][R12.64] ;  /* 0x000000040c077981 */ /* 0x000ea2000c1e9900 */
[--C-:B-1----:R-:W-:Y:S02]  /*05b0*/  IMAD.WIDE.U32 R24, R25, 0x4, R8.reuse ;  /* 0x0000000419187825 */ /* 0x102fe400078e0008 */
[C---:B------:R-:W-:Y:S02]  /*05c0*/  IADD3 R35, PT, PT, R42.reuse, R39, RZ ;  /* 0x000000272a237210 */ /* 0x040fe40007ffe0ff */
[--C-:B------:R-:W-:Y:S02]  /*05d0*/  IMAD.WIDE.U32 R18, R19, 0x4, R8.reuse ;  /* 0x0000000413127825 */ /* 0x100fe400078e0008 */
[C---:B------:R-:W-:Y:S01]  /*05e0*/  IADD3 R29, PT, PT, R42.reuse, R35, RZ ;  /* 0x000000232a1d7210 */ /* 0x040fe20007ffe0ff */
[----:B------:R0:W5:Y:S03]  /*05f0*/  LDG.E.CONSTANT R12, desc[UR4][R24.64] ;  /* 0x00000004180c7981 */ /* 0x000166000c1e9900 */
[C---:B------:R-:W-:Y:S01]  /*0600*/  IADD3 R31, PT, PT, R42.reuse, R29, RZ ;  /* 0x0000001d2a1f7210 */ /* 0x040fe20007ffe0ff */
[--C-:B------:R-:W-:Y:S01]  /*0610*/  IMAD.WIDE.U32 R16, R17, 0x4, R8.reuse ;  /* 0x0000000411107825 */ /* 0x100fe200078e0008 */
[----:B------:R-:W5:Y:S02]  /*0620*/  LDG.E.CONSTANT R13, desc[UR4][R18.64] ;  /* 0x00000004120d7981 */ /* 0x000f64000c1e9900 */
[C---:B------:R-:W-:Y:S01]  /*0630*/  IADD3 R37, PT, PT, R42.reuse, R31, RZ ;  /* 0x0000001f2a257210 */ /* 0x040fe20007ffe0ff */
[--C-:B------:R-:W-:Y:S01]  /*0640*/  IMAD.WIDE.U32 R34, R35, 0x4, R8.reuse ;  /* 0x0000000423227825 */ /* 0x100fe200078e0008 */
[----:B------:R-:W5:Y:S02]  /*0650*/  LDG.E.CONSTANT R33, desc[UR4][R16.64] ;  /* 0x0000000410217981 */ /* 0x000f64000c1e9900 */
[----:B------:R-:W-:Y:S01]  /*0660*/  IADD3 R41, PT, PT, R42, R37, RZ ;  /* 0x000000252a297210 */ /* 0x000fe20007ffe0ff */
[----:B------:R-:W-:-:S03]  /*0670*/  IMAD.WIDE.U32 R22, R23, 0x4, R8 ;  /* 0x0000000417167825 */ /* 0x000fc600078e0008 */
[C---:B------:R-:W-:Y:S01]  /*0680*/  IADD3 R45, PT, PT, R42.reuse, R41, RZ ;  /* 0x000000292a2d7210 */ /* 0x040fe20007ffe0ff */
[--C-:B------:R-:W-:Y:S01]  /*0690*/  IMAD.WIDE.U32 R30, R31, 0x4, R8.reuse ;  /* 0x000000041f1e7825 */ /* 0x100fe200078e0008 */
[----:B------:R-:W5:Y:S02]  /*06a0*/  LDG.E.CONSTANT R27, desc[UR4][R22.64] ;  /* 0x00000004161b7981 */ /* 0x000f64000c1e9900 */
[C---:B------:R-:W-:Y:S01]  /*06b0*/  IADD3 R47, PT, PT, R42.reuse, R45, RZ ;  /* 0x0000002d2a2f7210 */ /* 0x040fe20007ffe0ff */
[--C-:B0-----:R-:W-:Y:S01]  /*06c0*/  IMAD.WIDE.U32 R24, R37, 0x4, R8.reuse ;  /* 0x0000000425187825 */ /* 0x101fe200078e0008 */
[----:B------:R0:W5:Y:S02]  /*06d0*/  LDG.E.CONSTANT R19, desc[UR4][R30.64] ;  /* 0x000000041e137981 */ /* 0x000164000c1e9900 */
[C---:B------:R-:W-:Y:S01]  /*06e0*/  IADD3 R49, PT, PT, R42.reuse, R47, RZ ;  /* 0x0000002f2a317210 */ /* 0x040fe20007ffe0ff */
[--C-:B------:R-:W-:Y:S01]  /*06f0*/  IMAD.WIDE.U32 R38, R39, 0x4, R8.reuse ;  /* 0x0000000427267825 */ /* 0x100fe200078e0008 */
[----:B------:R1:W5:Y:S02]  /*0700*/  LDG.E.CONSTANT R17, desc[UR4][R34.64] ;  /* 0x0000000422117981 */ /* 0x000364000c1e9900 */
[C---:B------:R-:W-:Y:S01]  /*0710*/  IADD3 R79, PT, PT, R42.reuse, R49, RZ ;  /* 0x000000312a4f7210 */ /* 0x040fe20007ffe0ff */
[--C-:B------:R-:W-:Y:S01]  /*0720*/  IMAD.WIDE.U32 R36, R41, 0x4, R8.reuse ;  /* 0x0000000429247825 */ /* 0x100fe200078e0008 */
[----:B------:R3:W5:Y:S02]  /*0730*/  LDG.E.CONSTANT R16, desc[UR4][R38.64] ;  /* 0x0000000426107981 */ /* 0x000764000c1e9900 */
[----:B------:R-:W-:Y:S01]  /*0740*/  IADD3 R83, PT, PT, R42, R79, RZ ;  /* 0x0000004f2a537210 */ /* 0x000fe20007ffe0ff */
[----:B------:R-:W-:-:S03]  /*0750*/  IMAD.WIDE.U32 R14, R15, 0x4, R8 ;  /* 0x000000040f0e7825 */ /* 0x000fc600078e0008 */
[C---:B------:R-:W-:Y:S01]  /*0760*/  IADD3 R85, PT, PT, R42.reuse, R83, RZ ;  /* 0x000000532a557210 */ /* 0x040fe20007ffe0ff */
[----:B------:R-:W-:Y:S01]  /*0770*/  IMAD.WIDE.U32 R40, R49, 0x4, R8 ;  /* 0x0000000431287825 */ /* 0x000fe200078e0008 */
[----:B------:R-:W5:Y:S02]  /*0780*/  LDG.E.CONSTANT R43, desc[UR4][R14.64] ;  /* 0x000000040e2b7981 */ /* 0x000f64000c1e9900 */
[----:B------:R-:W-:-:S04]  /*0790*/  IADD3 R89, PT, PT, R42, R85, RZ ;  /* 0x000000552a597210 */ /* 0x000fc80007ffe0ff */
[----:B------:R-:W-:-:S04]  /*07a0*/  IADD3 R91, PT, PT, R42, R89, RZ ;  /* 0x000000592a5b7210 */ /* 0x000fc80007ffe0ff */
[----:B------:R-:W-:-:S04]  /*07b0*/  IADD3 R123, PT, PT, R42, R91, RZ ;  /* 0x0000005b2a7b7210 */ /* 0x000fc80007ffe0ff */
[----:B------:R-:W-:-:S04]  /*07c0*/  IADD3 R125, PT, PT, R42, R123, RZ ;  /* 0x0000007b2a7d7210 */ /* 0x000fc80007ffe0ff */
[----:B------:R-:W-:Y:S01]  /*07d0*/  IADD3 R129, PT, PT, R42, R125, RZ ;  /* 0x0000007d2a817210 */ /* 0x000fe20007ffe0ff */
[----:B0-----:R-:W-:-:S03]  /*07e0*/  IMAD.WIDE.U32 R30, R79, 0x4, R8 ;  /* 0x000000044f1e7825 */ /* 0x001fc600078e0008 */
[----:B------:R-:W-:Y:S01]  /*07f0*/  IADD3 R49, PT, PT, R42, R129, RZ ;  /* 0x000000812a317210 */ /* 0x000fe20007ffe0ff */
[----:B-1----:R-:W-:-:S03]  /*0800*/  IMAD.WIDE.U32 R34, R85, 0x4, R8 ;  /* 0x0000000455227825 */ /* 0x002fc600078e0008 */
[----:B------:R-:W-:Y:S01]  /*0810*/  IADD3 R79, PT, PT, R42, R49, RZ ;  /* 0x000000312a4f7210 */ /* 0x000fe20007ffe0ff */
[----:B------:R-:W-:-:S03]  /*0820*/  IMAD.WIDE.U32 R20, R21, 0x4, R8 ;  /* 0x0000000415147825 */ /* 0x000fc600078e0008 */
[C---:B------:R-:W-:Y:S01]  /*0830*/  IADD3 R85, PT, PT, R42.reuse, R79, RZ ;  /* 0x0000004f2a557210 */ /* 0x040fe20007ffe0ff */
[--C-:B---3--:R-:W-:Y:S01]  /*0840*/  IMAD.WIDE.U32 R38, R83, 0x4, R8.reuse ;  /* 0x0000000453267825 */ /* 0x108fe200078e0008 */
[----:B------:R-:W5:Y:S02]  /*0850*/  LDG.E.CONSTANT R14, desc[UR4][R20.64] ;  /* 0x00000004140e7981 */ /* 0x000f64000c1e9900 */
[C---:B------:R-:W-:Y:S01]  /*0860*/  IADD3 R83, PT, PT, R42.reuse, R85, RZ ;  /* 0x000000552a537210 */ /* 0x040fe20007ffe0ff */
[--C-:B------:R-:W-:Y:S01]  /*0870*/  IMAD.WIDE.U32 R22, R29, 0x4, R8.reuse ;  /* 0x000000041d167825 */ /* 0x100fe200078e0008 */
[----:B------:R-:W5:Y:S03]  /*0880*/  LDG.E.CONSTANT R26, desc[UR4][R38.64] ;  /* 0x00000004261a7981 */ /* 0x000f66000c1e9900 */
[--C-:B------:R-:W-:Y:S01]  /*0890*/  IMAD.WIDE.U32 R10, R11, 0x4, R8.reuse ;  /* 0x000000040b0a7825 */ /* 0x100fe200078e0008 */
[----:B------:R-:W5:Y:S03]  /*08a0*/  LDG.E.CONSTANT R18, desc[UR4][R22.64] ;  /* 0x0000000416127981 */ /* 0x000f66000c1e9900 */
[--C-:B------:R-:W-:Y:S01]  /*08b0*/  IMAD.WIDE.U32 R28, R45, 0x4, R8.reuse ;  /* 0x000000042d1c7825 */ /* 0x100fe200078e0008 */
[----:B------:R-:W5:Y:S03]  /*08c0*/  LDG.E.CONSTANT R20, desc[UR4][R24.64] ;  /* 0x0000000418147981 */ /* 0x000f66000c1e9900 */
[--C-:B------:R-:W-:Y:S01]  /*08d0*/  IMAD.WIDE.U32 R44, R91, 0x4, R8.reuse ;  /* 0x000000045b2c7825 */ /* 0x100fe200078e0008 */
[----:B------:R-:W-:Y:S01]  /*08e0*/  IADD3 R91, PT, PT, R42, R83, RZ ;  /* 0x000000532a5b7210 */ /* 0x000fe20007ffe0ff */
[----:B------:R0:W5:Y:S04]  /*08f0*/  LDG.E.CONSTANT R15, desc[UR4][R10.64] ;  /* 0x000000040a0f7981 */ /* 0x000168000c1e9900 */
[----:B------:R-:W5:Y:S04]  /*0900*/  LDG.E.CONSTANT R21, desc[UR4][R36.64] ;  /* 0x0000000424157981 */ /* 0x000f68000c1e9900 */
[----:B------:R1:W5:Y:S01]  /*0910*/  LDG.E.CONSTANT R24, desc[UR4][R40.64] ;  /* 0x0000000428187981 */ /* 0x000362000c1e9900 */
[----:B0-----:R-:W-:-:S03]  /*0920*/  IMAD.WIDE.U32 R10, R47, 0x4, R8 ;  /* 0x000000042f0a7825 */ /* 0x001fc600078e0008 */
[----:B------:R-:W5:Y:S01]  /*0930*/  LDG.E.CONSTANT R22, desc[UR4][R28.64] ;  /* 0x000000041c167981 */ /* 0x000f62000c1e9900 */
[----:B------:R-:W-:-:S03]  /*0940*/  IMAD.WIDE.U32 R46, R89, 0x4, R8 ;  /* 0x00000004592e7825 */ /* 0x000fc600078e0008 */
[----:B------:R0:W5:Y:S01]  /*0950*/  LDG.E.CONSTANT R23, desc[UR4][R10.64] ;  /* 0x000000040a177981 */ /* 0x000162000c1e9900 */
[--C-:B-1----:R-:W-:Y:S01]  /*0960*/  IMAD.WIDE.U32 R40, R49, 0x4, R8.reuse ;  /* 0x0000000431287825 */ /* 0x102fe200078e0008 */
[C---:B------:R-:W-:Y:S02]  /*0970*/  IADD3 R49, PT, PT, R42.reuse, R91, RZ ;  /* 0x0000005b2a317210 */ /* 0x040fe40007ffe0ff */
[----:B------:R-:W5:Y:S01]  /*0980*/  LDG.E.CONSTANT R25, desc[UR4][R30.64] ;  /* 0x000000041e197981 */ /* 0x000f62000c1e9900 */
[--C-:B------:R-:W-:Y:S01]  /*0990*/  IMAD.WIDE.U32 R88, R79, 0x4, R8.reuse ;  /* 0x000000044f587825 */ /* 0x100fe200078e0008 */
[----:B------:R-:W-:Y:S02]  /*09a0*/  IADD3 R79, PT, PT, R42, R49, RZ ;  /* 0x000000312a4f7210 */ /* 0x000fe40007ffe0ff */
[----:B------:R1:W5:Y:S01]  /*09b0*/  LDG.E.CONSTANT R29, desc[UR4][R46.64] ;  /* 0x000000042e1d7981 */ /* 0x000362000c1e9900 */
[----:B0-----:R-:W-:-:S03]  /*09c0*/  IMAD.WIDE.U32 R10, R125, 0x4, R8 ;  /* 0x000000047d0a7825 */ /* 0x001fc600078e0008 */
[----:B------:R-:W5:Y:S01]  /*09d0*/  LDG.E.CONSTANT R28, desc[UR4][R34.64] ;  /* 0x00000004221c7981 */ /* 0x000f62000c1e9900 */
[--C-:B------:R-:W-:Y:S01]  /*09e0*/  IMAD.WIDE.U32 R36, R123, 0x4, R8.reuse ;  /* 0x000000047b247825 */ /* 0x100fe200078e0008 */
[----:B------:R-:W-:Y:S02]  /*09f0*/  IADD3 R123, PT, PT, R42, R79, RZ ;  /* 0x0000004f2a7b7210 */ /* 0x000fe40007ffe0ff */
[----:B------:R0:W5:Y:S01]  /*0a00*/  LDG.E.CONSTANT R30, desc[UR4][R44.64] ;  /* 0x000000042c1e7981 */ /* 0x000162000c1e9900 */
[----:B------:R-:W-:-:S03]  /*0a10*/  IMAD.WIDE.U32 R38, R129, 0x4, R8 ;  /* 0x0000000481267825 */ /* 0x000fc600078e0008 */
[----:B------:R3:W5:Y:S01]  /*0a20*/  LDG.E.CONSTANT R32, desc[UR4][R10.64] ;  /* 0x000000040a207981 */ /* 0x000762000c1e9900 */
[----:B------:R-:W-:-:S03]  /*0a30*/  IMAD.WIDE.U32 R84, R85, 0x4, R8 ;  /* 0x0000000455547825 */ /* 0x000fc600078e0008 */
[----:B------:R-:W5:Y:S01]  /*0a40*/  LDG.E.CONSTANT R31, desc[UR4][R36.64] ;  /* 0x00000004241f7981 */ /* 0x000f62000c1e9900 */
[----:B------:R-:W-:-:S03]  /*0a50*/  IMAD.WIDE.U32 R82, R83, 0x4, R8 ;  /* 0x0000000453527825 */ /* 0x000fc600078e0008 */
[----:B------:R-:W5:Y:S01]  /*0a60*/  LDG.E.CONSTANT R34, desc[UR4][R38.64] ;  /* 0x0000000426227981 */ /* 0x000f62000c1e9900 */
[----:B-1----:R-:W-:-:S03]  /*0a70*/  IMAD.WIDE.U32 R46, R91, 0x4, R8 ;  /* 0x000000045b2e7825 */ /* 0x002fc600078e0008 */
[----:B------:R-:W5:Y:S01]  /*0a80*/  LDG.E.CONSTANT R35, desc[UR4][R40.64] ;  /* 0x0000000428237981 */ /* 0x000f62000c1e9900 */
[----:B0-----:R-:W-:-:S03]  /*0a90*/  IMAD.WIDE.U32 R44, R49, 0x4, R8 ;  /* 0x00000004312c7825 */ /* 0x001fc600078e0008 */
[----:B------:R-:W5:Y:S01]  /*0aa0*/  LDG.E.CONSTANT R36, desc[UR4][R88.64] ;  /* 0x0000000458247981 */ /* 0x000f62000c1e9900 */
[----:B---3--:R-:W-:-:S03]  /*0ab0*/  IMAD.WIDE.U32 R10, R79, 0x4, R8 ;  /* 0x000000044f0a7825 */ /* 0x008fc600078e0008 */
[----:B------:R-:W5:Y:S01]  /*0ac0*/  LDG.E.CONSTANT R39, desc[UR4][R46.64] ;  /* 0x000000042e277981 */ /* 0x000f62000c1e9900 */
[----:B------:R-:W-:-:S03]  /*0ad0*/  IMAD.WIDE.U32 R8, R123, 0x4, R8 ;  /* 0x000000047b087825 */ /* 0x000fc600078e0008 */
[----:B------:R-:W5:Y:S04]  /*0ae0*/  LDG.E.CONSTANT R40, desc[UR4][R44.64] ;  /* 0x000000042c287981 */ /* 0x000f68000c1e9900 */
[----:B------:R-:W5:Y:S04]  /*0af0*/  LDG.E.CONSTANT R41, desc[UR4][R10.64] ;  /* 0x000000040a297981 */ /* 0x000f68000c1e9900 */
[----:B------:R-:W5:Y:S01]  /*0b00*/  LDG.E.CONSTANT R42, desc[UR4][R8.64] ;  /* 0x00000004082a7981 */ /* 0x000f62000c1e9900 */
[----:B------:R-:W0:Y:S03]  /*0b10*/  S2R R49, SR_CTAID.Y ;  /* 0x0000000000317919 */ /* 0x000e260000002600 */
[----:B------:R2:W5:Y:S04]  /*0b20*/  LDG.E.CONSTANT R37, desc[UR4][R84.64] ;  /* 0x0000000454257981 */ /* 0x000568000c1e9900 */
[----:B------:R1:W5:Y:S01]  /*0b30*/  LDG.E.CONSTANT R38, desc[UR4][R82.64] ;  /* 0x0000000452267981 */ /* 0x000362000c1e9900 */
[----:B0-----:R-:W-:-:S05]  /*0b40*/  LEA R86, R49, R86, 0x6 ;  /* 0x0000005631567211 */ /* 0x001fca00078e30ff */
[----:B------:R-:W-:-:S05]  /*0b50*/  IMAD R49, R3, 0x104000, R86 ;  /* 0x0010400003317824 */ /* 0x000fca00078e0256 */
[----:B------:R-:W-:Y:S02]  /*0b60*/  LEA R49, R2, R49, 0xe ;  /* 0x0000003102317211 */ /* 0x000fe400078e70ff */
[----:B--2---:R-:W-:-:S04]  /*0b70*/  SHF.R.S32.HI R84, RZ, 0x1f, R7 ;  /* 0x0000001fff547819 */ /* 0x004fc80000011407 */
[----:B------:R-:W-:-:S04]  /*0b80*/  LEA.HI R84, R84, R7, RZ, 0x8 ;  /* 0x0000000754547211 */ /* 0x000fc800078f40ff */
[----:B-1----:R-:W-:Y:S02]  /*0b90*/  SHF.R.U32.HI R82, RZ, 0x8, R84 ;  /* 0x00000008ff527819 */ /* 0x002fe40000011654 */
[----:B------:R-:W-:-:S03]  /*0ba0*/  LOP3.LUT R84, R84, 0x3ffff00, RZ, 0xc0, !PT ;  /* 0x03ffff0054547812 */ /* 0x000fc600078ec0ff */
[----:B------:R-:W-:Y:S01]  /*0bb0*/  IMAD R49, R82, 0x104000, R49 ;  /* 0x0010400052317824 */ /* 0x000fe200078e0231 */
[----:B------:R-:W-:-:S04]  /*0bc0*/  IADD3 R84, PT, PT, R7, -R84, RZ ;  /* 0x8000005407547210 */ /* 0x000fc80007ffe0ff */
[----:B------:R-:W-:-:S07]  /*0bd0*/  LEA R7, R84, R49, 0x6 ;  /* 0x0000003154077211 */ /* 0x000fce00078e30ff */
.L_x_3:
[----:B------:R-:W-:Y:S05]  /*0be0*/  BSYNC.RECONVERGENT B1 ;  /* 0x0000000000017941 */ /* 0x000fea0003800200 */
.L_x_2:
[----:B------:R-:W-:Y:S01]  /*0bf0*/  UMOV UR6, 0xffffffff ;  /* 0xffffffff00067882 */ /* 0x000fe20000000000 */
[----:B------:R-:W-:Y:S02]  /*0c00*/  IADD3 R128, PT, PT, -R130, R127, RZ ;  /* 0x0000007f82807210 */ /* 0x000fe40007ffe1ff */
[----:B------:R-:W-:Y:S05]  /*0c10*/  BRA.DIV UR6, `(.L_x_4) ;  /* 0x0000008a06747947 */ /* 0x000fea000b800000 */
[----:B------:R-:W0:Y:S01]  /*0c20*/  SHFL.IDX PT, R123, R7, R128, 0x1f ;  /* 0x00001f80077b7589 */ /* 0x000e2200000e0000 */
[----:B------:R-:W0:Y:S02]  /*0c30*/  LDC.64 R8, c[0x0][0x380] ;  /* 0x0000e000ff087b82 */ /* 0x000e240000000a00 */
[----:B0-----:R-:W-:-:S05]  /*0c40*/  IMAD.WIDE R132, R123, 0x4, R8 ;  /* 0x000000047b847825 */ /* 0x001fca00078e0208 */
[----:B------:R-:W2:Y:S04]  /*0c50*/  LDG.E.CONSTANT R126, desc[UR4][R132.64] ;  /* 0x00000004847e7981 */ /* 0x000ea8000c1e9900 */
[----:B------:R-:W3:Y:S01]  /*0c60*/  LDG.E.CONSTANT R125, desc[UR4][R132.64+0x80] ;  /* 0x00008004847d7981 */ /* 0x000ee2000c1e9900 */
[----:B------:R-:W-:-:S05]  /*0c70*/  IADD3 R124, PT, PT, R128, 0x1, RZ ;  /* 0x00000001807c7810 */ /* 0x000fca0007ffe0ff */
[----:B------:R-:W0:Y:S02]  /*0c80*/  SHFL.IDX PT, R11, R7, R124, 0x1f ;  /* 0x00001f7c070b7589 */ /* 0x000e2400000e0000 */
[----:B0-----:R-:W-:-:S05]  /*0c90*/  IMAD.WIDE R10, R11, 0x4, R8 ;  /* 0x000000040b0a7825 */ /* 0x001fca00078e0208 */
[----:B------:R-:W4:Y:S04]  /*0ca0*/  LDG.E.CONSTANT R129, desc[UR4][R10.64] ;  /* 0x000000040a817981 */ /* 0x000f28000c1e9900 */
[----:B------:R0:W4:Y:S01]  /*0cb0*/  LDG.E.CONSTANT R134, desc[UR4][R10.64+0x80] ;  /* 0x000080040a867981 */ /* 0x000122000c1e9900 */
[----:B------:R-:W-:-:S03]  /*0cc0*/  IADD3 R122, PT, PT, R128, 0x2, RZ ;  /* 0x00000002807a7810 */ /* 0x000fc60007ffe0ff */
[----:B-----5:R-:W2:Y:S04]  /*0cd0*/  SHFL.IDX PT, R136, R43, R128, 0x1f ;  /* 0x00001f802b887589 */ /* 0x020ea800000e0000 */
[----:B------:R-:W1:Y:S04]  /*0ce0*/  SHFL.IDX PT, R123, R33, R128, 0x1f ;  /* 0x00001f80217b7589 */ /* 0x000e6800000e0000 */
[----:B------:R-:W-:Y:S04]  /*0cf0*/  SHFL.IDX PT, R138, R27, R128, 0x1f ;  /* 0x00001f801b8a7589 */ /* 0x000fe800000e0000 */
[----:B------:R-:W-:Y:S04]  /*0d00*/  SHFL.IDX PT, R140, R12, R128, 0x1f ;  /* 0x00001f800c8c7589 */ /* 0x000fe800000e0000 */
[----:B------:R-:W-:Y:S04]  /*0d10*/  SHFL.IDX PT, R142, R13, R128, 0x1f ;  /* 0x00001f800d8e7589 */ /* 0x000fe800000e0000 */
[----:B------:R-:W-:Y:S04]  /*0d20*/  SHFL.IDX PT, R144, R14, R128, 0x1f ;  /* 0x00001f800e907589 */ /* 0x000fe800000e0000 */
[----:B------:R-:W-:Y:S04]  /*0d30*/  SHFL.IDX PT, R146, R15, R128, 0x1f ;  /* 0x00001f800f927589 */ /* 0x000fe800000e0000 */
[----:B------:R-:W-:Y:S04]  /*0d40*/  SHFL.IDX PT, R148, R16, R128, 0x1f ;  /* 0x00001f8010947589 */ /* 0x000fe800000e0000 */
[----:B0-----:R-:W-:Y:S04]  /*0d50*/  SHFL.IDX PT, R10, R18, R128, 0x1f ;  /* 0x00001f80120a7589 */ /* 0x001fe800000e0000 */
[----:B------:R-:W0:Y:S04]  /*0d60*/  SHFL.IDX PT, R131, R41, R128, 0x1f ;  /* 0x00001f8029837589 */ /* 0x000e2800000e0000 */
[----:B------:R-:W0:Y:S04]  /*0d70*/  SHFL.IDX PT, R133, R42, R128, 0x1f ;  /* 0x00001f802a857589 */ /* 0x000e2800000e0000 */
[----:B------:R-:W-:Y:S04]  /*0d80*/  SHFL.IDX PT, R137, R15, R124, 0x1f ;  /* 0x00001f7c0f897589 */ /* 0x000fe800000e0000 */
[----:B------:R-:W-:Y:S04]  /*0d90*/  SHFL.IDX PT, R11, R27, R124, 0x1f ;  /* 0x00001f7c1b0b7589 */ /* 0x000fe800000e0000 */
[----:B------:R-:W-:Y:S04]  /*0da0*/  SHFL.IDX PT, R85, R7, R122, 0x1f ;  /* 0x00001f7a07557589 */ /* 0x000fe800000e0000 */
[----:B------:R-:W-:Y:S04]  /*0db0*/  SHFL.IDX PT, R135, R14, R124, 0x1f ;  /* 0x00001f7c0e877589 */ /* 0x000fe800000e0000 */
[----:B------:R-:W-:Y:S04]  /*0dc0*/  SHFL.IDX PT, R139, R16, R124, 0x1f ;  /* 0x00001f7c108b7589 */ /* 0x000fe800000e0000 */
[----:B------:R-:W-:Y:S01]  /*0dd0*/  SHFL.IDX PT, R141, R25, R124, 0x1f ;  /* 0x00001f7c198d7589 */ /* 0x000fe200000e0000 */
[----:B------:R-:W-:-:S03]  /*0de0*/  IADD3 R86, PT, PT, R128, 0x3, RZ ;  /* 0x0000000380567810 */ /* 0x000fc60007ffe0ff */
[----:B------:R-:W-:Y:S04]  /*0df0*/  SHFL.IDX PT, R143, R26, R124, 0x1f ;  /* 0x00001f7c1a8f7589 */ /* 0x000fe800000e0000 */
[----:B------:R-:W-:Y:S04]  /*0e00*/  SHFL.IDX PT, R145, R28, R124, 0x1f ;  /* 0x00001f7c1c917589 */ /* 0x000fe800000e0000 */
[----:B------:R-:W-:Y:S01]  /*0e10*/  SHFL.IDX PT, R147, R29, R124, 0x1f ;  /* 0x00001f7c1d937589 */ /* 0x000fe200000e0000 */
[----:B--2---:R-:W-:Y:S01]  /*0e20*/  FFMA R132, R136, R126, R81 ;  /* 0x0000007e88847223 */ /* 0x004fe20000000051 */
[C---:B-1----:R-:W-:Y:S01]  /*0e30*/  FFMA R48, R126.reuse, R123, R48 ;  /* 0x0000007b7e307223 */ /* 0x042fe20000000030 */
[C---:B0-----:R-:W-:Y:S01]  /*0e40*/  FFMA R80, R126.reuse, R131, R80 ;  /* 0x000000837e507223 */ /* 0x041fe20000000050 */
[----:B------:R-:W-:Y:S01]  /*0e50*/  FFMA R76, R126, R133, R76 ;  /* 0x000000857e4c7223 */ /* 0x000fe2000000004c */
[C---:B---3--:R-:W-:Y:S01]  /*0e60*/  FFMA R81, R125.reuse, R123, R50 ;  /* 0x0000007b7d517223 */ /* 0x048fe20000000032 */
[----:B------:R-:W-:Y:S01]  /*0e70*/  FFMA R77, R136, R125, R77 ;  /* 0x0000007d884d7223 */ /* 0x000fe2000000004d */
[----:B------:R-:W0:Y:S01]  /*0e80*/  SHFL.IDX PT, R123, R17, R128, 0x1f ;  /* 0x00001f80117b7589 */ /* 0x000e2200000e0000 */
[CC--:B------:R-:W-:Y:S01]  /*0e90*/  FFMA R50, R126.reuse, R138.reuse, R51 ;  /* 0x0000008a7e327223 */ /* 0x0c0fe20000000033 */
[C---:B------:R-:W-:Y:S01]  /*0ea0*/  FFMA R51, R125.reuse, R138, R52 ;  /* 0x0000008a7d337223 */ /* 0x040fe20000000034 */
[CC--:B------:R-:W-:Y:S01]  /*0eb0*/  FFMA R52, R126.reuse, R140.reuse, R53 ;  /* 0x0000008c7e347223 */ /* 0x0c0fe20000000035 */
[----:B------:R-:W1:Y:S01]  /*0ec0*/  SHFL.IDX PT, R136, R19, R128, 0x1f ;  /* 0x00001f8013887589 */ /* 0x000e6200000e0000 */
[C---:B------:R-:W-:Y:S01]  /*0ed0*/  FFMA R53, R125.reuse, R140, R54 ;  /* 0x0000008c7d357223 */ /* 0x040fe20000000036 */
[CC--:B------:R-:W-:Y:S01]  /*0ee0*/  FFMA R54, R126.reuse, R142.reuse, R55 ;  /* 0x0000008e7e367223 */ /* 0x0c0fe20000000037 */
[C---:B------:R-:W-:Y:S01]  /*0ef0*/  FFMA R55, R125.reuse, R142, R56 ;  /* 0x0000008e7d377223 */ /* 0x040fe20000000038 */
[----:B------:R-:W2:Y:S01]  /*0f00*/  SHFL.IDX PT, R138, R20, R128, 0x1f ;  /* 0x00001f80148a7589 */ /* 0x000ea200000e0000 */
[CC--:B------:R-:W-:Y:S01]  /*0f10*/  FFMA R56, R126.reuse, R144.reuse, R57 ;  /* 0x000000907e387223 */ /* 0x0c0fe20000000039 */
[C---:B------:R-:W-:Y:S01]  /*0f20*/  FFMA R57, R125.reuse, R144, R58 ;  /* 0x000000907d397223 */ /* 0x040fe2000000003a */
[CC--:B------:R-:W-:Y:S01]  /*0f30*/  FFMA R58, R126.reuse, R146.reuse, R59 ;  /* 0x000000927e3a7223 */ /* 0x0c0fe2000000003b */
[----:B------:R-:W3:Y:S01]  /*0f40*/  SHFL.IDX PT, R140, R21, R128, 0x1f ;  /* 0x00001f80158c7589 */ /* 0x000ee200000e0000 */
[C---:B------:R-:W-:Y:S01]  /*0f50*/  FFMA R59, R125.reuse, R146, R60 ;  /* 0x000000927d3b7223 */ /* 0x040fe2000000003c */
[CC--:B------:R-:W-:Y:S01]  /*0f60*/  FFMA R60, R126.reuse, R148.reuse, R61 ;  /* 0x000000947e3c7223 */ /* 0x0c0fe2000000003d */
[C---:B------:R-:W-:Y:S01]  /*0f70*/  FFMA R61, R125.reuse, R148, R62 ;  /* 0x000000947d3d7223 */ /* 0x040fe2000000003e */
[----:B------:R-:W3:Y:S04]  /*0f80*/  SHFL.IDX PT, R142, R22, R128, 0x1f ;  /* 0x00001f80168e7589 */ /* 0x000ee800000e0000 */
[----:B------:R-:W3:Y:S04]  /*0f90*/  SHFL.IDX PT, R144, R23, R128, 0x1f ;  /* 0x00001f8017907589 */ /* 0x000ee800000e0000 */
[----:B------:R-:W3:Y:S01]  /*0fa0*/  SHFL.IDX PT, R146, R24, R128, 0x1f ;  /* 0x00001f8018927589 */ /* 0x000ee200000e0000 */
[CC--:B0-----:R-:W-:Y:S01]  /*0fb0*/  FFMA R62, R126.reuse, R123.reuse, R63 ;  /* 0x0000007b7e3e7223 */ /* 0x0c1fe2000000003f */
[C---:B------:R-:W-:Y:S01]  /*0fc0*/  FFMA R63, R125.reuse, R123, R64 ;  /* 0x0000007b7d3f7223 */ /* 0x040fe20000000040 */
[CC--:B------:R-:W-:Y:S01]  /*0fd0*/  FFMA R64, R126.reuse, R10.reuse, R65 ;  /* 0x0000000a7e407223 */ /* 0x0c0fe20000000041 */
[----:B------:R-:W0:Y:S01]  /*0fe0*/  SHFL.IDX PT, R123, R25, R128, 0x1f ;  /* 0x00001f80197b7589 */ /* 0x000e2200000e0000 */
[C---:B------:R-:W-:Y:S01]  /*0ff0*/  FFMA R65, R125.reuse, R10, R66 ;  /* 0x0000000a7d417223 */ /* 0x040fe20000000042 */
[CC--:B-1----:R-:W-:Y:S01]  /*1000*/  FFMA R66, R126.reuse, R136.reuse, R67 ;  /* 0x000000887e427223 */ /* 0x0c2fe20000000043 */
[C---:B------:R-:W-:Y:S01]  /*1010*/  FFMA R67, R125.reuse, R136, R68 ;  /* 0x000000887d437223 */ /* 0x040fe20000000044 */
[----:B------:R-:W1:Y:S01]  /*1020*/  SHFL.IDX PT, R10, R26, R128, 0x1f ;  /* 0x00001f801a0a7589 */ /* 0x000e6200000e0000 */
[CC--:B--2---:R-:W-:Y:S01]  /*1030*/  FFMA R68, R126.reuse, R138.reuse, R69 ;  /* 0x0000008a7e447223 */ /* 0x0c4fe20000000045 */
[----:B------:R-:W-:Y:S01]  /*1040*/  FFMA R69, R125, R138, R70 ;  /* 0x0000008a7d457223 */ /* 0x000fe20000000046 */
[-C--:B----4-:R-:W-:Y:S01]  /*1050*/  FFMA R58, R129, R137.reuse, R58 ;  /* 0x00000089813a7223 */ /* 0x090fe2000000003a */
[----:B------:R-:W2:Y:S01]  /*1060*/  SHFL.IDX PT, R136, R28, R128, 0x1f ;  /* 0x00001f801c887589 */ /* 0x000ea200000e0000 */
[-C--:B---3--:R-:W-:Y:S01]  /*1070*/  FFMA R70, R126, R140.reuse, R71 ;  /* 0x0000008c7e467223 */ /* 0x088fe20000000047 */
[C---:B------:R-:W-:Y:S01]  /*1080*/  FFMA R71, R125.reuse, R140, R72 ;  /* 0x0000008c7d477223 */ /* 0x040fe20000000048 */
[----:B------:R-:W-:Y:S01]  /*1090*/  FFMA R59, R134, R137, R59 ;  /* 0x00000089863b7223 */ /* 0x000fe2000000003b */
[----:B------:R-:W3:Y:S01]  /*10a0*/  SHFL.IDX PT, R138, R29, R128, 0x1f ;  /* 0x00001f801d8a7589 */ /* 0x000ee200000e0000 */
[CC--:B------:R-:W-:Y:S01]  /*10b0*/  FFMA R72, R126.reuse, R142.reuse, R73 ;  /* 0x0000008e7e487223 */ /* 0x0c0fe20000000049 */
[----:B------:R-:W-:Y:S01]  /*10c0*/  FFMA R73, R125, R142, R74 ;  /* 0x0000008e7d497223 */ /* 0x000fe2000000004a */
[-C--:B------:R-:W-:Y:S01]  /*10d0*/  FFMA R50, R129, R11.reuse, R50 ;  /* 0x0000000b81327223 */ /* 0x080fe20000000032 */
[----:B------:R-:W4:Y:S01]  /*10e0*/  SHFL.IDX PT, R140, R30, R128, 0x1f ;  /* 0x00001f801e8c7589 */ /* 0x000f2200000e0000 */
[-C--:B------:R-:W-:Y:S01]  /*10f0*/  FFMA R74, R126, R144.reuse, R75 ;  /* 0x000000907e4a7223 */ /* 0x080fe2000000004b */
[C---:B------:R-:W-:Y:S01]  /*1100*/  FFMA R75, R125.reuse, R144, R92 ;  /* 0x000000907d4b7223 */ /* 0x040fe2000000005c */
[----:B------:R-:W-:Y:S01]  /*1110*/  FFMA R51, R134, R11, R51 ;  /* 0x0000000b86337223 */ /* 0x000fe20000000033 */
[----:B------:R-:W4:Y:S01]  /*1120*/  SHFL.IDX PT, R142, R31, R128, 0x1f ;  /* 0x00001f801f8e7589 */ /* 0x000f2200000e0000 */
[CC--:B------:R-:W-:Y:S01]  /*1130*/  FFMA R92, R126.reuse, R146.reuse, R93 ;  /* 0x000000927e5c7223 */ /* 0x0c0fe2000000005d */
[----:B------:R-:W-:Y:S01]  /*1140*/  FFMA R93, R125, R146, R94 ;  /* 0x000000927d5d7223 */ /* 0x000fe2000000005e */
[----:B------:R-:W-:Y:S01]  /*1150*/  FFMA R56, R129, R135, R56 ;  /* 0x0000008781387223 */ /* 0x000fe20000000038 */
[----:B------:R-:W4:Y:S01]  /*1160*/  SHFL.IDX PT, R144, R32, R128, 0x1f ;  /* 0x00001f8020907589 */ /* 0x000f2200000e0000 */
[-C--:B0-----:R-:W-:Y:S01]  /*1170*/  FFMA R94, R126, R123.reuse, R95 ;  /* 0x0000007b7e5e7223 */ /* 0x081fe2000000005f */
[C---:B------:R-:W-:Y:S01]  /*1180*/  FFMA R95, R125.reuse, R123, R96 ;  /* 0x0000007b7d5f7223 */ /* 0x040fe20000000060 */
[----:B------:R-:W-:Y:S01]  /*1190*/  FFMA R57, R134, R135, R57 ;  /* 0x0000008786397223 */ /* 0x000fe20000000039 */
[----:B------:R-:W0:Y:S01]  /*11a0*/  SHFL.IDX PT, R146, R34, R128, 0x1f ;  /* 0x00001f8022927589 */ /* 0x000e2200000e0000 */
[CC--:B-1----:R-:W-:Y:S01]  /*11b0*/  FFMA R96, R126.reuse, R10.reuse, R97 ;  /* 0x0000000a7e607223 */ /* 0x0c2fe20000000061 */
[----:B------:R-:W-:Y:S01]  /*11c0*/  FFMA R97, R125, R10, R98 ;  /* 0x0000000a7d617223 */ /* 0x000fe20000000062 */
[-C--:B------:R-:W-:Y:S01]  /*11d0*/  FFMA R60, R129, R139.reuse, R60 ;  /* 0x0000008b813c7223 */ /* 0x080fe2000000003c */
[----:B------:R-:W1:Y:S01]  /*11e0*/  SHFL.IDX PT, R123, R35, R128, 0x1f ;  /* 0x00001f80237b7589 */ /* 0x000e6200000e0000 */
[-C--:B--2---:R-:W-:Y:S01]  /*11f0*/  FFMA R98, R126, R136.reuse, R99 ;  /* 0x000000887e627223 */ /* 0x084fe20000000063 */
[C---:B------:R-:W-:Y:S01]  /*1200*/  FFMA R99, R125.reuse, R136, R100 ;  /* 0x000000887d637223 */ /* 0x040fe20000000064 */
[----:B------:R-:W-:Y:S01]  /*1210*/  FFMA R61, R134, R139, R61 ;  /* 0x0000008b863d7223 */ /* 0x000fe2000000003d */
[----:B------:R-:W2:Y:S01]  /*1220*/  SHFL.IDX PT, R10, R36, R128, 0x1f ;  /* 0x00001f80240a7589 */ /* 0x000ea200000e0000 */
[CC--:B---3--:R-:W-:Y:S01]  /*1230*/  FFMA R100, R126.reuse, R138.reuse, R101 ;  /* 0x0000008a7e647223 */ /* 0x0c8fe20000000065 */
[----:B------:R-:W-:Y:S01]  /*1240*/  FFMA R101, R125, R138, R102 ;  /* 0x0000008a7d657223 */ /* 0x000fe20000000066 */
[-C--:B------:R-:W-:Y:S01]  /*1250*/  FFMA R94, R129, R141.reuse, R94 ;  /* 0x0000008d815e7223 */ /* 0x080fe2000000005e */
[----:B------:R-:W3:Y:S01]  /*1260*/  SHFL.IDX PT, R136, R37, R128, 0x1f ;  /* 0x00001f8025887589 */ /* 0x000ee200000e0000 */
[-C--:B----4-:R-:W-:Y:S01]  /*1270*/  FFMA R102, R126, R140.reuse, R103 ;  /* 0x0000008c7e667223 */ /* 0x090fe20000000067 */
[C---:B------:R-:W-:Y:S01]  /*1280*/  FFMA R103, R125.reuse, R140, R104 ;  /* 0x0000008c7d677223 */ /* 0x040fe20000000068 */
[----:B------:R-:W-:Y:S01]  /*1290*/  FFMA R95, R134, R141, R95 ;  /* 0x0000008d865f7223 */ /* 0x000fe2000000005f */
[----:B------:R-:W4:Y:S01]  /*12a0*/  SHFL.IDX PT, R138, R38, R128, 0x1f ;  /* 0x00001f80268a7589 */ /* 0x000f2200000e0000 */
[-C--:B------:R-:W-:Y:S01]  /*12b0*/  FFMA R104, R126, R142.reuse, R105 ;  /* 0x0000008e7e687223 */ /* 0x080fe20000000069 */
[C---:B------:R-:W-:Y:S01]  /*12c0*/  FFMA R105, R125.reuse, R142, R106 ;  /* 0x0000008e7d697223 */ /* 0x040fe2000000006a */
[----:B------:R-:W-:Y:S01]  /*12d0*/  FFMA R97, R134, R143, R97 ;  /* 0x0000008f86617223 */ /* 0x000fe20000000061 */
[----:B------:R-:W4:Y:S01]  /*12e0*/  SHFL.IDX PT, R140, R39, R128, 0x1f ;  /* 0x00001f80278c7589 */ /* 0x000f2200000e0000 */
[-C--:B------:R-:W-:Y:S01]  /*12f0*/  FFMA R106, R126, R144.reuse, R107 ;  /* 0x000000907e6a7223 */ /* 0x080fe2000000006b */
[C---:B------:R-:W-:Y:S01]  /*1300*/  FFMA R107, R125.reuse, R144, R108 ;  /* 0x000000907d6b7223 */ /* 0x040fe2000000006c */
[----:B------:R-:W-:Y:S01]  /*1310*/  FFMA R99, R134, R145, R99 ;  /* 0x0000009186637223 */ /* 0x000fe20000000063 */
[----:B------:R-:W4:Y:S01]  /*1320*/  SHFL.IDX PT, R142, R40, R128, 0x1f ;  /* 0x00001f80288e7589 */ /* 0x000f2200000e0000 */
[-C--:B0-----:R-:W-:Y:S01]  /*1330*/  FFMA R108, R126, R146.reuse, R109 ;  /* 0x000000927e6c7223 */ /* 0x081fe2000000006d */
[C---:B------:R-:W-:Y:S01]  /*1340*/  FFMA R109, R125.reuse, R146, R110 ;  /* 0x000000927d6d7223 */ /* 0x040fe2000000006e */
[----:B------:R-:W-:Y:S01]  /*1350*/  FFMA R101, R134, R147, R101 ;  /* 0x0000009386657223 */ /* 0x000fe20000000065 */
[CC--:B-1----:R-:W-:Y:S01]  /*1360*/  FFMA R110, R126.reuse, R123.reuse, R111 ;  /* 0x0000007b7e6e7223 */ /* 0x0c2fe2000000006f */
[----:B------:R-:W-:Y:S01]  /*1370*/  FFMA R111, R125, R123, R112 ;  /* 0x0000007b7d6f7223 */ /* 0x000fe20000000070 */
[----:B------:R-:W0:Y:S01]  /*1380*/  SHFL.IDX PT, R137, R23, R124, 0x1f ;  /* 0x00001f7c17897589 */ /* 0x000e2200000e0000 */
[----:B------:R-:W-:Y:S01]  /*1390*/  FFMA R96, R129, R143, R96 ;  /* 0x0000008f81607223 */ /* 0x000fe20000000060 */
[CC--:B--2---:R-:W-:Y:S01]  /*13a0*/  FFMA R112, R126.reuse, R10.reuse, R113 ;  /* 0x0000000a7e707223 */ /* 0x0c4fe20000000071 */
[----:B------:R-:W-:Y:S01]  /*13b0*/  FFMA R113, R125, R10, R114 ;  /* 0x0000000a7d717223 */ /* 0x000fe20000000072 */
[----:B------:R-:W1:Y:S01]  /*13c0*/  SHFL.IDX PT, R11, R19, R124, 0x1f ;  /* 0x00001f7c130b7589 */ /* 0x000e6200000e0000 */
[----:B------:R-:W-:Y:S01]  /*13d0*/  FFMA R98, R129, R145, R98 ;  /* 0x0000009181627223 */ /* 0x000fe20000000062 */
[CC--:B---3--:R-:W-:Y:S01]  /*13e0*/  FFMA R114, R126.reuse, R136.reuse, R115 ;  /* 0x000000887e727223 */ /* 0x0c8fe20000000073 */
[----:B------:R-:W-:Y:S01]  /*13f0*/  FFMA R115, R125, R136, R116 ;  /* 0x000000887d737223 */ /* 0x000fe20000000074 */
[----:B------:R-:W2:Y:S01]  /*1400*/  SHFL.IDX PT, R135, R22, R124, 0x1f ;  /* 0x00001f7c16877589 */ /* 0x000ea200000e0000 */
[----:B------:R-:W-:Y:S01]  /*1410*/  FFMA R100, R129, R147, R100 ;  /* 0x0000009381647223 */ /* 0x000fe20000000064 */
[CC--:B----4-:R-:W-:Y:S01]  /*1420*/  FFMA R116, R126.reuse, R138.reuse, R117 ;  /* 0x0000008a7e747223 */ /* 0x0d0fe20000000075 */
[C---:B------:R-:W-:Y:S01]  /*1430*/  FFMA R117, R125.reuse, R138, R118 ;  /* 0x0000008a7d757223 */ /* 0x040fe20000000076 */
[----:B------:R-:W3:Y:S01]  /*1440*/  SHFL.IDX PT, R10, R17, R124, 0x1f ;  /* 0x00001f7c110a7589 */ /* 0x000ee200000e0000 */
[-C--:B------:R-:W-:Y:S01]  /*1450*/  FFMA R118, R126, R140.reuse, R119 ;  /* 0x0000008c7e767223 */ /* 0x080fe20000000077 */
[----:B------:R-:W-:-:S02]  /*1460*/  FFMA R119, R125, R140, R120 ;  /* 0x0000008c7d777223 */ /* 0x000fc40000000078 */
[----:B------:R-:W4:Y:S01]  /*1470*/  SHFL.IDX PT, R123, R43, R124, 0x1f ;  /* 0x00001f7c2b7b7589 */ /* 0x000f2200000e0000 */
[-C--:B------:R-:W-:Y:S01]  /*1480*/  FFMA R120, R126, R142.reuse, R121 ;  /* 0x0000008e7e787223 */ /* 0x080fe20000000079 */
[C---:B------:R-:W-:Y:S01]  /*1490*/  FFMA R87, R125.reuse, R142, R87 ;  /* 0x0000008e7d577223 */ /* 0x040fe20000000057 */
[C---:B------:R-:W-:Y:S01]  /*14a0*/  FFMA R121, R125.reuse, R131, R78 ;  /* 0x000000837d797223 */ /* 0x040fe2000000004e */
[----:B------:R-:W-:Y:S01]  /*14b0*/  FFMA R125, R125, R133, R0 ;  /* 0x000000857d7d7223 */ /* 0x000fe20000000000 */
[----:B------:R-:W4:Y:S01]  /*14c0*/  SHFL.IDX PT, R131, R12, R124, 0x1f ;  /* 0x00001f7c0c837589 */ /* 0x000f2200000e0000 */
[-C--:B0-----:R-:W-:Y:S01]  /*14d0*/  FFMA R74, R129, R137.reuse, R74 ;  /* 0x00000089814a7223 */ /* 0x081fe2000000004a */
[----:B------:R-:W-:Y:S02]  /*14e0*/  FFMA R75, R134, R137, R75 ;  /* 0x00000089864b7223 */ /* 0x000fe4000000004b */
[----:B------:R-:W0:Y:S01]  /*14f0*/  SHFL.IDX PT, R0, R33, R124, 0x1f ;  /* 0x00001f7c21007589 */ /* 0x000e2200000e0000 */
[----:B------:R-:W-:-:S04]  /*1500*/  IMAD.WIDE R136, R85, 0x4, R8 ;  /* 0x0000000455887825 */ /* 0x000fc800078e0208 */
[CC--:B-1----:R-:W-:Y:S01]  /*1510*/  FFMA R66, R129.reuse, R11.reuse, R66 ;  /* 0x0000000b81427223 */ /* 0x0c2fe20000000042 */
[C---:B------:R-:W-:Y:S01]  /*1520*/  FFMA R67, R134.reuse, R11, R67 ;  /* 0x0000000b86437223 */ /* 0x040fe20000000043 */
[----:B------:R-:W1:Y:S01]  /*1530*/  SHFL.IDX PT, R133, R13, R124, 0x1f ;  /* 0x00001f7c0d857589 */ /* 0x000e6200000e0000 */
[CC--:B--2---:R-:W-:Y:S01]  /*1540*/  FFMA R72, R129.reuse, R135.reuse, R72 ;  /* 0x0000008781487223 */ /* 0x0c4fe20000000048 */
[C---:B------:R-:W-:Y:S02]  /*1550*/  FFMA R73, R134.reuse, R135, R73 ;  /* 0x0000008786497223 */ /* 0x040fe40000000049 */
[----:B------:R-:W2:Y:S01]  /*1560*/  LDG.E.CONSTANT R11, desc[UR4][R136.64] ;  /* 0x00000004880b7981 */ /* 0x000ea2000c1e9900 */
[-C--:B---3--:R-:W-:Y:S01]  /*1570*/  FFMA R62, R129, R10.reuse, R62 ;  /* 0x0000000a813e7223 */ /* 0x088fe2000000003e */
[----:B------:R-:W-:Y:S02]  /*1580*/  FFMA R63, R134, R10, R63 ;  /* 0x0000000a863f7223 */ /* 0x000fe4000000003f */
[----:B------:R-:W3:Y:S01]  /*1590*/  SHFL.IDX PT, R135, R38, R124, 0x1f ;  /* 0x00001f7c26877589 */ /* 0x000ee200000e0000 */
[C---:B----4-:R-:W-:Y:S01]  /*15a0*/  FFMA R132, R123.reuse, R129, R132 ;  /* 0x000000817b847223 */ /* 0x050fe20000000084 */
[----:B------:R-:W-:-:S02]  /*15b0*/  FFMA R77, R123, R134, R77 ;  /* 0x000000867b4d7223 */ /* 0x000fc4000000004d */
[----:B------:R-:W4:Y:S01]  /*15c0*/  SHFL.IDX PT, R10, R32, R124, 0x1f ;  /* 0x00001f7c200a7589 */ /* 0x000f2200000e0000 */
[CC--:B------:R-:W-:Y:S01]  /*15d0*/  FFMA R52, R129.reuse, R131.reuse, R52 ;  /* 0x0000008381347223 */ /* 0x0c0fe20000000034 */
[C---:B------:R-:W-:Y:S02]  /*15e0*/  FFMA R53, R134.reuse, R131, R53 ;  /* 0x0000008386357223 */ /* 0x040fe40000000035 */
[----:B------:R-:W4:Y:S01]  /*15f0*/  SHFL.IDX PT, R123, R18, R124, 0x1f ;  /* 0x00001f7c127b7589 */ /* 0x000f2200000e0000 */
[CC--:B0-----:R-:W-:Y:S01]  /*1600*/  FFMA R48, R129.reuse, R0.reuse, R48 ;  /* 0x0000000081307223 */ /* 0x0c1fe20000000030 */
[C---:B------:R-:W-:Y:S02]  /*1610*/  FFMA R81, R134.reuse, R0, R81 ;  /* 0x0000000086517223 */ /* 0x040fe40000000051 */
[----:B------:R-:W0:Y:S01]  /*1620*/  SHFL.IDX PT, R131, R20, R124, 0x1f ;  /* 0x00001f7c14837589 */ /* 0x000e2200000e0000 */
[-C--:B-1----:R-:W-:Y:S01]  /*1630*/  FFMA R54, R129, R133.reuse, R54 ;  /* 0x0000008581367223 */ /* 0x082fe20000000036 */
[----:B------:R-:W-:-:S02]  /*1640*/  FFMA R55, R134, R133, R55 ;  /* 0x0000008586377223 */ /* 0x000fc40000000037 */
[----:B------:R-:W1:Y:S04]  /*1650*/  SHFL.IDX PT, R0, R31, R124, 0x1f ;  /* 0x00001f7c1f007589 */ /* 0x000e6800000e0000 */
[----:B------:R-:W1:Y:S01]  /*1660*/  SHFL.IDX PT, R133, R21, R124, 0x1f ;  /* 0x00001f7c15857589 */ /* 0x000e6200000e0000 */
[CC--:B---3--:R-:W-:Y:S01]  /*1670*/  FFMA R116, R129.reuse, R135.reuse, R116 ;  /* 0x0000008781747223 */ /* 0x0c8fe20000000074 */
[C---:B------:R-:W-:Y:S02]  /*1680*/  FFMA R117, R134.reuse, R135, R117 ;  /* 0x0000008786757223 */ /* 0x040fe40000000075 */
[----:B------:R-:W3:Y:S01]  /*1690*/  SHFL.IDX PT, R139, R24, R124, 0x1f ;  /* 0x00001f7c188b7589 */ /* 0x000ee200000e0000 */
[-C--:B----4-:R-:W-:Y:S01]  /*16a0*/  FFMA R106, R129, R10.reuse, R106 ;  /* 0x0000000a816a7223 */ /* 0x090fe2000000006a */
        /* <DEDUP_REMOVED lines=10> */
[----:B------:R-:W-:Y:S01]  /*1750*/  SHFL.IDX PT, R135, R15, R122, 0x1f ;  /* 0x00001f7a0f877589 */ /* 0x000fe200000e0000 */
[CC--:B------:R-:W-:Y:S01]  /*1760*/  FFMA R70, R129.reuse, R133.reuse, R70 ;  /* 0x0000008581467223 */ /* 0x0c0fe20000000046 */
[C---:B------:R-:W-:Y:S02]  /*1770*/  FFMA R71, R134.reuse, R133, R71 ;  /* 0x0000008586477223 */ /* 0x040fe40000000047 */
[----:B------:R-:W2:Y:S01]  /*1780*/  LDG.E.CONSTANT R0, desc[UR4][R136.64+0x80] ;  /* 0x0000800488007981 */ /* 0x000ea2000c1e9900 */
[CC--:B---3--:R-:W-:Y:S01]  /*1790*/  FFMA R92, R129.reuse, R139.reuse, R92 ;  /* 0x0000008b815c7223 */ /* 0x0c8fe2000000005c */
[C---:B------:R-:W-:Y:S02]  /*17a0*/  FFMA R93, R134.reuse, R139, R93 ;  /* 0x0000008b865d7223 */ /* 0x040fe4000000005d */
[----:B------:R-:W-:Y:S04]  /*17b0*/  SHFL.IDX PT, R10, R33, R122, 0x1f ;  /* 0x00001f7a210a7589 */ /* 0x000fe800000e0000 */
[----:B------:R-:W1:Y:S04]  /*17c0*/  SHFL.IDX PT, R140, R41, R124, 0x1f ;  /* 0x00001f7c298c7589 */ /* 0x000e6800000e0000 */
[----:B------:R-:W3:Y:S04]  /*17d0*/  SHFL.IDX PT, R141, R42, R124, 0x1f ;  /* 0x00001f7c2a8d7589 */ /* 0x000ee800000e0000 */
[----:B------:R-:W-:Y:S01]  /*17e0*/  SHFL.IDX PT, R83, R7, R86, 0x1f ;  /* 0x00001f5607537589 */ /* 0x000fe200000e0000 */
        /* <DEDUP_REMOVED lines=8> */
[----:B------:R-:W0:Y:S04]  /*1870*/  SHFL.IDX PT, R133, R37, R124, 0x1f ;  /* 0x00001f7c25857589 */ /* 0x000e2800000e0000 */
[----:B------:R-:W0:Y:S01]  /*1880*/  SHFL.IDX PT, R139, R40, R124, 0x1f ;  /* 0x00001f7c288b7589 */ /* 0x000e2200000e0000 */
[CC--:B-1----:R-:W-:Y:S01]  /*1890*/  FFMA R121, R134.reuse, R140.reuse, R121 ;  /* 0x0000008c86797223 */ /* 0x0c2fe20000000079 */
[C---:B------:R-:W-:Y:S01]  /*18a0*/  FFMA R80, R129.reuse, R140, R80 ;  /* 0x0000008c81507223 */ /* 0x040fe20000000050 */
[CC--:B---3--:R-:W-:Y:S01]  /*18b0*/  FFMA R125, R134.reuse, R141.reuse, R125 ;  /* 0x0000008d867d7223 */ /* 0x0c8fe2000000007d */
[C---:B------:R-:W-:Y:S01]  /*18c0*/  FFMA R76, R129.reuse, R141, R76 ;  /* 0x0000008d814c7223 */ /* 0x040fe2000000004c */
[CC--:B----4-:R-:W-:Y:S01]  /*18d0*/  FFMA R103, R134.reuse, R123.reuse, R103 ;  /* 0x0000007b86677223 */ /* 0x0d0fe20000000067 */
[C---:B------:R-:W-:Y:S01]  /*18e0*/  FFMA R102, R129.reuse, R123, R102 ;  /* 0x0000007b81667223 */ /* 0x040fe20000000066 */
[CC--:B------:R-:W-:Y:S01]  /*18f0*/  FFMA R109, R134.reuse, R131.reuse, R109 ;  /* 0x00000083866d7223 */ /* 0x0c0fe2000000006d */
[C---:B------:R-:W-:Y:S01]  /*1900*/  FFMA R108, R129.reuse, R131, R108 ;  /* 0x00000083816c7223 */ /* 0x040fe2000000006c */
[CC--:B0-----:R-:W-:Y:S01]  /*1910*/  FFMA R115, R134.reuse, R133.reuse, R115 ;  /* 0x0000008586737223 */ /* 0x0c1fe20000000073 */
[C---:B------:R-:W-:Y:S01]  /*1920*/  FFMA R114, R129.reuse, R133, R114 ;  /* 0x0000008581727223 */ /* 0x040fe20000000072 */
[-C--:B------:R-:W-:Y:S01]  /*1930*/  FFMA R87, R134, R139.reuse, R87 ;  /* 0x0000008b86577223 */ /* 0x080fe20000000057 */
[----:B------:R-:W-:Y:S01]  /*1940*/  FFMA R120, R129, R139, R120 ;  /* 0x0000008b81787223 */ /* 0x000fe20000000078 */
[CC--:B--2---:R-:W-:Y:S01]  /*1950*/  FFMA R58, R11.reuse, R135.reuse, R58 ;  /* 0x000000870b3a7223 */ /* 0x0c4fe2000000003a */
[----:B------:R-:W-:Y:S01]  /*1960*/  FFMA R48, R11, R10, R48 ;  /* 0x0000000a0b307223 */ /* 0x000fe20000000030 */
[----:B------:R-:W-:-:S02]  /*1970*/  FFMA R59, R0, R135, R59 ;  /* 0x00000087003b7223 */ /* 0x000fc4000000003b */
[----:B------:R-:W0:Y:S01]  /*1980*/  SHFL.IDX PT, R135, R23, R122, 0x1f ;  /* 0x00001f7a17877589 */ /* 0x000e2200000e0000 */
[----:B------:R-:W-:-:S03]  /*1990*/  FFMA R81, R0, R10, R81 ;  /* 0x0000000a00517223 */ /* 0x000fc60000000051 */
[----:B------:R-:W1:Y:S01]  /*19a0*/  SHFL.IDX PT, R10, R31, R122, 0x1f ;  /* 0x00001f7a1f0a7589 */ /* 0x000e6200000e0000 */
[-C--:B0-----:R-:W-:Y:S01]  /*19b0*/  FFMA R74, R11, R135.reuse, R74 ;  /* 0x000000870b4a7223 */ /* 0x081fe2000000004a */
[----:B------:R-:W-:Y:S01]  /*19c0*/  FFMA R75, R0, R135, R75 ;  /* 0x00000087004b7223 */ /* 0x000fe2000000004b */
[----:B------:R-:W-:-:S04]  /*19d0*/  IMAD.WIDE R134, R83, 0x4, R8 ;  /* 0x0000000453867825 */ /* 0x000fc800078e0208 */
[-C--:B-1----:R-:W-:Y:S01]  /*19e0*/  FFMA R104, R11, R10.reuse, R104 ;  /* 0x0000000a0b687223 */ /* 0x082fe20000000068 */
[----:B------:R-:W-:Y:S01]  /*19f0*/  FFMA R105, R0, R10, R105 ;  /* 0x0000000a00697223 */ /* 0x000fe20000000069 */
[----:B------:R-:W2:Y:S04]  /*1a00*/  LDG.E.CONSTANT R83, desc[UR4][R134.64] ;  /* 0x0000000486537981 */ /* 0x000ea8000c1e9900 */
[----:B------:R0:W3:Y:S04]  /*1a10*/  LDG.E.CONSTANT R10, desc[UR4][R134.64+0x80] ;  /* 0x00008004860a7981 */ /* 0x0000e8000c1e9900 */
[----:B------:R-:W1:Y:S04]  /*1a20*/  SHFL.IDX PT, R123, R43, R122, 0x1f ;  /* 0x00001f7a2b7b7589 */ /* 0x000e6800000e0000 */
[----:B------:R-:W4:Y:S04]  /*1a30*/  SHFL.IDX PT, R85, R27, R122, 0x1f ;  /* 0x00001f7a1b557589 */ /* 0x000f2800000e0000 */
[----:B------:R-:W0:Y:S04]  /*1a40*/  SHFL.IDX PT, R129, R12, R122, 0x1f ;  /* 0x00001f7a0c817589 */ /* 0x000e2800000e0000 */
[----:B------:R-:W0:Y:S04]  /*1a50*/  SHFL.IDX PT, R131, R13, R122, 0x1f ;  /* 0x00001f7a0d837589 */ /* 0x000e2800000e0000 */
[----:B------:R-:W0:Y:S04]  /*1a60*/  SHFL.IDX PT, R133, R14, R122, 0x1f ;  /* 0x00001f7a0e857589 */ /* 0x000e2800000e0000 */
[----:B------:R-:W0:Y:S01]  /*1a70*/  SHFL.IDX PT, R137, R16, R122, 0x1f ;  /* 0x00001f7a10897589 */ /* 0x000e2200000e0000 */
[C---:B-1----:R-:W-:Y:S01]  /*1a80*/  FFMA R132, R123.reuse, R11, R132 ;  /* 0x0000000b7b847223 */ /* 0x042fe20000000084 */
[----:B------:R-:W-:-:S02]  /*1a90*/  FFMA R77, R123, R0, R77 ;  /* 0x000000007b4d7223 */ /* 0x000fc4000000004d */
[----:B------:R-:W1:Y:S01]  /*1aa0*/  SHFL.IDX PT, R78, R17, R122, 0x1f ;  /* 0x00001f7a114e7589 */ /* 0x000e6200000e0000 */
[CC--:B----4-:R-:W-:Y:S01]  /*1ab0*/  FFMA R50, R11.reuse, R85.reuse, R50 ;  /* 0x000000550b327223 */ /* 0x0d0fe20000000032 */
[C---:B------:R-:W-:Y:S02]  /*1ac0*/  FFMA R51, R0.reuse, R85, R51 ;  /* 0x0000005500337223 */ /* 0x040fe40000000033 */
[----:B------:R-:W4:Y:S01]  /*1ad0*/  SHFL.IDX PT, R123, R18, R122, 0x1f ;  /* 0x00001f7a127b7589 */ /* 0x000f2200000e0000 */
[CC--:B0-----:R-:W-:Y:S01]  /*1ae0*/  FFMA R52, R11.reuse, R129.reuse, R52 ;  /* 0x000000810b347223 */ /* 0x0c1fe20000000034 */
[C---:B------:R-:W-:Y:S02]  /*1af0*/  FFMA R53, R0.reuse, R129, R53 ;  /* 0x0000008100357223 */ /* 0x040fe40000000035 */
[----:B------:R-:W0:Y:S01]  /*1b00*/  SHFL.IDX PT, R85, R19, R122, 0x1f ;  /* 0x00001f7a13557589 */ /* 0x000e2200000e0000 */
[-C--:B------:R-:W-:Y:S01]  /*1b10*/  FFMA R54, R11, R131.reuse, R54 ;  /* 0x000000830b367223 */ /* 0x080fe20000000036 */
[----:B------:R-:W-:-:S02]  /*1b20*/  FFMA R55, R0, R131, R55 ;  /* 0x0000008300377223 */ /* 0x000fc40000000037 */
[----:B------:R-:W0:Y:S01]  /*1b30*/  SHFL.IDX PT, R129, R20, R122, 0x1f ;  /* 0x00001f7a14817589 */ /* 0x000e2200000e0000 */
[CC--:B------:R-:W-:Y:S01]  /*1b40*/  FFMA R56, R11.reuse, R133.reuse, R56 ;  /* 0x000000850b387223 */ /* 0x0c0fe20000000038 */
[C---:B------:R-:W-:Y:S02]  /*1b50*/  FFMA R57, R0.reuse, R133, R57 ;  /* 0x0000008500397223 */ /* 0x040fe40000000039 */
[----:B------:R-:W0:Y:S01]  /*1b60*/  SHFL.IDX PT, R131, R21, R122, 0x1f ;  /* 0x00001f7a15837589 */ /* 0x000e2200000e0000 */
[CC--:B------:R-:W-:Y:S01]  /*1b70*/  FFMA R60, R11.reuse, R137.reuse, R60 ;  /* 0x000000890b3c7223 */ /* 0x0c0fe2000000003c */
[C---:B------:R-:W-:Y:S02]  /*1b80*/  FFMA R61, R0.reuse, R137, R61 ;  /* 0x00000089003d7223 */ /* 0x040fe4000000003d */
[----:B------:R-:W0:Y:S04]  /*1b90*/  SHFL.IDX PT, R133, R22, R122, 0x1f ;  /* 0x00001f7a16857589 */ /* 0x000e2800000e0000 */
[----:B------:R-:W0:Y:S01]  /*1ba0*/  SHFL.IDX PT, R137, R24, R122, 0x1f ;  /* 0x00001f7a18897589 */ /* 0x000e2200000e0000 */
[CC--:B-1----:R-:W-:Y:S01]  /*1bb0*/  FFMA R62, R11.reuse, R78.reuse, R62 ;  /* 0x0000004e0b3e7223 */ /* 0x0c2fe2000000003e */
[C---:B------:R-:W-:Y:S01]  /*1bc0*/  FFMA R63, R0.reuse, R78, R63 ;  /* 0x0000004e003f7223 */ /* 0x040fe2000000003f */
[CC--:B----4-:R-:W-:Y:S01]  /*1bd0*/  FFMA R64, R11.reuse, R123.reuse, R64 ;  /* 0x0000007b0b407223 */ /* 0x0d0fe20000000040 */
[C---:B------:R-:W-:Y:S01]  /*1be0*/  FFMA R65, R0.reuse, R123, R65 ;  /* 0x0000007b00417223 */ /* 0x040fe20000000041 */
[----:B------:R-:W1:Y:S01]  /*1bf0*/  SHFL.IDX PT, R139, R25, R122, 0x1f ;  /* 0x00001f7a198b7589 */ /* 0x000e6200000e0000 */
[-C--:B0-----:R-:W-:Y:S01]  /*1c00*/  FFMA R66, R11, R85.reuse, R66 ;  /* 0x000000550b427223 */ /* 0x081fe20000000042 */
[----:B------:R-:W-:-:S02]  /*1c10*/  FFMA R67, R0, R85, R67 ;  /* 0x0000005500437223 */ /* 0x000fc40000000043 */
[----:B------:R-:W0:Y:S01]  /*1c20*/  SHFL.IDX PT, R141, R26, R122, 0x1f ;  /* 0x00001f7a1a8d7589 */ /* 0x000e2200000e0000 */
[CC--:B------:R-:W-:Y:S01]  /*1c30*/  FFMA R68, R11.reuse, R129.reuse, R68 ;  /* 0x000000810b447223 */ /* 0x0c0fe20000000044 */
[C---:B------:R-:W-:Y:S02]  /*1c40*/  FFMA R69, R0.reuse, R129, R69 ;  /* 0x0000008100457223 */ /* 0x040fe40000000045 */
[----:B------:R-:W4:Y:S01]  /*1c50*/  SHFL.IDX PT, R143, R28, R122, 0x1f ;  /* 0x00001f7a1c8f7589 */ /* 0x000f2200000e0000 */
[CC--:B------:R-:W-:Y:S01]  /*1c60*/  FFMA R70, R11.reuse, R131.reuse, R70 ;  /* 0x000000830b467223 */ /* 0x0c0fe20000000046 */
[C---:B------:R-:W-:Y:S02]  /*1c70*/  FFMA R71, R0.reuse, R131, R71 ;  /* 0x0000008300477223 */ /* 0x040fe40000000047 */
[----:B------:R-:W4:Y:S01]  /*1c80*/  SHFL.IDX PT, R145, R29, R122, 0x1f ;  /* 0x00001f7a1d917589 */ /* 0x000f2200000e0000 */
[-C--:B------:R-:W-:Y:S01]  /*1c90*/  FFMA R72, R11, R133.reuse, R72 ;  /* 0x000000850b487223 */ /* 0x080fe20000000048 */
[----:B------:R-:W-:-:S02]  /*1ca0*/  FFMA R73, R0, R133, R73 ;  /* 0x0000008500497223 */ /* 0x000fc40000000049 */
[----:B------:R-:W4:Y:S01]  /*1cb0*/  SHFL.IDX PT, R123, R30, R122, 0x1f ;  /* 0x00001f7a1e7b7589 */ /* 0x000f2200000e0000 */
[-C--:B------:R-:W-:Y:S01]  /*1cc0*/  FFMA R92, R11, R137.reuse, R92 ;  /* 0x000000890b5c7223 */ /* 0x080fe2000000005c */
[C---:B------:R-:W-:Y:S02]  /*1cd0*/  FFMA R93, R0.reuse, R137, R93 ;  /* 0x00000089005d7223 */ /* 0x040fe4000000005d */
[----:B------:R-:W4:Y:S04]  /*1ce0*/  SHFL.IDX PT, R78, R32, R122, 0x1f ;  /* 0x00001f7a204e7589 */ /* 0x000f2800000e0000 */
        /* <DEDUP_REMOVED lines=9> */
[----:B------:R-:W2:Y:S01]  /*1d80*/  SHFL.IDX PT, R135, R15, R86, 0x1f ;  /* 0x00001f560f877589 */ /* 0x000ea200000e0000 */
[C---:B-1----:R-:W-:Y:S01]  /*1d90*/  FFMA R95, R0.reuse, R139, R95 ;  /* 0x0000008b005f7223 */ /* 0x042fe2000000005f */
[C---:B0-----:R-:W-:Y:S01]  /*1da0*/  FFMA R97, R0.reuse, R141, R97 ;  /* 0x0000008d00617223 */ /* 0x041fe20000000061 */
[C---:B----4-:R-:W-:Y:S01]  /*1db0*/  FFMA R99, R0.reuse, R143, R99 ;  /* 0x0000008f00637223 */ /* 0x050fe20000000063 */
[C---:B------:R-:W-:Y:S01]  /*1dc0*/  FFMA R101, R0.reuse, R145, R101 ;  /* 0x0000009100657223 */ /* 0x040fe20000000065 */
        /* <DEDUP_REMOVED lines=10> */
[----:B------:R-:W-:-:S02]  /*1e70*/  FFMA R125, R0, R138, R125 ;  /* 0x0000008a007d7223 */ /* 0x000fc4000000007d */
[----:B------:R-:W0:Y:S01]  /*1e80*/  SHFL.IDX PT, R0, R33, R86, 0x1f ;  /* 0x00001f5621007589 */ /* 0x000e2200000e0000 */
[----:B------:R-:W-:-:S05]  /*1e90*/  IADD3 R84, PT, PT, R128, 0x4, RZ ;  /* 0x0000000480547810 */ /* 0x000fca0007ffe0ff */
[----:B------:R-:W-:Y:S01]  /*1ea0*/  SHFL.IDX PT, R79, R7, R84, 0x1f ;  /* 0x00001f54074f7589 */ /* 0x000fe200000e0000 */
[CC--:B--2---:R-:W-:Y:S01]  /*1eb0*/  FFMA R58, R83.reuse, R135.reuse, R58 ;  /* 0x00000087533a7223 */ /* 0x0c4fe2000000003a */
[C---:B---3--:R-:W-:Y:S02]  /*1ec0*/  FFMA R59, R10.reuse, R135, R59 ;  /* 0x000000870a3b7223 */ /* 0x048fe4000000003b */
[----:B------:R-:W1:Y:S01]  /*1ed0*/  SHFL.IDX PT, R135, R23, R86, 0x1f ;  /* 0x00001f5617877589 */ /* 0x000e6200000e0000 */
[CC--:B0-----:R-:W-:Y:S01]  /*1ee0*/  FFMA R48, R83.reuse, R0.reuse, R48 ;  /* 0x0000000053307223 */ /* 0x0c1fe20000000030 */
[C---:B------:R-:W-:Y:S02]  /*1ef0*/  FFMA R81, R10.reuse, R0, R81 ;  /* 0x000000000a517223 */ /* 0x040fe40000000051 */
[----:B------:R-:W0:Y:S01]  /*1f00*/  SHFL.IDX PT, R0, R31, R86, 0x1f ;  /* 0x00001f561f007589 */ /* 0x000e2200000e0000 */
[-C--:B-1----:R-:W-:Y:S01]  /*1f10*/  FFMA R74, R83, R135.reuse, R74 ;  /* 0x00000087534a7223 */ /* 0x082fe2000000004a */
[----:B------:R-:W-:Y:S01]  /*1f20*/  FFMA R75, R10, R135, R75 ;  /* 0x000000870a4b7223 */ /* 0x000fe2000000004b */
[----:B------:R-:W-:-:S04]  /*1f30*/  IMAD.WIDE R134, R79, 0x4, R8 ;  /* 0x000000044f867825 */ /* 0x000fc800078e0208 */
[-C--:B0-----:R-:W-:Y:S01]  /*1f40*/  FFMA R104, R83, R0.reuse, R104 ;  /* 0x0000000053687223 */ /* 0x081fe20000000068 */
[C---:B------:R-:W-:Y:S01]  /*1f50*/  FFMA R105, R10.reuse, R0, R105 ;  /* 0x000000000a697223 */ /* 0x040fe20000000069 */
[----:B------:R-:W2:Y:S04]  /*1f60*/  LDG.E.CONSTANT R79, desc[UR4][R134.64] ;  /* 0x00000004864f7981 */ /* 0x000ea8000c1e9900 */
[----:B------:R0:W3:Y:S01]  /*1f70*/  LDG.E.CONSTANT R0, desc[UR4][R134.64+0x80] ;  /* 0x0000800486007981 */ /* 0x0000e2000c1e9900 */
[C---:B------:R-:W-:Y:S01]  /*1f80*/  FFMA R102, R11.reuse, R123, R102 ;  /* 0x0000007b0b667223 */ /* 0x040fe20000000066 */
[C---:B------:R-:W-:Y:S01]  /*1f90*/  FFMA R108, R11.reuse, R85, R108 ;  /* 0x000000550b6c7223 */ /* 0x040fe2000000006c */
[C---:B------:R-:W-:Y:S01]  /*1fa0*/  FFMA R114, R11.reuse, R129, R114 ;  /* 0x000000810b727223 */ /* 0x040fe20000000072 */
[C---:B------:R-:W-:Y:S01]  /*1fb0*/  FFMA R116, R11.reuse, R131, R116 ;  /* 0x000000830b747223 */ /* 0x040fe20000000074 */
[C---:B------:R-:W-:Y:S01]  /*1fc0*/  FFMA R118, R11.reuse, R133, R118 ;  /* 0x000000850b767223 */ /* 0x040fe20000000076 */
[----:B------:R-:W1:Y:S04]  /*1fd0*/  SHFL.IDX PT, R123, R43, R86, 0x1f ;  /* 0x00001f562b7b7589 */ /* 0x000e6800000e0000 */
[----:B------:R-:W4:Y:S04]  /*1fe0*/  SHFL.IDX PT, R85, R27, R86, 0x1f ;  /* 0x00001f561b557589 */ /* 0x000f2800000e0000 */
[----:B------:R-:W0:Y:S04]  /*1ff0*/  SHFL.IDX PT, R129, R12, R86, 0x1f ;  /* 0x00001f560c817589 */ /* 0x000e2800000e0000 */
[----:B------:R-:W0:Y:S04]  /*2000*/  SHFL.IDX PT, R131, R13, R86, 0x1f ;  /* 0x00001f560d837589 */ /* 0x000e2800000e0000 */
[----:B------:R-:W0:Y:S01]  /*2010*/  SHFL.IDX PT, R133, R14, R86, 0x1f ;  /* 0x00001f560e857589 */ /* 0x000e2200000e0000 */
        /* <DEDUP_REMOVED lines=9> */
[----:B------:R-:W-:Y:S01]  /*20b0*/  FFMA R11, R11, R138, R76 ;  /* 0x0000008a0b0b7223 */ /* 0x000fe2000000004c */
[C---:B-1----:R-:W-:Y:S01]  /*20c0*/  FFMA R132, R123.reuse, R83, R132 ;  /* 0x000000537b847223 */ /* 0x042fe20000000084 */
[----:B------:R-:W-:Y:S01]  /*20d0*/  FFMA R77, R123, R10, R77 ;  /* 0x0000000a7b4d7223 */ /* 0x000fe2000000004d */
        /* <DEDUP_REMOVED lines=11> */
[----:B------:R-:W4:Y:S04]  /*2190*/  SHFL.IDX PT, R85, R19, R86, 0x1f ;  /* 0x00001f5613557589 */ /* 0x000f2800000e0000 */
[----:B------:R-:W4:Y:S04]  /*21a0*/  SHFL.IDX PT, R129, R20, R86, 0x1f ;  /* 0x00001f5614817589 */ /* 0x000f2800000e0000 */
[----:B------:R-:W4:Y:S04]  /*21b0*/  SHFL.IDX PT, R131, R21, R86, 0x1f ;  /* 0x00001f5615837589 */ /* 0x000f2800000e0000 */
[----:B------:R-:W4:Y:S01]  /*21c0*/  SHFL.IDX PT, R133, R22, R86, 0x1f ;  /* 0x00001f5616857589 */ /* 0x000f2200000e0000 */
[CC--:B-1----:R-:W-:Y:S01]  /*21d0*/  FFMA R60, R83.reuse, R137.reuse, R60 ;  /* 0x00000089533c7223 */ /* 0x0c2fe2000000003c */
[C---:B------:R-:W-:Y:S01]  /*21e0*/  FFMA R61, R10.reuse, R137, R61 ;  /* 0x000000890a3d7223 */ /* 0x040fe2000000003d */
[CC--:B0-----:R-:W-:Y:S01]  /*21f0*/  FFMA R62, R83.reuse, R76.reuse, R62 ;  /* 0x0000004c533e7223 */ /* 0x0c1fe2000000003e */
[C---:B------:R-:W-:Y:S01]  /*2200*/  FFMA R63, R10.reuse, R76, R63 ;  /* 0x0000004c0a3f7223 */ /* 0x040fe2000000003f */
[----:B------:R-:W0:Y:S01]  /*2210*/  SHFL.IDX PT, R137, R24, R86, 0x1f ;  /* 0x00001f5618897589 */ /* 0x000e2200000e0000 */
[-C--:B----4-:R-:W-:Y:S01]  /*2220*/  FFMA R64, R83, R123.reuse, R64 ;  /* 0x0000007b53407223 */ /* 0x090fe20000000040 */
[----:B------:R-:W-:-:S02]  /*2230*/  FFMA R65, R10, R123, R65 ;  /* 0x0000007b0a417223 */ /* 0x000fc40000000041 */
[----:B------:R-:W1:Y:S01]  /*2240*/  SHFL.IDX PT, R139, R25, R86, 0x1f ;  /* 0x00001f56198b7589 */ /* 0x000e6200000e0000 */
        /* <DEDUP_REMOVED lines=9> */
[CC--:B------:R-:W-:Y:S01]  /*22e0*/  FFMA R72, R83.reuse, R133.reuse, R72 ;  /* 0x0000008553487223 */ /* 0x0c0fe20000000048 */
        /* <DEDUP_REMOVED lines=11> */
[----:B------:R-:W4:Y:S01]  /*23a0*/  SHFL.IDX PT, R136, R42, R86, 0x1f ;  /* 0x00001f562a887589 */ /* 0x000f2200000e0000 */
[C---:B0-----:R-:W-:Y:S01]  /*23b0*/  FFMA R92, R83.reuse, R137, R92 ;  /* 0x00000089535c7223 */ /* 0x041fe2000000005c */
[C---:B-1----:R-:W-:Y:S01]  /*23c0*/  FFMA R94, R83.reuse, R139, R94 ;  /* 0x0000008b535e7223 */ /* 0x042fe2000000005e */
        /* <DEDUP_REMOVED lines=16> */
[----:B------:R-:W2:Y:S01]  /*24d0*/  SHFL.IDX PT, R123, R43, R84, 0x1f ;  /* 0x00001f542b7b7589 */ /* 0x000ea200000e0000 */
[----:B------:R-:W-:-:S03]  /*24e0*/  FFMA R80, R83, R133, R80 ;  /* 0x0000008553507223 */ /* 0x000fc60000000050 */
[----:B------:R-:W-:Y:S01]  /*24f0*/  SHFL.IDX PT, R85, R12, R84, 0x1f ;  /* 0x00001f540c557589 */ /* 0x000fe200000e0000 */
[----:B------:R-:W-:-:S03]  /*2500*/  FFMA R11, R83, R136, R11 ;  /* 0x00000088530b7223 */ /* 0x000fc6000000000b */
[----:B------:R-:W0:Y:S04]  /*2510*/  SHFL.IDX PT, R83, R27, R84, 0x1f ;  /* 0x00001f541b537589 */ /* 0x000e2800000e0000 */
[----:B------:R-:W1:Y:S04]  /*2520*/  SHFL.IDX PT, R129, R13, R84, 0x1f ;  /* 0x00001f540d817589 */ /* 0x000e6800000e0000 */
[----:B------:R-:W4:Y:S01]  /*2530*/  SHFL.IDX PT, R131, R14, R84, 0x1f ;  /* 0x00001f540e837589 */ /* 0x000f2200000e0000 */
        /* <DEDUP_REMOVED lines=12> */
[----:B------:R-:W-:Y:S04]  /*2600*/  SHFL.IDX PT, R133, R15, R84, 0x1f ;  /* 0x00001f540f857589 */ /* 0x000fe800000e0000 */
[----:B------:R-:W4:Y:S04]  /*2610*/  SHFL.IDX PT, R10, R33, R84, 0x1f ;  /* 0x00001f54210a7589 */ /* 0x000f2800000e0000 */
[----:B------:R-:W4:Y:S04]  /*2620*/  SHFL.IDX PT, R135, R16, R84, 0x1f ;  /* 0x00001f5410877589 */ /* 0x000f2800000e0000 */
[----:B------:R-:W4:Y:S01]  /*2630*/  SHFL.IDX PT, R76, R17, R84, 0x1f ;  /* 0x00001f54114c7589 */ /* 0x000f2200000e0000 */
[----:B------:R-:W-:-:S03]  /*2640*/  IADD3 R82, PT, PT, R128, 0x5, RZ ;  /* 0x0000000580527810 */ /* 0x000fc60007ffe0ff */
[----:B------:R-:W-:Y:S04]  /*2650*/  SHFL.IDX PT, R137, R25, R84, 0x1f ;  /* 0x00001f5419897589 */ /* 0x000fe800000e0000 */
        /* <DEDUP_REMOVED lines=8> */
[----:B------:R-:W-:Y:S01]  /*26e0*/  SHFL.IDX PT, R49, R7, R82, 0x1f ;  /* 0x00001f5207317589 */ /* 0x000fe200000e0000 */
[----:B--2---:R-:W-:Y:S01]  /*26f0*/  FFMA R132, R123, R79, R132 ;  /* 0x0000004f7b847223 */ /* 0x004fe20000000084 */
[C---:B0-----:R-:W-:Y:S01]  /*2700*/  FFMA R50, R79.reuse, R83, R50 ;  /* 0x000000534f327223 */ /* 0x041fe20000000032 */
[C---:B------:R-:W-:Y:S01]  /*2710*/  FFMA R52, R79.reuse, R85, R52 ;  /* 0x000000554f347223 */ /* 0x040fe20000000034 */
[----:B-1----:R-:W-:Y:S01]  /*2720*/  FFMA R54, R79, R129, R54 ;  /* 0x000000814f367223 */ /* 0x002fe20000000036 */
[----:B---3--:R-:W-:Y:S01]  /*2730*/  FFMA R77, R123, R0, R77 ;  /* 0x000000007b4d7223 */ /* 0x008fe2000000004d */
[C---:B------:R-:W-:Y:S01]  /*2740*/  FFMA R51, R0.reuse, R83, R51 ;  /* 0x0000005300337223 */ /* 0x040fe20000000033 */
[C---:B------:R-:W-:Y:S01]  /*2750*/  FFMA R53, R0.reuse, R85, R53 ;  /* 0x0000005500357223 */ /* 0x040fe20000000035 */
[C---:B------:R-:W-:Y:S01]  /*2760*/  FFMA R55, R0.reuse, R129, R55 ;  /* 0x0000008100377223 */ /* 0x040fe20000000037 */
[CC--:B----4-:R-:W-:Y:S01]  /*2770*/  FFMA R56, R79.reuse, R131.reuse, R56 ;  /* 0x000000834f387223 */ /* 0x0d0fe20000000038 */
[C---:B------:R-:W-:Y:S01]  /*2780*/  FFMA R57, R0.reuse, R131, R57 ;  /* 0x0000008300397223 */ /* 0x040fe20000000039 */
[----:B------:R-:W0:Y:S04]  /*2790*/  SHFL.IDX PT, R123, R18, R84, 0x1f ;  /* 0x00001f54127b7589 */ /* 0x000e2800000e0000 */
[----:B------:R-:W1:Y:S04]  /*27a0*/  SHFL.IDX PT, R83, R19, R84, 0x1f ;  /* 0x00001f5413537589 */ /* 0x000e6800000e0000 */
[----:B------:R-:W2:Y:S04]  /*27b0*/  SHFL.IDX PT, R85, R20, R84, 0x1f ;  /* 0x00001f5414557589 */ /* 0x000ea800000e0000 */
[----:B------:R-:W3:Y:S04]  /*27c0*/  SHFL.IDX PT, R129, R21, R84, 0x1f ;  /* 0x00001f5415817589 */ /* 0x000ee800000e0000 */
[----:B------:R-:W4:Y:S01]  /*27d0*/  SHFL.IDX PT, R131, R22, R84, 0x1f ;  /* 0x00001f5416837589 */ /* 0x000f2200000e0000 */
[CC--:B------:R-:W-:Y:S01]  /*27e0*/  FFMA R48, R79.reuse, R10.reuse, R48 ;  /* 0x0000000a4f307223 */ /* 0x0c0fe20000000030 */
[C---:B------:R-:W-:Y:S01]  /*27f0*/  FFMA R81, R0.reuse, R10, R81 ;  /* 0x0000000a00517223 */ /* 0x040fe20000000051 */
[CC--:B------:R-:W-:Y:S01]  /*2800*/  FFMA R58, R79.reuse, R133.reuse, R58 ;  /* 0x000000854f3a7223 */ /* 0x0c0fe2000000003a */
[C---:B------:R-:W-:Y:S01]  /*2810*/  FFMA R59, R0.reuse, R133, R59 ;  /* 0x00000085003b7223 */ /* 0x040fe2000000003b */
[CC--:B------:R-:W-:Y:S01]  /*2820*/  FFMA R60, R79.reuse, R135.reuse, R60 ;  /* 0x000000874f3c7223 */ /* 0x0c0fe2000000003c */
[C---:B------:R-:W-:Y:S01]  /*2830*/  FFMA R61, R0.reuse, R135, R61 ;  /* 0x00000087003d7223 */ /* 0x040fe2000000003d */
[CC--:B------:R-:W-:Y:S01]  /*2840*/  FFMA R62, R79.reuse, R76.reuse, R62 ;  /* 0x0000004c4f3e7223 */ /* 0x0c0fe2000000003e */
[C---:B------:R-:W-:Y:S01]  /*2850*/  FFMA R63, R0.reuse, R76, R63 ;  /* 0x0000004c003f7223 */ /* 0x040fe2000000003f */
[CC--:B0-----:R-:W-:Y:S01]  /*2860*/  FFMA R64, R79.reuse, R123.reuse, R64 ;  /* 0x0000007b4f407223 */ /* 0x0c1fe20000000040 */
[C---:B------:R-:W-:Y:S01]  /*2870*/  FFMA R65, R0.reuse, R123, R65 ;  /* 0x0000007b00417223 */ /* 0x040fe20000000041 */
[----:B------:R-:W0:Y:S01]  /*2880*/  SHFL.IDX PT, R133, R23, R84, 0x1f ;  /* 0x00001f5417857589 */ /* 0x000e2200000e0000 */
[-C--:B-1----:R-:W-:Y:S01]  /*2890*/  FFMA R66, R79, R83.reuse, R66 ;  /* 0x000000534f427223 */ /* 0x082fe20000000042 */
[----:B------:R-:W-:-:S02]  /*28a0*/  FFMA R67, R0, R83, R67 ;  /* 0x0000005300437223 */ /* 0x000fc40000000043 */
[----:B------:R-:W1:Y:S01]  /*28b0*/  SHFL.IDX PT, R135, R24, R84, 0x1f ;  /* 0x00001f5418877589 */ /* 0x000e6200000e0000 */
[CC--:B--2---:R-:W-:Y:S01]  /*28c0*/  FFMA R68, R79.reuse, R85.reuse, R68 ;  /* 0x000000554f447223 */ /* 0x0c4fe20000000044 */
[C---:B------:R-:W-:Y:S02]  /*28d0*/  FFMA R69, R0.reuse, R85, R69 ;  /* 0x0000005500457223 */ /* 0x040fe40000000045 */
[----:B------:R-:W2:Y:S01]  /*28e0*/  SHFL.IDX PT, R123, R30, R84, 0x1f ;  /* 0x00001f541e7b7589 */ /* 0x000ea200000e0000 */
[CC--:B---3--:R-:W-:Y:S01]  /*28f0*/  FFMA R70, R79.reuse, R129.reuse, R70 ;  /* 0x000000814f467223 */ /* 0x0c8fe20000000046 */
[C---:B------:R-:W-:Y:S02]  /*2900*/  FFMA R71, R0.reuse, R129, R71 ;  /* 0x0000008100477223 */ /* 0x040fe40000000047 */
[----:B------:R-:W3:Y:S01]  /*2910*/  SHFL.IDX PT, R10, R31, R84, 0x1f ;  /* 0x00001f541f0a7589 */ /* 0x000ee200000e0000 */
[-C--:B----4-:R-:W-:Y:S01]  /*2920*/  FFMA R72, R79, R131.reuse, R72 ;  /* 0x000000834f487223 */ /* 0x090fe20000000048 */
[----:B------:R-:W-:-:S02]  /*2930*/  FFMA R73, R0, R131, R73 ;  /* 0x0000008300497223 */ /* 0x000fc40000000049 */
[----:B------:R-:W4:Y:S04]  /*2940*/  SHFL.IDX PT, R76, R32, R84, 0x1f ;  /* 0x00001f54204c7589 */ /* 0x000f2800000e0000 */
[----:B------:R-:W4:Y:S04]  /*2950*/  SHFL.IDX PT, R83, R34, R84, 0x1f ;  /* 0x00001f5422537589 */ /* 0x000f2800000e0000 */
[----:B------:R-:W4:Y:S04]  /*2960*/  SHFL.IDX PT, R85, R35, R84, 0x1f ;  /* 0x00001f5423557589 */ /* 0x000f2800000e0000 */
[----:B------:R-:W4:Y:S04]  /*2970*/  SHFL.IDX PT, R129, R40, R84, 0x1f ;  /* 0x00001f5428817589 */ /* 0x000f2800000e0000 */
[----:B------:R-:W4:Y:S01]  /*2980*/  SHFL.IDX PT, R131, R41, R84, 0x1f ;  /* 0x00001f5429837589 */ /* 0x000f2200000e0000 */
[C---:B0-----:R-:W-:Y:S01]  /*2990*/  FFMA R74, R79.reuse, R133, R74 ;  /* 0x000000854f4a7223 */ /* 0x041fe2000000004a */
[C---:B-1----:R-:W-:Y:S01]  /*29a0*/  FFMA R92, R79.reuse, R135, R92 ;  /* 0x000000874f5c7223 */ /* 0x042fe2000000005c */
[C---:B------:R-:W-:Y:S01]  /*29b0*/  FFMA R94, R79.reuse, R137, R94 ;  /* 0x000000894f5e7223 */ /* 0x040fe2000000005e */
[C---:B------:R-:W-:Y:S01]  /*29c0*/  FFMA R96, R79.reuse, R139, R96 ;  /* 0x0000008b4f607223 */ /* 0x040fe20000000060 */
[C---:B------:R-:W-:Y:S01]  /*29d0*/  FFMA R98, R79.reuse, R141, R98 ;  /* 0x0000008d4f627223 */ /* 0x040fe20000000062 */
[C---:B------:R-:W-:Y:S01]  /*29e0*/  FFMA R100, R79.reuse, R143, R100 ;  /* 0x0000008f4f647223 */ /* 0x040fe20000000064 */
[C---:B--2---:R-:W-:Y:S01]  /*29f0*/  FFMA R102, R79.reuse, R123, R102 ;  /* 0x0000007b4f667223 */ /* 0x044fe20000000066 */
[C---:B---3--:R-:W-:Y:S01]  /*2a00*/  FFMA R104, R79.reuse, R10, R104 ;  /* 0x0000000a4f687223 */ /* 0x048fe20000000068 */
        /* <DEDUP_REMOVED lines=10> */
[----:B------:R-:W-:-:S04]  /*2ab0*/  IMAD.WIDE R78, R49, 0x4, R8 ;  /* 0x00000004314e7825 */ /* 0x000fc800078e0208 */
        /* <DEDUP_REMOVED lines=8> */
[C---:B------:R-:W-:Y:S01]  /*2b40*/  FFMA R101, R0.reuse, R143, R101 ;  /* 0x0000008f00657223 */ /* 0x040fe20000000065 */
[----:B0-----:R-:W2:Y:S01]  /*2b50*/  SHFL.IDX PT, R79, R27, R82, 0x1f ;  /* 0x00001f521b4f7589 */ /* 0x001ea200000e0000 */
        /* <DEDUP_REMOVED lines=13> */
[----:B------:R-:W-:Y:S04]  /*2c30*/  SHFL.IDX PT, R47, R7, R46, 0x1f ;  /* 0x00001f2e072f7589 */ /* 0x000fe800000e0000 */
[----:B------:R-:W-:Y:S04]  /*2c40*/  SHFL.IDX PT, R123, R43, R82, 0x1f ;  /* 0x00001f522b7b7589 */ /* 0x000fe800000e0000 */
[----:B------:R-:W-:Y:S04]  /*2c50*/  SHFL.IDX PT, R85, R13, R82, 0x1f ;  /* 0x00001f520d557589 */ /* 0x000fe800000e0000 */
[----:B------:R-:W-:Y:S01]  /*2c60*/  SHFL.IDX PT, R129, R14, R82, 0x1f ;  /* 0x00001f520e817589 */ /* 0x000fe200000e0000 */
[-C--:B--2---:R-:W-:Y:S01]  /*2c70*/  FFMA R50, R49, R79.reuse, R50 ;  /* 0x0000004f31327223 */ /* 0x084fe20000000032 */
[----:B---3--:R-:W-:-:S02]  /*2c80*/  FFMA R51, R10, R79, R51 ;  /* 0x0000004f0a337223 */ /* 0x008fc40000000033 */
        /* <DEDUP_REMOVED lines=10> */
[----:B------:R-:W3:Y:S01]  /*2d30*/  LDG.E.CONSTANT R0, desc[UR4][R78.64+0x80] ;  /* 0x000080044e007981 */ /* 0x000ee2000c1e9900 */
[C---:B------:R-:W-:Y:S01]  /*2d40*/  FFMA R132, R123.reuse, R49, R132 ;  /* 0x000000317b847223 */ /* 0x040fe20000000084 */
[----:B------:R-:W-:Y:S02]  /*2d50*/  FFMA R77, R123, R10, R77 ;  /* 0x0000000a7b4d7223 */ /* 0x000fe4000000004d */
[----:B------:R-:W0:Y:S04]  /*2d60*/  SHFL.IDX PT, R83, R12, R82, 0x1f ;  /* 0x00001f520c537589 */ /* 0x000e2800000e0000 */
[----:B------:R-:W1:Y:S01]  /*2d70*/  SHFL.IDX PT, R123, R18, R82, 0x1f ;  /* 0x00001f52127b7589 */ /* 0x000e6200000e0000 */
[CC--:B------:R-:W-:Y:S01]  /*2d80*/  FFMA R54, R49.reuse, R85.reuse, R54 ;  /* 0x0000005531367223 */ /* 0x0c0fe20000000036 */
[C---:B------:R-:W-:Y:S01]  /*2d90*/  FFMA R55, R10.reuse, R85, R55 ;  /* 0x000000550a377223 */ /* 0x040fe20000000037 */
[CC--:B------:R-:W-:Y:S01]  /*2da0*/  FFMA R56, R49.reuse, R129.reuse, R56 ;  /* 0x0000008131387223 */ /* 0x0c0fe20000000038 */
[C---:B------:R-:W-:Y:S01]  /*2db0*/  FFMA R57, R10.reuse, R129, R57 ;  /* 0x000000810a397223 */ /* 0x040fe20000000039 */
[----:B------:R-:W4:Y:S04]  /*2dc0*/  SHFL.IDX PT, R85, R21, R82, 0x1f ;  /* 0x00001f5215557589 */ /* 0x000f2800000e0000 */
[----:B------:R-:W4:Y:S04]  /*2dd0*/  SHFL.IDX PT, R129, R22, R82, 0x1f ;  /* 0x00001f5216817589 */ /* 0x000f2800000e0000 */
[----:B------:R-:W4:Y:S04]  /*2de0*/  SHFL.IDX PT, R131, R15, R82, 0x1f ;  /* 0x00001f520f837589 */ /* 0x000f2800000e0000 */
[----:B------:R-:W4:Y:S01]  /*2df0*/  SHFL.IDX PT, R133, R16, R82, 0x1f ;  /* 0x00001f5210857589 */ /* 0x000f2200000e0000 */
[-C--:B0-----:R-:W-:Y:S01]  /*2e00*/  FFMA R52, R49, R83.reuse, R52 ;  /* 0x0000005331347223 */ /* 0x081fe20000000034 */
[----:B------:R-:W-:-:S02]  /*2e10*/  FFMA R53, R10, R83, R53 ;  /* 0x000000530a357223 */ /* 0x000fc40000000035 */
[----:B------:R-:W0:Y:S01]  /*2e20*/  SHFL.IDX PT, R76, R17, R82, 0x1f ;  /* 0x00001f52114c7589 */ /* 0x000e2200000e0000 */
[CC--:B-1----:R-:W-:Y:S01]  /*2e30*/  FFMA R64, R49.reuse, R123.reuse, R64 ;  /* 0x0000007b31407223 */ /* 0x0c2fe20000000040 */
[C---:B------:R-:W-:Y:S02]  /*2e40*/  FFMA R65, R10.reuse, R123, R65 ;  /* 0x0000007b0a417223 */ /* 0x040fe40000000041 */
[----:B------:R-:W1:Y:S04]  /*2e50*/  SHFL.IDX PT, R83, R20, R82, 0x1f ;  /* 0x00001f5214537589 */ /* 0x000e6800000e0000 */
[----:B------:R-:W1:Y:S01]  /*2e60*/  SHFL.IDX PT, R123, R30, R82, 0x1f ;  /* 0x00001f521e7b7589 */ /* 0x000e6200000e0000 */
[CC--:B----4-:R-:W-:Y:S01]  /*2e70*/  FFMA R70, R49.reuse, R85.reuse, R70 ;  /* 0x0000005531467223 */ /* 0x0d0fe20000000046 */
[C---:B------:R-:W-:Y:S01]  /*2e80*/  FFMA R71, R10.reuse, R85, R71 ;  /* 0x000000550a477223 */ /* 0x040fe20000000047 */
[CC--:B------:R-:W-:Y:S01]  /*2e90*/  FFMA R72, R49.reuse, R129.reuse, R72 ;  /* 0x0000008131487223 */ /* 0x0c0fe20000000048 */
[C---:B------:R-:W-:Y:S01]  /*2ea0*/  FFMA R73, R10.reuse, R129, R73 ;  /* 0x000000810a497223 */ /* 0x040fe20000000049 */
[----:B------:R-:W4:Y:S01]  /*2eb0*/  SHFL.IDX PT, R85, R36, R82, 0x1f ;  /* 0x00001f5224557589 */ /* 0x000f2200000e0000 */
[-C--:B------:R-:W-:Y:S01]  /*2ec0*/  FFMA R58, R49, R131.reuse, R58 ;  /* 0x00000083313a7223 */ /* 0x080fe2000000003a */
[----:B------:R-:W-:-:S02]  /*2ed0*/  FFMA R59, R10, R131, R59 ;  /* 0x000000830a3b7223 */ /* 0x000fc4000000003b */
[----:B------:R-:W4:Y:S01]  /*2ee0*/  SHFL.IDX PT, R129, R41, R82, 0x1f ;  /* 0x00001f5229817589 */ /* 0x000f2200000e0000 */
[CC--:B------:R-:W-:Y:S01]  /*2ef0*/  FFMA R60, R49.reuse, R133.reuse, R60 ;  /* 0x00000085313c7223 */ /* 0x0c0fe2000000003c */
[----:B------:R-:W-:Y:S02]  /*2f00*/  FFMA R61, R10, R133, R61 ;  /* 0x000000850a3d7223 */ /* 0x000fe4000000003d */
[----:B------:R-:W4:Y:S01]  /*2f10*/  SHFL.IDX PT, R131, R23, R82, 0x1f ;  /* 0x00001f5217837589 */ /* 0x000f2200000e0000 */
[----:B0-----:R-:W-:-:S03]  /*2f20*/  FFMA R62, R49, R76, R62 ;  /* 0x0000004c313e7223 */ /* 0x001fc6000000003e */
[----:B------:R-:W0:Y:S01]  /*2f30*/  SHFL.IDX PT, R133, R24, R82, 0x1f ;  /* 0x00001f5218857589 */ /* 0x000e2200000e0000 */
[C---:B------:R-:W-:Y:S01]  /*2f40*/  FFMA R63, R10.reuse, R76, R63 ;  /* 0x0000004c0a3f7223 */ /* 0x040fe2000000003f */
[CC--:B-1----:R-:W-:Y:S02]  /*2f50*/  FFMA R68, R49.reuse, R83.reuse, R68 ;  /* 0x0000005331447223 */ /* 0x0c2fe40000000044 */
[----:B------:R-:W1:Y:S01]  /*2f60*/  SHFL.IDX PT, R135, R25, R82, 0x1f ;  /* 0x00001f5219877589 */ /* 0x000e6200000e0000 */
[C---:B------:R-:W-:Y:S01]  /*2f70*/  FFMA R69, R10.reuse, R83, R69 ;  /* 0x000000530a457223 */ /* 0x040fe20000000045 */
[-C--:B------:R-:W-:Y:S02]  /*2f80*/  FFMA R102, R49, R123.reuse, R102 ;  /* 0x0000007b31667223 */ /* 0x080fe40000000066 */
[----:B------:R-:W1:Y:S01]  /*2f90*/  SHFL.IDX PT, R137, R26, R82, 0x1f ;  /* 0x00001f521a897589 */ /* 0x000e6200000e0000 */
[----:B------:R-:W-:-:S03]  /*2fa0*/  FFMA R103, R10, R123, R103 ;  /* 0x0000007b0a677223 */ /* 0x000fc60000000067 */
[----:B------:R-:W1:Y:S04]  /*2fb0*/  SHFL.IDX PT, R139, R28, R82, 0x1f ;  /* 0x00001f521c8b7589 */ /* 0x000e6800000e0000 */
        /* <DEDUP_REMOVED lines=9> */
[----:B------:R-:W2:Y:S01]  /*3050*/  SHFL.IDX PT, R123, R43, R46, 0x1f ;  /* 0x00001f2e2b7b7589 */ /* 0x000ea200000e0000 */
[CC--:B----4-:R-:W-:Y:S01]  /*3060*/  FFMA R112, R49.reuse, R85.reuse, R112 ;  /* 0x0000005531707223 */ /* 0x0d0fe20000000070 */
[C---:B------:R-:W-:Y:S01]  /*3070*/  FFMA R113, R10.reuse, R85, R113 ;  /* 0x000000550a717223 */ /* 0x040fe20000000071 */
[CC--:B------:R-:W-:Y:S01]  /*3080*/  FFMA R80, R49.reuse, R129.reuse, R80 ;  /* 0x0000008131507223 */ /* 0x0c0fe20000000050 */
[C---:B------:R-:W-:Y:S01]  /*3090*/  FFMA R121, R10.reuse, R129, R121 ;  /* 0x000000810a797223 */ /* 0x040fe20000000079 */
[----:B------:R-:W4:Y:S01]  /*30a0*/  SHFL.IDX PT, R85, R27, R46, 0x1f ;  /* 0x00001f2e1b557589 */ /* 0x000f2200000e0000 */
[CC--:B------:R-:W-:Y:S01]  /*30b0*/  FFMA R74, R49.reuse, R131.reuse, R74 ;  /* 0x00000083314a7223 */ /* 0x0c0fe2000000004a */
[C---:B------:R-:W-:Y:S01]  /*30c0*/  FFMA R75, R10.reuse, R131, R75 ;  /* 0x000000830a4b7223 */ /* 0x040fe2000000004b */
[CC--:B0-----:R-:W-:Y:S01]  /*30d0*/  FFMA R92, R49.reuse, R133.reuse, R92 ;  /* 0x00000085315c7223 */ /* 0x0c1fe2000000005c */
[----:B------:R-:W0:Y:S01]  /*30e0*/  SHFL.IDX PT, R129, R12, R46, 0x1f ;  /* 0x00001f2e0c817589 */ /* 0x000e2200000e0000 */
[C---:B------:R-:W-:Y:S01]  /*30f0*/  FFMA R93, R10.reuse, R133, R93 ;  /* 0x000000850a5d7223 */ /* 0x040fe2000000005d */
[CC--:B-1----:R-:W-:Y:S01]  /*3100*/  FFMA R94, R49.reuse, R135.reuse, R94 ;  /* 0x00000087315e7223 */ /* 0x0c2fe2000000005e */
[C---:B------:R-:W-:Y:S01]  /*3110*/  FFMA R95, R10.reuse, R135, R95 ;  /* 0x000000870a5f7223 */ /* 0x040fe2000000005f */
[----:B------:R-:W1:Y:S01]  /*3120*/  SHFL.IDX PT, R131, R13, R46, 0x1f ;  /* 0x00001f2e0d837589 */ /* 0x000e6200000e0000 */
[CC--:B------:R-:W-:Y:S01]  /*3130*/  FFMA R96, R49.reuse, R137.reuse, R96 ;  /* 0x0000008931607223 */ /* 0x0c0fe20000000060 */
[C---:B------:R-:W-:Y:S01]  /*3140*/  FFMA R97, R10.reuse, R137, R97 ;  /* 0x000000890a617223 */ /* 0x040fe20000000061 */
[C---:B------:R-:W-:Y:S01]  /*3150*/  FFMA R98, R49.reuse, R139, R98 ;  /* 0x0000008b31627223 */ /* 0x040fe20000000062 */
[----:B------:R-:W1:Y:S01]  /*3160*/  SHFL.IDX PT, R133, R14, R46, 0x1f ;  /* 0x00001f2e0e857589 */ /* 0x000e6200000e0000 */
        /* <DEDUP_REMOVED lines=20> */
[----:B------:R-:W1:Y:S04]  /*32b0*/  SHFL.IDX PT, R137, R16, R46, 0x1f ;  /* 0x00001f2e10897589 */ /* 0x000e6800000e0000 */
[----:B------:R-:W1:Y:S04]  /*32c0*/  SHFL.IDX PT, R10, R33, R46, 0x1f ;  /* 0x00001f2e210a7589 */ /* 0x000e6800000e0000 */
[----:B------:R-:W1:Y:S04]  /*32d0*/  SHFL.IDX PT, R76, R17, R46, 0x1f ;  /* 0x00001f2e114c7589 */ /* 0x000e6800000e0000 */
[----:B------:R-:W1:Y:S04]  /*32e0*/  SHFL.IDX PT, R143, R19, R46, 0x1f ;  /* 0x00001f2e138f7589 */ /* 0x000e6800000e0000 */
[----:B------:R-:W-:Y:S04]  /*32f0*/  SHFL.IDX PT, R145, R20, R46, 0x1f ;  /* 0x00001f2e14917589 */ /* 0x000fe800000e0000 */
[----:B------:R-:W-:Y:S01]  /*3300*/  SHFL.IDX PT, R147, R21, R46, 0x1f ;  /* 0x00001f2e15937589 */ /* 0x000fe200000e0000 */
        /* <DEDUP_REMOVED lines=9> */
[C---:B--2---:R-:W-:Y:S01]  /*33a0*/  FFMA R49, R123.reuse, R47, R132 ;  /* 0x0000002f7b317223 */ /* 0x044fe20000000084 */
[----:B---3--:R-:W-:-:S02]  /*33b0*/  FFMA R77, R123, R0, R77 ;  /* 0x000000007b4d7223 */ /* 0x008fc4000000004d */
[----:B------:R-:W2:Y:S01]  /*33c0*/  SHFL.IDX PT, R123, R18, R46, 0x1f ;  /* 0x00001f2e127b7589 */ /* 0x000ea200000e0000 */
[CC--:B----4-:R-:W-:Y:S01]  /*33d0*/  FFMA R83, R47.reuse, R85.reuse, R50 ;  /* 0x000000552f537223 */ /* 0x0d0fe20000000032 */
[C---:B------:R-:W-:Y:S01]  /*33e0*/  FFMA R51, R0.reuse, R85, R51 ;  /* 0x0000005500337223 */ /* 0x040fe20000000033 */
[CC--:B0-----:R-:W-:Y:S01]  /*33f0*/  FFMA R85, R47.reuse, R129.reuse, R52 ;  /* 0x000000812f557223 */ /* 0x0c1fe20000000034 */
[C---:B------:R-:W-:Y:S01]  /*3400*/  FFMA R53, R0.reuse, R129, R53 ;  /* 0x0000008100357223 */ /* 0x040fe20000000035 */
[CC--:B-1----:R-:W-:Y:S01]  /*3410*/  FFMA R129, R47.reuse, R131.reuse, R54 ;  /* 0x000000832f817223 */ /* 0x0c2fe20000000036 */
[C---:B------:R-:W-:Y:S01]  /*3420*/  FFMA R55, R0.reuse, R131, R55 ;  /* 0x0000008300377223 */ /* 0x040fe20000000037 */
        /* <DEDUP_REMOVED lines=8> */
[C---:B------:R-:W-:Y:S01]  /*34b0*/  FFMA R137, R47.reuse, R76, R62 ;  /* 0x0000004c2f897223 */ /* 0x040fe2000000003e */
[C---:B------:R-:W-:Y:S01]  /*34c0*/  FFMA R141, R47.reuse, R143, R66 ;  /* 0x0000008f2f8d7223 */ /* 0x040fe20000000042 */
[----:B------:R-:W-:Y:S04]  /*34d0*/  SHFL.IDX PT, R10, R31, R46, 0x1f ;  /* 0x00001f2e1f0a7589 */ /* 0x000fe800000e0000 */
[----:B------:R-:W-:Y:S01]  /*34e0*/  SHFL.IDX PT, R48, R32, R46, 0x1f ;  /* 0x00001f2e20307589 */ /* 0x000fe200000e0000 */
[-C--:B--2---:R-:W-:Y:S01]  /*34f0*/  FFMA R139, R47, R123.reuse, R64 ;  /* 0x0000007b2f8b7223 */ /* 0x084fe20000000040 */
[----:B------:R-:W-:-:S02]  /*3500*/  FFMA R65, R0, R123, R65 ;  /* 0x0000007b00417223 */ /* 0x000fc40000000041 */
[----:B------:R-:W-:Y:S04]  /*3510*/  SHFL.IDX PT, R50, R34, R46, 0x1f ;  /* 0x00001f2e22327589 */ /* 0x000fe800000e0000 */
[----:B------:R-:W0:Y:S04]  /*3520*/  SHFL.IDX PT, R123, R30, R46, 0x1f ;  /* 0x00001f2e1e7b7589 */ /* 0x000e2800000e0000 */
[----:B------:R-:W1:Y:S04]  /*3530*/  SHFL.IDX PT, R52, R35, R46, 0x1f ;  /* 0x00001f2e23347589 */ /* 0x000e6800000e0000 */
[----:B------:R-:W2:Y:S04]  /*3540*/  SHFL.IDX PT, R54, R36, R46, 0x1f ;  /* 0x00001f2e24367589 */ /* 0x000ea800000e0000 */
[----:B------:R-:W3:Y:S04]  /*3550*/  SHFL.IDX PT, R56, R37, R46, 0x1f ;  /* 0x00001f2e25387589 */ /* 0x000ee800000e0000 */
[----:B------:R-:W4:Y:S04]  /*3560*/  SHFL.IDX PT, R58, R38, R46, 0x1f ;  /* 0x00001f2e263a7589 */ /* 0x000f2800000e0000 */
[----:B------:R-:W4:Y:S04]  /*3570*/  SHFL.IDX PT, R60, R39, R46, 0x1f ;  /* 0x00001f2e273c7589 */ /* 0x000f2800000e0000 */
[----:B------:R-:W4:Y:S04]  /*3580*/  SHFL.IDX PT, R62, R40, R46, 0x1f ;  /* 0x00001f2e283e7589 */ /* 0x000f2800000e0000 */
[----:B------:R-:W4:Y:S04]  /*3590*/  SHFL.IDX PT, R64, R41, R46, 0x1f ;  /* 0x00001f2e29407589 */ /* 0x000f2800000e0000 */
[----:B------:R-:W4:Y:S01]  /*35a0*/  SHFL.IDX PT, R66, R42, R46, 0x1f ;  /* 0x00001f2e2a427589 */ /* 0x000f2200000e0000 */
        /* <DEDUP_REMOVED lines=18> */
[----:B------:R-:W-:Y:S01]  /*36d0*/  FFMA R101, R0, R161, R101 ;  /* 0x000000a100657223 */ /* 0x000fe20000000065 */
[C---:B0-----:R-:W-:Y:S01]  /*36e0*/  FFMA R161, R47.reuse, R123, R102 ;  /* 0x0000007b2fa17223 */ /* 0x041fe20000000066 */
[C---:B------:R-:W-:Y:S01]  /*36f0*/  FFMA R163, R47.reuse, R10, R104 ;  /* 0x0000000a2fa37223 */ /* 0x040fe20000000068 */
[C---:B------:R-:W-:Y:S01]  /*3700*/  FFMA R165, R47.reuse, R48, R106 ;  /* 0x000000302fa57223 */ /* 0x040fe2000000006a */
[C---:B------:R-:W-:Y:S01]  /*3710*/  FFMA R108, R47.reuse, R50, R108 ;  /* 0x000000322f6c7223 */ /* 0x040fe2000000006c */
[C---:B-1----:R-:W-:Y:S01]  /*3720*/  FFMA R110, R47.reuse, R52, R110 ;  /* 0x000000342f6e7223 */ /* 0x042fe2000000006e */
[C---:B--2---:R-:W-:Y:S01]  /*3730*/  FFMA R112, R47.reuse, R54, R112 ;  /* 0x000000362f707223 */ /* 0x044fe20000000070 */
[C---:B---3--:R-:W-:Y:S01]  /*3740*/  FFMA R114, R47.reuse, R56, R114 ;  /* 0x000000382f727223 */ /* 0x048fe20000000072 */
[C---:B----4-:R-:W-:Y:S01]  /*3750*/  FFMA R116, R47.reuse, R58, R116 ;  /* 0x0000003a2f747223 */ /* 0x050fe20000000074 */
[C---:B------:R-:W-:Y:S01]  /*3760*/  FFMA R118, R47.reuse, R60, R118 ;  /* 0x0000003c2f767223 */ /* 0x040fe20000000076 */
[C---:B------:R-:W-:Y:S01]  /*3770*/  FFMA R120, R47.reuse, R62, R120 ;  /* 0x0000003e2f787223 */ /* 0x040fe20000000078 */
[C---:B------:R-:W-:Y:S01]  /*3780*/  FFMA R80, R47.reuse, R64, R80 ;  /* 0x000000402f507223 */ /* 0x040fe20000000050 */
[----:B------:R-:W-:Y:S01]  /*3790*/  FFMA R11, R47, R66, R11 ;  /* 0x000000422f0b7223 */ /* 0x000fe2000000000b */
[----:B------:R-:W-:-:S04]  /*37a0*/  IMAD.WIDE R46, R45, 0x4, R8 ;  /* 0x000000042d2e7825 */ /* 0x000fc800078e0208 */
[C---:B------:R-:W-:Y:S02]  /*37b0*/  FFMA R63, R0.reuse, R76, R63 ;  /* 0x0000004c003f7223 */ /* 0x040fe4000000003f */
[----:B------:R-:W2:Y:S04]  /*37c0*/  LDG.E.CONSTANT R76, desc[UR4][R46.64] ;  /* 0x000000042e4c7981 */ /* 0x000ea8000c1e9900 */
[----:B------:R0:W3:Y:S01]  /*37d0*/  LDG.E.CONSTANT R8, desc[UR4][R46.64+0x80] ;  /* 0x000080042e087981 */ /* 0x0000e2000c1e9900 */
[----:B------:R-:W-:-:S03]  /*37e0*/  FFMA R103, R0, R123, R103 ;  /* 0x0000007b00677223 */ /* 0x000fc60000000067 */
[----:B------:R-:W2:Y:S01]  /*37f0*/  SHFL.IDX PT, R123, R43, R44, 0x1f ;  /* 0x00001f2c2b7b7589 */ /* 0x000ea200000e0000 */
[C---:B------:R-:W-:Y:S01]  /*3800*/  FFMA R119, R0.reuse, R60, R119 ;  /* 0x0000003c00777223 */ /* 0x040fe20000000077 */
[C---:B------:R-:W-:Y:S01]  /*3810*/  FFMA R111, R0.reuse, R52, R111 ;  /* 0x00000034006f7223 */ /* 0x040fe2000000006f */
[C---:B------:R-:W-:Y:S01]  /*3820*/  FFMA R113, R0.reuse, R54, R113 ;  /* 0x0000003600717223 */ /* 0x040fe20000000071 */
[C---:B------:R-:W-:Y:S01]  /*3830*/  FFMA R115, R0.reuse, R56, R115 ;  /* 0x0000003800737223 */ /* 0x040fe20000000073 */
[----:B------:R-:W-:Y:S01]  /*3840*/  SHFL.IDX PT, R52, R27, R44, 0x1f ;  /* 0x00001f2c1b347589 */ /* 0x000fe200000e0000 */
[----:B------:R-:W-:-:S03]  /*3850*/  FFMA R117, R0, R58, R117 ;  /* 0x0000003a00757223 */ /* 0x000fc60000000075 */
[----:B------:R-:W-:Y:S04]  /*3860*/  SHFL.IDX PT, R54, R12, R44, 0x1f ;  /* 0x00001f2c0c367589 */ /* 0x000fe800000e0000 */
[----:B------:R-:W-:Y:S04]  /*3870*/  SHFL.IDX PT, R56, R13, R44, 0x1f ;  /* 0x00001f2c0d387589 */ /* 0x000fe800000e0000 */
[----:B------:R-:W-:Y:S01]  /*3880*/  SHFL.IDX PT, R58, R14, R44, 0x1f ;  /* 0x00001f2c0e3a7589 */ /* 0x000fe200000e0000 */
[C---:B------:R-:W-:Y:S01]  /*3890*/  FFMA R109, R0.reuse, R50, R109 ;  /* 0x00000032006d7223 */ /* 0x040fe2000000006d */
[C---:B------:R-:W-:Y:S01]  /*38a0*/  FFMA R105, R0.reuse, R10, R105 ;  /* 0x0000000a00697223 */ /* 0x040fe20000000069 */
[C---:B------:R-:W-:Y:S01]  /*38b0*/  FFMA R107, R0.reuse, R48, R107 ;  /* 0x00000030006b7223 */ /* 0x040fe2000000006b */
[----:B------:R-:W-:Y:S01]  /*38c0*/  SHFL.IDX PT, R50, R33, R44, 0x1f ;  /* 0x00001f2c21327589 */ /* 0x000fe200000e0000 */
[C---:B------:R-:W-:Y:S01]  /*38d0*/  FFMA R87, R0.reuse, R62, R87 ;  /* 0x0000003e00577223 */ /* 0x040fe20000000057 */
[C---:B------:R-:W-:Y:S01]  /*38e0*/  FFMA R121, R0.reuse, R64, R121 ;  /* 0x0000004000797223 */ /* 0x040fe20000000079 */
[----:B------:R-:W-:Y:S01]  /*38f0*/  FFMA R125, R0, R66, R125 ;  /* 0x00000042007d7223 */ /* 0x000fe2000000007d */
[----:B------:R-:W-:Y:S04]  /*3900*/  SHFL.IDX PT, R45, R35, R44, 0x1f ;  /* 0x00001f2c232d7589 */ /* 0x000fe800000e0000 */
[----:B------:R-:W-:Y:S04]  /*3910*/  SHFL.IDX PT, R0, R32, R44, 0x1f ;  /* 0x00001f2c20007589 */ /* 0x000fe800000e0000 */
[----:B------:R-:W-:Y:S04]  /*3920*/  SHFL.IDX PT, R9, R34, R44, 0x1f ;  /* 0x00001f2c22097589 */ /* 0x000fe800000e0000 */
[----:B0-----:R-:W-:Y:S04]  /*3930*/  SHFL.IDX PT, R47, R36, R44, 0x1f ;  /* 0x00001f2c242f7589 */ /* 0x001fe800000e0000 */
        /* <DEDUP_REMOVED lines=15> */
[----:B------:R-:W0:Y:S02]  /*3a30*/  SHFL.IDX PT, R123, R15, R44, 0x1f ;  /* 0x00001f2c0f7b7589 */ /* 0x000e2400000e0000 */
[-C--:B0-----:R-:W-:Y:S01]  /*3a40*/  FFMA R133, R76, R123.reuse, R133 ;  /* 0x0000007b4c857223 */ /* 0x081fe20000000085 */
[----:B------:R-:W-:Y:S02]  /*3a50*/  FFMA R60, R8, R123, R59 ;  /* 0x0000007b083c7223 */ /* 0x000fe4000000003b */
[----:B------:R-:W0:Y:S01]  /*3a60*/  SHFL.IDX PT, R123, R21, R44, 0x1f ;  /* 0x00001f2c157b7589 */ /* 0x000e2200000e0000 */
[C---:B------:R-:W-:Y:S01]  /*3a70*/  FFMA R126, R76.reuse, R52, R83 ;  /* 0x000000344c7e7223 */ /* 0x040fe20000000053 */
[C---:B------:R-:W-:Y:S01]  /*3a80*/  FFMA R124, R76.reuse, R54, R85 ;  /* 0x000000364c7c7223 */ /* 0x040fe20000000055 */
[----:B------:R-:W-:Y:S01]  /*3a90*/  FFMA R129, R76, R56, R129 ;  /* 0x000000384c817223 */ /* 0x000fe20000000081 */
[C---:B------:R-:W-:Y:S01]  /*3aa0*/  FFMA R52, R8.reuse, R52, R51 ;  /* 0x0000003408347223 */ /* 0x040fe20000000033 */
[C---:B------:R-:W-:Y:S01]  /*3ab0*/  FFMA R54, R8.reuse, R54, R53 ;  /* 0x0000003608367223 */ /* 0x040fe20000000035 */
[----:B------:R-:W-:Y:S01]  /*3ac0*/  FFMA R56, R8, R56, R55 ;  /* 0x0000003808387223 */ /* 0x000fe20000000037 */
[----:B------:R-:W-:Y:S01]  /*3ad0*/  SHFL.IDX PT, R49, R37, R44, 0x1f ;  /* 0x00001f2c25317589 */ /* 0x000fe200000e0000 */
[-C--:B0-----:R-:W-:Y:S01]  /*3ae0*/  FFMA R145, R76, R123.reuse, R145 ;  /* 0x0000007b4c917223 */ /* 0x081fe20000000091 */
[----:B------:R-:W-:-:S02]  /*3af0*/  FFMA R72, R8, R123, R71 ;  /* 0x0000007b08487223 */ /* 0x000fc40000000047 */
[----:B------:R-:W0:Y:S01]  /*3b00*/  SHFL.IDX PT, R123, R30, R44, 0x1f ;  /* 0x00001f2c1e7b7589 */ /* 0x000e2200000e0000 */
[----:B------:R-:W-:-:S03]  /*3b10*/  FFMA R131, R76, R58, R131 ;  /* 0x0000003a4c837223 */ /* 0x000fc60000000083 */
[----:B------:R-:W1:Y:S01]  /*3b20*/  SHFL.IDX PT, R51, R38, R44, 0x1f ;  /* 0x00001f2c26337589 */ /* 0x000e6200000e0000 */
[----:B------:R-:W-:-:S03]  /*3b30*/  FFMA R58, R8, R58, R57 ;  /* 0x0000003a083a7223 */ /* 0x000fc60000000039 */
[----:B------:R-:W2:Y:S04]  /*3b40*/  SHFL.IDX PT, R53, R39, R44, 0x1f ;  /* 0x00001f2c27357589 */ /* 0x000ea800000e0000 */
[----:B------:R-:W3:Y:S04]  /*3b50*/  SHFL.IDX PT, R55, R40, R44, 0x1f ;  /* 0x00001f2c28377589 */ /* 0x000ee800000e0000 */
[----:B------:R-:W4:Y:S01]  /*3b60*/  SHFL.IDX PT, R57, R41, R44, 0x1f ;  /* 0x00001f2c29397589 */ /* 0x000f2200000e0000 */
[-C--:B0-----:R-:W-:Y:S01]  /*3b70*/  FFMA R161, R76, R123.reuse, R161 ;  /* 0x0000007b4ca17223 */ /* 0x081fe200000000a1 */
[----:B------:R-:W-:-:S02]  /*3b80*/  FFMA R104, R8, R123, R103 ;  /* 0x0000007b08687223 */ /* 0x000fc40000000067 */
[----:B------:R0:W0:Y:S01]  /*3b90*/  SHFL.IDX PT, R123, R42, R44, 0x1f ;  /* 0x00001f2c2a7b7589 */ /* 0x00002200000e0000 */
[C---:B------:R-:W-:Y:S01]  /*3ba0*/  FFMA R48, R76.reuse, R50, R79 ;  /* 0x000000324c307223 */ /* 0x040fe2000000004f */
[-C--:B------:R-:W-:Y:S01]  /*3bb0*/  FFMA R82, R76, R45.reuse, R110 ;  /* 0x0000002d4c527223 */ /* 0x080fe2000000006e */
[----:B------:R-:W-:Y:S01]  /*3bc0*/  FFMA R10, R8, R45, R111 ;  /* 0x0000002d080a7223 */ /* 0x000fe2000000006f */
[C---:B------:R-:W-:Y:S01]  /*3bd0*/  FFMA R165, R76.reuse, R0, R165 ;  /* 0x000000004ca57223 */ /* 0x040fe200000000a5 */
[C---:B------:R-:W-:Y:S01]  /*3be0*/  FFMA R79, R76.reuse, R9, R108 ;  /* 0x000000094c4f7223 */ /* 0x040fe2000000006c */
[-C--:B------:R-:W-:Y:S01]  /*3bf0*/  FFMA R83, R76, R47.reuse, R112 ;  /* 0x0000002f4c537223 */ /* 0x080fe20000000070 */
[----:B------:R-:W-:Y:S01]  /*3c00*/  FFMA R45, R8, R47, R113 ;  /* 0x0000002f082d7223 */ /* 0x000fe20000000071 */
[-C--:B------:R-:W-:Y:S01]  /*3c10*/  FFMA R84, R76, R49.reuse, R114 ;  /* 0x000000314c547223 */ /* 0x080fe20000000072 */
[----:B------:R-:W-:Y:S01]  /*3c20*/  FFMA R46, R8, R49, R115 ;  /* 0x00000031082e7223 */ /* 0x000fe20000000073 */
        /* <DEDUP_REMOVED lines=13> */
[C---:B------:R-:W-:Y:S01]  /*3d00*/  FFMA R0, R8.reuse, R0, R107 ;  /* 0x0000000008007223 */ /* 0x040fe2000000006b */
[----:B------:R-:W-:Y:S01]  /*3d10*/  FFMA R9, R8, R9, R109 ;  /* 0x0000000908097223 */ /* 0x000fe2000000006d */
[-C--:B-1----:R-:W-:Y:S01]  /*3d20*/  FFMA R85, R76, R51.reuse, R116 ;  /* 0x000000334c557223 */ /* 0x082fe20000000074 */
[----:B------:R-:W-:Y:S01]  /*3d30*/  FFMA R47, R8, R51, R117 ;  /* 0x00000033082f7223 */ /* 0x000fe20000000075 */
[-C--:B--2---:R-:W-:Y:S01]  /*3d40*/  FFMA R86, R76, R53.reuse, R118 ;  /* 0x000000354c567223 */ /* 0x084fe20000000076 */
[----:B------:R-:W-:Y:S01]  /*3d50*/  FFMA R49, R8, R53, R119 ;  /* 0x0000003508317223 */ /* 0x000fe20000000077 */
[-C--:B---3--:R-:W-:Y:S01]  /*3d60*/  FFMA R122, R76, R55.reuse, R120 ;  /* 0x000000374c7a7223 */ /* 0x088fe20000000078 */
        /* <DEDUP_REMOVED lines=15> */
[-C--:B----4-:R-:W-:Y:S01]  /*3e60*/  FFMA R80, R76, R57.reuse, R80 ;  /* 0x000000394c507223 */ /* 0x090fe20000000050 */
[----:B------:R-:W-:Y:S01]  /*3e70*/  FFMA R78, R8, R57, R121 ;  /* 0x00000039084e7223 */ /* 0x000fe20000000079 */
[----:B------:R-:W-:-:S02]  /*3e80*/  MOV R81, R128 ;  /* 0x0000008000517202 */ /* 0x000fc40000000f00 */
[----:B------:R-:W-:Y:S02]  /*3e90*/  MOV R51, R126 ;  /* 0x0000007e00337202 */ /* 0x000fe40000000f00 */
[----:B------:R-:W-:Y:S02]  /*3ea0*/  MOV R53, R124 ;  /* 0x0000007c00357202 */ /* 0x000fe40000000f00 */
[----:B------:R-:W-:Y:S02]  /*3eb0*/  MOV R55, R129 ;  /* 0x0000008100377202 */ /* 0x000fe40000000f00 */
[----:B------:R-:W-:Y:S02]  /*3ec0*/  MOV R57, R131 ;  /* 0x0000008300397202 */ /* 0x000fe40000000f00 */
[----:B------:R-:W-:Y:S02]  /*3ed0*/  MOV R59, R133 ;  /* 0x00000085003b7202 */ /* 0x000fe40000000f00 */
        /* <DEDUP_REMOVED lines=29> */
[----:B0-----:R-:W-:-:S07]  /*40b0*/  MOV R120, R49 ;  /* 0x0000003100787202 */ /* 0x001fce0000000f00 */
.L_x_282:
[----:B------:R-:W-:Y:S01]  /*40c0*/  IADD3 R0, PT, PT, -R5, R4, RZ ;  /* 0x0000000405007210 */ /* 0x000fe20007ffe1ff */
[----:B------:R-:W-:Y:S01]  /*40d0*/  FFMA R76, R76, R123, R11 ;  /* 0x0000007b4c4c7223 */ /* 0x000fe2000000000b */
[----:B------:R-:W-:Y:S02]  /*40e0*/  IADD3 R127, PT, PT, R127, 0x8, RZ ;  /* 0x000000087f7f7810 */ /* 0x000fe40007ffe0ff */
[----:B------:R-:W-:-:S04]  /*40f0*/  LOP3.LUT R0, R0, 0xfffffff8, RZ, 0xc0, !PT ;  /* 0xfffffff800007812 */ /* 0x000fc800078ec0ff */
[----:B------:R-:W-:-:S04]  /*4100*/  IADD3 R0, PT, PT, R5, R0, RZ ;  /* 0x0000000005007210 */ /* 0x000fc80007ffe0ff */
[----:B------:R-:W-:Y:S01]  /*4110*/  ISETP.GE.AND P0, PT, R127, R0, PT ;  /* 0x000000007f00720c */ /* 0x000fe20003f06270 */
[----:B------:R-:W-:-:S12]  /*4120*/  FFMA R0, R8, R123, R125 ;  /* 0x0000007b08007223 */ /* 0x000fd8000000007d */
[----:B------:R-:W-:Y:S05]  /*4130*/  @!P0 BRA `(.L_x_5) ;  /* 0xffffffc000c48947 */ /* 0x000fea000383ffff */
.L_x_1:
[----:B------:R-:W-:Y:S05]  /*4140*/  BSYNC B0 ;  /* 0x0000000000007941 */ /* 0x000fea0003800000 */
.L_x_0:
[----:B------:R-:W-:Y:S01]  /*4150*/  MOV R11, R27 ;  /* 0x0000001b000b7202 */ /* 0x000fe20000000f00 */
[----:B------:R-:W-:Y:S01]  /*4160*/  BSSY.RECONVERGENT B0, `(.L_x_6) ;  /* 0x0000080000007945 */ /* 0x000fe20003800200 */
[----:B------:R-:W-:Y:S02]  /*4170*/  IADD3 R27, PT, PT, -R5, R4, RZ ;  /* 0x00000004051b7210 */ /* 0x000fe40007ffe1ff */
[----:B------:R-:W-:Y:S02]  /*4180*/  MOV R9, R43 ;  /* 0x0000002b00097202 */ /* 0x000fe40000000f00 */
[C---:B------:R-:W-:Y:S02]  /*4190*/  LOP3.LUT R86, R27.reuse, 0xfffffff8, RZ, 0xc0, !PT ;  /* 0xfffffff81b567812 */ /* 0x040fe400078ec0ff */
[----:B------:R-:W-:Y:S02]  /*41a0*/  LOP3.LUT P0, RZ, R27, 0x18, RZ, 0xc0, !PT ;  /* 0x000000181bff7812 */ /* 0x000fe4000780c0ff */
[----:B------:R-:W-:-:S02]  /*41b0*/  IADD3 R43, PT, PT, R5, R86, RZ ;  /* 0x00000056052b7210 */ /* 0x000fc40007ffe0ff */
[----:B------:R-:W-:Y:S02]  /*41c0*/  MOV R10, R33 ;  /* 0x00000021000a7202 */ /* 0x000fe40000000f00 */
[----:B------:R-:W-:Y:S02]  /*41d0*/  ISETP.LE.OR P0, PT, R4, R43, P0 ;  /* 0x0000002b0400720c */ /* 0x000fe40000703670 */
[----:B------:R-:W-:Y:S02]  /*41e0*/  LOP3.LUT R33, R27, 0xfffffffc, RZ, 0xc0, !PT ;  /* 0xfffffffc1b217812 */ /* 0x000fe400078ec0ff */
[----:B------:R-:W-:Y:S02]  /*41f0*/  MOV R8, R130 ;  /* 0x0000008200087202 */ /* 0x000fe40000000f00 */
[----:B------:R-:W-:-:S07]  /*4200*/  ISETP.GE.AND P1, PT, R86, R33, PT ;  /* 0x000000215600720c */ /* 0x000fce0003f26270 */
[----:B------:R-:W-:Y:S06]  /*4210*/  @P0 BRA `(.L_x_7) ;  /* 0x0000000400d00947 */ /* 0x000fec0003800000 */
[----:B------:R-:W0:Y:S01]  /*4220*/  S2R R49, SR_TID.X ;  /* 0x0000000000317919 */ /* 0x000e220000002100 */
[----:B------:R-:W-:-:S04]  /*4230*/  IADD3 R8, PT, PT, R4, -R43, RZ ;  /* 0x8000002b04087210 */ /* 0x000fc80007ffe0ff */
[----:B0-----:R-:W-:Y:S02]  /*4240*/  ISETP.GE.U32.AND P0, PT, R49, R8, PT ;  /* 0x000000083100720c */ /* 0x001fe40003f06070 */
[----:B------:R-:W-:-:S11]  /*4250*/  MOV R8, R43 ;  /* 0x0000002b00087202 */ /* 0x000fd60000000f00 */
[----:B------:R-:W-:Y:S05]  /*4260*/  @P0 BRA `(.L_x_7) ;  /* 0x0000000400bc0947 */ /* 0x000fea0003800000 */
[----:B------:R-:W-:Y:S01]  /*4270*/  IADD3 R15, PT, PT, R49, R8, RZ ;  /* 0x00000008310f7210 */ /* 0x000fe20007ffe0ff */
[----:B------:R-:W0:Y:S03]  /*4280*/  LDC.64 R12, c[0x0][0x3a8] ;  /* 0x0000ea00ff0c7b82 */ /* 0x000e260000000a00 */
[----:B------:R-:W-:-:S04]  /*4290*/  IADD3 R22, PT, PT, R27, R15, RZ ;  /* 0x0000000f1b167210 */ /* 0x000fc80007ffe0ff */
[C---:B------:R-:W-:Y:S01]  /*42a0*/  IADD3 R28, PT, PT, R27.reuse, R22, RZ ;  /* 0x000000161b1c7210 */ /* 0x040fe20007ffe0ff */
[----:B------:R-:W1:Y:S03]  /*42b0*/  LDC.64 R42, c[0x0][0x3b0] ;  /* 0x0000ec00ff2a7b82 */ /* 0x000e660000000a00 */
[----:B------:R-:W-:-:S04]  /*42c0*/  IADD3 R16, PT, PT, R27, R28, RZ ;  /* 0x0000001c1b107210 */ /* 0x000fc80007ffe0ff */
[----:B------:R-:W-:-:S04]  /*42d0*/  IADD3 R18, PT, PT, R27, R16, RZ ;  /* 0x000000101b127210 */ /* 0x000fc80007ffe0ff */
[----:B------:R-:W-:-:S04]  /*42e0*/  IADD3 R24, PT, PT, R27, R18, RZ ;  /* 0x000000121b187210 */ /* 0x000fc80007ffe0ff */
[----:B------:R-:W-:Y:S01]  /*42f0*/  IADD3 R20, PT, PT, R27, R24, RZ ;  /* 0x000000181b147210 */ /* 0x000fe20007ffe0ff */
[----:B0-----:R-:W-:-:S03]  /*4300*/  IMAD.WIDE.U32 R12, R15, 0x4, R12 ;  /* 0x000000040f0c7825 */ /* 0x001fc600078e000c */
[C---:B------:R-:W-:Y:S02]  /*4310*/  IADD3 R38, PT, PT, R27.reuse, R20, RZ ;  /* 0x000000141b267210 */ /* 0x040fe40007ffe0ff */
[----:B------:R-:W2:Y:S02]  /*4320*/  LDG.E.CONSTANT R7, desc[UR4][R12.64] ;  /* 0x000000040c077981 */ /* 0x000ea4000c1e9900 */
[----:B------:R-:W-:Y:S01]  /*4330*/  IADD3 R34, PT, PT, R27, R38, RZ ;  /* 0x000000261b227210 */ /* 0x000fe20007ffe0ff */
[----:B-1----:R-:W-:-:S03]  /*4340*/  IMAD.WIDE.U32 R14, R15, 0x4, R42 ;  /* 0x000000040f0e7825 */ /* 0x002fc600078e002a */
        /* <DEDUP_REMOVED lines=9> */
[--C-:B------:R-:W-:Y:S01]  /*43e0*/  IMAD.WIDE.U32 R22, R22, 0x4, R42.reuse ;  /* 0x0000000416167825 */ /* 0x100fe200078e002a */
[----:B------:R0:W5:Y:S02]  /*43f0*/  LDG.E.CONSTANT R14, desc[UR4][R24.64] ;  /* 0x00000004180e7981 */ /* 0x000164000c1e9900 */
[C---:B------:R-:W-:Y:S01]  /*4400*/  IADD3 R36, PT, PT, R27.reuse, R44, RZ ;  /* 0x0000002c1b247210 */ /* 0x040fe20007ffe0ff */
[--C-:B------:R-:W-:Y:S01]  /*4410*/  IMAD.WIDE.U32 R34, R34, 0x4, R42.reuse ;  /* 0x0000000422227825 */ /* 0x100fe200078e002a */
[----:B------:R-:W5:Y:S02]  /*4420*/  LDG.E.CONSTANT R12, desc[UR4][R16.64] ;  /* 0x00000004100c7981 */ /* 0x000f64000c1e9900 */
[C---:B------:R-:W-:Y:S01]  /*4430*/  IADD3 R40, PT, PT, R27.reuse, R36, RZ ;  /* 0x000000241b287210 */ /* 0x040fe20007ffe0ff */
[--C-:B------:R-:W-:Y:S01]  /*4440*/  IMAD.WIDE.U32 R18, R18, 0x4, R42.reuse ;  /* 0x0000000412127825 */ /* 0x100fe200078e002a */
[----:B------:R-:W5:Y:S02]  /*4450*/  LDG.E.CONSTANT R10, desc[UR4][R22.64] ;  /* 0x00000004160a7981 */ /* 0x000f64000c1e9900 */
[C---:B------:R-:W-:Y:S01]  /*4460*/  IADD3 R41, PT, PT, R27.reuse, R40, RZ ;  /* 0x000000281b297210 */ /* 0x040fe20007ffe0ff */
[--C-:B0-----:R-:W-:Y:S01]  /*4470*/  IMAD.WIDE.U32 R24, R32, 0x4, R42.reuse ;  /* 0x0000000420187825 */ /* 0x101fe200078e002a */
[----:B------:R-:W5:Y:S02]  /*4480*/  LDG.E.CONSTANT R13, desc[UR4][R18.64] ;  /* 0x00000004120d7981 */ /* 0x000f64000c1e9900 */
[C---:B------:R-:W-:Y:S01]  /*4490*/  IADD3 R46, PT, PT, R27.reuse, R41, RZ ;  /* 0x000000291b2e7210 */ /* 0x040fe20007ffe0ff */
[--C-:B------:R-:W-:Y:S01]  /*44a0*/  IMAD.WIDE.U32 R38, R38, 0x4, R42.reuse ;  /* 0x0000000426267825 */ /* 0x100fe200078e002a */
[----:B------:R0:W5:Y:S02]  /*44b0*/  LDG.E.CONSTANT R17, desc[UR4][R34.64] ;  /* 0x0000000422117981 */ /* 0x000164000c1e9900 */
[C---:B------:R-:W-:Y:S01]  /*44c0*/  IADD3 R47, PT, PT, R27.reuse, R46, RZ ;  /* 0x0000002e1b2f7210 */ /* 0x040fe20007ffe0ff */
[----:B------:R-:W-:Y:S01]  /*44d0*/  IMAD.WIDE.U32 R30, R30, 0x4, R42 ;  /* 0x000000041e1e7825 */ /* 0x000fe200078e002a */
[----:B------:R-:W5:Y:S02]  /*44e0*/  LDG.E.CONSTANT R16, desc[UR4][R38.64] ;  /* 0x0000000426107981 */ /* 0x000f64000c1e9900 */
[----:B------:R-:W-:-:S02]  /*44f0*/  IADD3 R79, PT, PT, R27, R47, RZ ;  /* 0x0000002f1b4f7210 */ /* 0x000fc40007ffe0ff */
[----:B------:R1:W5:Y:S02]  /*4500*/  LDG.E.CONSTANT R19, desc[UR4][R30.64] ;  /* 0x000000041e137981 */ /* 0x000364000c1e9900 */
[----:B------:R-:W-:-:S04]  /*4510*/  IADD3 R82, PT, PT, R27, R79, RZ ;  /* 0x0000004f1b527210 */ /* 0x000fc80007ffe0ff */
        /* <DEDUP_REMOVED lines=9> */
[----:B------:R-:W-:-:S04]  /*45b0*/  IMAD.WIDE.U32 R38, R47, 0x4, R42 ;  /* 0x000000042f267825 */ /* 0x000fc800078e002a */
[----:B------:R-:W-:Y:S01]  /*45c0*/  IMAD.WIDE.U32 R46, R84, 0x4, R42 ;  /* 0x00000004542e7825 */ /* 0x000fe200078e002a */
[----:B------:R-:W-:-:S03]  /*45d0*/  IADD3 R84, PT, PT, R27, R79, RZ ;  /* 0x0000004f1b547210 */ /* 0x000fc60007ffe0ff */
[----:B------:R-:W-:Y:S01]  /*45e0*/  IMAD.WIDE.U32 R20, R20, 0x4, R42 ;  /* 0x0000000414147825 */ /* 0x000fe200078e002a */
[----:B------:R-:W-:-:S03]  /*45f0*/  IADD3 R122, PT, PT, R27, R84, RZ ;  /* 0x000000541b7a7210 */ /* 0x000fc60007ffe0ff */
[--C-:B------:R-:W-:Y:S01]  /*4600*/  IMAD.WIDE.U32 R28, R40, 0x4, R42.reuse ;  /* 0x00000004281c7825 */ /* 0x100fe200078e002a */
[----:B------:R-:W5:Y:S03]  /*4610*/  LDG.E.CONSTANT R15, desc[UR4][R20.64] ;  /* 0x00000004140f7981 */ /* 0x000f66000c1e9900 */
[----:B------:R-:W-:Y:S01]  /*4620*/  IMAD.WIDE.U32 R40, R41, 0x4, R42 ;  /* 0x0000000429287825 */ /* 0x000fe200078e002a */
[----:B------:R-:W-:-:S03]  /*4630*/  IADD3 R123, PT, PT, R27, R122, RZ ;  /* 0x0000007a1b7b7210 */ /* 0x000fc60007ffe0ff */
[--C-:B------:R-:W-:Y:S02]  /*4640*/  IMAD.WIDE.U32 R22, R26, 0x4, R42.reuse ;  /* 0x000000041a167825 */ /* 0x100fe400078e002a */
[----:B------:R0:W5:Y:S02]  /*4650*/  LDG.E.CONSTANT R26, desc[UR4][R38.64] ;  /* 0x00000004261a7981 */ /* 0x000164000c1e9900 */
[--C-:B------:R-:W-:Y:S02]  /*4660*/  IMAD.WIDE.U32 R44, R44, 0x4, R42.reuse ;  /* 0x000000042c2c7825 */ /* 0x100fe400078e002a */
[----:B------:R-:W5:Y:S02]  /*4670*/  LDG.E.CONSTANT R20, desc[UR4][R24.64] ;  /* 0x0000000418147981 */ /* 0x000f64000c1e9900 */
[--C-:B------:R-:W-:Y:S02]  /*4680*/  IMAD.WIDE.U32 R36, R36, 0x4, R42.reuse ;  /* 0x0000000424247825 */ /* 0x100fe400078e002a */
[----:B------:R1:W5:Y:S02]  /*4690*/  LDG.E.CONSTANT R21, desc[UR4][R44.64] ;  /* 0x000000042c157981 */ /* 0x000364000c1e9900 */
[----:B0-----:R-:W-:-:S02]  /*46a0*/  IMAD.WIDE.U32 R38, R88, 0x4, R42 ;  /* 0x0000000458267825 */ /* 0x001fc400078e002a */
[----:B------:R-:W5:Y:S04]  /*46b0*/  LDG.E.CONSTANT R18, desc[UR4][R22.64] ;  /* 0x0000000416127981 */ /* 0x000f68000c1e9900 */
[----:B------:R0:W5:Y:S01]  /*46c0*/  LDG.E.CONSTANT R24, desc[UR4][R40.64] ;  /* 0x0000000428187981 */ /* 0x000162000c1e9900 */
[----:B------:R-:W-:-:S03]  /*46d0*/  IMAD.WIDE.U32 R82, R82, 0x4, R42 ;  /* 0x0000000452527825 */ /* 0x000fc600078e002a */
[----:B------:R-:W5:Y:S01]  /*46e0*/  LDG.E.CONSTANT R25, desc[UR4][R30.64] ;  /* 0x000000041e197981 */ /* 0x000f62000c1e9900 */
[----:B-1----:R-:W-:-:S03]  /*46f0*/  IMAD.WIDE.U32 R44, R85, 0x4, R42 ;  /* 0x00000004552c7825 */ /* 0x002fc600078e002a */
[----:B------:R1:W5:Y:S01]  /*4700*/  LDG.E.CONSTANT R22, desc[UR4][R36.64] ;  /* 0x0000000424167981 */ /* 0x000362000c1e9900 */
[----:B0-----:R-:W-:-:S03]  /*4710*/  IMAD.WIDE.U32 R40, R89, 0x4, R42 ;  /* 0x0000000459287825 */ /* 0x001fc600078e002a */
[----:B------:R-:W5:Y:S01]  /*4720*/  LDG.E.CONSTANT R23, desc[UR4][R28.64] ;  /* 0x000000041c177981 */ /* 0x000f62000c1e9900 */
[--C-:B------:R-:W-:Y:S01]  /*4730*/  IMAD.WIDE.U32 R88, R79, 0x4, R42.reuse ;  /* 0x000000044f587825 */ /* 0x100fe200078e002a */
[C---:B------:R-:W-:Y:S02]  /*4740*/  IADD3 R79, PT, PT, R27.reuse, R123, RZ ;  /* 0x0000007b1b4f7210 */ /* 0x040fe40007ffe0ff */
[----:B------:R-:W5:Y:S02]  /*4750*/  LDG.E.CONSTANT R30, desc[UR4][R46.64] ;  /* 0x000000042e1e7981 */ /* 0x000f64000c1e9900 */
[----:B------:R-:W-:Y:S01]  /*4760*/  IADD3 R125, PT, PT, R27, R79, RZ ;  /* 0x0000004f1b7d7210 */ /* 0x000fe20007ffe0ff */
[--C-:B-1----:R-:W-:Y:S01]  /*4770*/  IMAD.WIDE.U32 R36, R32, 0x4, R42.reuse ;  /* 0x0000000420247825 */ /* 0x102fe200078e002a */
[----:B------:R0:W5:Y:S03]  /*4780*/  LDG.E.CONSTANT R29, desc[UR4][R82.64] ;  /* 0x00000004521d7981 */ /* 0x000166000c1e9900 */
[--C-:B------:R-:W-:Y:S01]  /*4790*/  IMAD.WIDE.U32 R90, R90, 0x4, R42.reuse ;  /* 0x000000045a5a7825 */ /* 0x100fe200078e002a */
[----:B------:R1:W5:Y:S03]  /*47a0*/  LDG.E.CONSTANT R32, desc[UR4][R44.64] ;  /* 0x000000042c207981 */ /* 0x000366000c1e9900 */
[--C-:B------:R-:W-:Y:S01]  /*47b0*/  IMAD.WIDE.U32 R84, R84, 0x4, R42.reuse ;  /* 0x0000000454547825 */ /* 0x100fe200078e002a */
[----:B------:R-:W5:Y:S03]  /*47c0*/  LDG.E.CONSTANT R28, desc[UR4][R34.64] ;  /* 0x00000004221c7981 */ /* 0x000f66000c1e9900 */
[--C-:B0-----:R-:W-:Y:S01]  /*47d0*/  IMAD.WIDE.U32 R82, R122, 0x4, R42.reuse ;  /* 0x000000047a527825 */ /* 0x101fe200078e002a */
[----:B------:R-:W5:Y:S03]  /*47e0*/  LDG.E.CONSTANT R31, desc[UR4][R36.64] ;  /* 0x00000004241f7981 */ /* 0x000f66000c1e9900 */
[----:B------:R-:W-:-:S04]  /*47f0*/  IMAD.WIDE.U32 R46, R123, 0x4, R42 ;  /* 0x000000047b2e7825 */ /* 0x000fc800078e002a */
[--C-:B-1----:R-:W-:Y:S01]  /*4800*/  IMAD.WIDE.U32 R44, R79, 0x4, R42.reuse ;  /* 0x000000044f2c7825 */ /* 0x102fe200078e002a */
[----:B------:R-:W5:Y:S03]  /*4810*/  LDG.E.CONSTANT R34, desc[UR4][R38.64] ;  /* 0x0000000426227981 */ /* 0x000f66000c1e9900 */
[----:B------:R-:W-:Y:S01]  /*4820*/  IMAD.WIDE.U32 R42, R125, 0x4, R42 ;  /* 0x000000047d2a7825 */ /* 0x000fe200078e002a */
[----:B------:R-:W5:Y:S04]  /*4830*/  LDG.E.CONSTANT R35, desc[UR4][R40.64] ;  /* 0x0000000428237981 */ /* 0x000f68000c1e9900 */
[----:B------:R0:W5:Y:S04]  /*4840*/  LDG.E.CONSTANT R37, desc[UR4][R88.64] ;  /* 0x0000000458257981 */ /* 0x000168000c1e9900 */
[----:B------:R-:W5:Y:S04]  /*4850*/  LDG.E.CONSTANT R38, desc[UR4][R84.64] ;  /* 0x0000000454267981 */ /* 0x000f68000c1e9900 */
[----:B------:R-:W5:Y:S04]  /*4860*/  LDG.E.CONSTANT R39, desc[UR4][R82.64] ;  /* 0x0000000452277981 */ /* 0x000f68000c1e9900 */
[----:B------:R-:W5:Y:S04]  /*4870*/  LDG.E.CONSTANT R40, desc[UR4][R46.64] ;  /* 0x000000042e287981 */ /* 0x000f68000c1e9900 */
[----:B------:R-:W5:Y:S04]  /*4880*/  LDG.E.CONSTANT R41, desc[UR4][R44.64] ;  /* 0x000000042c297981 */ /* 0x000f68000c1e9900 */
[----:B------:R-:W5:Y:S01]  /*4890*/  LDG.E.CONSTANT R42, desc[UR4][R42.64] ;  /* 0x000000042a2a7981 */ /* 0x000f62000c1e9900 */
[----:B0-----:R-:W0:Y:S03]  /*48a0*/  S2R R88, SR_CTAID.Y ;  /* 0x0000000000587919 */ /* 0x001e260000002600 */
[----:B------:R0:W5:Y:S02]  /*48b0*/  LDG.E.CONSTANT R36, desc[UR4][R90.64] ;  /* 0x000000045a247981 */ /* 0x000164000c1e9900 */
[----:B0-----:R-:W-:-:S05]  /*48c0*/  LEA R90, R88, R49, 0x6 ;  /* 0x00000031585a7211 */ /* 0x001fca00078e30ff */
[----:B------:R-:W-:-:S05]  /*48d0*/  IMAD R49, R3, 0x104000, R90 ;  /* 0x0010400003317824 */ /* 0x000fca00078e025a */
[----:B------:R-:W-:Y:S02]  /*48e0*/  LEA R90, R2, R49, 0xe ;  /* 0x00000031025a7211 */ /* 0x000fe400078e70ff */
[----:B--2---:R-:W-:-:S04]  /*48f0*/  SHF.R.S32.HI R88, RZ, 0x1f, R7 ;  /* 0x0000001fff587819 */ /* 0x004fc80000011407 */
[----:B------:R-:W-:-:S04]  /*4900*/  LEA.HI R88, R88, R7, RZ, 0x8 ;  /* 0x0000000758587211 */ /* 0x000fc800078f40ff */
[----:B------:R-:W-:Y:S02]  /*4910*/  SHF.R.U32.HI R49, RZ, 0x8, R88 ;  /* 0x00000008ff317819 */ /* 0x000fe40000011658 */
[----:B------:R-:W-:-:S03]  /*4920*/  LOP3.LUT R88, R88, 0x3ffff00, RZ, 0xc0, !PT ;  /* 0x03ffff0058587812 */ /* 0x000fc600078ec0ff */
[----:B------:R-:W-:Y:S01]  /*4930*/  IMAD R49, R49, 0x104000, R90 ;  /* 0x0010400031317824 */ /* 0x000fe200078e025a */
[----:B------:R-:W-:-:S04]  /*4940*/  IADD3 R88, PT, PT, R7, -R88, RZ ;  /* 0x8000005807587210 */ /* 0x000fc80007ffe0ff */
[----:B------:R-:W-:-:S07]  /*4950*/  LEA R7, R88, R49, 0x6 ;  /* 0x0000003158077211 */ /* 0x000fce00078e30ff */
.L_x_7:
[----:B------:R-:W-:Y:S05]  /*4960*/  BSYNC.RECONVERGENT B0 ;  /* 0x0000000000007941 */ /* 0x000fea0003800200 */
.L_x_6:
[----:B------:R-:W-:Y:S04]  /*4970*/  BSSY B0, `(.L_x_8) ;  /* 0x000029f000007945 */ /* 0x000fe80003800000 */
[----:B------:R-:W-:Y:S05]  /*4980*/  @P1 BRA `(.L_x_9) ;  /* 0x0000002800741947 */ /* 0x000fea0003800000 */
[----:B------:R-:W-:Y:S01]  /*4990*/  UMOV UR6, 0xffffffff ;  /* 0xffffffff00067882 */ /* 0x000fe20000000000 */
[----:B------:R-:W-:Y:S02]  /*49a0*/  IADD3 R43, PT, PT, -R8, R86, R5 ;  /* 0x00000056082b7210 */ /* 0x000fe40007ffe105 */
[----:B------:R-:W-:Y:S05]  /*49b0*/  BRA.DIV UR6, `(.L_x_10) ;  /* 0x000000c206887947 */ /* 0x000fea000b800000 */
[----:B-----5:R-:W0:Y:S01]  /*49c0*/  SHFL.IDX PT, R123, R10, R43, 0x1f ;  /* 0x00001f2b0a7b7589 */ /* 0x020e2200000e0000 */
[----:B------:R-:W1:Y:S03]  /*49d0*/  LDC.64 R82, c[0x0][0x380] ;  /* 0x0000e000ff527b82 */ /* 0x000e660000000a00 */
[----:B------:R-:W1:Y:S01]  /*49e0*/  SHFL.IDX PT, R85, R7, R43, 0x1f ;  /* 0x00001f2b07557589 */ /* 0x000e6200000e0000 */
[----:B0-----:R-:W-:Y:S01]  /*49f0*/  FSETP.GT.AND P1, PT, R123, RZ, PT ;  /* 0x000000ff7b00720b */ /* 0x001fe20003f24000 */
[----:B-1----:R-:W-:-:S12]  /*4a00*/  IMAD.WIDE R84, R85, 0x4, R82 ;  /* 0x0000000455547825 */ /* 0x002fd800078e0252 */
[----:B------:R-:W2:Y:S04]  /*4a10*/  @P1 LDG.E.CONSTANT R122, desc[UR4][R84.64] ;  /* 0x00000004547a1981 */ /* 0x000ea8000c1e9900 */
[----:B------:R-:W3:Y:S04]  /*4a20*/  @P1 LDG.E.CONSTANT R126, desc[UR4][R84.64+0x80] ;  /* 0x00008004547e1981 */ /* 0x000ee8000c1e9900 */
[----:B------:R-:W0:Y:S04]  /*4a30*/  SHFL.IDX PT, R124, R11, R43, 0x1f ;  /* 0x00001f2b0b7c7589 */ /* 0x000e2800000e0000 */
[----:B------:R-:W1:Y:S01]  /*4a40*/  SHFL.IDX PT, R86, R12, R43, 0x1f ;  /* 0x00001f2b0c567589 */ /* 0x000e6200000e0000 */
[----:B0-----:R-:W-:-:S02]  /*4a50*/  FSETP.GT.AND P0, PT, R124, RZ, PT ;  /* 0x000000ff7c00720b */ /* 0x001fc40003f04000 */
[----:B-1----:R-:W-:-:S11]  /*4a60*/  FSETP.GT.AND P3, PT, R86, RZ, PT ;  /* 0x000000ff5600720b */ /* 0x002fd60003f64000 */
[----:B------:R-:W4:Y:S04]  /*4a70*/  @P0 LDG.E.CONSTANT R127, desc[UR4][R84.64] ;  /* 0x00000004547f0981 */ /* 0x000f28000c1e9900 */
[----:B------:R-:W4:Y:S04]  /*4a80*/  @P0 LDG.E.CONSTANT R129, desc[UR4][R84.64+0x80] ;  /* 0x0000800454810981 */ /* 0x000f28000c1e9900 */
[----:B------:R-:W4:Y:S04]  /*4a90*/  @P3 LDG.E.CONSTANT R131, desc[UR4][R84.64] ;  /* 0x0000000454833981 */ /* 0x000f28000c1e9900 */
[----:B------:R-:W4:Y:S04]  /*4aa0*/  @P3 LDG.E.CONSTANT R133, desc[UR4][R84.64+0x80] ;  /* 0x0000800454853981 */ /* 0x000f28000c1e9900 */
[----:B------:R-:W0:Y:S01]  /*4ab0*/  SHFL.IDX PT, R125, R13, R43, 0x1f ;  /* 0x00001f2b0d7d7589 */ /* 0x000e2200000e0000 */
[----:B------:R-:W-:Y:S01]  /*4ac0*/  HFMA2 R45, -RZ, RZ, 0, 0 ;  /* 0x00000000ff2d7431 */ /* 0x000fe200000001ff */
[----:B0-----:R-:W-:-:S13]  /*4ad0*/  FSETP.GT.AND P2, PT, R125, RZ, PT ;  /* 0x000000ff7d00720b */ /* 0x001fda0003f44000 */
[----:B------:R-:W4:Y:S01]  /*4ae0*/  @P2 LDG.E.CONSTANT R128, desc[UR4][R84.64] ;  /* 0x0000000454802981 */ /* 0x000f22000c1e9900 */
[-C--:B--2---:R-:W-:Y:S01]  /*4af0*/  @P1 FMUL R122, R122, R123.reuse ;  /* 0x0000007b7a7a1220 */ /* 0x084fe20000400000 */
[----:B---3--:R-:W-:Y:S02]  /*4b00*/  @P1 FMUL R123, R126, R123 ;  /* 0x0000007b7e7b1220 */ /* 0x008fe40000400000 */
[----:B------:R-:W2:Y:S02]  /*4b10*/  @P2 LDG.E.CONSTANT R126, desc[UR4][R84.64+0x80] ;  /* 0x00008004547e2981 */ /* 0x000ea4000c1e9900 */
[----:B------:R-:W-:-:S05]  /*4b20*/  @P1 MOV R45, R122 ;  /* 0x0000007a002d1202 */ /* 0x000fca0000000f00 */
[----:B------:R-:W-:Y:S01]  /*4b30*/  FADD R48, R48, R45 ;  /* 0x0000002d30307221 */ /* 0x000fe20000000000 */
[----:B------:R-:W-:Y:S02]  /*4b40*/  CS2R R44, SRZ ;  /* 0x00000000002c7805 */ /* 0x000fe4000001ff00 */
[----:B------:R-:W-:Y:S02]  /*4b50*/  @P1 MOV R45, R123 ;  /* 0x0000007b002d1202 */ /* 0x000fe40000000f00 */
[----:B------:R-:W0:Y:S02]  /*4b60*/  SHFL.IDX PT, R123, R14, R43, 0x1f ;  /* 0x00001f2b0e7b7589 */ /* 0x000e2400000e0000 */
[----:B0-----:R-:W-:-:S13]  /*4b70*/  FSETP.GT.AND P1, PT, R123, RZ, PT ;  /* 0x000000ff7b00720b */ /* 0x001fda0003f24000 */
[----:B------:R-:W3:Y:S01]  /*4b80*/  @P1 LDG.E.CONSTANT R130, desc[UR4][R84.64] ;  /* 0x0000000454821981 */ /* 0x000ee2000c1e9900 */
[-C--:B----4-:R-:W-:Y:S01]  /*4b90*/  @P0 FMUL R122, R127, R124.reuse ;  /* 0x0000007c7f7a0220 */ /* 0x090fe20000400000 */
[----:B------:R-:W-:Y:S01]  /*4ba0*/  @P0 FMUL R124, R129, R124 ;  /* 0x0000007c817c0220 */ /* 0x000fe20000400000 */
[----:B------:R-:W-:Y:S01]  /*4bb0*/  FADD R50, R50, R45 ;  /* 0x0000002d32327221 */ /* 0x000fe20000000000 */
[----:B------:R-:W4:Y:S02]  /*4bc0*/  @P1 LDG.E.CONSTANT R132, desc[UR4][R84.64+0x80] ;  /* 0x0000800454841981 */ /* 0x000f24000c1e9900 */
[----:B------:R-:W-:-:S05]  /*4bd0*/  @P0 MOV R44, R122 ;  /* 0x0000007a002c0202 */ /* 0x000fca0000000f00 */
[----:B------:R-:W-:Y:S01]  /*4be0*/  FADD R51, R51, R44 ;  /* 0x0000002c33337221 */ /* 0x000fe20000000000 */
[----:B------:R-:W-:Y:S02]  /*4bf0*/  CS2R R44, SRZ ;  /* 0x00000000002c7805 */ /* 0x000fe4000001ff00 */
[----:B------:R-:W-:Y:S02]  /*4c00*/  @P0 MOV R45, R124 ;  /* 0x0000007c002d0202 */ /* 0x000fe40000000f00 */
[----:B------:R-:W0:Y:S01]  /*4c10*/  SHFL.IDX PT, R124, R15, R43, 0x1f ;  /* 0x00001f2b0f7c7589 */ /* 0x000e2200000e0000 */
[----:B------:R-:W-:-:S05]  /*4c20*/  @P3 FMUL R122, R131, R86 ;  /* 0x00000056837a3220 */ /* 0x000fca0000400000 */
[----:B------:R-:W-:Y:S02]  /*4c30*/  @P3 MOV R44, R122 ;  /* 0x0000007a002c3202 */ /* 0x000fe40000000f00 */
[----:B------:R-:W1:Y:S01]  /*4c40*/  SHFL.IDX PT, R122, R16, R43, 0x1f ;  /* 0x00001f2b107a7589 */ /* 0x000e6200000e0000 */
[----:B------:R-:W-:Y:S01]  /*4c50*/  @P3 FMUL R86, R133, R86 ;  /* 0x0000005685563220 */ /* 0x000fe20000400000 */
[----:B------:R-:W-:Y:S01]  /*4c60*/  FADD R52, R52, R45 ;  /* 0x0000002d34347221 */ /* 0x000fe20000000000 */
[----:B------:R-:W-:Y:S01]  /*4c70*/  FADD R53, R53, R44 ;  /* 0x0000002c35357221 */ /* 0x000fe20000000000 */
[----:B------:R-:W-:Y:S02]  /*4c80*/  CS2R R44, SRZ ;  /* 0x00000000002c7805 */ /* 0x000fe4000001ff00 */
[----:B------:R-:W-:Y:S02]  /*4c90*/  @P3 MOV R45, R86 ;  /* 0x00000056002d3202 */ /* 0x000fe40000000f00 */
[----:B0-----:R-:W-:-:S02]  /*4ca0*/  FSETP.GT.AND P0, PT, R124, RZ, PT ;  /* 0x000000ff7c00720b */ /* 0x001fc40003f04000 */
[----:B-1----:R-:W-:-:S11]  /*4cb0*/  FSETP.GT.AND P3, PT, R122, RZ, PT ;  /* 0x000000ff7a00720b */ /* 0x002fd60003f64000 */
[----:B------:R-:W4:Y:S04]  /*4cc0*/  @P0 LDG.E.CONSTANT R127, desc[UR4][R84.64] ;  /* 0x00000004547f0981 */ /* 0x000f28000c1e9900 */
[----:B------:R-:W4:Y:S04]  /*4cd0*/  @P0 LDG.E.CONSTANT R129, desc[UR4][R84.64+0x80] ;  /* 0x0000800454810981 */ /* 0x000f28000c1e9900 */
[----:B------:R-:W4:Y:S04]  /*4ce0*/  @P3 LDG.E.CONSTANT R131, desc[UR4][R84.64] ;  /* 0x0000000454833981 */ /* 0x000f28000c1e9900 */
[----:B------:R-:W4:Y:S01]  /*4cf0*/  @P3 LDG.E.CONSTANT R133, desc[UR4][R84.64+0x80] ;  /* 0x0000800454853981 */ /* 0x000f22000c1e9900 */
[----:B------:R-:W-:-:S05]  /*4d00*/  @P2 FMUL R86, R128, R125 ;  /* 0x0000007d80562220 */ /* 0x000fca0000400000 */
[----:B------:R-:W-:Y:S01]  /*4d10*/  @P2 MOV R44, R86 ;  /* 0x00000056002c2202 */ /* 0x000fe20000000f00 */
[----:B------:R-:W-:-:S04]  /*4d20*/  FADD R54, R54, R45 ;  /* 0x0000002d36367221 */ /* 0x000fc80000000000 */
[----:B------:R-:W-:Y:S01]  /*4d30*/  FADD R55, R55, R44 ;  /* 0x0000002c37377221 */ /* 0x000fe20000000000 */
[----:B------:R-:W-:Y:S01]  /*4d40*/  CS2R R44, SRZ ;  /* 0x00000000002c7805 */ /* 0x000fe2000001ff00 */
[----:B--2---:R-:W-:-:S05]  /*4d50*/  @P2 FMUL R125, R126, R125 ;  /* 0x0000007d7e7d2220 */ /* 0x004fca0000400000 */
[----:B------:R-:W-:Y:S02]  /*4d60*/  @P2 MOV R45, R125 ;  /* 0x0000007d002d2202 */ /* 0x000fe40000000f00 */
[----:B------:R-:W0:Y:S02]  /*4d70*/  SHFL.IDX PT, R125, R17, R43, 0x1f ;  /* 0x00001f2b117d7589 */ /* 0x000e2400000e0000 */
[----:B0-----:R-:W-:-:S13]  /*4d80*/  FSETP.GT.AND P2, PT, R125, RZ, PT ;  /* 0x000000ff7d00720b */ /* 0x001fda0003f44000 */
[----:B------:R-:W2:Y:S01]  /*4d90*/  @P2 LDG.E.CONSTANT R128, desc[UR4][R84.64] ;  /* 0x0000000454802981 */ /* 0x000ea2000c1e9900 */
[----:B---3--:R-:W-:-:S03]  /*4da0*/  @P1 FMUL R86, R130, R123 ;  /* 0x0000007b82561220 */ /* 0x008fc60000400000 */
[----:B------:R-:W3:Y:S02]  /*4db0*/  @P2 LDG.E.CONSTANT R130, desc[UR4][R84.64+0x80] ;  /* 0x0000800454822981 */ /* 0x000ee4000c1e9900 */
[----:B------:R-:W-:Y:S01]  /*4dc0*/  @P1 MOV R44, R86 ;  /* 0x00000056002c1202 */ /* 0x000fe20000000f00 */
[----:B----4-:R-:W-:Y:S01]  /*4dd0*/  @P1 FMUL R123, R132, R123 ;  /* 0x0000007b847b1220 */ /* 0x010fe20000400000 */
[----:B------:R-:W-:-:S03]  /*4de0*/  FADD R56, R56, R45 ;  /* 0x0000002d38387221 */ /* 0x000fc60000000000 */
[----:B------:R-:W-:Y:S01]  /*4df0*/  FADD R57, R57, R44 ;  /* 0x0000002c39397221 */ /* 0x000fe20000000000 */
[----:B------:R-:W-:Y:S02]  /*4e00*/  CS2R R44, SRZ ;  /* 0x00000000002c7805 */ /* 0x000fe4000001ff00 */
[----:B------:R-:W-:Y:S02]  /*4e10*/  @P1 MOV R45, R123 ;  /* 0x0000007b002d1202 */ /* 0x000fe40000000f00 */
[----:B------:R-:W0:Y:S03]  /*4e20*/  SHFL.IDX PT, R123, R18, R43, 0x1f ;  /* 0x00001f2b127b7589 */ /* 0x000e2600000e0000 */
[----:B------:R-:W-:Y:S01]  /*4e30*/  FADD R58, R58, R45 ;  /* 0x0000002d3a3a7221 */ /* 0x000fe20000000000 */
[----:B------:R-:W1:Y:S01]  /*4e40*/  SHFL.IDX PT, R126, R19, R43, 0x1f ;  /* 0x00001f2b137e7589 */ /* 0x000e6200000e0000 */
[----:B------:R-:W-:-:S05]  /*4e50*/  @P0 FMUL R86, R127, R124 ;  /* 0x0000007c7f560220 */ /* 0x000fca0000400000 */
[----:B------:R-:W-:Y:S01]  /*4e60*/  @P0 MOV R44, R86 ;  /* 0x00000056002c0202 */ /* 0x000fe20000000f00 */
[----:B------:R-:W-:Y:S01]  /*4e70*/  @P0 FMUL R124, R129, R124 ;  /* 0x0000007c817c0220 */ /* 0x000fe20000400000 */
[----:B------:R-:W-:-:S03]  /*4e80*/  @P3 FMUL R86, R131, R122 ;  /* 0x0000007a83563220 */ /* 0x000fc60000400000 */
[----:B------:R-:W-:Y:S01]  /*4e90*/  FADD R59, R59, R44 ;  /* 0x0000002c3b3b7221 */ /* 0x000fe20000000000 */
[----:B------:R-:W-:Y:S02]  /*4ea0*/  CS2R R44, SRZ ;  /* 0x00000000002c7805 */ /* 0x000fe4000001ff00 */
[----:B------:R-:W-:Y:S02]  /*4eb0*/  @P0 MOV R45, R124 ;  /* 0x0000007c002d0202 */ /* 0x000fe40000000f00 */
[----:B------:R-:W-:Y:S01]  /*4ec0*/  @P3 MOV R44, R86 ;  /* 0x00000056002c3202 */ /* 0x000fe20000000f00 */
[----:B------:R-:W-:Y:S01]  /*4ed0*/  @P3 FMUL R122, R133, R122 ;  /* 0x0000007a857a3220 */ /* 0x000fe20000400000 */
[----:B0-----:R-:W-:Y:S01]  /*4ee0*/  FSETP.GT.AND P1, PT, R123, RZ, PT ;  /* 0x000000ff7b00720b */ /* 0x001fe20003f24000 */
[----:B------:R-:W-:Y:S02]  /*4ef0*/  FADD R60, R60, R45 ;  /* 0x0000002d3c3c7221 */ /* 0x000fe40000000000 */
[----:B------:R-:W-:Y:S01]  /*4f00*/  FADD R61, R61, R44 ;  /* 0x0000002c3d3d7221 */ /* 0x000fe20000000000 */
[----:B------:R-:W-:-:S02]  /*4f10*/  CS2R R44, SRZ ;  /* 0x00000000002c7805 */ /* 0x000fc4000001ff00 */
[----:B------:R-:W-:Y:S02]  /*4f20*/  @P3 MOV R45, R122 ;  /* 0x0000007a002d3202 */ /* 0x000fe40000000f00 */
[----:B------:R-:W0:Y:S05]  /*4f30*/  SHFL.IDX PT, R122, R20, R43, 0x1f ;  /* 0x00001f2b147a7589 */ /* 0x000e2a00000e0000 */
[----:B------:R-:W4:Y:S01]  /*4f40*/  @P1 LDG.E.CONSTANT R132, desc[UR4][R84.64] ;  /* 0x0000000454841981 */ /* 0x000f22000c1e9900 */
[----:B-1----:R-:W-:-:S03]  /*4f50*/  FSETP.GT.AND P0, PT, R126, RZ, PT ;  /* 0x000000ff7e00720b */ /* 0x002fc60003f04000 */
[----:B------:R-:W4:Y:S10]  /*4f60*/  @P1 LDG.E.CONSTANT R134, desc[UR4][R84.64+0x80] ;  /* 0x0000800454861981 */ /* 0x000f34000c1e9900 */
[----:B------:R-:W4:Y:S04]  /*4f70*/  @P0 LDG.E.CONSTANT R127, desc[UR4][R84.64] ;  /* 0x00000004547f0981 */ /* 0x000f28000c1e9900 */
[----:B------:R-:W4:Y:S01]  /*4f80*/  @P0 LDG.E.CONSTANT R129, desc[UR4][R84.64+0x80] ;  /* 0x0000800454810981 */ /* 0x000f22000c1e9900 */
[----:B0-----:R-:W-:-:S13]  /*4f90*/  FSETP.GT.AND P3, PT, R122, RZ, PT ;  /* 0x000000ff7a00720b */ /* 0x001fda0003f64000 */
[----:B------:R-:W4:Y:S04]  /*4fa0*/  @P3 LDG.E.CONSTANT R131, desc[UR4][R84.64] ;  /* 0x0000000454833981 */ /* 0x000f28000c1e9900 */
[----:B------:R-:W4:Y:S04]  /*4fb0*/  @P3 LDG.E.CONSTANT R133, desc[UR4][R84.64+0x80] ;  /* 0x0000800454853981 */ /* 0x000f28000c1e9900 */
[----:B------:R-:W0:Y:S01]  /*4fc0*/  SHFL.IDX PT, R124, R21, R43, 0x1f ;  /* 0x00001f2b157c7589 */ /* 0x000e2200000e0000 */
[----:B------:R-:W-:Y:S01]  /*4fd0*/  FADD R62, R62, R45 ;  /* 0x0000002d3e3e7221 */ /* 0x000fe20000000000 */
[----:B--2---:R-:W-:-:S05]  /*4fe0*/  @P2 FMUL R86, R128, R125 ;  /* 0x0000007d80562220 */ /* 0x004fca0000400000 */
[----:B------:R-:W-:Y:S01]  /*4ff0*/  @P2 MOV R44, R86 ;  /* 0x00000056002c2202 */ /* 0x000fe20000000f00 */
[----:B---3--:R-:W-:-:S04]  /*5000*/  @P2 FMUL R125, R130, R125 ;  /* 0x0000007d827d2220 */ /* 0x008fc80000400000 */
[----:B------:R-:W-:Y:S01]  /*5010*/  FADD R63, R63, R44 ;  /* 0x0000002c3f3f7221 */ /* 0x000fe20000000000 */
[----:B------:R-:W-:Y:S02]  /*5020*/  CS2R R44, SRZ ;  /* 0x00000000002c7805 */ /* 0x000fe4000001ff00 */
[----:B------:R-:W-:Y:S02]  /*5030*/  @P2 MOV R45, R125 ;  /* 0x0000007d002d2202 */ /* 0x000fe40000000f00 */
[----:B0-----:R-:W-:-:S13]  /*5040*/  FSETP.GT.AND P2, PT, R124, RZ, PT ;  /* 0x000000ff7c00720b */ /* 0x001fda0003f44000 */
[----:B------:R-:W2:Y:S04]  /*5050*/  @P2 LDG.E.CONSTANT R135, desc[UR4][R84.64] ;  /* 0x0000000454872981 */ /* 0x000ea8000c1e9900 */
[----:B------:R-:W3:Y:S04]  /*5060*/  @P2 LDG.E.CONSTANT R137, desc[UR4][R84.64+0x80] ;  /* 0x0000800454892981 */ /* 0x000ee8000c1e9900 */
[----:B------:R-:W0:Y:S01]  /*5070*/  SHFL.IDX PT, R125, R22, R43, 0x1f ;  /* 0x00001f2b167d7589 */ /* 0x000e2200000e0000 */
[----:B------:R-:W-:Y:S01]  /*5080*/  FADD R64, R64, R45 ;  /* 0x0000002d40407221 */ /* 0x000fe20000000000 */
[----:B----4-:R-:W-:-:S05]  /*5090*/  @P1 FMUL R86, R132, R123 ;  /* 0x0000007b84561220 */ /* 0x010fca0000400000 */
[----:B------:R-:W-:Y:S01]  /*50a0*/  @P1 MOV R44, R86 ;  /* 0x00000056002c1202 */ /* 0x000fe20000000f00 */
[----:B------:R-:W-:-:S04]  /*50b0*/  @P1 FMUL R123, R134, R123 ;  /* 0x0000007b867b1220 */ /* 0x000fc80000400000 */
[----:B------:R-:W-:Y:S01]  /*50c0*/  FADD R65, R65, R44 ;  /* 0x0000002c41417221 */ /* 0x000fe20000000000 */
[----:B------:R-:W-:Y:S02]  /*50d0*/  CS2R R44, SRZ ;  /* 0x00000000002c7805 */ /* 0x000fe4000001ff00 */
[----:B------:R-:W-:Y:S02]  /*50e0*/  @P1 MOV R45, R123 ;  /* 0x0000007b002d1202 */ /* 0x000fe40000000f00 */
[----:B------:R-:W1:Y:S01]  /*50f0*/  SHFL.IDX PT, R123, R23, R43, 0x1f ;  /* 0x00001f2b177b7589 */ /* 0x000e6200000e0000 */
[----:B0-----:R-:W-:Y:S01]  /*5100*/  FSETP.GT.AND P1, PT, R125, RZ, PT ;  /* 0x000000ff7d00720b */ /* 0x001fe20003f24000 */
[-C--:B------:R-:W-:Y:S01]  /*5110*/  @P0 FMUL R86, R127, R126.reuse ;  /* 0x0000007e7f560220 */ /* 0x080fe20000400000 */
[----:B------:R-:W-:-:S04]  /*5120*/  @P0 FMUL R126, R129, R126 ;  /* 0x0000007e817e0220 */ /* 0x000fc80000400000 */
[----:B------:R-:W-:Y:S01]  /*5130*/  @P0 MOV R44, R86 ;  /* 0x00000056002c0202 */ /* 0x000fe20000000f00 */
[----:B------:R-:W-:-:S04]  /*5140*/  FADD R66, R66, R45 ;  /* 0x0000002d42427221 */ /* 0x000fc80000000000 */
[----:B------:R-:W-:Y:S01]  /*5150*/  FADD R67, R67, R44 ;  /* 0x0000002c43437221 */ /* 0x000fe20000000000 */
[----:B------:R-:W-:Y:S01]  /*5160*/  CS2R R44, SRZ ;  /* 0x00000000002c7805 */ /* 0x000fe2000001ff00 */
[----:B------:R-:W4:Y:S01]  /*5170*/  @P1 LDG.E.CONSTANT R128, desc[UR4][R84.64] ;  /* 0x0000000454801981 */ /* 0x000f22000c1e9900 */
[----:B------:R-:W-:Y:S01]  /*5180*/  @P3 FMUL R86, R131, R122 ;  /* 0x0000007a83563220 */ /* 0x000fe20000400000 */
[----:B------:R-:W-:Y:S02]  /*5190*/  @P0 MOV R45, R126 ;  /* 0x0000007e002d0202 */ /* 0x000fe40000000f00 */
[----:B------:R-:W4:Y:S02]  /*51a0*/  @P1 LDG.E.CONSTANT R130, desc[UR4][R84.64+0x80] ;  /* 0x0000800454821981 */ /* 0x000f24000c1e9900 */
[----:B------:R-:W-:Y:S01]  /*51b0*/  @P3 MOV R44, R86 ;  /* 0x00000056002c3202 */ /* 0x000fe20000000f00 */
[----:B------:R-:W-:Y:S01]  /*51c0*/  @P3 FMUL R122, R133, R122 ;  /* 0x0000007a857a3220 */ /* 0x000fe20000400000 */
[----:B------:R-:W-:Y:S01]  /*51d0*/  FADD R68, R68, R45 ;  /* 0x0000002d44447221 */ /* 0x000fe20000000000 */
[----:B-1----:R-:W-:-:S02]  /*51e0*/  FSETP.GT.AND P0, PT, R123, RZ, PT ;  /* 0x000000ff7b00720b */ /* 0x002fc40003f04000 */
[----:B------:R-:W-:Y:S01]  /*51f0*/  FADD R69, R69, R44 ;  /* 0x0000002c45457221 */ /* 0x000fe20000000000 */
[----:B------:R-:W-:Y:S02]  /*5200*/  CS2R R44, SRZ ;  /* 0x00000000002c7805 */ /* 0x000fe4000001ff00 */
[----:B------:R-:W-:Y:S02]  /*5210*/  @P3 MOV R45, R122 ;  /* 0x0000007a002d3202 */ /* 0x000fe40000000f00 */
[----:B------:R-:W0:Y:S06]  /*5220*/  SHFL.IDX PT, R122, R24, R43, 0x1f ;  /* 0x00001f2b187a7589 */ /* 0x000e2c00000e0000 */
[----:B------:R-:W4:Y:S04]  /*5230*/  @P0 LDG.E.CONSTANT R132, desc[UR4][R84.64] ;  /* 0x0000000454840981 */ /* 0x000f28000c1e9900 */
[----:B------:R-:W4:Y:S04]  /*5240*/  @P0 LDG.E.CONSTANT R134, desc[UR4][R84.64+0x80] ;  /* 0x0000800454860981 */ /* 0x000f28000c1e9900 */
[----:B------:R-:W1:Y:S01]  /*5250*/  SHFL.IDX PT, R126, R25, R43, 0x1f ;  /* 0x00001f2b197e7589 */ /* 0x000e6200000e0000 */
[----:B0-----:R-:W-:Y:S01]  /*5260*/  FSETP.GT.AND P3, PT, R122, RZ, PT ;  /* 0x000000ff7a00720b */ /* 0x001fe20003f64000 */
[----:B------:R-:W-:-:S12]  /*5270*/  FADD R70, R70, R45 ;  /* 0x0000002d46467221 */ /* 0x000fd80000000000 */
[----:B------:R-:W4:Y:S04]  /*5280*/  @P3 LDG.E.CONSTANT R127, desc[UR4][R84.64] ;  /* 0x00000004547f3981 */ /* 0x000f28000c1e9900 */
[----:B------:R-:W4:Y:S01]  /*5290*/  @P3 LDG.E.CONSTANT R129, desc[UR4][R84.64+0x80] ;  /* 0x0000800454813981 */ /* 0x000f22000c1e9900 */
[----:B--2---:R-:W-:-:S05]  /*52a0*/  @P2 FMUL R86, R135, R124 ;  /* 0x0000007c87562220 */ /* 0x004fca0000400000 */
[----:B------:R-:W-:Y:S01]  /*52b0*/  @P2 MOV R44, R86 ;  /* 0x00000056002c2202 */ /* 0x000fe20000000f00 */
[----:B---3--:R-:W-:-:S04]  /*52c0*/  @P2 FMUL R124, R137, R124 ;  /* 0x0000007c897c2220 */ /* 0x008fc80000400000 */
[----:B------:R-:W-:Y:S01]  /*52d0*/  FADD R71, R71, R44 ;  /* 0x0000002c47477221 */ /* 0x000fe20000000000 */
[----:B------:R-:W-:Y:S02]  /*52e0*/  CS2R R44, SRZ ;  /* 0x00000000002c7805 */ /* 0x000fe4000001ff00 */
[----:B------:R-:W-:Y:S02]  /*52f0*/  @P2 MOV R45, R124 ;  /* 0x0000007c002d2202 */ /* 0x000fe40000000f00 */
[----:B-1----:R-:W-:-:S13]  /*5300*/  FSETP.GT.AND P2, PT, R126, RZ, PT ;  /* 0x000000ff7e00720b */ /* 0x002fda0003f44000 */
[----:B------:R-:W2:Y:S04]  /*5310*/  @P2 LDG.E.CONSTANT R131, desc[UR4][R84.64] ;  /* 0x0000000454832981 */ /* 0x000ea8000c1e9900 */
[----:B------:R-:W3:Y:S04]  /*5320*/  @P2 LDG.E.CONSTANT R133, desc[UR4][R84.64+0x80] ;  /* 0x0000800454852981 */ /* 0x000ee8000c1e9900 */
[----:B------:R-:W0:Y:S01]  /*5330*/  SHFL.IDX PT, R124, R26, R43, 0x1f ;  /* 0x00001f2b1a7c7589 */ /* 0x000e2200000e0000 */
[----:B------:R-:W-:Y:S01]  /*5340*/  FADD R72, R72, R45 ;  /* 0x0000002d48487221 */ /* 0x000fe20000000000 */
[----:B------:R-:W-:-:S02]  /*5350*/  HFMA2 R45, -RZ, RZ, 0, 0 ;  /* 0x00000000ff2d7431 */ /* 0x000fc400000001ff */
[-C--:B----4-:R-:W-:Y:S01]  /*5360*/  @P1 FMUL R86, R128, R125.reuse ;  /* 0x0000007d80561220 */ /* 0x090fe20000400000 */
[----:B------:R-:W-:-:S04]  /*5370*/  @P1 FMUL R125, R130, R125 ;  /* 0x0000007d827d1220 */ /* 0x000fc80000400000 */
[----:B------:R-:W-:Y:S02]  /*5380*/  @P1 MOV R44, R86 ;  /* 0x00000056002c1202 */ /* 0x000fe40000000f00 */
[----:B------:R-:W-:Y:S02]  /*5390*/  @P1 MOV R45, R125 ;  /* 0x0000007d002d1202 */ /* 0x000fe40000000f00 */
[----:B0-----:R-:W-:Y:S01]  /*53a0*/  FSETP.GT.AND P1, PT, R124, RZ, PT ;  /* 0x000000ff7c00720b */ /* 0x001fe20003f24000 */
[----:B------:R-:W-:Y:S01]  /*53b0*/  FADD R73, R73, R44 ;  /* 0x0000002c49497221 */ /* 0x000fe20000000000 */
[----:B------:R-:W-:Y:S02]  /*53c0*/  HFMA2 R44, -RZ, RZ, 0, 0 ;  /* 0x00000000ff2c7431 */ /* 0x000fe400000001ff */
[----:B------:R-:W-:-:S09]  /*53d0*/  @P0 FMUL R86, R132, R123 ;  /* 0x0000007b84560220 */ /* 0x000fd20000400000 */
[----:B------:R-:W4:Y:S01]  /*53e0*/  @P1 LDG.E.CONSTANT R135, desc[UR4][R84.64] ;  /* 0x0000000454871981 */ /* 0x000f22000c1e9900 */
[----:B------:R-:W-:Y:S01]  /*53f0*/  @P0 MOV R44, R86 ;  /* 0x00000056002c0202 */ /* 0x000fe20000000f00 */
[----:B------:R-:W-:Y:S02]  /*5400*/  @P0 FMUL R123, R134, R123 ;  /* 0x0000007b867b0220 */ /* 0x000fe40000400000 */
[----:B------:R-:W4:Y:S01]  /*5410*/  @P1 LDG.E.CONSTANT R137, desc[UR4][R84.64+0x80] ;  /* 0x0000800454891981 */ /* 0x000f22000c1e9900 */
[----:B------:R-:W-:Y:S01]  /*5420*/  FADD R74, R74, R45 ;  /* 0x0000002d4a4a7221 */ /* 0x000fe20000000000 */
[----:B------:R-:W-:Y:S01]  /*5430*/  FADD R75, R75, R44 ;  /* 0x0000002c4b4b7221 */ /* 0x000fe20000000000 */
[----:B------:R-:W-:Y:S02]  /*5440*/  CS2R R44, SRZ ;  /* 0x00000000002c7805 */ /* 0x000fe4000001ff00 */
[----:B------:R-:W-:Y:S02]  /*5450*/  @P0 MOV R45, R123 ;  /* 0x0000007b002d0202 */ /* 0x000fe40000000f00 */
[----:B------:R-:W0:Y:S04]  /*5460*/  SHFL.IDX PT, R123, R28, R43, 0x1f ;  /* 0x00001f2b1c7b7589 */ /* 0x000e2800000e0000 */
[----:B------:R-:W1:Y:S01]  /*5470*/  SHFL.IDX PT, R125, R29, R43, 0x1f ;  /* 0x00001f2b1d7d7589 */ /* 0x000e6200000e0000 */
[----:B------:R-:W-:Y:S01]  /*5480*/  FADD R92, R92, R45 ;  /* 0x0000002d5c5c7221 */ /* 0x000fe20000000000 */
[----:B------:R-:W-:-:S05]  /*5490*/  @P3 FMUL R86, R127, R122 ;  /* 0x0000007a7f563220 */ /* 0x000fca0000400000 */
[----:B------:R-:W-:Y:S01]  /*54a0*/  @P3 MOV R44, R86 ;  /* 0x00000056002c3202 */ /* 0x000fe20000000f00 */
[----:B------:R-:W-:Y:S01]  /*54b0*/  @P3 FMUL R122, R129, R122 ;  /* 0x0000007a817a3220 */ /* 0x000fe20000400000 */
[----:B0-----:R-:W-:-:S03]  /*54c0*/  FSETP.GT.AND P0, PT, R123, RZ, PT ;  /* 0x000000ff7b00720b */ /* 0x001fc60003f04000 */
[----:B------:R-:W-:Y:S01]  /*54d0*/  FADD R93, R93, R44 ;  /* 0x0000002c5d5d7221 */ /* 0x000fe20000000000 */
[----:B------:R-:W-:Y:S02]  /*54e0*/  CS2R R44, SRZ ;  /* 0x00000000002c7805 */ /* 0x000fe4000001ff00 */
[----:B------:R-:W-:Y:S02]  /*54f0*/  @P3 MOV R45, R122 ;  /* 0x0000007a002d3202 */ /* 0x000fe40000000f00 */
[----:B------:R-:W0:Y:S05]  /*5500*/  SHFL.IDX PT, R122, R30, R43, 0x1f ;  /* 0x00001f2b1e7a7589 */ /* 0x000e2a00000e0000 */
[----:B------:R-:W4:Y:S01]  /*5510*/  @P0 LDG.E.CONSTANT R128, desc[UR4][R84.64] ;  /* 0x0000000454800981 */ /* 0x000f22000c1e9900 */
[----:B-1----:R-:W-:Y:S01]  /*5520*/  FSETP.GT.AND P3, PT, R125, RZ, PT ;  /* 0x000000ff7d00720b */ /* 0x002fe20003f64000 */
[----:B------:R-:W-:-:S02]  /*5530*/  FADD R94, R94, R45 ;  /* 0x0000002d5e5e7221 */ /* 0x000fc40000000000 */
[----:B------:R-:W4:Y:S10]  /*5540*/  @P0 LDG.E.CONSTANT R130, desc[UR4][R84.64+0x80] ;  /* 0x0000800454820981 */ /* 0x000f34000c1e9900 */
        /* <DEDUP_REMOVED lines=8> */
[----:B0-----:R-:W-:-:S13]  /*55d0*/  FSETP.GT.AND P2, PT, R122, RZ, PT ;  /* 0x000000ff7a00720b */ /* 0x001fda0003f44000 */
[----:B------:R-:W2:Y:S01]  /*55e0*/  @P2 LDG.E.CONSTANT R127, desc[UR4][R84.64] ;  /* 0x00000004547f2981 */ /* 0x000ea2000c1e9900 */
[----:B------:R-:W-:-:S03]  /*55f0*/  FADD R96, R96, R45 ;  /* 0x0000002d60607221 */ /* 0x000fc60000000000 */
[----:B------:R-:W3:Y:S04]  /*5600*/  @P2 LDG.E.CONSTANT R129, desc[UR4][R84.64+0x80] ;  /* 0x0000800454812981 */ /* 0x000ee8000c1e9900 */
[----:B------:R-:W-:Y:S01]  /*5610*/  SHFL.IDX PT, R126, R32, R43, 0x1f ;  /* 0x00001f2b207e7589 */ /* 0x000fe200000e0000 */
[----:B----4-:R-:W-:-:S05]  /*5620*/  @P1 FMUL R86, R135, R124 ;  /* 0x0000007c87561220 */ /* 0x010fca0000400000 */
[----:B------:R-:W-:Y:S01]  /*5630*/  @P1 MOV R44, R86 ;  /* 0x00000056002c1202 */ /* 0x000fe20000000f00 */
[----:B------:R-:W-:-:S04]  /*5640*/  @P1 FMUL R124, R137, R124 ;  /* 0x0000007c897c1220 */ /* 0x000fc80000400000 */
[----:B------:R-:W-:Y:S01]  /*5650*/  FADD R97, R97, R44 ;  /* 0x0000002c61617221 */ /* 0x000fe20000000000 */
[----:B------:R-:W-:Y:S02]  /*5660*/  CS2R R44, SRZ ;  /* 0x00000000002c7805 */ /* 0x000fe4000001ff00 */
[----:B------:R-:W-:Y:S02]  /*5670*/  @P1 MOV R45, R124 ;  /* 0x0000007c002d1202 */ /* 0x000fe40000000f00 */
[----:B------:R-:W0:Y:S02]  /*5680*/  SHFL.IDX PT, R124, R31, R43, 0x1f ;  /* 0x00001f2b1f7c7589 */ /* 0x000e2400000e0000 */
[----:B0-----:R-:W-:Y:S01]  /*5690*/  FSETP.GT.AND P1, PT, R124, RZ, PT ;  /* 0x000000ff7c00720b */ /* 0x001fe20003f24000 */
[----:B------:R-:W-:Y:S01]  /*56a0*/  FADD R98, R98, R45 ;  /* 0x0000002d62627221 */ /* 0x000fe20000000000 */
[----:B------:R-:W-:-:S11]  /*56b0*/  @P0 FMUL R86, R128, R123 ;  /* 0x0000007b80560220 */ /* 0x000fd60000400000 */
[----:B------:R-:W4:Y:S01]  /*56c0*/  @P1 LDG.E.CONSTANT R131, desc[UR4][R84.64] ;  /* 0x0000000454831981 */ /* 0x000f22000c1e9900 */
[----:B------:R-:W-:Y:S01]  /*56d0*/  @P0 MOV R44, R86 ;  /* 0x00000056002c0202 */ /* 0x000fe20000000f00 */
[----:B------:R-:W-:Y:S02]  /*56e0*/  @P0 FMUL R123, R130, R123 ;  /* 0x0000007b827b0220 */ /* 0x000fe40000400000 */
[----:B------:R-:W4:Y:S02]  /*56f0*/  @P1 LDG.E.CONSTANT R133, desc[UR4][R84.64+0x80] ;  /* 0x0000800454851981 */ /* 0x000f24000c1e9900 */
[----:B------:R-:W-:Y:S01]  /*5700*/  FADD R99, R99, R44 ;  /* 0x0000002c63637221 */ /* 0x000fe20000000000 */
[----:B------:R-:W-:Y:S02]  /*5710*/  CS2R R44, SRZ ;  /* 0x00000000002c7805 */ /* 0x000fe4000001ff00 */
[----:B------:R-:W-:Y:S02]  /*5720*/  @P0 MOV R45, R123 ;  /* 0x0000007b002d0202 */ /* 0x000fe40000000f00 */
[----:B------:R-:W-:Y:S01]  /*5730*/  FSETP.GT.AND P0, PT, R126, RZ, PT ;  /* 0x000000ff7e00720b */ /* 0x000fe20003f04000 */
[----:B------:R-:W-:-:S02]  /*5740*/  @P3 FMUL R86, R132, R125 ;  /* 0x0000007d84563220 */ /* 0x000fc40000400000 */
[----:B------:R-:W-:Y:S01]  /*5750*/  FADD R100, R100, R45 ;  /* 0x0000002d64647221 */ /* 0x000fe20000000000 */
[----:B------:R-:W-:Y:S02]  /*5760*/  HFMA2 R45, -RZ, RZ, 0, 0 ;  /* 0x00000000ff2d7431 */ /* 0x000fe400000001ff */
[----:B------:R-:W-:Y:S01]  /*5770*/  @P3 FMUL R125, R134, R125 ;  /* 0x0000007d867d3220 */ /* 0x000fe20000400000 */
[----:B------:R-:W-:-:S04]  /*5780*/  @P3 MOV R44, R86 ;  /* 0x00000056002c3202 */ /* 0x000fc80000000f00 */
[----:B------:R-:W-:Y:S02]  /*5790*/  @P3 MOV R45, R125 ;  /* 0x0000007d002d3202 */ /* 0x000fe40000000f00 */
[----:B------:R-:W0:Y:S04]  /*57a0*/  SHFL.IDX PT, R125, R34, R43, 0x1f ;  /* 0x00001f2b227d7589 */ /* 0x000e2800000e0000 */
[----:B------:R-:W4:Y:S01]  /*57b0*/  @P0 LDG.E.CONSTANT R135, desc[UR4][R84.64] ;  /* 0x0000000454870981 */ /* 0x000f22000c1e9900 */
[----:B0-----:R-:W-:-:S13]  /*57c0*/  FSETP.GT.AND P3, PT, R125, RZ, PT ;  /* 0x000000ff7d00720b */ /* 0x001fda0003f64000 */
[----:B------:R-:W4:Y:S04]  /*57d0*/  @P3 LDG.E.CONSTANT R128, desc[UR4][R84.64] ;  /* 0x0000000454803981 */ /* 0x000f28000c1e9900 */
[----:B------:R-:W4:Y:S01]  /*57e0*/  @P3 LDG.E.CONSTANT R130, desc[UR4][R84.64+0x80] ;  /* 0x0000800454823981 */ /* 0x000f22000c1e9900 */
[----:B--2---:R-:W-:-:S03]  /*57f0*/  @P2 FMUL R86, R127, R122 ;  /* 0x0000007a7f562220 */ /* 0x004fc60000400000 */
[----:B------:R-:W2:Y:S04]  /*5800*/  @P0 LDG.E.CONSTANT R127, desc[UR4][R84.64+0x80] ;  /* 0x00008004547f0981 */ /* 0x000ea8000c1e9900 */
[----:B------:R-:W0:Y:S01]  /*5810*/  SHFL.IDX PT, R123, R35, R43, 0x1f ;  /* 0x00001f2b237b7589 */ /* 0x000e2200000e0000 */
[----:B------:R-:W-:Y:S01]  /*5820*/  FADD R102, R102, R45 ;  /* 0x0000002d66667221 */ /* 0x000fe20000000000 */
[----:B------:R-:W-:Y:S02]  /*5830*/  HFMA2 R45, -RZ, RZ, 0, 0 ;  /* 0x00000000ff2d7431 */ /* 0x000fe400000001ff */
[----:B---3--:R-:W-:Y:S01]  /*5840*/  @P2 FMUL R122, R129, R122 ;  /* 0x0000007a817a2220 */ /* 0x008fe20000400000 */
[----:B------:R-:W-:Y:S01]  /*5850*/  FADD R101, R101, R44 ;  /* 0x0000002c65657221 */ /* 0x000fe20000000000 */
[----:B------:R-:W-:-:S03]  /*5860*/  HFMA2 R44, -RZ, RZ, 0, 0 ;  /* 0x00000000ff2c7431 */ /* 0x000fc600000001ff */
[----:B------:R-:W-:Y:S02]  /*5870*/  @P2 MOV R45, R122 ;  /* 0x0000007a002d2202 */ /* 0x000fe40000000f00 */
[----:B------:R-:W1:Y:S01]  /*5880*/  SHFL.IDX PT, R122, R36, R43, 0x1f ;  /* 0x00001f2b247a7589 */ /* 0x000e6200000e0000 */
[----:B------:R-:W-:-:S05]  /*5890*/  @P2 MOV R44, R86 ;  /* 0x00000056002c2202 */ /* 0x000fca0000000f00 */
[----:B------:R-:W-:Y:S01]  /*58a0*/  FADD R103, R103, R44 ;  /* 0x0000002c67677221 */ /* 0x000fe20000000000 */
[----:B------:R-:W-:Y:S01]  /*58b0*/  HFMA2 R44, -RZ, RZ, 0, 0 ;  /* 0x00000000ff2c7431 */ /* 0x000fe200000001ff */
[----:B0-----:R-:W-:Y:S01]  /*58c0*/  FSETP.GT.AND P2, PT, R123, RZ, PT ;  /* 0x000000ff7b00720b */ /* 0x001fe20003f44000 */
[----:B------:R-:W-:-:S12]  /*58d0*/  FADD R104, R104, R45 ;  /* 0x0000002d68687221 */ /* 0x000fd80000000000 */
[----:B------:R-:W3:Y:S04]  /*58e0*/  @P2 LDG.E.CONSTANT R132, desc[UR4][R84.64] ;  /* 0x0000000454842981 */ /* 0x000ee8000c1e9900 */
[----:B------:R-:W3:Y:S01]  /*58f0*/  @P2 LDG.E.CONSTANT R134, desc[UR4][R84.64+0x80] ;  /* 0x0000800454862981 */ /* 0x000ee2000c1e9900 */
[----:B----4-:R-:W-:-:S05]  /*5900*/  @P1 FMUL R86, R131, R124 ;  /* 0x0000007c83561220 */ /* 0x010fca0000400000 */
[----:B------:R-:W-:Y:S01]  /*5910*/  @P1 MOV R44, R86 ;  /* 0x00000056002c1202 */ /* 0x000fe20000000f00 */
[----:B------:R-:W-:-:S04]  /*5920*/  @P1 FMUL R124, R133, R124 ;  /* 0x0000007c857c1220 */ /* 0x000fc80000400000 */
[----:B------:R-:W-:Y:S01]  /*5930*/  FADD R105, R105, R44 ;  /* 0x0000002c69697221 */ /* 0x000fe20000000000 */
[----:B------:R-:W-:Y:S02]  /*5940*/  CS2R R44, SRZ ;  /* 0x00000000002c7805 */ /* 0x000fe4000001ff00 */
[----:B------:R-:W-:Y:S02]  /*5950*/  @P1 MOV R45, R124 ;  /* 0x0000007c002d1202 */ /* 0x000fe40000000f00 */
[----:B-1----:R-:W-:Y:S01]  /*5960*/  FSETP.GT.AND P1, PT, R122, RZ, PT ;  /* 0x000000ff7a00720b */ /* 0x002fe20003f24000 */
[----:B------:R-:W0:-:S12]  /*5970*/  SHFL.IDX PT, R124, R37, R43, 0x1f ;  /* 0x00001f2b257c7589 */ /* 0x000e1800000e0000 */
[----:B------:R-:W4:Y:S01]  /*5980*/  @P1 LDG.E.CONSTANT R129, desc[UR4][R84.64] ;  /* 0x0000000454811981 */ /* 0x000f22000c1e9900 */
[----:B------:R-:W-:-:S05]  /*5990*/  @P0 FMUL R86, R135, R126 ;  /* 0x0000007e87560220 */ /* 0x000fca0000400000 */
[----:B------:R-:W-:Y:S01]  /*59a0*/  @P0 MOV R44, R86 ;  /* 0x00000056002c0202 */ /* 0x000fe20000000f00 */
[----:B------:R-:W-:-:S04]  /*59b0*/  FADD R106, R106, R45 ;  /* 0x0000002d6a6a7221 */ /* 0x000fc80000000000 */
[----:B------:R-:W-:Y:S01]  /*59c0*/  FADD R107, R107, R44 ;  /* 0x0000002c6b6b7221 */ /* 0x000fe20000000000 */
[----:B------:R-:W-:Y:S01]  /*59d0*/  CS2R R44, SRZ ;  /* 0x00000000002c7805 */ /* 0x000fe2000001ff00 */
[----:B------:R-:W-:-:S05]  /*59e0*/  @P3 FMUL R86, R128, R125 ;  /* 0x0000007d80563220 */ /* 0x000fca0000400000 */
[----:B------:R-:W-:Y:S01]  /*59f0*/  @P3 MOV R44, R86 ;  /* 0x00000056002c3202 */ /* 0x000fe20000000f00 */
[----:B------:R-:W-:-:S04]  /*5a00*/  @P3 FMUL R125, R130, R125 ;  /* 0x0000007d827d3220 */ /* 0x000fc80000400000 */
[----:B------:R-:W-:Y:S01]  /*5a10*/  FADD R109, R109, R44 ;  /* 0x0000002c6d6d7221 */ /* 0x000fe20000000000 */
[----:B--2---:R-:W-:Y:S02]  /*5a20*/  @P0 FMUL R126, R127, R126 ;  /* 0x0000007e7f7e0220 */ /* 0x004fe40000400000 */
[----:B------:R-:W2:Y:S03]  /*5a30*/  @P1 LDG.E.CONSTANT R127, desc[UR4][R84.64+0x80] ;  /* 0x00008004547f1981 */ /* 0x000ea6000c1e9900 */
[----:B------:R-:W-:Y:S02]  /*5a40*/  @P0 MOV R45, R126 ;  /* 0x0000007e002d0202 */ /* 0x000fe40000000f00 */
[----:B0-----:R-:W-:-:S03]  /*5a50*/  FSETP.GT.AND P0, PT, R124, RZ, PT ;  /* 0x000000ff7c00720b */ /* 0x001fc60003f04000 */
[----:B------:R-:W-:Y:S01]  /*5a60*/  FADD R108, R108, R45 ;  /* 0x0000002d6c6c7221 */ /* 0x000fe20000000000 */
[----:B------:R-:W-:Y:S02]  /*5a70*/  CS2R R44, SRZ ;  /* 0x00000000002c7805 */ /* 0x000fe4000001ff00 */
[----:B------:R-:W-:-:S07]  /*5a80*/  @P3 MOV R45, R125 ;  /* 0x0000007d002d3202 */ /* 0x000fce0000000f00 */
[----:B------:R-:W2:Y:S04]  /*5a90*/  @P0 LDG.E.CONSTANT R131, desc[UR4][R84.64] ;  /* 0x0000000454830981 */ /* 0x000ea8000c1e9900 */
[----:B------:R-:W0:Y:S04]  /*5aa0*/  SHFL.IDX PT, R125, R38, R43, 0x1f ;  /* 0x00001f2b267d7589 */ /* 0x000e2800000e0000 */
[----:B------:R-:W2:Y:S01]  /*5ab0*/  @P0 LDG.E.CONSTANT R133, desc[UR4][R84.64+0x80] ;  /* 0x0000800454850981 */ /* 0x000ea2000c1e9900 */
[----:B0-----:R-:W-:-:S13]  /*5ac0*/  FSETP.GT.AND P3, PT, R125, RZ, PT ;  /* 0x000000ff7d00720b */ /* 0x001fda0003f64000 */
[----:B------:R-:W2:Y:S04]  /*5ad0*/  @P3 LDG.E.CONSTANT R128, desc[UR4][R84.64] ;  /* 0x0000000454803981 */ /* 0x000ea8000c1e9900 */
[----:B------:R-:W2:Y:S01]  /*5ae0*/  @P3 LDG.E.CONSTANT R130, desc[UR4][R84.64+0x80] ;  /* 0x0000800454823981 */ /* 0x000ea2000c1e9900 */
[-C--:B---3--:R-:W-:Y:S01]  /*5af0*/  @P2 FMUL R86, R132, R123.reuse ;  /* 0x0000007b84562220 */ /* 0x088fe20000400000 */
[----:B------:R-:W-:-:S04]  /*5b00*/  @P2 FMUL R123, R134, R123 ;  /* 0x0000007b867b2220 */ /* 0x000fc80000400000 */
[----:B------:R-:W-:Y:S01]  /*5b10*/  @P2 MOV R44, R86 ;  /* 0x00000056002c2202 */ /* 0x000fe20000000f00 */
[----:B------:R-:W-:-:S04]  /*5b20*/  FADD R110, R110, R45 ;  /* 0x0000002d6e6e7221 */ /* 0x000fc80000000000 */
[----:B------:R-:W-:Y:S01]  /*5b30*/  FADD R111, R111, R44 ;  /* 0x0000002c6f6f7221 */ /* 0x000fe20000000000 */
[----:B------:R-:W-:Y:S02]  /*5b40*/  CS2R R44, SRZ ;  /* 0x00000000002c7805 */ /* 0x000fe4000001ff00 */
[----:B------:R-:W-:Y:S01]  /*5b50*/  @P2 MOV R45, R123 ;  /* 0x0000007b002d2202 */ /* 0x000fe20000000f00 */
[----:B------:R-:W0:Y:S04]  /*5b60*/  SHFL.IDX PT, R126, R39, R43, 0x1f ;  /* 0x00001f2b277e7589 */ /* 0x000e2800000e0000 */
[----:B------:R-:W-:Y:S01]  /*5b70*/  FADD R112, R112, R45 ;  /* 0x0000002d70707221 */ /* 0x000fe20000000000 */
[----:B------:R-:W-:Y:S01]  /*5b80*/  HFMA2 R45, -RZ, RZ, 0, 0 ;  /* 0x00000000ff2d7431 */ /* 0x000fe200000001ff */
[----:B0-----:R-:W-:Y:S01]  /*5b90*/  FSETP.GT.AND P2, PT, R126, RZ, PT ;  /* 0x000000ff7e00720b */ /* 0x001fe20003f44000 */
[----:B----4-:R-:W-:-:S12]  /*5ba0*/  @P1 FMUL R86, R129, R122 ;  /* 0x0000007a81561220 */ /* 0x010fd80000400000 */
[----:B------:R-:W3:Y:S01]  /*5bb0*/  @P2 LDG.E.CONSTANT R129, desc[UR4][R84.64] ;  /* 0x0000000454812981 */ /* 0x000ee2000c1e9900 */
[----:B------:R-:W-:-:S03]  /*5bc0*/  @P1 MOV R44, R86 ;  /* 0x00000056002c1202 */ /* 0x000fc60000000f00 */
[----:B------:R-:W-:Y:S02]  /*5bd0*/  SHFL.IDX PT, R123, R42, R43, 0x1f ;  /* 0x00001f2b2a7b7589 */ /* 0x000fe400000e0000 */
[----:B------:R-:W-:Y:S01]  /*5be0*/  FADD R113, R113, R44 ;  /* 0x0000002c71717221 */ /* 0x000fe20000000000 */
[----:B------:R-:W-:Y:S02]  /*5bf0*/  HFMA2 R44, -RZ, RZ, 0, 0 ;  /* 0x00000000ff2c7431 */ /* 0x000fe400000001ff */
[----:B--2---:R-:W-:Y:S02]  /*5c00*/  @P1 FMUL R122, R127, R122 ;  /* 0x0000007a7f7a1220 */ /* 0x004fe40000400000 */
[----:B------:R-:W2:Y:S03]  /*5c10*/  @P2 LDG.E.CONSTANT R127, desc[UR4][R84.64+0x80] ;  /* 0x00008004547f2981 */ /* 0x000ea6000c1e9900 */
[----:B------:R-:W-:-:S02]  /*5c20*/  @P1 MOV R45, R122 ;  /* 0x0000007a002d1202 */ /* 0x000fc40000000f00 */
[----:B------:R-:W0:Y:S01]  /*5c30*/  SHFL.IDX PT, R122, R40, R43, 0x1f ;  /* 0x00001f2b287a7589 */ /* 0x000e2200000e0000 */
[----:B------:R-:W-:Y:S01]  /*5c40*/  @P0 FMUL R86, R131, R124 ;  /* 0x0000007c83560220 */ /* 0x000fe20000400000 */
[----:B0-----:R-:W-:-:S13]  /*5c50*/  FSETP.GT.AND P1, PT, R122, RZ, PT ;  /* 0x000000ff7a00720b */ /* 0x001fda0003f24000 */
[----:B------:R-:W4:Y:S01]  /*5c60*/  @P1 LDG.E.CONSTANT R131, desc[UR4][R84.64] ;  /* 0x0000000454831981 */ /* 0x000f22000c1e9900 */
[----:B------:R-:W-:Y:S01]  /*5c70*/  FADD R114, R114, R45 ;  /* 0x0000002d72727221 */ /* 0x000fe20000000000 */
[----:B------:R-:W-:Y:S02]  /*5c80*/  HFMA2 R45, -RZ, RZ, 0, 0 ;  /* 0x00000000ff2d7431 */ /* 0x000fe400000001ff */
[----:B------:R-:W-:Y:S02]  /*5c90*/  @P0 FMUL R124, R133, R124 ;  /* 0x0000007c857c0220 */ /* 0x000fe40000400000 */
[----:B------:R-:W4:Y:S03]  /*5ca0*/  @P1 LDG.E.CONSTANT R133, desc[UR4][R84.64+0x80] ;  /* 0x0000800454851981 */ /* 0x000f26000c1e9900 */
[----:B------:R-:W-:Y:S02]  /*5cb0*/  @P0 MOV R45, R124 ;  /* 0x0000007c002d0202 */ /* 0x000fe40000000f00 */
[----:B------:R-:W0:Y:S01]  /*5cc0*/  SHFL.IDX PT, R124, R41, R43, 0x1f ;  /* 0x00001f2b297c7589 */ /* 0x000e2200000e0000 */
[----:B------:R-:W-:-:S05]  /*5cd0*/  @P0 MOV R44, R86 ;  /* 0x00000056002c0202 */ /* 0x000fca0000000f00 */
[----:B------:R-:W-:Y:S01]  /*5ce0*/  FADD R115, R115, R44 ;  /* 0x0000002c73737221 */ /* 0x000fe20000000000 */
[----:B------:R-:W-:Y:S02]  /*5cf0*/  HFMA2 R44, -RZ, RZ, 0, 0 ;  /* 0x00000000ff2c7431 */ /* 0x000fe400000001ff */
[-C--:B------:R-:W-:Y:S01]  /*5d00*/  @P3 FMUL R86, R128, R125.reuse ;  /* 0x0000007d80563220 */ /* 0x080fe20000400000 */
[----:B------:R-:W-:-:S04]  /*5d10*/  @P3 FMUL R125, R130, R125 ;  /* 0x0000007d827d3220 */ /* 0x000fc80000400000 */
[----:B------:R-:W-:Y:S01]  /*5d20*/  @P3 MOV R44, R86 ;  /* 0x00000056002c3202 */ /* 0x000fe20000000f00 */
[----:B------:R-:W-:-:S04]  /*5d30*/  FADD R116, R116, R45 ;  /* 0x0000002d74747221 */ /* 0x000fc80000000000 */
[----:B------:R-:W-:Y:S01]  /*5d40*/  FADD R117, R117, R44 ;  /* 0x0000002c75757221 */ /* 0x000fe20000000000 */
[----:B------:R-:W-:Y:S02]  /*5d50*/  CS2R R44, SRZ ;  /* 0x00000000002c7805 */ /* 0x000fe4000001ff00 */
[----:B0-----:R-:W-:Y:S02]  /*5d60*/  FSETP.GT.AND P0, PT, R124, RZ, PT ;  /* 0x000000ff7c00720b */ /* 0x001fe40003f04000 */
[----:B------:R-:W-:Y:S02]  /*5d70*/  @P3 MOV R45, R125 ;  /* 0x0000007d002d3202 */ /* 0x000fe40000000f00 */
[----:B------:R-:W-:-:S09]  /*5d80*/  FSETP.GT.AND P3, PT, R123, RZ, PT ;  /* 0x000000ff7b00720b */ /* 0x000fd20003f64000 */
[----:B------:R-:W4:Y:S04]  /*5d90*/  @P0 LDG.E.CONSTANT R125, desc[UR4][R84.64] ;  /* 0x00000004547d0981 */ /* 0x000f28000c1e9900 */
[----:B------:R-:W4:Y:S01]  /*5da0*/  @P3 LDG.E.CONSTANT R128, desc[UR4][R84.64] ;  /* 0x0000000454803981 */ /* 0x000f22000c1e9900 */
[----:B------:R-:W-:Y:S01]  /*5db0*/  CS2R R46, SRZ ;  /* 0x00000000002e7805 */ /* 0x000fe2000001ff00 */
[----:B------:R-:W-:Y:S01]  /*5dc0*/  FADD R118, R118, R45 ;  /* 0x0000002d76767221 */ /* 0x000fe20000000000 */
[----:B------:R-:W-:Y:S01]  /*5dd0*/  HFMA2 R45, -RZ, RZ, 0, 0 ;  /* 0x00000000ff2d7431 */ /* 0x000fe200000001ff */
[----:B------:R-:W4:Y:S04]  /*5de0*/  @P3 LDG.E.CONSTANT R130, desc[UR4][R84.64+0x80] ;  /* 0x0000800454823981 */ /* 0x000f28000c1e9900 */
[----:B------:R-:W4:Y:S01]  /*5df0*/  @P0 LDG.E.CONSTANT R135, desc[UR4][R84.64+0x80] ;  /* 0x0000800454870981 */ /* 0x000f22000c1e9900 */
[----:B---3--:R-:W-:-:S05]  /*5e00*/  @P2 FMUL R86, R129, R126 ;  /* 0x0000007e81562220 */ /* 0x008fca0000400000 */
[----:B------:R-:W-:-:S05]  /*5e10*/  @P2 MOV R44, R86 ;  /* 0x00000056002c2202 */ /* 0x000fca0000000f00 */
[----:B------:R-:W-:Y:S01]  /*5e20*/  FADD R119, R119, R44 ;  /* 0x0000002c77777221 */ /* 0x000fe20000000000 */
[----:B------:R-:W-:Y:S02]  /*5e30*/  HFMA2 R44, -RZ, RZ, 0, 0 ;  /* 0x00000000ff2c7431 */ /* 0x000fe400000001ff */
[----:B--2---:R-:W-:-:S05]  /*5e40*/  @P2 FMUL R126, R127, R126 ;  /* 0x0000007e7f7e2220 */ /* 0x004fca0000400000 */
[----:B------:R-:W-:Y:S01]  /*5e50*/  @P2 MOV R45, R126 ;  /* 0x0000007e002d2202 */ /* 0x000fe20000000f00 */
[----:B----4-:R-:W-:-:S05]  /*5e60*/  @P1 FMUL R86, R131, R122 ;  /* 0x0000007a83561220 */ /* 0x010fca0000400000 */
[----:B------:R-:W-:Y:S02]  /*5e70*/  @P1 MOV R46, R86 ;  /* 0x00000056002e1202 */ /* 0x000fe40000000f00 */
[----:B------:R-:W0:Y:S01]  /*5e80*/  SHFL.IDX PT, R86, R9, R43, 0x1f ;  /* 0x00001f2b09567589 */ /* 0x000e2200000e0000 */
[----:B------:R-:W-:-:S05]  /*5e90*/  @P1 FMUL R122, R133, R122 ;  /* 0x0000007a857a1220 */ /* 0x000fca0000400000 */
[----:B------:R-:W-:Y:S01]  /*5ea0*/  @P1 MOV R44, R122 ;  /* 0x0000007a002c1202 */ /* 0x000fe20000000f00 */
[----:B------:R-:W-:Y:S01]  /*5eb0*/  FADD R120, R120, R45 ;  /* 0x0000002d78787221 */ /* 0x000fe20000000000 */
[----:B------:R-:W-:Y:S02]  /*5ec0*/  IADD3 R45, PT, PT, R43, 0x1, RZ ;  /* 0x000000012b2d7810 */ /* 0x000fe40007ffe0ff */
[----:B0-----:R-:W-:-:S03]  /*5ed0*/  FSETP.GT.AND P1, PT, R86, RZ, PT ;  /* 0x000000ff5600720b */ /* 0x001fc60003f24000 */
[----:B------:R-:W0:Y:S10]  /*5ee0*/  SHFL.IDX PT, R79, R7, R45, 0x1f ;  /* 0x00001f2d074f7589 */ /* 0x000e3400000e0000 */
[----:B------:R-:W2:Y:S04]  /*5ef0*/  @P1 LDG.E.CONSTANT R88, desc[UR4][R84.64] ;  /* 0x0000000454581981 */ /* 0x000ea8000c1e9900 */
[----:B------:R1:W3:Y:S01]  /*5f00*/  @P1 LDG.E.CONSTANT R89, desc[UR4][R84.64+0x80] ;  /* 0x0000800454591981 */ /* 0x0002e2000c1e9900 */
[----:B------:R-:W-:Y:S01]  /*5f10*/  @P0 FMUL R122, R125, R124 ;  /* 0x0000007c7d7a0220 */ /* 0x000fe20000400000 */
[----:B------:R-:W-:-:S04]  /*5f20*/  HFMA2 R125, -RZ, RZ, 0, 0 ;  /* 0x00000000ff7d7431 */ /* 0x000fc800000001ff */
[----:B------:R-:W-:Y:S01]  /*5f30*/  @P0 MOV R47, R122 ;  /* 0x0000007a002f0202 */ /* 0x000fe20000000f00 */
[----:B------:R-:W-:Y:S01]  /*5f40*/  @P3 FMUL R122, R128, R123 ;  /* 0x0000007b807a3220 */ /* 0x000fe20000400000 */
[----:B0-----:R-:W-:-:S04]  /*5f50*/  IMAD.WIDE R126, R79, 0x4, R82 ;  /* 0x000000044f7e7825 */ /* 0x001fc800078e0252 */
[----:B------:R-:W-:Y:S01]  /*5f60*/  @P3 MOV R125, R122 ;  /* 0x0000007a007d3202 */ /* 0x000fe20000000f00 */
[----:B------:R-:W4:Y:S04]  /*5f70*/  LDG.E.CONSTANT R79, desc[UR4][R126.64+0x80] ;  /* 0x000080047e4f7981 */ /* 0x000f28000c1e9900 */
[----:B------:R0:W4:Y:S01]  /*5f80*/  LDG.E.CONSTANT R122, desc[UR4][R126.64] ;  /* 0x000000047e7a7981 */ /* 0x000122000c1e9900 */
[----:B------:R-:W-:Y:S01]  /*5f90*/  FADD R80, R80, R47 ;  /* 0x0000002f50507221 */ /* 0x000fe20000000000 */
[----:B------:R-:W-:Y:S02]  /*5fa0*/  HFMA2 R47, -RZ, RZ, 0, 0 ;  /* 0x00000000ff2f7431 */ /* 0x000fe400000001ff */
[----:B------:R-:W-:Y:S01]  /*5fb0*/  @P3 FMUL R123, R130, R123 ;  /* 0x0000007b827b3220 */ /* 0x000fe20000400000 */
[----:B------:R-:W-:Y:S01]  /*5fc0*/  FADD R125, R76, R125 ;  /* 0x0000007d4c7d7221 */ /* 0x000fe20000000000 */
[----:B-1----:R-:W-:Y:S03]  /*5fd0*/  SHFL.IDX PT, R84, R13, R45, 0x1f ;  /* 0x00001f2d0d547589 */ /* 0x002fe600000e0000 */
[----:B------:R-:W-:Y:S01]  /*5fe0*/  @P3 MOV R47, R123 ;  /* 0x0000007b002f3202 */ /* 0x000fe20000000f00 */
[----:B------:R-:W-:Y:S04]  /*5ff0*/  SHFL.IDX PT, R76, R12, R45, 0x1f ;  /* 0x00001f2d0c4c7589 */ /* 0x000fe800000e0000 */
[----:B------:R-:W4:Y:S04]  /*6000*/  SHFL.IDX PT, R123, R11, R45, 0x1f ;  /* 0x00001f2d0b7b7589 */ /* 0x000f2800000e0000 */
[----:B0-----:R-:W0:Y:S04]  /*6010*/  SHFL.IDX PT, R126, R16, R45, 0x1f ;  /* 0x00001f2d107e7589 */ /* 0x001e2800000e0000 */
[----:B------:R-:W1:Y:S04]  /*6020*/  SHFL.IDX PT, R128, R17, R45, 0x1f ;  /* 0x00001f2d11807589 */ /* 0x000e6800000e0000 */
[----:B------:R-:W1:Y:S01]  /*6030*/  SHFL.IDX PT, R130, R18, R45, 0x1f ;  /* 0x00001f2d12827589 */ /* 0x000e6200000e0000 */
[----:B------:R-:W-:-:S02]  /*6040*/  HFMA2 R49, -RZ, RZ, 0, 0 ;  /* 0x00000000ff317431 */ /* 0x000fc400000001ff */
[----:B------:R-:W-:Y:S01]  /*6050*/  @P0 FMUL R124, R135, R124 ;  /* 0x0000007c877c0220 */ /* 0x000fe20000400000 */
[----:B------:R-:W-:Y:S04]  /*6060*/  SHFL.IDX PT, R85, R10, R45, 0x1f ;  /* 0x00001f2d0a557589 */ /* 0x000fe800000e0000 */
[----:B------:R-:W-:Y:S01]  /*6070*/  @P0 MOV R49, R124 ;  /* 0x0000007c00310202 */ /* 0x000fe20000000f00 */
[----:B------:R-:W-:Y:S04]  /*6080*/  SHFL.IDX PT, R132, R19, R45, 0x1f ;  /* 0x00001f2d13847589 */ /* 0x000fe800000e0000 */
[----:B------:R-:W-:Y:S04]  /*6090*/  SHFL.IDX PT, R124, R15, R45, 0x1f ;  /* 0x00001f2d0f7c7589 */ /* 0x000fe800000e0000 */
[----:B------:R-:W-:Y:S01]  /*60a0*/  SHFL.IDX PT, R134, R20, R45, 0x1f ;  /* 0x00001f2d14867589 */ /* 0x000fe200000e0000 */
[----:B------:R-:W-:Y:S01]  /*60b0*/  FADD R0, R0, R47 ;  /* 0x0000002f00007221 */ /* 0x000fe20000000000 */
[----:B------:R-:W-:Y:S01]  /*60c0*/  IADD3 R47, PT, PT, R43, 0x2, RZ ;  /* 0x000000022b2f7810 */ /* 0x000fe20007ffe0ff */
[----:B------:R-:W-:Y:S01]  /*60d0*/  FADD R87, R87, R44 ;  /* 0x0000002c57577221 */ /* 0x000fe20000000000 */
[----:B------:R-:W-:Y:S04]  /*60e0*/  SHFL.IDX PT, R127, R38, R45, 0x1f ;  /* 0x00001f2d267f7589 */ /* 0x000fe800000e0000 */
[----:B------:R-:W-:Y:S04]  /*60f0*/  SHFL.IDX PT, R129, R41, R45, 0x1f ;  /* 0x00001f2d29817589 */ /* 0x000fe800000e0000 */
[----:B------:R-:W-:Y:S04]  /*6100*/  SHFL.IDX PT, R131, R42, R45, 0x1f ;  /* 0x00001f2d2a837589 */ /* 0x000fe800000e0000 */
[----:B------:R-:W-:Y:S01]  /*6110*/  SHFL.IDX PT, R44, R7, R47, 0x1f ;  /* 0x00001f2f072c7589 */ /* 0x000fe200000e0000 */
[----:B------:R-:W-:Y:S01]  /*6120*/  FADD R121, R121, R46 ;  /* 0x0000002e79797221 */ /* 0x000fe20000000000 */
[C---:B--2---:R-:W-:Y:S01]  /*6130*/  @P1 FFMA R88, R86.reuse, R88, R81 ;  /* 0x0000005856581223 */ /* 0x044fe20000000051 */
[----:B---3--:R-:W-:Y:S01]  /*6140*/  @P1 FMUL R86, R86, R89 ;  /* 0x0000005956561220 */ /* 0x008fe20000400000 */
[----:B------:R-:W-:-:S05]  /*6150*/  @!P1 MOV R86, RZ ;  /* 0x000000ff00569202 */ /* 0x000fca0000000f00 */
[----:B------:R-:W-:Y:S02]  /*6160*/  FADD R77, R77, R86 ;  /* 0x000000564d4d7221 */ /* 0x000fe40000000000 */
[----:B------:R-:W2:Y:S01]  /*6170*/  SHFL.IDX PT, R86, R14, R45, 0x1f ;  /* 0x00001f2d0e567589 */ /* 0x000ea200000e0000 */
[CC--:B----4-:R-:W-:Y:S01]  /*6180*/  FFMA R52, R79.reuse, R123.reuse, R52 ;  /* 0x0000007b4f347223 */ /* 0x0d0fe20000000034 */
[C---:B------:R-:W-:Y:S01]  /*6190*/  FFMA R54, R79.reuse, R76, R54 ;  /* 0x0000004c4f367223 */ /* 0x040fe20000000036 */
[C---:B------:R-:W-:Y:S01]  /*61a0*/  FFMA R56, R79.reuse, R84, R56 ;  /* 0x000000544f387223 */ /* 0x040fe20000000038 */
[C---:B0-----:R-:W-:Y:S01]  /*61b0*/  FFMA R62, R79.reuse, R126, R62 ;  /* 0x0000007e4f3e7223 */ /* 0x041fe2000000003e */
[C---:B------:R-:W-:Y:S01]  /*61c0*/  FFMA R51, R122.reuse, R123, R51 ;  /* 0x0000007b7a337223 */ /* 0x040fe20000000033 */
[C---:B------:R-:W-:Y:S01]  /*61d0*/  FFMA R53, R122.reuse, R76, R53 ;  /* 0x0000004c7a357223 */ /* 0x040fe20000000035 */
[C---:B------:R-:W-:Y:S01]  /*61e0*/  FFMA R55, R122.reuse, R84, R55 ;  /* 0x000000547a377223 */ /* 0x040fe20000000037 */
[C---:B------:R-:W-:Y:S01]  /*61f0*/  FFMA R61, R122.reuse, R126, R61 ;  /* 0x0000007e7a3d7223 */ /* 0x040fe2000000003d */
[CC--:B-1----:R-:W-:Y:S01]  /*6200*/  FFMA R63, R122.reuse, R128.reuse, R63 ;  /* 0x000000807a3f7223 */ /* 0x0c2fe2000000003f */
[C---:B------:R-:W-:Y:S01]  /*6210*/  FFMA R64, R79.reuse, R128, R64 ;  /* 0x000000804f407223 */ /* 0x040fe20000000040 */
[CC--:B------:R-:W-:Y:S01]  /*6220*/  FFMA R65, R122.reuse, R130.reuse, R65 ;  /* 0x000000827a417223 */ /* 0x0c0fe20000000041 */
[C---:B------:R-:W-:Y:S01]  /*6230*/  FFMA R66, R79.reuse, R130, R66 ;  /* 0x000000824f427223 */ /* 0x040fe20000000042 */
[----:B------:R-:W0:Y:S04]  /*6240*/  SHFL.IDX PT, R123, R21, R45, 0x1f ;  /* 0x00001f2d157b7589 */ /* 0x000e2800000e0000 */
[----:B------:R-:W1:Y:S01]  /*6250*/  SHFL.IDX PT, R76, R22, R45, 0x1f ;  /* 0x00001f2d164c7589 */ /* 0x000e6200000e0000 */
[-C--:B--2---:R-:W-:Y:S01]  /*6260*/  FFMA R57, R122, R86.reuse, R57 ;  /* 0x000000567a397223 */ /* 0x084fe20000000039 */
[----:B------:R-:W-:-:S02]  /*6270*/  FFMA R58, R79, R86, R58 ;  /* 0x000000564f3a7223 */ /* 0x000fc4000000003a */
[----:B------:R-:W2:Y:S04]  /*6280*/  SHFL.IDX PT, R84, R23, R45, 0x1f ;  /* 0x00001f2d17547589 */ /* 0x000ea800000e0000 */
[----:B------:R-:W3:Y:S04]  /*6290*/  SHFL.IDX PT, R86, R24, R45, 0x1f ;  /* 0x00001f2d18567589 */ /* 0x000ee800000e0000 */
[----:B------:R-:W4:Y:S04]  /*62a0*/  SHFL.IDX PT, R126, R26, R45, 0x1f ;  /* 0x00001f2d1a7e7589 */ /* 0x000f2800000e0000 */
[----:B------:R-:W4:Y:S04]  /*62b0*/  SHFL.IDX PT, R128, R28, R45, 0x1f ;  /* 0x00001f2d1c807589 */ /* 0x000f2800000e0000 */
        /* <DEDUP_REMOVED lines=11> */
[CC--:B-1----:R-:W-:Y:S01]  /*6370*/  FFMA R73, R122.reuse, R76.reuse, R73 ;  /* 0x0000004c7a497223 */ /* 0x0c2fe20000000049 */
[C---:B------:R-:W-:Y:S01]  /*6380*/  FFMA R74, R79.reuse, R76, R74 ;  /* 0x0000004c4f4a7223 */ /* 0x040fe2000000004a */
[CC--:B--2---:R-:W-:Y:S01]  /*6390*/  FFMA R75, R122.reuse, R84.reuse, R75 ;  /* 0x000000547a4b7223 */ /* 0x0c4fe2000000004b */
[C---:B------:R-:W-:Y:S01]  /*63a0*/  FFMA R92, R79.reuse, R84, R92 ;  /* 0x000000544f5c7223 */ /* 0x040fe2000000005c */
[CC--:B---3--:R-:W-:Y:S01]  /*63b0*/  FFMA R93, R122.reuse, R86.reuse, R93 ;  /* 0x000000567a5d7223 */ /* 0x0c8fe2000000005d */
[C---:B------:R-:W-:Y:S01]  /*63c0*/  FFMA R94, R79.reuse, R86, R94 ;  /* 0x000000564f5e7223 */ /* 0x040fe2000000005e */
[CC--:B----4-:R-:W-:Y:S01]  /*63d0*/  FFMA R97, R122.reuse, R126.reuse, R97 ;  /* 0x0000007e7a617223 */ /* 0x0d0fe20000000061 */
[C---:B------:R-:W-:Y:S01]  /*63e0*/  FFMA R98, R79.reuse, R126, R98 ;  /* 0x0000007e4f627223 */ /* 0x040fe20000000062 */
[----:B------:R-:W0:Y:S01]  /*63f0*/  SHFL.IDX PT, R124, R25, R45, 0x1f ;  /* 0x00001f2d197c7589 */ /* 0x000e2200000e0000 */
[-C--:B------:R-:W-:Y:S01]  /*6400*/  FFMA R99, R122, R128.reuse, R99 ;  /* 0x000000807a637223 */ /* 0x080fe20000000063 */
[----:B------:R-:W-:-:S02]  /*6410*/  FFMA R100, R79, R128, R100 ;  /* 0x000000804f647223 */ /* 0x000fc40000000064 */
[----:B------:R-:W1:Y:S01]  /*6420*/  SHFL.IDX PT, R132, R30, R45, 0x1f ;  /* 0x00001f2d1e847589 */ /* 0x000e6200000e0000 */
[-C--:B------:R-:W-:Y:S01]  /*6430*/  FFMA R101, R122, R130.reuse, R101 ;  /* 0x000000827a657223 */ /* 0x080fe20000000065 */
[----:B------:R-:W-:Y:S02]  /*6440*/  FFMA R102, R79, R130, R102 ;  /* 0x000000824f667223 */ /* 0x000fe40000000066 */
[----:B------:R-:W2:Y:S04]  /*6450*/  SHFL.IDX PT, R134, R31, R45, 0x1f ;  /* 0x00001f2d1f867589 */ /* 0x000ea800000e0000 */
[----:B------:R-:W-:Y:S04]  /*6460*/  SHFL.IDX PT, R76, R9, R45, 0x1f ;  /* 0x00001f2d094c7589 */ /* 0x000fe800000e0000 */
[----:B------:R-:W3:Y:S04]  /*6470*/  SHFL.IDX PT, R123, R32, R45, 0x1f ;  /* 0x00001f2d207b7589 */ /* 0x000ee800000e0000 */
[----:B------:R-:W4:Y:S04]  /*6480*/  SHFL.IDX PT, R84, R34, R45, 0x1f ;  /* 0x00001f2d22547589 */ /* 0x000f2800000e0000 */
[----:B------:R-:W4:Y:S04]  /*6490*/  SHFL.IDX PT, R85, R35, R45, 0x1f ;  /* 0x00001f2d23557589 */ /* 0x000f2800000e0000 */
[----:B------:R-:W4:Y:S04]  /*64a0*/  SHFL.IDX PT, R86, R36, R45, 0x1f ;  /* 0x00001f2d24567589 */ /* 0x000f2800000e0000 */
[----:B------:R-:W4:Y:S04]  /*64b0*/  SHFL.IDX PT, R126, R37, R45, 0x1f ;  /* 0x00001f2d257e7589 */ /* 0x000f2800000e0000 */
[----:B------:R-:W4:Y:S04]  /*64c0*/  SHFL.IDX PT, R128, R39, R45, 0x1f ;  /* 0x00001f2d27807589 */ /* 0x000f2800000e0000 */
[----:B------:R-:W4:Y:S01]  /*64d0*/  SHFL.IDX PT, R130, R40, R45, 0x1f ;  /* 0x00001f2d28827589 */ /* 0x000f2200000e0000 */
[----:B------:R-:W-:Y:S01]  /*64e0*/  @!P1 FADD R89, RZ, R81 ;  /* 0x00000051ff599221 */ /* 0x000fe20000000000 */
[----:B------:R-:W-:-:S04]  /*64f0*/  @P1 MOV R81, R88 ;  /* 0x0000005800511202 */ /* 0x000fc80000000f00 */
[----:B------:R-:W-:Y:S01]  /*6500*/  @!P1 MOV R81, R89 ;  /* 0x0000005900519202 */ /* 0x000fe20000000f00 */
[C---:B0-----:R-:W-:Y:S01]  /*6510*/  FFMA R95, R122.reuse, R124, R95 ;  /* 0x0000007c7a5f7223 */ /* 0x041fe2000000005f */
[C---:B-1----:R-:W-:Y:S01]  /*6520*/  FFMA R103, R122.reuse, R132, R103 ;  /* 0x000000847a677223 */ /* 0x042fe20000000067 */
[C---:B--2---:R-:W-:Y:S01]  /*6530*/  FFMA R105, R122.reuse, R134, R105 ;  /* 0x000000867a697223 */ /* 0x044fe20000000069 */
[----:B---3--:R-:W-:Y:S01]  /*6540*/  FFMA R107, R122, R123, R107 ;  /* 0x0000007b7a6b7223 */ /* 0x008fe2000000006b */
[----:B------:R-:W-:Y:S01]  /*6550*/  FFMA R81, R76, R122, R81 ;  /* 0x0000007a4c517223 */ /* 0x000fe20000000051 */
[C---:B----4-:R-:W-:Y:S01]  /*6560*/  FFMA R109, R122.reuse, R84, R109 ;  /* 0x000000547a6d7223 */ /* 0x050fe2000000006d */
[C---:B------:R-:W-:Y:S01]  /*6570*/  FFMA R111, R122.reuse, R85, R111 ;  /* 0x000000557a6f7223 */ /* 0x040fe2000000006f */
[C---:B------:R-:W-:Y:S01]  /*6580*/  FFMA R113, R122.reuse, R86, R113 ;  /* 0x000000567a717223 */ /* 0x040fe20000000071 */
[C---:B------:R-:W-:Y:S01]  /*6590*/  FFMA R117, R122.reuse, R127, R117 ;  /* 0x0000007f7a757223 */ /* 0x040fe20000000075 */
[C---:B------:R-:W-:Y:S01]  /*65a0*/  FFMA R115, R122.reuse, R126, R115 ;  /* 0x0000007e7a737223 */ /* 0x040fe20000000073 */
[C---:B------:R-:W-:Y:S01]  /*65b0*/  FFMA R80, R122.reuse, R129, R80 ;  /* 0x000000817a507223 */ /* 0x040fe20000000050 */
[----:B------:R-:W-:Y:S01]  /*65c0*/  FFMA R96, R79, R124, R96 ;  /* 0x0000007c4f607223 */ /* 0x000fe20000000060 */
[C---:B------:R-:W-:Y:S01]  /*65d0*/  FFMA R119, R122.reuse, R128, R119 ;  /* 0x000000807a777223 */ /* 0x040fe20000000077 */
[C---:B------:R-:W-:Y:S01]  /*65e0*/  FFMA R121, R122.reuse, R130, R121 ;  /* 0x000000827a797223 */ /* 0x040fe20000000079 */
[----:B------:R-:W-:Y:S01]  /*65f0*/  FFMA R122, R122, R131, R125 ;  /* 0x000000837a7a7223 */ /* 0x000fe2000000007d */
[----:B------:R-:W-:-:S05]  /*6600*/  IMAD.WIDE R124, R44, 0x4, R82 ;  /* 0x000000042c7c7825 */ /* 0x000fca00078e0252 */
[----:B------:R-:W2:Y:S04]  /*6610*/  LDG.E.CONSTANT R44, desc[UR4][R124.64] ;  /* 0x000000047c2c7981 */ /* 0x000ea8000c1e9900 */
[----:B------:R-:W3:Y:S01]  /*6620*/  LDG.E.CONSTANT R45, desc[UR4][R124.64+0x80] ;  /* 0x000080047c2d7981 */ /* 0x000ee2000c1e9900 */
[----:B------:R-:W-:-:S03]  /*6630*/  FFMA R108, R79, R123, R108 ;  /* 0x0000007b4f6c7223 */ /* 0x000fc6000000006c */
[----:B------:R-:W-:Y:S01]  /*6640*/  SHFL.IDX PT, R123, R10, R47, 0x1f ;  /* 0x00001f2f0a7b7589 */ /* 0x000fe200000e0000 */
[----:B------:R-:W-:Y:S01]  /*6650*/  FADD R78, R78, R49 ;  /* 0x000000314e4e7221 */ /* 0x000fe20000000000 */
[C---:B------:R-:W-:Y:S01]  /*6660*/  FFMA R110, R79.reuse, R84, R110 ;  /* 0x000000544f6e7223 */ /* 0x040fe2000000006e */
[C---:B------:R-:W-:Y:S01]  /*6670*/  FFMA R120, R79.reuse, R128, R120 ;  /* 0x000000804f787223 */ /* 0x040fe20000000078 */
[----:B------:R-:W-:Y:S01]  /*6680*/  FFMA R84, R79, R130, R87 ;  /* 0x000000824f547223 */ /* 0x000fe20000000057 */
[----:B------:R-:W-:Y:S01]  /*6690*/  SHFL.IDX PT, R128, R13, R47, 0x1f ;  /* 0x00001f2f0d807589 */ /* 0x000fe200000e0000 */
[----:B------:R-:W-:Y:S01]  /*66a0*/  IADD3 R49, PT, PT, R43, 0x3, RZ ;  /* 0x000000032b317810 */ /* 0x000fe20007ffe0ff */
[C---:B------:R-:W-:Y:S01]  /*66b0*/  FFMA R104, R79.reuse, R132, R104 ;  /* 0x000000844f687223 */ /* 0x040fe20000000068 */
[C---:B------:R-:W-:Y:S01]  /*66c0*/  FFMA R106, R79.reuse, R134, R106 ;  /* 0x000000864f6a7223 */ /* 0x040fe2000000006a */
[----:B------:R-:W-:Y:S04]  /*66d0*/  SHFL.IDX PT, R130, R14, R47, 0x1f ;  /* 0x00001f2f0e827589 */ /* 0x000fe800000e0000 */
[----:B------:R-:W-:Y:S04]  /*66e0*/  SHFL.IDX PT, R132, R15, R47, 0x1f ;  /* 0x00001f2f0f847589 */ /* 0x000fe800000e0000 */
[----:B------:R-:W-:Y:S01]  /*66f0*/  SHFL.IDX PT, R134, R16, R47, 0x1f ;  /* 0x00001f2f10867589 */ /* 0x000fe200000e0000 */
[----:B------:R-:W-:-:S03]  /*6700*/  FFMA R112, R79, R85, R112 ;  /* 0x000000554f707223 */ /* 0x000fc60000000070 */
[----:B------:R-:W-:Y:S01]  /*6710*/  SHFL.IDX PT, R136, R17, R47, 0x1f ;  /* 0x00001f2f11887589 */ /* 0x000fe200000e0000 */
[C---:B------:R-:W-:Y:S01]  /*6720*/  FFMA R114, R79.reuse, R86, R114 ;  /* 0x000000564f727223 */ /* 0x040fe20000000072 */
[C---:B------:R-:W-:Y:S02]  /*6730*/  FFMA R116, R79.reuse, R126, R116 ;  /* 0x0000007e4f747223 */ /* 0x040fe40000000074 */
[----:B------:R-:W-:Y:S01]  /*6740*/  SHFL.IDX PT, R138, R18, R47, 0x1f ;  /* 0x00001f2f128a7589 */ /* 0x000fe200000e0000 */
[C---:B------:R-:W-:Y:S01]  /*6750*/  FFMA R118, R79.reuse, R127, R118 ;  /* 0x0000007f4f767223 */ /* 0x040fe20000000076 */
[C---:B------:R-:W-:Y:S02]  /*6760*/  FFMA R78, R79.reuse, R129, R78 ;  /* 0x000000814f4e7223 */ /* 0x040fe4000000004e */
[----:B------:R-:W0:Y:S01]  /*6770*/  SHFL.IDX PT, R46, R7, R49, 0x1f ;  /* 0x00001f31072e7589 */ /* 0x000e2200000e0000 */
[----:B------:R-:W-:Y:S01]  /*6780*/  FFMA R0, R79, R131, R0 ;  /* 0x000000834f007223 */ /* 0x000fe20000000000 */
[----:B------:R-:W-:-:S02]  /*6790*/  FFMA R77, R76, R79, R77 ;  /* 0x0000004f4c4d7223 */ /* 0x000fc4000000004d */
[----:B------:R-:W-:Y:S04]  /*67a0*/  SHFL.IDX PT, R140, R19, R47, 0x1f ;  /* 0x00001f2f138c7589 */ /* 0x000fe800000e0000 */
[----:B------:R-:W-:Y:S04]  /*67b0*/  SHFL.IDX PT, R142, R20, R47, 0x1f ;  /* 0x00001f2f148e7589 */ /* 0x000fe800000e0000 */
[----:B------:R-:W-:Y:S04]  /*67c0*/  SHFL.IDX PT, R79, R11, R47, 0x1f ;  /* 0x00001f2f0b4f7589 */ /* 0x000fe800000e0000 */
[----:B------:R-:W-:Y:S04]  /*67d0*/  SHFL.IDX PT, R146, R22, R47, 0x1f ;  /* 0x00001f2f16927589 */ /* 0x000fe800000e0000 */
[----:B------:R-:W-:Y:S01]  /*67e0*/  SHFL.IDX PT, R148, R23, R47, 0x1f ;  /* 0x00001f2f17947589 */ /* 0x000fe200000e0000 */
[----:B0-----:R-:W-:-:S03]  /*67f0*/  IMAD.WIDE R82, R46, 0x4, R82 ;  /* 0x000000042e527825 */ /* 0x001fc600078e0252 */
        /* <DEDUP_REMOVED lines=8> */
[----:B------:R-:W4:Y:S01]  /*6880*/  LDG.E.CONSTANT R43, desc[UR4][R82.64+0x80] ;  /* 0x00008004522b7981 */ /* 0x000f22000c1e9900 */
[-C--:B--2---:R-:W-:Y:S01]  /*6890*/  FFMA R48, R44, R123.reuse, R48 ;  /* 0x0000007b2c307223 */ /* 0x084fe20000000030 */
[----:B---3--:R-:W-:-:S02]  /*68a0*/  FFMA R50, R45, R123, R50 ;  /* 0x0000007b2d327223 */ /* 0x008fc40000000032 */
[----:B------:R-:W0:Y:S01]  /*68b0*/  SHFL.IDX PT, R123, R12, R47, 0x1f ;  /* 0x00001f2f0c7b7589 */ /* 0x000e2200000e0000 */
[CC--:B------:R-:W-:Y:S01]  /*68c0*/  FFMA R126, R44.reuse, R128.reuse, R55 ;  /* 0x000000802c7e7223 */ /* 0x0c0fe20000000037 */
[C---:B------:R-:W-:Y:S01]  /*68d0*/  FFMA R56, R45.reuse, R128, R56 ;  /* 0x000000802d387223 */ /* 0x040fe20000000038 */
[CC--:B------:R-:W-:Y:S01]  /*68e0*/  FFMA R128, R44.reuse, R130.reuse, R57 ;  /* 0x000000822c807223 */ /* 0x0c0fe20000000039 */
[C---:B------:R-:W-:Y:S01]  /*68f0*/  FFMA R58, R45.reuse, R130, R58 ;  /* 0x000000822d3a7223 */ /* 0x040fe2000000003a */
[CC--:B------:R-:W-:Y:S01]  /*6900*/  FFMA R130, R44.reuse, R132.reuse, R59 ;  /* 0x000000842c827223 */ /* 0x0c0fe2000000003b */
[CC--:B0-----:R-:W-:Y:S01]  /*6910*/  FFMA R124, R44.reuse, R123.reuse, R53 ;  /* 0x0000007b2c7c7223 */ /* 0x0c1fe20000000035 */
[C---:B------:R-:W-:Y:S02]  /*6920*/  FFMA R54, R45.reuse, R123, R54 ;  /* 0x0000007b2d367223 */ /* 0x040fe40000000036 */
[----:B------:R-:W0:Y:S01]  /*6930*/  SHFL.IDX PT, R123, R21, R47, 0x1f ;  /* 0x00001f2f157b7589 */ /* 0x000e2200000e0000 */
        /* <DEDUP_REMOVED lines=12> */
[----:B------:R-:W-:Y:S04]  /*6a00*/  SHFL.IDX PT, R53, R35, R47, 0x1f ;  /* 0x00001f2f23357589 */ /* 0x000fe800000e0000 */
[----:B------:R-:W-:Y:S04]  /*6a10*/  SHFL.IDX PT, R51, R34, R47, 0x1f ;  /* 0x00001f2f22337589 */ /* 0x000fe800000e0000 */
[----:B------:R-:W-:Y:S01]  /*6a20*/  SHFL.IDX PT, R55, R36, R47, 0x1f ;  /* 0x00001f2f24377589 */ /* 0x000fe200000e0000 */
[-C--:B0-----:R-:W-:Y:S01]  /*6a30*/  FFMA R142, R44, R123.reuse, R71 ;  /* 0x0000007b2c8e7223 */ /* 0x081fe20000000047 */
[----:B------:R-:W-:-:S02]  /*6a40*/  FFMA R72, R45, R123, R72 ;  /* 0x0000007b2d487223 */ /* 0x000fc40000000048 */
[----:B------:R-:W-:Y:S04]  /*6a50*/  SHFL.IDX PT, R57, R37, R47, 0x1f ;  /* 0x00001f2f25397589 */ /* 0x000fe800000e0000 */
[----:B------:R-:W0:Y:S04]  /*6a60*/  SHFL.IDX PT, R123, R32, R47, 0x1f ;  /* 0x00001f2f207b7589 */ /* 0x000e2800000e0000 */
[----:B------:R-:W-:Y:S04]  /*6a70*/  SHFL.IDX PT, R59, R38, R47, 0x1f ;  /* 0x00001f2f263b7589 */ /* 0x000fe800000e0000 */
[----:B------:R-:W-:Y:S04]  /*6a80*/  SHFL.IDX PT, R61, R39, R47, 0x1f ;  /* 0x00001f2f273d7589 */ /* 0x000fe800000e0000 */
[----:B------:R-:W-:Y:S04]  /*6a90*/  SHFL.IDX PT, R63, R40, R47, 0x1f ;  /* 0x00001f2f283f7589 */ /* 0x000fe800000e0000 */
[----:B------:R-:W-:Y:S04]  /*6aa0*/  SHFL.IDX PT, R65, R41, R47, 0x1f ;  /* 0x00001f2f29417589 */ /* 0x000fe800000e0000 */
[----:B------:R1:W-:Y:S04]  /*6ab0*/  SHFL.IDX PT, R67, R42, R47, 0x1f ;  /* 0x00001f2f2a437589 */ /* 0x0003e800000e0000 */
[----:B-1----:R1:W2:Y:S01]  /*6ac0*/  LDG.E.CONSTANT R47, desc[UR4][R82.64] ;  /* 0x00000004522f7981 */ /* 0x0022a2000c1e9900 */
        /* <DEDUP_REMOVED lines=18> */
[-C--:B0-----:R-:W-:Y:S01]  /*6bf0*/  FFMA R162, R44, R123.reuse, R107 ;  /* 0x0000007b2ca27223 */ /* 0x081fe2000000006b */
[----:B------:R-:W-:-:S02]  /*6c00*/  FFMA R108, R45, R123, R108 ;  /* 0x0000007b2d6c7223 */ /* 0x000fc4000000006c */
[----:B------:R-:W4:Y:S01]  /*6c10*/  SHFL.IDX PT, R123, R10, R49, 0x1f ;  /* 0x00001f310a7b7589 */ /* 0x000f2200000e0000 */
[CC--:B------:R-:W-:Y:S01]  /*6c20*/  FFMA R115, R44.reuse, R57.reuse, R115 ;  /* 0x000000392c737223 */ /* 0x0c0fe20000000073 */
[----:B------:R-:W-:Y:S02]  /*6c30*/  FFMA R116, R45, R57, R116 ;  /* 0x000000392d747223 */ /* 0x000fe40000000074 */
[----:B------:R-:W0:Y:S04]  /*6c40*/  SHFL.IDX PT, R46, R11, R49, 0x1f ;  /* 0x00001f310b2e7589 */ /* 0x000e2800000e0000 */
[----:B------:R-:W3:Y:S01]  /*6c50*/  SHFL.IDX PT, R57, R13, R49, 0x1f ;  /* 0x00001f310d397589 */ /* 0x000ee200000e0000 */
[----:B----4-:R-:W-:Y:S01]  /*6c60*/  FFMA R50, R43, R123, R50 ;  /* 0x0000007b2b327223 */ /* 0x010fe20000000032 */
[C---:B------:R-:W-:Y:S01]  /*6c70*/  FFMA R52, R45.reuse, R79, R52 ;  /* 0x0000004f2d347223 */ /* 0x040fe20000000034 */
[CC--:B------:R-:W-:Y:S01]  /*6c80*/  FFMA R119, R44.reuse, R61.reuse, R119 ;  /* 0x0000003d2c777223 */ /* 0x0c0fe20000000077 */
[C---:B------:R-:W-:Y:S01]  /*6c90*/  FFMA R120, R45.reuse, R61, R120 ;  /* 0x0000003d2d787223 */ /* 0x040fe20000000078 */
[-C--:B------:R-:W-:Y:S01]  /*6ca0*/  FFMA R121, R44, R63.reuse, R121 ;  /* 0x0000003f2c797223 */ /* 0x080fe20000000079 */
[C---:B------:R-:W-:Y:S01]  /*6cb0*/  FFMA R84, R45.reuse, R63, R84 ;  /* 0x0000003f2d547223 */ /* 0x040fe20000000054 */
[----:B------:R-:W4:Y:S01]  /*6cc0*/  SHFL.IDX PT, R61, R15, R49, 0x1f ;  /* 0x00001f310f3d7589 */ /* 0x000f2200000e0000 */
[----:B------:R-:W-:Y:S01]  /*6cd0*/  FFMA R81, R86, R44, R81 ;  /* 0x0000002c56517223 */ /* 0x000fe20000000051 */
[C---:B------:R-:W-:Y:S01]  /*6ce0*/  FFMA R164, R44.reuse, R51, R109 ;  /* 0x000000332ca47223 */ /* 0x040fe2000000006d */
[C---:B------:R-:W-:Y:S01]  /*6cf0*/  FFMA R111, R44.reuse, R53, R111 ;  /* 0x000000352c6f7223 */ /* 0x040fe2000000006f */
[C---:B------:R-:W-:Y:S01]  /*6d00*/  FFMA R113, R44.reuse, R55, R113 ;  /* 0x000000372c717223 */ /* 0x040fe20000000071 */
[C---:B------:R-:W-:Y:S01]  /*6d10*/  FFMA R117, R44.reuse, R59, R117 ;  /* 0x0000003b2c757223 */ /* 0x040fe20000000075 */
[CC--:B------:R-:W-:Y:S01]  /*6d20*/  FFMA R80, R44.reuse, R65.reuse, R80 ;  /* 0x000000412c507223 */ /* 0x0c0fe20000000050 */
[C---:B------:R-:W-:Y:S01]  /*6d30*/  FFMA R78, R45.reuse, R65, R78 ;  /* 0x000000412d4e7223 */ /* 0x040fe2000000004e */
[----:B------:R-:W1:Y:S01]  /*6d40*/  SHFL.IDX PT, R63, R16, R49, 0x1f ;  /* 0x00001f31103f7589 */ /* 0x000e6200000e0000 */
[----:B------:R-:W-:Y:S01]  /*6d50*/  FFMA R44, R44, R67, R122 ;  /* 0x000000432c2c7223 */ /* 0x000fe2000000007a */
[C---:B------:R-:W-:Y:S01]  /*6d60*/  FFMA R110, R45.reuse, R51, R110 ;  /* 0x000000332d6e7223 */ /* 0x040fe2000000006e */
[C---:B------:R-:W-:Y:S01]  /*6d70*/  FFMA R0, R45.reuse, R67, R0 ;  /* 0x000000432d007223 */ /* 0x040fe20000000000 */
[----:B------:R-:W1:Y:S01]  /*6d80*/  SHFL.IDX PT, R65, R17, R49, 0x1f ;  /* 0x00001f3111417589 */ /* 0x000e6200000e0000 */
[C---:B------:R-:W-:Y:S01]  /*6d90*/  FFMA R112, R45.reuse, R53, R112 ;  /* 0x000000352d707223 */ /* 0x040fe20000000070 */
[C---:B------:R-:W-:Y:S01]  /*6da0*/  FFMA R114, R45.reuse, R55, R114 ;  /* 0x000000372d727223 */ /* 0x040fe20000000072 */
[----:B------:R-:W-:Y:S01]  /*6db0*/  FFMA R118, R45, R59, R118 ;  /* 0x0000003b2d767223 */ /* 0x000fe20000000076 */
[----:B------:R-:W-:Y:S01]  /*6dc0*/  FFMA R86, R86, R45, R77 ;  /* 0x0000002d56567223 */ /* 0x000fe2000000004d */
[C---:B0-----:R-:W-:Y:S01]  /*6dd0*/  FFMA R52, R43.reuse, R46, R52 ;  /* 0x0000002e2b347223 */ /* 0x041fe20000000034 */
[----:B------:R-:W0:Y:S01]  /*6de0*/  SHFL.IDX PT, R67, R18, R49, 0x1f ;  /* 0x00001f3112437589 */ /* 0x000e2200000e0000 */
[----:B---3--:R-:W-:-:S03]  /*6df0*/  FFMA R56, R43, R57, R56 ;  /* 0x000000392b387223 */ /* 0x008fc60000000038 */
[----:B------:R-:W3:Y:S04]  /*6e00*/  SHFL.IDX PT, R45, R12, R49, 0x1f ;  /* 0x00001f310c2d7589 */ /* 0x000ee800000e0000 */
[----:B------:R-:W3:Y:S01]  /*6e10*/  SHFL.IDX PT, R71, R20, R49, 0x1f ;  /* 0x00001f3114477589 */ /* 0x000ee200000e0000 */
[C---:B----4-:R-:W-:Y:S01]  /*6e20*/  FFMA R60, R43.reuse, R61, R60 ;  /* 0x0000003d2b3c7223 */ /* 0x050fe2000000003c */
[C---:B-1----:R-:W-:Y:S02]  /*6e30*/  FFMA R62, R43.reuse, R63, R62 ;  /* 0x0000003f2b3e7223 */ /* 0x042fe4000000003e */
[----:B------:R-:W1:Y:S01]  /*6e40*/  SHFL.IDX PT, R101, R28, R49, 0x1f ;  /* 0x00001f311c657589 */ /* 0x000e6200000e0000 */
[----:B------:R-:W-:-:S03]  /*6e50*/  FFMA R64, R43, R65, R64 ;  /* 0x000000412b407223 */ /* 0x000fc60000000040 */
[----:B------:R-:W4:Y:S01]  /*6e60*/  SHFL.IDX PT, R79, R23, R49, 0x1f ;  /* 0x00001f31174f7589 */ /* 0x000f2200000e0000 */
[----:B0-----:R-:W-:-:S03]  /*6e70*/  FFMA R66, R43, R67, R66 ;  /* 0x000000432b427223 */ /* 0x001fc60000000042 */
[----:B------:R-:W0:Y:S01]  /*6e80*/  SHFL.IDX PT, R83, R24, R49, 0x1f ;  /* 0x00001f3118537589 */ /* 0x000e2200000e0000 */
[C---:B---3--:R-:W-:Y:S01]  /*6e90*/  FFMA R54, R43.reuse, R45, R54 ;  /* 0x0000002d2b367223 */ /* 0x048fe20000000036 */
[C---:B------:R-:W-:Y:S02]  /*6ea0*/  FFMA R70, R43.reuse, R71, R70 ;  /* 0x000000472b467223 */ /* 0x040fe40000000046 */
[----:B------:R-:W3:Y:S04]  /*6eb0*/  SHFL.IDX PT, R87, R26, R49, 0x1f ;  /* 0x00001f311a577589 */ /* 0x000ee800000e0000 */
[----:B------:R-:W3:Y:S01]  /*6ec0*/  SHFL.IDX PT, R85, R25, R49, 0x1f ;  /* 0x00001f3119557589 */ /* 0x000ee200000e0000 */
[----:B-1----:R-:W-:-:S03]  /*6ed0*/  FFMA R100, R43, R101, R100 ;  /* 0x000000652b647223 */ /* 0x002fc60000000064 */
[----:B------:R-:W1:Y:S01]  /*6ee0*/  SHFL.IDX PT, R82, R35, R49, 0x1f ;  /* 0x00001f3123527589 */ /* 0x000e6200000e0000 */
[----:B----4-:R-:W-:-:S03]  /*6ef0*/  FFMA R92, R43, R79, R92 ;  /* 0x0000004f2b5c7223 */ /* 0x010fc6000000005c */
[----:B------:R-:W4:Y:S01]  /*6f00*/  SHFL.IDX PT, R122, R37, R49, 0x1f ;  /* 0x00001f31257a7589 */ /* 0x000f2200000e0000 */
[C---:B0-----:R-:W-:Y:S01]  /*6f10*/  FFMA R94, R43.reuse, R83, R94 ;  /* 0x000000532b5e7223 */ /* 0x041fe2000000005e */
[C---:B---3--:R-:W-:Y:S01]  /*6f20*/  FFMA R98, R43.reuse, R87, R98 ;  /* 0x000000572b627223 */ /* 0x048fe20000000062 */
[C---:B------:R-:W-:Y:S01]  /*6f30*/  FFMA R96, R43.reuse, R85, R96 ;  /* 0x000000552b607223 */ /* 0x040fe20000000060 */
[C---:B-1----:R-:W-:Y:S01]  /*6f40*/  FFMA R112, R43.reuse, R82, R112 ;  /* 0x000000522b707223 */ /* 0x042fe20000000070 */
[----:B----4-:R-:W-:Y:S01]  /*6f50*/  FFMA R116, R43, R122, R116 ;  /* 0x0000007a2b747223 */ /* 0x010fe20000000074 */
[C---:B--2---:R-:W-:Y:S02]  /*6f60*/  FFMA R48, R47.reuse, R123, R48 ;  /* 0x0000007b2f307223 */ /* 0x044fe40000000030 */
[----:B------:R-:W0:Y:S01]  /*6f70*/  SHFL.IDX PT, R123, R14, R49, 0x1f ;  /* 0x00001f310e7b7589 */ /* 0x000e2200000e0000 */
[C---:B------:R-:W-:Y:S01]  /*6f80*/  FFMA R51, R47.reuse, R46, R76 ;  /* 0x0000002e2f337223 */ /* 0x040fe2000000004c */
[----:B------:R-:W-:-:S02]  /*6f90*/  FFMA R55, R47, R57, R126 ;  /* 0x000000392f377223 */ /* 0x000fc4000000007e */
[----:B------:R-:W1:Y:S01]  /*6fa0*/  SHFL.IDX PT, R46, R19, R49, 0x1f ;  /* 0x00001f31132e7589 */ /* 0x000e6200000e0000 */
[C---:B------:R-:W-:Y:S01]  /*6fb0*/  FFMA R59, R47.reuse, R61, R130 ;  /* 0x0000003d2f3b7223 */ /* 0x040fe20000000082 */
[C---:B------:R-:W-:Y:S01]  /*6fc0*/  FFMA R61, R47.reuse, R63, R132 ;  /* 0x0000003f2f3d7223 */ /* 0x040fe20000000084 */
[-C--:B0-----:R-:W-:Y:S01]  /*6fd0*/  FFMA R57, R47, R123.reuse, R128 ;  /* 0x0000007b2f397223 */ /* 0x081fe20000000080 */
[----:B------:R-:W-:Y:S02]  /*6fe0*/  FFMA R58, R43, R123, R58 ;  /* 0x0000007b2b3a7223 */ /* 0x000fe4000000003a */
[----:B------:R-:W0:Y:S01]  /*6ff0*/  SHFL.IDX PT, R123, R21, R49, 0x1f ;  /* 0x00001f31157b7589 */ /* 0x000e2200000e0000 */
[C---:B------:R-:W-:Y:S01]  /*7000*/  FFMA R63, R47.reuse, R65, R134 ;  /* 0x000000412f3f7223 */ /* 0x040fe20000000086 */
[C---:B------:R-:W-:Y:S01]  /*7010*/  FFMA R65, R47.reuse, R67, R136 ;  /* 0x000000432f417223 */ /* 0x040fe20000000088 */
[C---:B------:R-:W-:Y:S01]  /*7020*/  FFMA R53, R47.reuse, R45, R124 ;  /* 0x0000002d2f357223 */ /* 0x040fe2000000007c */
[-C--:B-1----:R-:W-:Y:S01]  /*7030*/  FFMA R67, R47, R46.reuse, R138 ;  /* 0x0000002e2f437223 */ /* 0x082fe2000000008a */
[----:B------:R-:W-:Y:S01]  /*7040*/  FFMA R68, R43, R46, R68 ;  /* 0x0000002e2b447223 */ /* 0x000fe20000000044 */
[----:B------:R-:W1:Y:S01]  /*7050*/  SHFL.IDX PT, R45, R22, R49, 0x1f ;  /* 0x00001f31162d7589 */ /* 0x000e6200000e0000 */
[----:B------:R-:W-:-:S03]  /*7060*/  FFMA R69, R47, R71, R140 ;  /* 0x000000472f457223 */ /* 0x000fc6000000008c */
[----:B------:R-:W2:Y:S04]  /*7070*/  SHFL.IDX PT, R46, R29, R49, 0x1f ;  /* 0x00001f311d2e7589 */ /* 0x000ea800000e0000 */
[----:B------:R-:W3:Y:S01]  /*7080*/  SHFL.IDX PT, R76, R30, R49, 0x1f ;  /* 0x00001f311e4c7589 */ /* 0x000ee200000e0000 */
[-C--:B0-----:R-:W-:Y:S01]  /*7090*/  FFMA R71, R47, R123.reuse, R142 ;  /* 0x0000007b2f477223 */ /* 0x081fe2000000008e */
[----:B------:R-:W-:Y:S02]  /*70a0*/  FFMA R72, R43, R123, R72 ;  /* 0x0000007b2b487223 */ /* 0x000fe40000000048 */
[----:B------:R-:W0:Y:S01]  /*70b0*/  SHFL.IDX PT, R123, R31, R49, 0x1f ;  /* 0x00001f311f7b7589 */ /* 0x000e2200000e0000 */
[C---:B------:R-:W-:Y:S01]  /*70c0*/  FFMA R99, R47.reuse, R101, R154 ;  /* 0x000000652f637223 */ /* 0x040fe2000000009a */
[C---:B------:R-:W-:Y:S01]  /*70d0*/  FFMA R75, R47.reuse, R79, R146 ;  /* 0x0000004f2f4b7223 */ /* 0x040fe20000000092 */
[-C--:B-1----:R-:W-:Y:S01]  /*70e0*/  FFMA R73, R47, R45.reuse, R144 ;  /* 0x0000002d2f497223 */ /* 0x082fe20000000090 */
[----:B------:R-:W-:Y:S01]  /*70f0*/  FFMA R74, R43, R45, R74 ;  /* 0x0000002d2b4a7223 */ /* 0x000fe2000000004a */
[C---:B------:R-:W-:Y:S01]  /*7100*/  FFMA R93, R47.reuse, R83, R148 ;  /* 0x000000532f5d7223 */ /* 0x040fe20000000094 */
[----:B------:R-:W1:Y:S01]  /*7110*/  SHFL.IDX PT, R45, R32, R49, 0x1f ;  /* 0x00001f31202d7589 */ /* 0x000e6200000e0000 */
[-C--:B--2---:R-:W-:Y:S01]  /*7120*/  FFMA R101, R47, R46.reuse, R156 ;  /* 0x0000002e2f657223 */ /* 0x084fe2000000009c */
[----:B------:R-:W-:-:S02]  /*7130*/  FFMA R102, R43, R46, R102 ;  /* 0x0000002e2b667223 */ /* 0x000fc40000000066 */
[----:B------:R-:W2:Y:S01]  /*7140*/  SHFL.IDX PT, R79, R34, R49, 0x1f ;  /* 0x00001f31224f7589 */ /* 0x000ea200000e0000 */
[-C--:B---3--:R-:W-:Y:S01]  /*7150*/  FFMA R103, R47, R76.reuse, R158 ;  /* 0x0000004c2f677223 */ /* 0x088fe2000000009e */
[----:B------:R-:W-:Y:S02]  /*7160*/  FFMA R104, R43, R76, R104 ;  /* 0x0000004c2b687223 */ /* 0x000fe40000000068 */
[----:B------:R-:W3:Y:S04]  /*7170*/  SHFL.IDX PT, R76, R36, R49, 0x1f ;  /* 0x00001f31244c7589 */ /* 0x000ee800000e0000 */
[----:B------:R-:W4:Y:S04]  /*7180*/  SHFL.IDX PT, R124, R38, R49, 0x1f ;  /* 0x00001f31267c7589 */ /* 0x000f2800000e0000 */
[----:B------:R-:W4:Y:S04]  /*7190*/  SHFL.IDX PT, R126, R39, R49, 0x1f ;  /* 0x00001f31277e7589 */ /* 0x000f2800000e0000 */
[----:B------:R-:W4:Y:S01]  /*71a0*/  SHFL.IDX PT, R128, R40, R49, 0x1f ;  /* 0x00001f3128807589 */ /* 0x000f2200000e0000 */
[----:B0-----:R-:W-:-:S03]  /*71b0*/  FFMA R105, R47, R123, R160 ;  /* 0x0000007b2f697223 */ /* 0x001fc600000000a0 */
[----:B------:R-:W0:Y:S01]  /*71c0*/  SHFL.IDX PT, R46, R9, R49, 0x1f ;  /* 0x00001f31092e7589 */ /* 0x000e2200000e0000 */
[----:B------:R-:W-:-:S03]  /*71d0*/  FFMA R106, R43, R123, R106 ;  /* 0x0000007b2b6a7223 */ /* 0x000fc6000000006a */
[----:B------:R-:W0:Y:S04]  /*71e0*/  SHFL.IDX PT, R83, R41, R49, 0x1f ;  /* 0x00001f3129537589 */ /* 0x000e2800000e0000 */
[----:B------:R0:W0:Y:S01]  /*71f0*/  SHFL.IDX PT, R123, R42, R49, 0x1f ;  /* 0x00001f312a7b7589 */ /* 0x00002200000e0000 */
[C---:B------:R-:W-:Y:S01]  /*7200*/  FFMA R97, R47.reuse, R87, R152 ;  /* 0x000000572f617223 */ /* 0x040fe20000000098 */
[C---:B------:R-:W-:Y:S01]  /*7210*/  FFMA R95, R47.reuse, R85, R150 ;  /* 0x000000552f5f7223 */ /* 0x040fe20000000096 */
[-C--:B-1----:R-:W-:Y:S01]  /*7220*/  FFMA R107, R47, R45.reuse, R162 ;  /* 0x0000002d2f6b7223 */ /* 0x082fe200000000a2 */
[----:B------:R-:W-:Y:S01]  /*7230*/  FFMA R108, R43, R45, R108 ;  /* 0x0000002d2b6c7223 */ /* 0x000fe2000000006c */
[-C--:B--2---:R-:W-:Y:S01]  /*7240*/  FFMA R109, R47, R79.reuse, R164 ;  /* 0x0000004f2f6d7223 */ /* 0x084fe200000000a4 */
[----:B------:R-:W-:Y:S01]  /*7250*/  FFMA R110, R43, R79, R110 ;  /* 0x0000004f2b6e7223 */ /* 0x000fe2000000006e */
[C---:B------:R-:W-:Y:S01]  /*7260*/  FFMA R111, R47.reuse, R82, R111 ;  /* 0x000000522f6f7223 */ /* 0x040fe2000000006f */
[-C--:B---3--:R-:W-:Y:S01]  /*7270*/  FFMA R113, R47, R76.reuse, R113 ;  /* 0x0000004c2f717223 */ /* 0x088fe20000000071 */
[----:B------:R-:W-:Y:S01]  /*7280*/  FFMA R114, R43, R76, R114 ;  /* 0x0000004c2b727223 */ /* 0x000fe20000000072 */
[C---:B------:R-:W-:Y:S01]  /*7290*/  FFMA R115, R47.reuse, R122, R115 ;  /* 0x0000007a2f737223 */ /* 0x040fe20000000073 */
[-C--:B----4-:R-:W-:Y:S01]  /*72a0*/  FFMA R117, R47, R124.reuse, R117 ;  /* 0x0000007c2f757223 */ /* 0x090fe20000000075 */
[----:B------:R-:W-:Y:S01]  /*72b0*/  FFMA R118, R43, R124, R118 ;  /* 0x0000007c2b767223 */ /* 0x000fe20000000076 */
[-C--:B------:R-:W-:Y:S01]  /*72c0*/  FFMA R119, R47, R126.reuse, R119 ;  /* 0x0000007e2f777223 */ /* 0x080fe20000000077 */
[----:B------:R-:W-:Y:S01]  /*72d0*/  FFMA R120, R43, R126, R120 ;  /* 0x0000007e2b787223 */ /* 0x000fe20000000078 */
[-C--:B------:R-:W-:Y:S01]  /*72e0*/  FFMA R121, R47, R128.reuse, R121 ;  /* 0x000000802f797223 */ /* 0x080fe20000000079 */
[----:B------:R-:W-:Y:S01]  /*72f0*/  FFMA R87, R43, R128, R84 ;  /* 0x000000802b577223 */ /* 0x000fe20000000054 */
[C---:B0-----:R-:W-:Y:S01]  /*7300*/  FFMA R81, R46.reuse, R47, R81 ;  /* 0x0000002f2e517223 */ /* 0x041fe20000000051 */
[----:B------:R-:W-:Y:S01]  /*7310*/  FFMA R77, R46, R43, R86 ;  /* 0x0000002b2e4d7223 */ /* 0x000fe20000000056 */
[-C--:B------:R-:W-:Y:S01]  /*7320*/  FFMA R80, R47, R83.reuse, R80 ;  /* 0x000000532f507223 */ /* 0x080fe20000000050 */
[----:B------:R-:W-:-:S07]  /*7330*/  FFMA R78, R43, R83, R78 ;  /* 0x000000532b4e7223 */ /* 0x000fce000000004e */
.L_x_416:
[-C--:B------:R-:W-:Y:S01]  /*7340*/  FFMA R76, R47, R123.reuse, R44 ;  /* 0x0000007b2f4c7223 */ /* 0x080fe2000000002c */
[----:B------:R-:W-:-:S07]  /*7350*/  FFMA R0, R43, R123, R0 ;  /* 0x0000007b2b007223 */ /* 0x000fce0000000000 */
.L_x_9:
[----:B------:R-:W-:Y:S05]  /*7360*/  BSYNC B0 ;  /* 0x0000000000007941 */ /* 0x000fea0003800000 */
.L_x_8:
[----:B------:R-:W-:Y:S01]  /*7370*/  LOP3.LUT R46, R27, 0xfffffffe, RZ, 0xc0, !PT ;  /* 0xfffffffe1b2e7812 */ /* 0x000fe200078ec0ff */
[----:B------:R-:W-:Y:S01]  /*7380*/  BSSY B0, `(.L_x_11) ;  /* 0x000010b000007945 */ /* 0x000fe20003800000 */
[----:B------:R-:W-:Y:S02]  /*7390*/  IADD3 R44, PT, PT, -R5, R4, RZ ;  /* 0x00000004052c7210 */ /* 0x000fe40007ffe1ff */
[-C--:B------:R-:W-:Y:S02]  /*73a0*/  ISETP.GE.AND P0, PT, R33, R46.reuse, PT ;  /* 0x0000002e2100720c */ /* 0x080fe40003f06270 */
[----:B------:R-:W-:-:S11]  /*73b0*/  IADD3 R27, PT, PT, R5, R46, RZ ;  /* 0x0000002e051b7210 */ /* 0x000fd60007ffe0ff */
[----:B------:R-:W-:Y:S05]  /*73c0*/  @P0 BRA `(.L_x_12) ;  /* 0x0000001000180947 */ /* 0x000fea0003800000 */
[----:B------:R-:W-:Y:S01]  /*73d0*/  UMOV UR6, 0xffffffff ;  /* 0xffffffff00067882 */ /* 0x000fe20000000000 */
[----:B------:R-:W-:Y:S02]  /*73e0*/  IADD3 R47, PT, PT, -R8, R33, R5 ;  /* 0x00000021082f7210 */ /* 0x000fe40007ffe105 */
[----:B------:R-:W-:Y:S05]  /*73f0*/  BRA.DIV UR6, `(.L_x_13) ;  /* 0x000000e206987947 */ /* 0x000fea000b800000 */
[----:B------:R-:W0:Y:S01]  /*7400*/  SHFL.IDX PT, R123, R7, R47, 0x1f ;  /* 0x00001f2f077b7589 */ /* 0x000e2200000e0000 */
[----:B------:R-:W0:Y:S02]  /*7410*/  LDC.64 R4, c[0x0][0x380] ;  /* 0x0000e000ff047b82 */ /* 0x000e240000000a00 */
[----:B0-----:R-:W-:-:S05]  /*7420*/  IMAD.WIDE R82, R123, 0x4, R4 ;  /* 0x000000047b527825 */ /* 0x001fca00078e0204 */
[----:B------:R-:W2:Y:S04]  /*7430*/  LDG.E.CONSTANT R46, desc[UR4][R82.64] ;  /* 0x00000004522e7981 */ /* 0x000ea8000c1e9900 */
[----:B------:R0:W3:Y:S01]  /*7440*/  LDG.E.CONSTANT R43, desc[UR4][R82.64+0x80] ;  /* 0x00008004522b7981 */ /* 0x0000e2000c1e9900 */
[----:B------:R-:W-:-:S03]  /*7450*/  IADD3 R33, PT, PT, R47, 0x1, RZ ;  /* 0x000000012f217810 */ /* 0x000fc60007ffe0ff */
[----:B-----5:R-:W2:Y:S04]  /*7460*/  SHFL.IDX PT, R123, R10, R47, 0x1f ;  /* 0x00001f2f0a7b7589 */ /* 0x020ea800000e0000 */
[----:B------:R-:W1:Y:S04]  /*7470*/  SHFL.IDX PT, R84, R9, R47, 0x1f ;  /* 0x00001f2f09547589 */ /* 0x000e6800000e0000 */
[----:B------:R-:W4:Y:S04]  /*7480*/  SHFL.IDX PT, R86, R11, R47, 0x1f ;  /* 0x00001f2f0b567589 */ /* 0x000f2800000e0000 */
[----:B------:R-:W-:Y:S04]  /*7490*/  SHFL.IDX PT, R122, R12, R47, 0x1f ;  /* 0x00001f2f0c7a7589 */ /* 0x000fe800000e0000 */
[----:B------:R-:W-:Y:S04]  /*74a0*/  SHFL.IDX PT, R124, R13, R47, 0x1f ;  /* 0x00001f2f0d7c7589 */ /* 0x000fe800000e0000 */
        /* <DEDUP_REMOVED lines=16> */
[----:B------:R-:W0:Y:S04]  /*75b0*/  SHFL.IDX PT, R139, R41, R47, 0x1f ;  /* 0x00001f2f298b7589 */ /* 0x000e2800000e0000 */
[----:B------:R-:W3:Y:S04]  /*75c0*/  SHFL.IDX PT, R141, R42, R47, 0x1f ;  /* 0x00001f2f2a8d7589 */ /* 0x000ee800000e0000 */
[----:B------:R-:W-:Y:S01]  /*75d0*/  SHFL.IDX PT, R45, R7, R33, 0x1f ;  /* 0x00001f21072d7589 */ /* 0x000fe200000e0000 */
[----:B--2---:R-:W-:Y:S01]  /*75e0*/  FFMA R48, R46, R123, R48 ;  /* 0x0000007b2e307223 */ /* 0x004fe20000000030 */
[----:B-1----:R-:W-:Y:S01]  /*75f0*/  FFMA R81, R84, R46, R81 ;  /* 0x0000002e54517223 */ /* 0x002fe20000000051 */
[CC--:B----4-:R-:W-:Y:S01]  /*7600*/  FFMA R51, R46.reuse, R86.reuse, R51 ;  /* 0x000000562e337223 */ /* 0x0d0fe20000000033 */
[----:B0-----:R-:W-:Y:S01]  /*7610*/  FFMA R136, R46, R139, R80 ;  /* 0x0000008b2e887223 */ /* 0x001fe20000000050 */
[C---:B---3--:R-:W-:Y:S01]  /*7620*/  FFMA R50, R43.reuse, R123, R50 ;  /* 0x0000007b2b327223 */ /* 0x048fe20000000032 */
[----:B------:R-:W-:Y:S01]  /*7630*/  FFMA R77, R84, R43, R77 ;  /* 0x0000002b544d7223 */ /* 0x000fe2000000004d */
[----:B------:R-:W0:Y:S01]  /*7640*/  SHFL.IDX PT, R123, R17, R47, 0x1f ;  /* 0x00001f2f117b7589 */ /* 0x000e2200000e0000 */
[C---:B------:R-:W-:Y:S01]  /*7650*/  FFMA R49, R43.reuse, R86, R52 ;  /* 0x000000562b317223 */ /* 0x040fe20000000034 */
[CC--:B------:R-:W-:Y:S01]  /*7660*/  FFMA R52, R46.reuse, R122.reuse, R53 ;  /* 0x0000007a2e347223 */ /* 0x0c0fe20000000035 */
[C---:B------:R-:W-:Y:S01]  /*7670*/  FFMA R53, R43.reuse, R122, R54 ;  /* 0x0000007a2b357223 */ /* 0x040fe20000000036 */
[----:B------:R-:W1:Y:S01]  /*7680*/  SHFL.IDX PT, R84, R19, R47, 0x1f ;  /* 0x00001f2f13547589 */ /* 0x000e6200000e0000 */
[CC--:B------:R-:W-:Y:S01]  /*7690*/  FFMA R54, R46.reuse, R124.reuse, R55 ;  /* 0x0000007c2e367223 */ /* 0x0c0fe20000000037 */
[C---:B------:R-:W-:Y:S01]  /*76a0*/  FFMA R55, R43.reuse, R124, R56 ;  /* 0x0000007c2b377223 */ /* 0x040fe20000000038 */
[CC--:B------:R-:W-:Y:S01]  /*76b0*/  FFMA R56, R46.reuse, R126.reuse, R57 ;  /* 0x0000007e2e387223 */ /* 0x0c0fe20000000039 */
[----:B------:R-:W2:Y:S01]  /*76c0*/  SHFL.IDX PT, R86, R20, R47, 0x1f ;  /* 0x00001f2f14567589 */ /* 0x000ea200000e0000 */
[C---:B------:R-:W-:Y:S01]  /*76d0*/  FFMA R57, R43.reuse, R126, R58 ;  /* 0x0000007e2b397223 */ /* 0x040fe2000000003a */
[CC--:B------:R-:W-:Y:S01]  /*76e0*/  FFMA R58, R46.reuse, R79.reuse, R59 ;  /* 0x0000004f2e3a7223 */ /* 0x0c0fe2000000003b */
[C---:B------:R-:W-:Y:S01]  /*76f0*/  FFMA R59, R43.reuse, R79, R60 ;  /* 0x0000004f2b3b7223 */ /* 0x040fe2000000003c */
[----:B------:R-:W3:Y:S01]  /*7700*/  SHFL.IDX PT, R122, R21, R47, 0x1f ;  /* 0x00001f2f157a7589 */ /* 0x000ee200000e0000 */
[CC--:B------:R-:W-:Y:S01]  /*7710*/  FFMA R60, R46.reuse, R85.reuse, R61 ;  /* 0x000000552e3c7223 */ /* 0x0c0fe2000000003d */
[C---:B------:R-:W-:Y:S01]  /*7720*/  FFMA R61, R43.reuse, R85, R62 ;  /* 0x000000552b3d7223 */ /* 0x040fe2000000003e */
[C---:B------:R-:W-:Y:S01]  /*7730*/  FFMA R79, R43.reuse, R128, R94 ;  /* 0x000000802b4f7223 */ /* 0x040fe2000000005e */
[----:B------:R-:W4:Y:S01]  /*7740*/  SHFL.IDX PT, R124, R22, R47, 0x1f ;  /* 0x00001f2f167c7589 */ /* 0x000f2200000e0000 */
[C---:B------:R-:W-:Y:S01]  /*7750*/  FFMA R83, R43.reuse, R130, R96 ;  /* 0x000000822b537223 */ /* 0x040fe20000000060 */
[C---:B------:R-:W-:Y:S01]  /*7760*/  FFMA R85, R43.reuse, R132, R98 ;  /* 0x000000842b557223 */ /* 0x040fe20000000062 */
[C---:B------:R-:W-:Y:S01]  /*7770*/  FFMA R76, R46.reuse, R141, R76 ;  /* 0x0000008d2e4c7223 */ /* 0x040fe2000000004c */
[----:B------:R-:W4:Y:S01]  /*7780*/  SHFL.IDX PT, R126, R23, R47, 0x1f ;  /* 0x00001f2f177e7589 */ /* 0x000f2200000e0000 */
[CC--:B0-----:R-:W-:Y:S01]  /*7790*/  FFMA R62, R46.reuse, R123.reuse, R63 ;  /* 0x0000007b2e3e7223 */ /* 0x0c1fe2000000003f */
[C---:B------:R-:W-:Y:S01]  /*77a0*/  FFMA R63, R43.reuse, R123, R64 ;  /* 0x0000007b2b3f7223 */ /* 0x040fe20000000040 */
[CC--:B------:R-:W-:Y:S01]  /*77b0*/  FFMA R64, R46.reuse, R82.reuse, R65 ;  /* 0x000000522e407223 */ /* 0x0c0fe20000000041 */
[C---:B------:R-:W-:Y:S01]  /*77c0*/  FFMA R65, R43.reuse, R82, R66 ;  /* 0x000000522b417223 */ /* 0x040fe20000000042 */
[CC--:B-1----:R-:W-:Y:S01]  /*77d0*/  FFMA R66, R46.reuse, R84.reuse, R67 ;  /* 0x000000542e427223 */ /* 0x0c2fe20000000043 */
[C---:B------:R-:W-:Y:S01]  /*77e0*/  FFMA R67, R43.reuse, R84, R68 ;  /* 0x000000542b437223 */ /* 0x040fe20000000044 */
[----:B------:R-:W0:Y:S01]  /*77f0*/  SHFL.IDX PT, R123, R29, R47, 0x1f ;  /* 0x00001f2f1d7b7589 */ /* 0x000e2200000e0000 */
[C---:B------:R-:W-:Y:S01]  /*7800*/  FFMA R82, R46.reuse, R128, R93 ;  /* 0x000000802e527223 */ /* 0x040fe2000000005d */
[CC--:B--2---:R-:W-:Y:S01]  /*7810*/  FFMA R68, R46.reuse, R86.reuse, R69 ;  /* 0x000000562e447223 */ /* 0x0c4fe20000000045 */
[C---:B------:R-:W-:Y:S01]  /*7820*/  FFMA R69, R43.reuse, R86, R70 ;  /* 0x000000562b457223 */ /* 0x040fe20000000046 */
[C---:B------:R-:W-:Y:S01]  /*7830*/  FFMA R86, R46.reuse, R132, R97 ;  /* 0x000000842e567223 */ /* 0x040fe20000000061 */
[C---:B------:R-:W-:Y:S01]  /*7840*/  FFMA R84, R46.reuse, R130, R95 ;  /* 0x000000822e547223 */ /* 0x040fe2000000005f */
[CC--:B---3--:R-:W-:Y:S01]  /*7850*/  FFMA R70, R46.reuse, R122.reuse, R71 ;  /* 0x0000007a2e467223 */ /* 0x0c8fe20000000047 */
[C---:B------:R-:W-:Y:S01]  /*7860*/  FFMA R71, R43.reuse, R122, R72 ;  /* 0x0000007a2b477223 */ /* 0x040fe20000000048 */
[----:B------:R-:W1:Y:S01]  /*7870*/  SHFL.IDX PT, R97, R30, R47, 0x1f ;  /* 0x00001f2f1e617589 */ /* 0x000e6200000e0000 */
[C---:B------:R-:W-:Y:S01]  /*7880*/  FFMA R93, R43.reuse, R134, R100 ;  /* 0x000000862b5d7223 */ /* 0x040fe20000000064 */
[CC--:B----4-:R-:W-:Y:S01]  /*7890*/  FFMA R72, R46.reuse, R124.reuse, R73 ;  /* 0x0000007c2e487223 */ /* 0x0d0fe20000000049 */
[C---:B------:R-:W-:Y:S01]  /*78a0*/  FFMA R73, R43.reuse, R124, R74 ;  /* 0x0000007c2b497223 */ /* 0x040fe2000000004a */
[C---:B------:R-:W-:Y:S01]  /*78b0*/  FFMA R100, R46.reuse, R125, R107 ;  /* 0x0000007d2e647223 */ /* 0x040fe2000000006b */
[C---:B------:R-:W-:Y:S01]  /*78c0*/  FFMA R122, R46.reuse, R127, R109 ;  /* 0x0000007f2e7a7223 */ /* 0x040fe2000000006d */
[CC--:B------:R-:W-:Y:S01]  /*78d0*/  FFMA R74, R46.reuse, R126.reuse, R75 ;  /* 0x0000007e2e4a7223 */ /* 0x0c0fe2000000004b */
[----:B------:R-:W-:Y:S01]  /*78e0*/  FFMA R75, R43, R126, R92 ;  /* 0x0000007e2b4b7223 */ /* 0x000fe2000000005c */
[C---:B------:R-:W-:Y:S01]  /*78f0*/  FFMA R92, R46.reuse, R134, R99 ;  /* 0x000000862e5c7223 */ /* 0x040fe20000000063 */
[C---:B------:R-:W-:Y:S01]  /*7900*/  FFMA R124, R46.reuse, R129, R111 ;  /* 0x000000812e7c7223 */ /* 0x040fe2000000006f */
[----:B------:R-:W2:Y:S01]  /*7910*/  SHFL.IDX PT, R99, R31, R47, 0x1f ;  /* 0x00001f2f1f637589 */ /* 0x000ea200000e0000 */
[C---:B------:R-:W-:Y:S01]  /*7920*/  FFMA R126, R46.reuse, R131, R113 ;  /* 0x000000832e7e7223 */ /* 0x040fe20000000071 */
[C---:B------:R-:W-:Y:S01]  /*7930*/  FFMA R128, R46.reuse, R133, R115 ;  /* 0x000000852e807223 */ /* 0x040fe20000000073 */
[C---:B------:R-:W-:Y:S01]  /*7940*/  FFMA R130, R46.reuse, R135, R117 ;  /* 0x000000872e827223 */ /* 0x040fe20000000075 */
[C---:B------:R-:W-:Y:S01]  /*7950*/  FFMA R132, R46.reuse, R137, R119 ;  /* 0x000000892e847223 */ /* 0x040fe20000000077 */
[C---:B------:R-:W-:Y:S01]  /*7960*/  FFMA R134, R46.reuse, R138, R121 ;  /* 0x0000008a2e867223 */ /* 0x040fe20000000079 */
[C---:B0-----:R-:W-:Y:S01]  /*7970*/  FFMA R94, R46.reuse, R123, R101 ;  /* 0x0000007b2e5e7223 */ /* 0x041fe20000000065 */
[C---:B-1----:R-:W-:Y:S01]  /*7980*/  FFMA R96, R46.reuse, R97, R103 ;  /* 0x000000612e607223 */ /* 0x042fe20000000067 */
[----:B--2---:R-:W-:Y:S01]  /*7990*/  FFMA R98, R46, R99, R105 ;  /* 0x000000632e627223 */ /* 0x004fe20000000069 */
[----:B------:R-:W-:-:S05]  /*79a0*/  IMAD.WIDE R46, R45, 0x4, R4 ;  /* 0x000000042d2e7825 */ /* 0x000fca00078e0204 */
[----:B------:R-:W2:Y:S04]  /*79b0*/  LDG.E.CONSTANT R5, desc[UR4][R46.64] ;  /* 0x000000042e057981 */ /* 0x000ea8000c1e9900 */
[----:B------:R0:W3:Y:S01]  /*79c0*/  LDG.E.CONSTANT R4, desc[UR4][R46.64+0x80] ;  /* 0x000080042e047981 */ /* 0x0000e2000c1e9900 */
[C---:B------:R-:W-:Y:S01]  /*79d0*/  FFMA R95, R43.reuse, R123, R102 ;  /* 0x0000007b2b5f7223 */ /* 0x040fe20000000066 */
[C---:B------:R-:W-:Y:S01]  /*79e0*/  FFMA R115, R43.reuse, R138, R87 ;  /* 0x0000008a2b737223 */ /* 0x040fe20000000057 */
[C---:B------:R-:W-:Y:S01]  /*79f0*/  FFMA R97, R43.reuse, R97, R104 ;  /* 0x000000612b617223 */ /* 0x040fe20000000068 */
[----:B------:R-:W2:Y:S01]  /*7a00*/  SHFL.IDX PT, R123, R10, R33, 0x1f ;  /* 0x00001f210a7b7589 */ /* 0x000ea200000e0000 */
[C---:B------:R-:W-:Y:S01]  /*7a10*/  FFMA R99, R43.reuse, R99, R106 ;  /* 0x000000632b637223 */ /* 0x040fe2000000006a */
[C---:B------:R-:W-:Y:S01]  /*7a20*/  FFMA R101, R43.reuse, R125, R108 ;  /* 0x0000007d2b657223 */ /* 0x040fe2000000006c */
[C---:B------:R-:W-:Y:S01]  /*7a30*/  FFMA R103, R43.reuse, R127, R110 ;  /* 0x0000007f2b677223 */ /* 0x040fe2000000006e */
[----:B------:R-:W1:Y:S01]  /*7a40*/  SHFL.IDX PT, R80, R9, R33, 0x1f ;  /* 0x00001f2109507589 */ /* 0x000e6200000e0000 */
[C---:B------:R-:W-:Y:S01]  /*7a50*/  FFMA R105, R43.reuse, R129, R112 ;  /* 0x000000812b697223 */ /* 0x040fe20000000070 */
[C---:B------:R-:W-:Y:S01]  /*7a60*/  FFMA R107, R43.reuse, R131, R114 ;  /* 0x000000832b6b7223 */ /* 0x040fe20000000072 */
[C---:B------:R-:W-:Y:S01]  /*7a70*/  FFMA R109, R43.reuse, R133, R116 ;  /* 0x000000852b6d7223 */ /* 0x040fe20000000074 */
[----:B------:R-:W-:Y:S01]  /*7a80*/  SHFL.IDX PT, R45, R12, R33, 0x1f ;  /* 0x00001f210c2d7589 */ /* 0x000fe200000e0000 */
[C---:B------:R-:W-:Y:S01]  /*7a90*/  FFMA R111, R43.reuse, R135, R118 ;  /* 0x000000872b6f7223 */ /* 0x040fe20000000076 */
[C---:B------:R-:W-:Y:S01]  /*7aa0*/  FFMA R113, R43.reuse, R137, R120 ;  /* 0x000000892b717223 */ /* 0x040fe20000000078 */
[C---:B------:R-:W-:Y:S01]  /*7ab0*/  FFMA R117, R43.reuse, R139, R78 ;  /* 0x0000008b2b757223 */ /* 0x040fe2000000004e */
[----:B0-----:R-:W0:Y:S01]  /*7ac0*/  SHFL.IDX PT, R46, R11, R33, 0x1f ;  /* 0x00001f210b2e7589 */ /* 0x001e2200000e0000 */
[----:B------:R-:W-:-:S03]  /*7ad0*/  FFMA R43, R43, R141, R0 ;  /* 0x0000008d2b2b7223 */ /* 0x000fc60000000000 */
[----:B------:R-:W4:Y:S04]  /*7ae0*/  SHFL.IDX PT, R87, R14, R33, 0x1f ;  /* 0x00001f210e577589 */ /* 0x000f2800000e0000 */
[----:B------:R-:W3:Y:S04]  /*7af0*/  SHFL.IDX PT, R47, R13, R33, 0x1f ;  /* 0x00001f210d2f7589 */ /* 0x000ee800000e0000 */
[----:B------:R-:W3:Y:S04]  /*7b00*/  SHFL.IDX PT, R119, R15, R33, 0x1f ;  /* 0x00001f210f777589 */ /* 0x000ee800000e0000 */
[----:B------:R-:W3:Y:S04]  /*7b10*/  SHFL.IDX PT, R121, R16, R33, 0x1f ;  /* 0x00001f2110797589 */ /* 0x000ee800000e0000 */
[----:B------:R-:W3:Y:S04]  /*7b20*/  SHFL.IDX PT, R125, R25, R33, 0x1f ;  /* 0x00001f21197d7589 */ /* 0x000ee800000e0000 */
[----:B------:R-:W3:Y:S01]  /*7b30*/  SHFL.IDX PT, R149, R40, R33, 0x1f ;  /* 0x00001f2128957589 */ /* 0x000ee200000e0000 */
[C---:B--2---:R-:W-:Y:S01]  /*7b40*/  FFMA R48, R5.reuse, R123, R48 ;  /* 0x0000007b05307223 */ /* 0x044fe20000000030 */
[----:B-1----:R-:W-:Y:S01]  /*7b50*/  FFMA R81, R80, R5, R81 ;  /* 0x0000000550517223 */ /* 0x002fe20000000051 */
[C---:B0-----:R-:W-:Y:S01]  /*7b60*/  FFMA R51, R5.reuse, R46, R51 ;  /* 0x0000002e05337223 */ /* 0x041fe20000000033 */
[C---:B----4-:R-:W-:Y:S01]  /*7b70*/  FFMA R151, R5.reuse, R87, R56 ;  /* 0x0000005705977223 */ /* 0x050fe20000000038 */
[----:B---3--:R-:W-:Y:S01]  /*7b80*/  FFMA R50, R4, R123, R50 ;  /* 0x0000007b04327223 */ /* 0x008fe20000000032 */
[----:B------:R-:W-:Y:S01]  /*7b90*/  FFMA R77, R80, R4, R77 ;  /* 0x00000004504d7223 */ /* 0x000fe2000000004d */
[----:B------:R-:W0:Y:S01]  /*7ba0*/  SHFL.IDX PT, R123, R18, R33, 0x1f ;  /* 0x00001f21127b7589 */ /* 0x000e2200000e0000 */
[C---:B------:R-:W-:Y:S01]  /*7bb0*/  FFMA R0, R4.reuse, R45, R53 ;  /* 0x0000002d04007223 */ /* 0x040fe20000000035 */
[C---:B------:R-:W-:Y:S01]  /*7bc0*/  FFMA R49, R4.reuse, R46, R49 ;  /* 0x0000002e04317223 */ /* 0x040fe20000000031 */
[C---:B------:R-:W-:Y:S01]  /*7bd0*/  FFMA R46, R4.reuse, R87, R57 ;  /* 0x00000057042e7223 */ /* 0x040fe20000000039 */
        /* <DEDUP_REMOVED lines=8> */
[C---:B------:R-:W-:Y:S01]  /*7c60*/  FFMA R78, R4.reuse, R121, R61 ;  /* 0x00000079044e7223 */ /* 0x040fe2000000003d */
[----:B------:R-:W3:Y:S01]  /*7c70*/  SHFL.IDX PT, R55, R20, R33, 0x1f ;  /* 0x00001f2114377589 */ /* 0x000ee200000e0000 */
[CC--:B------:R-:W-:Y:S01]  /*7c80*/  FFMA R139, R5.reuse, R125.reuse, R84 ;  /* 0x0000007d058b7223 */ /* 0x0c0fe20000000054 */
[C---:B------:R-:W-:Y:S01]  /*7c90*/  FFMA R83, R4.reuse, R125, R83 ;  /* 0x0000007d04537223 */ /* 0x040fe20000000053 */
[-C--:B------:R-:W-:Y:S01]  /*7ca0*/  FFMA R134, R5, R149.reuse, R134 ;  /* 0x0000009505867223 */ /* 0x080fe20000000086 */
[----:B------:R-:W4:Y:S01]  /*7cb0*/  SHFL.IDX PT, R57, R21, R33, 0x1f ;  /* 0x00001f2115397589 */ /* 0x000f2200000e0000 */
[----:B------:R-:W-:Y:S01]  /*7cc0*/  FFMA R149, R4, R149, R115 ;  /* 0x0000009504957223 */ /* 0x000fe20000000073 */
[----:B------:R-:W-:-:S02]  /*7cd0*/  MOV R56, R45 ;  /* 0x0000002d00387202 */ /* 0x000fc40000000f00 */
[----:B------:R-:W4:Y:S01]  /*7ce0*/  SHFL.IDX PT, R59, R22, R33, 0x1f ;  /* 0x00001f21163b7589 */ /* 0x000f2200000e0000 */
[----:B------:R-:W-:Y:S01]  /*7cf0*/  MOV R58, R46 ;  /* 0x0000002e003a7202 */ /* 0x000fe20000000f00 */
[CC--:B0-----:R-:W-:Y:S01]  /*7d00*/  FFMA R127, R5.reuse, R123.reuse, R64 ;  /* 0x0000007b057f7223 */ /* 0x0c1fe20000000040 */
[C---:B------:R-:W-:Y:S01]  /*7d10*/  FFMA R87, R4.reuse, R123, R65 ;  /* 0x0000007b04577223 */ /* 0x040fe20000000041 */
[----:B------:R-:W0:Y:S01]  /*7d20*/  SHFL.IDX PT, R61, R23, R33, 0x1f ;  /* 0x00001f21173d7589 */ /* 0x000e2200000e0000 */
[----:B------:R-:W-:Y:S01]  /*7d30*/  MOV R60, R47 ;  /* 0x0000002f003c7202 */ /* 0x000fe20000000f00 */
[CC--:B-1----:R-:W-:Y:S01]  /*7d40*/  FFMA R121, R5.reuse, R80.reuse, R62 ;  /* 0x0000005005797223 */ /* 0x0c2fe2000000003e */
[C---:B------:R-:W-:Y:S01]  /*7d50*/  FFMA R80, R4.reuse, R80, R63 ;  /* 0x0000005004507223 */ /* 0x040fe2000000003f */
[----:B------:R-:W1:Y:S01]  /*7d60*/  SHFL.IDX PT, R123, R26, R33, 0x1f ;  /* 0x00001f211a7b7589 */ /* 0x000e6200000e0000 */
[----:B------:R-:W-:Y:S01]  /*7d70*/  MOV R62, R78 ;  /* 0x0000004e003e7202 */ /* 0x000fe20000000f00 */
[CC--:B--2---:R-:W-:Y:S01]  /*7d80*/  FFMA R129, R5.reuse, R53.reuse, R66 ;  /* 0x0000003505817223 */ /* 0x0c4fe20000000042 */
[----:B------:R-:W-:Y:S01]  /*7d90*/  FFMA R102, R4, R53, R67 ;  /* 0x0000003504667223 */ /* 0x000fe20000000043 */
[----:B------:R-:W2:Y:S01]  /*7da0*/  SHFL.IDX PT, R63, R24, R33, 0x1f ;  /* 0x00001f21183f7589 */ /* 0x000ea200000e0000 */
[----:B------:R-:W-:Y:S01]  /*7db0*/  MOV R66, R87 ;  /* 0x0000005700427202 */ /* 0x000fe20000000f00 */
[----:B---3--:R-:W-:-:S02]  /*7dc0*/  FFMA R131, R5, R55, R68 ;  /* 0x0000003705837223 */ /* 0x008fc40000000044 */
[----:B------:R-:W3:Y:S01]  /*7dd0*/  SHFL.IDX PT, R53, R29, R33, 0x1f ;  /* 0x00001f211d357589 */ /* 0x000ee200000e0000 */
[C---:B------:R-:W-:Y:S01]  /*7de0*/  FFMA R104, R4.reuse, R55, R69 ;  /* 0x0000003704687223 */ /* 0x040fe20000000045 */
[----:B------:R-:W-:Y:S01]  /*7df0*/  MOV R68, R102 ;  /* 0x0000006600447202 */ /* 0x000fe20000000f00 */
[CC--:B----4-:R-:W-:Y:S01]  /*7e00*/  FFMA R133, R5.reuse, R57.reuse, R70 ;  /* 0x0000003905857223 */ /* 0x0d0fe20000000046 */
[C---:B------:R-:W-:Y:S01]  /*7e10*/  FFMA R106, R4.reuse, R57, R71 ;  /* 0x00000039046a7223 */ /* 0x040fe20000000047 */
[----:B------:R-:W4:Y:S01]  /*7e20*/  SHFL.IDX PT, R55, R31, R33, 0x1f ;  /* 0x00001f211f377589 */ /* 0x000f2200000e0000 */
[----:B------:R-:W-:Y:S01]  /*7e30*/  MOV R70, R104 ;  /* 0x0000006800467202 */ /* 0x000fe20000000f00 */
[CC--:B------:R-:W-:Y:S01]  /*7e40*/  FFMA R135, R5.reuse, R59.reuse, R72 ;  /* 0x0000003b05877223 */ /* 0x0c0fe20000000048 */
[C---:B------:R-:W-:Y:S01]  /*7e50*/  FFMA R108, R4.reuse, R59, R73 ;  /* 0x0000003b046c7223 */ /* 0x040fe20000000049 */
        /* <DEDUP_REMOVED lines=11> */
[C---:B------:R-:W-:Y:S01]  /*7f10*/  FFMA R79, R4.reuse, R63, R79 ;  /* 0x0000003f044f7223 */ /* 0x040fe2000000004f */
[----:B------:R-:W2:Y:S01]  /*7f20*/  SHFL.IDX PT, R123, R32, R33, 0x1f ;  /* 0x00001f21207b7589 */ /* 0x000ea200000e0000 */
[----:B------:R-:W-:Y:S01]  /*7f30*/  MOV R69, R131 ;  /* 0x0000008300457202 */ /* 0x000fe20000000f00 */
[-C--:B---3--:R-:W-:Y:S01]  /*7f40*/  FFMA R142, R5, R53.reuse, R94 ;  /* 0x00000035058e7223 */ /* 0x088fe2000000005e */
[C---:B------:R-:W-:Y:S01]  /*7f50*/  FFMA R84, R4.reuse, R53, R95 ;  /* 0x0000003504547223 */ /* 0x040fe2000000005f */
[----:B------:R-:W3:Y:S01]  /*7f60*/  SHFL.IDX PT, R52, R28, R33, 0x1f ;  /* 0x00001f211c347589 */ /* 0x000ee200000e0000 */
[----:B------:R-:W-:Y:S01]  /*7f70*/  MOV R71, R133 ;  /* 0x0000008500477202 */ /* 0x000fe20000000f00 */
[----:B----4-:R-:W-:-:S02]  /*7f80*/  FFMA R112, R4, R55, R99 ;  /* 0x0000003704707223 */ /* 0x010fc40000000063 */
[----:B------:R-:W4:Y:S01]  /*7f90*/  SHFL.IDX PT, R54, R30, R33, 0x1f ;  /* 0x00001f211e367589 */ /* 0x000f2200000e0000 */
[C---:B------:R-:W-:Y:S01]  /*7fa0*/  FFMA R144, R5.reuse, R55, R98 ;  /* 0x0000003705907223 */ /* 0x040fe20000000062 */
[----:B------:R-:W-:Y:S01]  /*7fb0*/  MOV R55, R152 ;  /* 0x0000009800377202 */ /* 0x000fe20000000f00 */
[CC--:B------:R-:W-:Y:S01]  /*7fc0*/  FFMA R146, R5.reuse, R57.reuse, R122 ;  /* 0x0000003905927223 */ /* 0x0c0fe2000000007a */
[----:B------:R-:W4:Y:S01]  /*7fd0*/  SHFL.IDX PT, R53, R37, R33, 0x1f ;  /* 0x00001f2125357589 */ /* 0x000f2200000e0000 */
[C---:B------:R-:W-:Y:S01]  /*7fe0*/  FFMA R116, R4.reuse, R57, R103 ;  /* 0x0000003904747223 */ /* 0x040fe20000000067 */
[----:B------:R-:W-:Y:S02]  /*7ff0*/  MOV R106, R112 ;  /* 0x00000070006a7202 */ /* 0x000fe40000000f00 */
[----:B------:R-:W4:Y:S01]  /*8000*/  SHFL.IDX PT, R63, R38, R33, 0x1f ;  /* 0x00001f21263f7589 */ /* 0x000f2200000e0000 */
[CC--:B0-----:R-:W-:Y:S01]  /*8010*/  FFMA R147, R5.reuse, R59.reuse, R124 ;  /* 0x0000003b05937223 */ /* 0x0c1fe2000000007c */
[C---:B------:R-:W-:Y:S01]  /*8020*/  FFMA R118, R4.reuse, R59, R105 ;  /* 0x0000003b04767223 */ /* 0x040fe20000000069 */
[----:B------:R-:W-:Y:S01]  /*8030*/  MOV R57, R151 ;  /* 0x0000009700397202 */ /* 0x000fe20000000f00 */
[----:B------:R-:W0:Y:S01]  /*8040*/  SHFL.IDX PT, R65, R39, R33, 0x1f ;  /* 0x00001f2127417589 */ /* 0x000e2200000e0000 */
[CC--:B-1----:R-:W-:Y:S01]  /*8050*/  FFMA R148, R5.reuse, R61.reuse, R126 ;  /* 0x0000003d05947223 */ /* 0x0c2fe2000000007e */
[C---:B------:R-:W-:Y:S01]  /*8060*/  FFMA R120, R4.reuse, R61, R107 ;  /* 0x0000003d04787223 */ /* 0x040fe2000000006b */
[----:B------:R-:W-:Y:S01]  /*8070*/  MOV R61, R119 ;  /* 0x00000077003d7202 */ /* 0x000fe20000000f00 */
[----:B------:R-:W1:Y:S01]  /*8080*/  SHFL.IDX PT, R125, R41, R33, 0x1f ;  /* 0x00001f21297d7589 */ /* 0x000e6200000e0000 */
[CC--:B--2---:R-:W-:Y:S01]  /*8090*/  FFMA R145, R5.reuse, R123.reuse, R100 ;  /* 0x0000007b05917223 */ /* 0x0c4fe20000000064 */
[C---:B------:R-:W-:Y:S01]  /*80a0*/  FFMA R114, R4.reuse, R123, R101 ;  /* 0x0000007b04727223 */ /* 0x040fe20000000065 */
[----:B------:R-:W-:Y:S01]  /*80b0*/  MOV R112, R118 ;  /* 0x0000007600707202 */ /* 0x000fe20000000f00 */
[----:B------:R2:W2:Y:S01]  /*80c0*/  SHFL.IDX PT, R123, R42, R33, 0x1f ;  /* 0x00001f212a7b7589 */ /* 0x0004a200000e0000 */
[CC--:B---3--:R-:W-:Y:S01]  /*80d0*/  FFMA R141, R5.reuse, R52.reuse, R92 ;  /* 0x00000034058d7223 */ /* 0x0c8fe2000000005c */
[C---:B------:R-:W-:Y:S01]  /*80e0*/  FFMA R82, R4.reuse, R52, R93 ;  /* 0x0000003404527223 */ /* 0x040fe2000000005d */
[----:B------:R-:W-:Y:S01]  /*80f0*/  MOV R92, R110 ;  /* 0x0000006e005c7202 */ /* 0x000fe20000000f00 */
[CC--:B----4-:R-:W-:Y:S01]  /*8100*/  FFMA R143, R5.reuse, R54.reuse, R96 ;  /* 0x00000036058f7223 */ /* 0x0d0fe20000000060 */
[C---:B------:R-:W-:Y:S01]  /*8110*/  FFMA R86, R4.reuse, R54, R97 ;  /* 0x0000003604567223 */ /* 0x040fe20000000061 */
[----:B------:R-:W-:Y:S01]  /*8120*/  MOV R108, R114 ;  /* 0x00000072006c7202 */ /* 0x000fe20000000f00 */
[CC--:B------:R-:W-:Y:S01]  /*8130*/  FFMA R128, R5.reuse, R53.reuse, R128 ;  /* 0x0000003505807223 */ /* 0x0c0fe20000000080 */
[C---:B------:R-:W-:Y:S01]  /*8140*/  FFMA R122, R4.reuse, R53, R109 ;  /* 0x00000035047a7223 */ /* 0x040fe2000000006d */
[----:B------:R-:W-:Y:S01]  /*8150*/  MOV R110, R116 ;  /* 0x00000074006e7202 */ /* 0x000fe20000000f00 */
[CC--:B------:R-:W-:Y:S01]  /*8160*/  FFMA R130, R5.reuse, R63.reuse, R130 ;  /* 0x0000003f05827223 */ /* 0x0c0fe20000000082 */
[C---:B------:R-:W-:Y:S01]  /*8170*/  FFMA R124, R4.reuse, R63, R111 ;  /* 0x0000003f047c7223 */ /* 0x040fe2000000006f */
[----:B------:R-:W-:Y:S01]  /*8180*/  MOV R63, R121 ;  /* 0x00000079003f7202 */ /* 0x000fe20000000f00 */
[CC--:B0-----:R-:W-:Y:S01]  /*8190*/  FFMA R132, R5.reuse, R65.reuse, R132 ;  /* 0x0000004105847223 */ /* 0x0c1fe20000000084 */
[C---:B------:R-:W-:Y:S01]  /*81a0*/  FFMA R126, R4.reuse, R65, R113 ;  /* 0x00000041047e7223 */ /* 0x040fe20000000071 */
[----:B------:R-:W-:Y:S01]  /*81b0*/  MOV R114, R120 ;  /* 0x0000007800727202 */ /* 0x000fe20000000f00 */
[-C--:B-1----:R-:W-:Y:S01]  /*81c0*/  FFMA R136, R5, R125.reuse, R136 ;  /* 0x0000007d05887223 */ /* 0x082fe20000000088 */
        /* <DEDUP_REMOVED lines=33> */
[----:B--2---:R-:W-:-:S07]  /*83e0*/  MOV R87, R149 ;  /* 0x0000009500577202 */ /* 0x004fce0000000f00 */
.L_x_484:
[-C--:B------:R-:W-:Y:S01]  /*83f0*/  FFMA R76, R5, R123.reuse, R76 ;  /* 0x0000007b054c7223 */ /* 0x080fe2000000004c */
[----:B------:R-:W-:Y:S01]  /*8400*/  FFMA R0, R4, R123, R43 ;  /* 0x0000007b04007223 */ /* 0x000fe2000000002b */
[----:B------:R-:W-:Y:S02]  /*8410*/  MOV R80, R136 ;  /* 0x0000008800507202 */ /* 0x000fe40000000f00 */
[----:B------:R-:W-:-:S07]  /*8420*/  MOV R78, R125 ;  /* 0x0000007d004e7202 */ /* 0x000fce0000000f00 */
.L_x_12:
[----:B------:R-:W-:Y:S05]  /*8430*/  BSYNC B0 ;  /* 0x0000000000007941 */ /* 0x000fea0003800000 */
.L_x_11:
[----:B------:R-:W-:Y:S01]  /*8440*/  ISETP.GE.AND P0, PT, R27, R44, PT ;  /* 0x0000002c1b00720c */ /* 0x000fe20003f06270 */
[----:B------:R-:W-:-:S12]  /*8450*/  BSSY B0, `(.L_x_14) ;  /* 0x000006a000007945 */ /* 0x000fd80003800000 */
[----:B------:R-:W-:Y:S05]  /*8460*/  @P0 BRA `(.L_x_15) ;  /* 0x0000000400a00947 */ /* 0x000fea0003800000 */
[----:B------:R-:W-:Y:S01]  /*8470*/  UMOV UR6, 0xffffffff ;  /* 0xffffffff00067882 */ /* 0x000fe20000000000 */
[----:B------:R-:W-:Y:S02]  /*8480*/  IADD3 R89, PT, PT, -R8, R27, RZ ;  /* 0x0000001b08597210 */ /* 0x000fe40007ffe1ff */
[----:B------:R-:W-:Y:S05]  /*8490*/  BRA.DIV UR6, `(.L_x_16) ;  /* 0x000000f206947947 */ /* 0x000fea000b800000 */
[----:B------:R-:W0:Y:S01]  /*84a0*/  SHFL.IDX PT, R123, R7, R89, 0x1f ;  /* 0x00001f59077b7589 */ /* 0x000e2200000e0000 */
[----:B------:R-:W0:Y:S02]  /*84b0*/  LDC.64 R4, c[0x0][0x380] ;  /* 0x0000e000ff047b82 */ /* 0x000e240000000a00 */
[----:B0-----:R-:W-:-:S05]  /*84c0*/  IMAD.WIDE R4, R123, 0x4, R4 ;  /* 0x000000047b047825 */ /* 0x001fca00078e0204 */
[----:B------:R-:W2:Y:S04]  /*84d0*/  LDG.E.CONSTANT R8, desc[UR4][R4.64] ;  /* 0x0000000404087981 */ /* 0x000ea8000c1e9900 */
[----:B------:R0:W3:Y:S04]  /*84e0*/  LDG.E.CONSTANT R27, desc[UR4][R4.64+0x80] ;  /* 0x00008004041b7981 */ /* 0x0000e8000c1e9900 */
[----:B-----5:R-:W-:Y:S04]  /*84f0*/  SHFL.IDX PT, R33, R10, R89, 0x1f ;  /* 0x00001f590a217589 */ /* 0x020fe800000e0000 */
[----:B------:R-:W2:Y:S04]  /*8500*/  SHFL.IDX PT, R44, R9, R89, 0x1f ;  /* 0x00001f59092c7589 */ /* 0x000ea800000e0000 */
[----:B------:R-:W1:Y:S04]  /*8510*/  SHFL.IDX PT, R46, R11, R89, 0x1f ;  /* 0x00001f590b2e7589 */ /* 0x000e6800000e0000 */
[----:B------:R-:W4:Y:S04]  /*8520*/  SHFL.IDX PT, R12, R12, R89, 0x1f ;  /* 0x00001f590c0c7589 */ /* 0x000f2800000e0000 */
[----:B------:R-:W3:Y:S04]  /*8530*/  SHFL.IDX PT, R82, R13, R89, 0x1f ;  /* 0x00001f590d527589 */ /* 0x000ee800000e0000 */
        /* <DEDUP_REMOVED lines=23> */
[----:B0-----:R-:W0:Y:S04]  /*86b0*/  SHFL.IDX PT, R4, R39, R89, 0x1f ;  /* 0x00001f5927047589 */ /* 0x001e2800000e0000 */
[----:B------:R-:W0:Y:S04]  /*86c0*/  SHFL.IDX PT, R40, R40, R89, 0x1f ;  /* 0x00001f5928287589 */ /* 0x000e2800000e0000 */
[----:B------:R-:W0:Y:S04]  /*86d0*/  SHFL.IDX PT, R41, R41, R89, 0x1f ;  /* 0x00001f5929297589 */ /* 0x000e2800000e0000 */
[----:B------:R0:W0:Y:S01]  /*86e0*/  SHFL.IDX PT, R123, R42, R89, 0x1f ;  /* 0x00001f592a7b7589 */ /* 0x00002200000e0000 */
[----:B--2---:R-:W-:Y:S01]  /*86f0*/  FFMA R81, R44, R8, R81 ;  /* 0x000000082c517223 */ /* 0x004fe20000000051 */
[C---:B------:R-:W-:Y:S01]  /*8700*/  FFMA R48, R8.reuse, R33, R48 ;  /* 0x0000002108307223 */ /* 0x040fe20000000030 */
[C---:B-1----:R-:W-:Y:S01]  /*8710*/  FFMA R51, R8.reuse, R46, R51 ;  /* 0x0000002e08337223 */ /* 0x042fe20000000033 */
[----:B----4-:R-:W-:Y:S01]  /*8720*/  FFMA R53, R8, R12, R53 ;  /* 0x0000000c08357223 */ /* 0x010fe20000000035 */
[----:B---3--:R-:W-:Y:S01]  /*8730*/  FFMA R77, R44, R27, R77 ;  /* 0x0000001b2c4d7223 */ /* 0x008fe2000000004d */
[C---:B------:R-:W-:Y:S01]  /*8740*/  FFMA R50, R27.reuse, R33, R50 ;  /* 0x000000211b327223 */ /* 0x040fe20000000032 */
[C---:B------:R-:W-:Y:S01]  /*8750*/  FFMA R52, R27.reuse, R46, R52 ;  /* 0x0000002e1b347223 */ /* 0x040fe20000000034 */
        /* <DEDUP_REMOVED lines=51> */
[CC--:B------:R-:W-:Y:S01]  /*8a90*/  FFMA R121, R8.reuse, R40.reuse, R121 ;  /* 0x0000002808797223 */ /* 0x0c0fe20000000079 */
[C---:B------:R-:W-:Y:S01]  /*8aa0*/  FFMA R87, R27.reuse, R40, R87 ;  /* 0x000000281b577223 */ /* 0x040fe20000000057 */
[-C--:B------:R-:W-:Y:S01]  /*8ab0*/  FFMA R80, R8, R41.reuse, R80 ;  /* 0x0000002908507223 */ /* 0x080fe20000000050 */
[----:B------:R-:W-:-:S07]  /*8ac0*/  FFMA R78, R27, R41, R78 ;  /* 0x000000291b4e7223 */ /* 0x000fce000000004e */
.L_x_519:
[-C--:B------:R-:W-:Y:S01]  /*8ad0*/  FFMA R76, R8, R123.reuse, R76 ;  /* 0x0000007b084c7223 */ /* 0x080fe2000000004c */
[----:B------:R-:W-:-:S07]  /*8ae0*/  FFMA R0, R27, R123, R0 ;  /* 0x0000007b1b007223 */ /* 0x000fce0000000000 */
.L_x_15:
[----:B------:R-:W-:Y:S05]  /*8af0*/  BSYNC B0 ;  /* 0x0000000000007941 */ /* 0x000fea0003800000 */
.L_x_14:
[----:B------:R-:W0:Y:S01]  /*8b00*/  LDC R5, c[0x0][0x390] ;  /* 0x0000e400ff057b82 */ /* 0x000e220000000800 */
[----:B------:R-:W1:Y:S01]  /*8b10*/  LDCU.64 UR6, c[0x0][0x3a0] ;  /* 0x00007400ff0677ac */ /* 0x000e620008000a00 */
[----:B------:R-:W-:Y:S02]  /*8b20*/  SHF.R.S32.HI R4, RZ, 0x1f, R6 ;  /* 0x0000001fff047819 */ /* 0x000fe40000011406 */
[----:B0-----:R-:W-:-:S04]  /*8b30*/  IADD3 R7, P0, PT, R6, R5, RZ ;  /* 0x0000000506077210 */ /* 0x001fc80007f1e0ff */
[----:B------:R-:W-:Y:S02]  /*8b40*/  LEA.HI.X.SX32 R4, R5, R4, 0x1, P0 ;  /* 0x0000000405047211 */ /* 0x000fe400000f0eff */
[----:B-1----:R-:W-:-:S04]  /*8b50*/  LEA R6, P0, R7, UR6, 0x2 ;  /* 0x0000000607067c11 */ /* 0x002fc8000f8010ff */
[----:B------:R-:W-:Y:S01]  /*8b60*/  LEA.HI.X R7, R7, UR7, R4, 0x2, P0 ;  /* 0x0000000707077c11 */ /* 0x000fe200080f1404 */
[----:B------:R-:W0:Y:S01]  /*8b70*/  S2R R8, SR_CTAID.Y ;  /* 0x0000000000087919 */ /* 0x000e220000002600 */
[----:B------:R-:W1:Y:S03]  /*8b80*/  LDC.64 R4, c[0x0][0x388] ;  /* 0x0000e200ff047b82 */ /* 0x000e660000000a00 */
[----:B-----5:R-:W2:Y:S04]  /*8b90*/  LDG.E.CONSTANT R11, desc[UR4][R6.64+0x4] ;  /* 0x00000404060b7981 */ /* 0x020ea8000c1e9900 */
[----:B------:R-:W3:Y:S04]  /*8ba0*/  LDG.E.CONSTANT R9, desc[UR4][R6.64] ;  /* 0x0000000406097981 */ /* 0x000ee8000c1e9900 */
[----:B------:R-:W4:Y:S04]  /*8bb0*/  LDG.E.CONSTANT R13, desc[UR4][R6.64+0x8] ;  /* 0x00000804060d7981 */ /* 0x000f28000c1e9900 */
        /* <DEDUP_REMOVED lines=28> */
[----:B------:R1:W4:Y:S01]  /*8d80*/  LDG.E.CONSTANT R15, desc[UR4][R6.64+0x7c] ;  /* 0x00007c04060f7981 */ /* 0x000322000c1e9900 */
[----:B------:R-:W0:Y:S02]  /*8d90*/  S2R R131, SR_TID.X ;  /* 0x0000000000837919 */ /* 0x000e240000002100 */
[----:B0-----:R-:W-:-:S05]  /*8da0*/  LEA R8, R8, R131, 0x6 ;  /* 0x0000008308087211 */ /* 0x001fca00078e30ff */
[----:B------:R-:W-:-:S04]  /*8db0*/  IMAD R8, R3, 0x104000, R8 ;  /* 0x0010400003087824 */ /* 0x000fc800078e0208 */
[----:B------:R-:W-:-:S05]  /*8dc0*/  IMAD R3, R3, 0x114000, R8 ;  /* 0x0011400003037824 */ /* 0x000fca00078e0208 */
[----:B------:R-:W-:-:S04]  /*8dd0*/  LEA R18, R2, R3, 0xf ;  /* 0x0000000302127211 */ /* 0x000fc800078e78ff */
[-C--:B--2---:R-:W-:Y:S02]  /*8de0*/  LEA R11, R11, R18.reuse, 0x6 ;  /* 0x000000120b0b7211 */ /* 0x084fe400078e30ff */
[----:B---3--:R-:W-:-:S03]  /*8df0*/  LEA R3, R9, R18, 0x6 ;  /* 0x0000001209037211 */ /* 0x008fc600078e30ff */
[----:B-1----:R-:W-:Y:S01]  /*8e00*/  IMAD.WIDE R6, R11, 0x4, R4 ;  /* 0x000000040b067825 */ /* 0x002fe200078e0204 */
[----:B----4-:R-:W-:-:S03]  /*8e10*/  LEA R9, R13, R18, 0x6 ;  /* 0x000000120d097211 */ /* 0x010fc600078e30ff */
[----:B------:R-:W-:Y:S01]  /*8e20*/  IMAD.WIDE R2, R3, 0x4, R4 ;  /* 0x0000000403027825 */ /* 0x000fe200078e0204 */
[----:B------:R-:W-:-:S03]  /*8e30*/  LEA R11, R35, R18, 0x6 ;  /* 0x00000012230b7211 */ /* 0x000fc600078e30ff */
[----:B------:R-:W-:Y:S01]  /*8e40*/  IMAD.WIDE R8, R9, 0x4, R4 ;  /* 0x0000000409087825 */ /* 0x000fe200078e0204 */
[----:B------:R-:W-:-:S03]  /*8e50*/  LEA R13, R37, R18, 0x6 ;  /* 0x00000012250d7211 */ /* 0x000fc600078e30ff */
[----:B------:R-:W-:Y:S01]  /*8e60*/  IMAD.WIDE R10, R11, 0x4, R4 ;  /* 0x000000040b0a7825 */ /* 0x000fe200078e0204 */
[-C--:B------:R-:W-:Y:S01]  /*8e70*/  LEA R39, R39, R18.reuse, 0x6 ;  /* 0x0000001227277211 */ /* 0x080fe200078e30ff */
[----:B------:R-:W-:Y:S01]  /*8e80*/  STG.E desc[UR4][R2.64], R81 ;  /* 0x0000005102007986 */ /* 0x000fe2000c101904 */
[----:B------:R-:W-:-:S03]  /*8e90*/  LEA R41, R41, R18, 0x6 ;  /* 0x0000001229297211 */ /* 0x000fc600078e30ff */
[----:B------:R0:W-:Y:S01]  /*8ea0*/  STG.E desc[UR4][R2.64+0x80], R77 ;  /* 0x0000804d02007986 */ /* 0x0001e2000c101904 */
[----:B------:R-:W-:Y:S01]  /*8eb0*/  IMAD.WIDE R12, R13, 0x4, R4 ;  /* 0x000000040d0c7825 */ /* 0x000fe200078e0204 */
[-C--:B------:R-:W-:Y:S02]  /*8ec0*/  LEA R43, R43, R18.reuse, 0x6 ;  /* 0x000000122b2b7211 */ /* 0x080fe400078e30ff */
[----:B------:R-:W-:Y:S01]  /*8ed0*/  STG.E desc[UR4][R6.64], R48 ;  /* 0x0000003006007986 */ /* 0x000fe2000c101904 */
[----:B------:R-:W-:-:S03]  /*8ee0*/  LEA R45, R45, R18, 0x6 ;  /* 0x000000122d2d7211 */ /* 0x000fc600078e30ff */
[----:B------:R1:W-:Y:S01]  /*8ef0*/  STG.E desc[UR4][R6.64+0x80], R50 ;  /* 0x0000803206007986 */ /* 0x0003e2000c101904 */
[-C--:B------:R-:W-:Y:S01]  /*8f00*/  LEA R47, R47, R18.reuse, 0x6 ;  /* 0x000000122f2f7211 */ /* 0x080fe200078e30ff */
[----:B0-----:R-:W-:Y:S02]  /*8f10*/  IMAD.WIDE R2, R39, 0x4, R4 ;  /* 0x0000000427027825 */ /* 0x001fe400078e0204 */
[----:B------:R-:W-:Y:S01]  /*8f20*/  STG.E desc[UR4][R8.64], R51 ;  /* 0x0000003308007986 */ /* 0x000fe2000c101904 */
[----:B------:R-:W-:-:S03]  /*8f30*/  LEA R49, R49, R18, 0x6 ;  /* 0x0000001231317211 */ /* 0x000fc600078e30ff */
[----:B------:R0:W-:Y:S01]  /*8f40*/  STG.E desc[UR4][R8.64+0x80], R52 ;  /* 0x0000803408007986 */ /* 0x0001e2000c101904 */
[-C--:B------:R-:W-:Y:S01]  /*8f50*/  LEA R79, R79, R18.reuse, 0x6 ;  /* 0x000000124f4f7211 */ /* 0x080fe200078e30ff */
[----:B-1----:R-:W-:Y:S02]  /*8f60*/  IMAD.WIDE R6, R41, 0x4, R4 ;  /* 0x0000000429067825 */ /* 0x002fe400078e0204 */
        /* <DEDUP_REMOVED lines=8> */
[----:B-1----:R-:W-:-:S03]  /*8ff0*/  IMAD.WIDE R10, R45, 0x4, R4 ;  /* 0x000000042d0a7825 */ /* 0x002fc600078e0204 */
        /* <DEDUP_REMOVED lines=12> */
[----:B0-----:R-:W-:-:S03]  /*90c0*/  IMAD.WIDE R6, R79, 0x4, R4 ;  /* 0x000000044f067825 */ /* 0x001fc600078e0204 */
[----:B------:R-:W-:Y:S04]  /*90d0*/  STG.E desc[UR4][R10.64], R63 ;  /* 0x0000003f0a007986 */ /* 0x000fe8000c101904 */
[----:B------:R0:W-:Y:S01]  /*90e0*/  STG.E desc[UR4][R10.64+0x80], R64 ;  /* 0x000080400a007986 */ /* 0x0001e2000c101904 */
[----:B-1----:R-:W-:-:S03]  /*90f0*/  IMAD.WIDE R8, R83, 0x4, R4 ;  /* 0x0000000453087825 */ /* 0x002fc600078e0204 */
[----:B------:R-:W-:Y:S01]  /*9100*/  STG.E desc[UR4][R12.64], R65 ;  /* 0x000000410c007986 */ /* 0x000fe2000c101904 */
[----:B------:R-:W-:-:S03]  /*9110*/  LEA R129, R129, R18, 0x6 ;  /* 0x0000001281817211 */ /* 0x000fc600078e30ff */
[----:B------:R1:W-:Y:S01]  /*9120*/  STG.E desc[UR4][R12.64+0x80], R66 ;  /* 0x000080420c007986 */ /* 0x0003e2000c101904 */
[----:B0-----:R-:W-:-:S03]  /*9130*/  IMAD.WIDE R10, R85, 0x4, R4 ;  /* 0x00000004550a7825 */ /* 0x001fc600078e0204 */
        /* <DEDUP_REMOVED lines=13> */
[----:B------:R-:W-:Y:S04]  /*9210*/  STG.E desc[UR4][R10.64], R73 ;  /* 0x000000490a007986 */ /* 0x000fe8000c101904 */
[----:B------:R1:W-:Y:S01]  /*9220*/  STG.E desc[UR4][R10.64+0x80], R74 ;  /* 0x0000804a0a007986 */ /* 0x0003e2000c101904 */
[----:B0-----:R-:W-:-:S03]  /*9230*/  IMAD.WIDE R8, R125, 0x4, R4 ;  /* 0x000000047d087825 */ /* 0x001fc600078e0204 */
[----:B------:R-:W-:Y:S04]  /*9240*/  STG.E desc[UR4][R12.64], R75 ;  /* 0x0000004b0c007986 */ /* 0x000fe8000c101904 */
[----:B------:R0:W-:Y:S01]  /*9250*/  STG.E desc[UR4][R12.64+0x80], R92 ;  /* 0x0000805c0c007986 */ /* 0x0001e2000c101904 */
[----:B-1----:R-:W-:-:S03]  /*9260*/  IMAD.WIDE R10, R127, 0x4, R4 ;  /* 0x000000047f0a7825 */ /* 0x002fc600078e0204 */
[----:B------:R-:W-:Y:S04]  /*9270*/  STG.E desc[UR4][R2.64], R93 ;  /* 0x0000005d02007986 */ /* 0x000fe8000c101904 */
        /* <DEDUP_REMOVED lines=20> */
[----:B------:R0:W-:Y:S04]  /*93c0*/  STG.E desc[UR4][R2.64+0x80], R104 ;  /* 0x0000806802007986 */ /* 0x0001e8000c101904 */
[----:B------:R-:W-:Y:S01]  /*93d0*/  STG.E desc[UR4][R6.64], R105 ;  /* 0x0000006906007986 */ /* 0x000fe2000c101904 */
[----:B-1----:R-:W-:-:S03]  /*93e0*/  IMAD.WIDE R12, R23, 0x4, R4 ;  /* 0x00000004170c7825 */ /* 0x002fc600078e0204 */
[----:B------:R1:W-:Y:S04]  /*93f0*/  STG.E desc[UR4][R6.64+0x80], R106 ;  /* 0x0000806a06007986 */ /* 0x0003e8000c101904 */
[----:B------:R-:W-:Y:S01]  /*9400*/  STG.E desc[UR4][R8.64], R107 ;  /* 0x0000006b08007986 */ /* 0x000fe2000c101904 */
[----:B0-----:R-:W-:-:S03]  /*9410*/  IMAD.WIDE R2, R25, 0x4, R4 ;  /* 0x0000000419027825 */ /* 0x001fc600078e0204 */
[----:B------:R0:W-:Y:S01]  /*9420*/  STG.E desc[UR4][R8.64+0x80], R108 ;  /* 0x0000806c08007986 */ /* 0x0001e2000c101904 */
[----:B------:R-:W-:-:S03]  /*9430*/  LEA R15, R15, R18, 0x6 ;  /* 0x000000120f0f7211 */ /* 0x000fc600078e30ff */
[----:B------:R-:W-:Y:S01]  /*9440*/  STG.E desc[UR4][R10.64], R109 ;  /* 0x0000006d0a007986 */ /* 0x000fe2000c101904 */
[----:B-1----:R-:W-:-:S03]  /*9450*/  IMAD.WIDE R6, R21, 0x4, R4 ;  /* 0x0000000415067825 */ /* 0x002fc600078e0204 */
[----:B------:R1:W-:Y:S01]  /*9460*/  STG.E desc[UR4][R10.64+0x80], R110 ;  /* 0x0000806e0a007986 */ /* 0x0003e2000c101904 */
[--C-:B0-----:R-:W-:Y:S01]  /*9470*/  IMAD.WIDE R8, R19, 0x4, R4.reuse ;  /* 0x0000000413087825 */ /* 0x101fe200078e0204 */
[-C--:B------:R-:W-:Y:S02]  /*9480*/  LEA R19, R16, R18.reuse, 0x6 ;  /* 0x0000001210137211 */ /* 0x080fe400078e30ff */
[----:B------:R-:W-:Y:S01]  /*9490*/  STG.E desc[UR4][R12.64], R111 ;  /* 0x0000006f0c007986 */ /* 0x000fe2000c101904 */
[--C-:B-1----:R-:W-:Y:S01]  /*94a0*/  IMAD.WIDE R10, R17, 0x4, R4.reuse ;  /* 0x00000004110a7825 */ /* 0x102fe200078e0204 */
[----:B------:R-:W-:Y:S02]  /*94b0*/  LEA R17, R14, R18, 0x6 ;  /* 0x000000120e117211 */ /* 0x000fe400078e30ff */
[----:B------:R0:W-:Y:S04]  /*94c0*/  STG.E desc[UR4][R12.64+0x80], R112 ;  /* 0x000080700c007986 */ /* 0x0001e8000c101904 */
[----:B------:R-:W-:Y:S04]  /*94d0*/  STG.E desc[UR4][R2.64], R113 ;  /* 0x0000007102007986 */ /* 0x000fe8000c101904 */
[----:B------:R1:W-:Y:S01]  /*94e0*/  STG.E desc[UR4][R2.64+0x80], R114 ;  /* 0x0000807202007986 */ /* 0x0003e2000c101904 */
[----:B0-----:R-:W-:-:S03]  /*94f0*/  IMAD.WIDE R12, R19, 0x4, R4 ;  /* 0x00000004130c7825 */ /* 0x001fc600078e0204 */
[----:B------:R-:W-:Y:S04]  /*9500*/  STG.E desc[UR4][R6.64], R115 ;  /* 0x0000007306007986 */ /* 0x000fe8000c101904 */
[----:B------:R-:W-:Y:S01]  /*9510*/  STG.E desc[UR4][R6.64+0x80], R116 ;  /* 0x0000807406007986 */ /* 0x000fe2000c101904 */
[----:B-1----:R-:W-:-:S03]  /*9520*/  IMAD.WIDE R2, R17, 0x4, R4 ;  /* 0x0000000411027825 */ /* 0x002fc600078e0204 */
[----:B------:R-:W-:Y:S01]  /*9530*/  STG.E desc[UR4][R8.64], R117 ;  /* 0x0000007508007986 */ /* 0x000fe2000c101904 */
[----:B------:R-:W-:-:S03]  /*9540*/  IMAD.WIDE R4, R15, 0x4, R4 ;  /* 0x000000040f047825 */ /* 0x000fc600078e0204 */
[----:B------:R-:W-:Y:S04]  /*9550*/  STG.E desc[UR4][R8.64+0x80], R118 ;  /* 0x0000807608007986 */ /* 0x000fe8000c101904 */
[----:B------:R-:W-:Y:S04]  /*9560*/  STG.E desc[UR4][R10.64], R119 ;  /* 0x000000770a007986 */ /* 0x000fe8000c101904 */
[----:B------:R-:W-:Y:S04]  /*9570*/  STG.E desc[UR4][R10.64+0x80], R120 ;  /* 0x000080780a007986 */ /* 0x000fe8000c101904 */
[----:B------:R-:W-:Y:S04]  /*9580*/  STG.E desc[UR4][R12.64], R121 ;  /* 0x000000790c007986 */ /* 0x000fe8000c101904 */
[----:B------:R-:W-:Y:S04]  /*9590*/  STG.E desc[UR4][R12.64+0x80], R87 ;  /* 0x000080570c007986 */ /* 0x000fe8000c101904 */
[----:B------:R-:W-:Y:S04]  /*95a0*/  STG.E desc[UR4][R2.64], R80 ;  /* 0x0000005002007986 */ /* 0x000fe8000c101904 */
[----:B------:R-:W-:Y:S04]  /*95b0*/  STG.E desc[UR4][R2.64+0x80], R78 ;  /* 0x0000804e02007986 */ /* 0x000fe8000c101904 */
[----:B------:R-:W-:Y:S04]  /*95c0*/  STG.E desc[UR4][R4.64], R76 ;  /* 0x0000004c04007986 */ /* 0x000fe8000c101904 */
[----:B------:R-:W-:Y:S01]  /*95d0*/  STG.E desc[UR4][R4.64+0x80], R0 ;  /* 0x0000800004007986 */ /* 0x000fe2000c101904 */
[----:B------:R-:W-:Y:S05]  /*95e0*/  EXIT ;  /* 0x000000000000794d */ /* 0x000fea0003800000 */
.L_x_4:
[----:B------:R-:W-:Y:S01]  /*95f0*/  HFMA2 R90, -RZ, RZ, 0, 1.847743988037109375e-06 ;  /* 0x0000001fff5a7431 */ /* 0x000fe200000001ff */
[----:B------:R-:W-:Y:S01]  /*9600*/  BSSY B1, `(.L_x_17) ;  /* 0x0000007000017945 */ /* 0x000fe20003800000 */
[----:B------:R-:W-:Y:S02]  /*9610*/  MOV R88, R7 ;  /* 0x0000000700587202 */ /* 0x000fe40000000f00 */
[----:B------:R-:W-:Y:S02]  /*9620*/  MOV R89, R128 ;  /* 0x0000008000597202 */ /* 0x000fe40000000f00 */
[----:B------:R-:W-:-:S07]  /*9630*/  MOV R91, 0xffffffff ;  /* 0xffffffff005b7802 */ /* 0x000fce0000000f00 */
[----:B-----5:R-:W-:Y:S05]  /*9640*/  WARPSYNC.COLLECTIVE R91, `(.L_x_18) ;  /* 0x000000005b087348 */ /* 0x020fea0003c00000 */
[----:B------:R0:W1:Y:S02]  /*9650*/  SHFL.IDX P0, R123, R88, R89, R90 ;  /* 0x00000059587b7389 */ /* 0x000064000000005a */
[----:B01---5:R-:W-:Y:S05]  /*9660*/  ENDCOLLECTIVE ;  /* 0x000000000000791b */ /* 0x023fea0003800000 */
.L_x_18:
[----:B------:R-:W-:Y:S05]  /*9670*/  BSYNC B1 ;  /* 0x0000000000017941 */ /* 0x000fea0003800000 */
.L_x_17:
[----:B------:R-:W0:Y:S02]  /*9680*/  LDC.64 R8, c[0x0][0x380] ;  /* 0x0000e000ff087b82 */ /* 0x000e240000000a00 */
[----:B0-----:R-:W-:-:S05]  /*9690*/  IMAD.WIDE R132, R123, 0x4, R8 ;  /* 0x000000047b847825 */ /* 0x001fca00078e0208 */
[----:B------:R0:W5:Y:S04]  /*96a0*/  LDG.E.CONSTANT R126, desc[UR4][R132.64] ;  /* 0x00000004847e7981 */ /* 0x000168000c1e9900 */
[----:B------:R0:W5:Y:S01]  /*96b0*/  LDG.E.CONSTANT R125, desc[UR4][R132.64+0x80] ;  /* 0x00008004847d7981 */ /* 0x000162000c1e9900 */
[----:B------:R-:W-:Y:S01]  /*96c0*/  IADD3 R124, PT, PT, R128, 0x1, RZ ;  /* 0x00000001807c7810 */ /* 0x000fe20007ffe0ff */
[----:B------:R-:W-:Y:S01]  /*96d0*/  HFMA2 R90, -RZ, RZ, 0, 1.847743988037109375e-06 ;  /* 0x0000001fff5a7431 */ /* 0x000fe200000001ff */
[----:B------:R-:W-:Y:S02]  /*96e0*/  MOV R88, R7 ;  /* 0x0000000700587202 */ /* 0x000fe40000000f00 */
[----:B------:R-:W-:Y:S02]  /*96f0*/  MOV R89, R124 ;  /* 0x0000007c00597202 */ /* 0x000fe40000000f00 */
[----:B------:R-:W-:-:S02]  /*9700*/  MOV R91, 0xffffffff ;  /* 0xffffffff005b7802 */ /* 0x000fc40000000f00 */
[C---:B------:R-:W-:Y:S02]  /*9710*/  IADD3 R122, PT, PT, R128.reuse, 0x2, RZ ;  /* 0x00000002807a7810 */ /* 0x040fe40007ffe0ff */
[----:B0-----:R-:W-:-:S07]  /*9720*/  IADD3 R86, PT, PT, R128, 0x3, RZ ;  /* 0x0000000380567810 */ /* 0x001fce0007ffe0ff */
[----:B-----5:R-:W-:Y:S05]  /*9730*/  WARPSYNC.COLLECTIVE R91, `(.L_x_19) ;  /* 0x000000005b087348 */ /* 0x020fea0003c00000 */
[----:B------:R0:W1:Y:S02]  /*9740*/  SHFL.IDX P0, R123, R88, R89, R90 ;  /* 0x00000059587b7389 */ /* 0x000064000000005a */
[----:B01---5:R-:W-:Y:S05]  /*9750*/  ENDCOLLECTIVE ;  /* 0x000000000000791b */ /* 0x023fea0003800000 */
.L_x_19:
[C---:B------:R-:W-:Y:S02]  /*9760*/  IADD3 R84, PT, PT, R128.reuse, 0x4, RZ ;  /* 0x0000000480547810 */ /* 0x040fe40007ffe0ff */
[C---:B------:R-:W-:Y:S02]  /*9770*/  IADD3 R82, PT, PT, R128.reuse, 0x5, RZ ;  /* 0x0000000580527810 */ /* 0x040fe40007ffe0ff */
[C---:B------:R-:W-:Y:S02]  /*9780*/  IADD3 R46, PT, PT, R128.reuse, 0x6, RZ ;  /* 0x00000006802e7810 */ /* 0x040fe40007ffe0ff */
[----:B------:R-:W-:Y:S02]  /*9790*/  IADD3 R44, PT, PT, R128, 0x7, RZ ;  /* 0x00000007802c7810 */ /* 0x000fe40007ffe0ff */
[----:B------:R-:W-:Y:S02]  /*97a0*/  MOV R89, R122 ;  /* 0x0000007a00597202 */ /* 0x000fe40000000f00 */
[----:B------:R-:W-:-:S07]  /*97b0*/  MOV R11, R123 ;  /* 0x0000007b000b7202 */ /* 0x000fce0000000f00 */
[----:B------:R-:W-:Y:S05]  /*97c0*/  WARPSYNC.COLLECTIVE R91, `(.L_x_20) ;  /* 0x000000005b087348 */ /* 0x000fea0003c00000 */
[----:B------:R0:W1:Y:S02]  /*97d0*/  SHFL.IDX P0, R123, R88, R89, R90 ;  /* 0x00000059587b7389 */ /* 0x000064000000005a */
[----:B01----:R-:W-:Y:S05]  /*97e0*/  ENDCOLLECTIVE ;  /* 0x000000000000791b */ /* 0x003fea0003800000 */
.L_x_20:
[----:B------:R-:W-:Y:S02]  /*97f0*/  MOV R89, R86 ;  /* 0x0000005600597202 */ /* 0x000fe40000000f00 */
[----:B------:R-:W-:-:S07]  /*9800*/  MOV R85, R123 ;  /* 0x0000007b00557202 */ /* 0x000fce0000000f00 */
[----:B------:R-:W-:Y:S05]  /*9810*/  WARPSYNC.COLLECTIVE R91, `(.L_x_21) ;  /* 0x000000005b087348 */ /* 0x000fea0003c00000 */
[----:B------:R0:W1:Y:S02]  /*9820*/  SHFL.IDX P0, R123, R88, R89, R90 ;  /* 0x00000059587b7389 */ /* 0x000064000000005a */
[----:B01----:R-:W-:Y:S05]  /*9830*/  ENDCOLLECTIVE ;  /* 0x000000000000791b */ /* 0x003fea0003800000 */
.L_x_21:
[----:B------:R-:W-:Y:S02]  /*9840*/  MOV R89, R84 ;  /* 0x0000005400597202 */ /* 0x000fe40000000f00 */
[----:B------:R-:W-:-:S07]  /*9850*/  MOV R83, R123 ;  /* 0x0000007b00537202 */ /* 0x000fce0000000f00 */
[----:B------:R-:W-:Y:S05]  /*9860*/  WARPSYNC.COLLECTIVE R91, `(.L_x_22) ;  /* 0x000000005b087348 */ /* 0x000fea0003c00000 */
[----:B------:R0:W1:Y:S02]  /*9870*/  SHFL.IDX P0, R123, R88, R89, R90 ;  /* 0x00000059587b7389 */ /* 0x000064000000005a */
[----:B01----:R-:W-:Y:S05]  /*9880*/  ENDCOLLECTIVE ;  /* 0x000000000000791b */ /* 0x003fea0003800000 */
.L_x_22:
[----:B------:R-:W-:Y:S02]  /*9890*/  MOV R89, R82 ;  /* 0x0000005200597202 */ /* 0x000fe40000000f00 */
[----:B------:R-:W-:-:S07]  /*98a0*/  MOV R79, R123 ;  /* 0x0000007b004f7202 */ /* 0x000fce0000000f00 */
[----:B------:R-:W-:Y:S05]  /*98b0*/  WARPSYNC.COLLECTIVE R91, `(.L_x_23) ;  /* 0x000000005b087348 */ /* 0x000fea0003c00000 */
[----:B------:R0:W1:Y:S02]  /*98c0*/  SHFL.IDX P0, R123, R88, R89, R90 ;  /* 0x00000059587b7389 */ /* 0x000064000000005a */
[----:B01----:R-:W-:Y:S05]  /*98d0*/  ENDCOLLECTIVE ;  /* 0x000000000000791b */ /* 0x003fea0003800000 */
.L_x_23:
[----:B------:R-:W-:Y:S02]  /*98e0*/  MOV R89, R46 ;  /* 0x0000002e00597202 */ /* 0x000fe40000000f00 */
[----:B------:R-:W-:-:S07]  /*98f0*/  MOV R49, R123 ;  /* 0x0000007b00317202 */ /* 0x000fce0000000f00 */
[----:B------:R-:W-:Y:S05]  /*9900*/  WARPSYNC.COLLECTIVE R91, `(.L_x_24) ;  /* 0x000000005b087348 */ /* 0x000fea0003c00000 */
[----:B------:R0:W1:Y:S02]  /*9910*/  SHFL.IDX P0, R123, R88, R89, R90 ;  /* 0x00000059587b7389 */ /* 0x000064000000005a */
[----:B01----:R-:W-:Y:S05]  /*9920*/  ENDCOLLECTIVE ;  /* 0x000000000000791b */ /* 0x003fea0003800000 */
.L_x_24:
[----:B------:R-:W-:Y:S02]  /*9930*/  MOV R89, R44 ;  /* 0x0000002c00597202 */ /* 0x000fe40000000f00 */
[----:B------:R-:W-:-:S07]  /*9940*/  MOV R47, R123 ;  /* 0x0000007b002f7202 */ /* 0x000fce0000000f00 */
[----:B------:R-:W-:Y:S05]  /*9950*/  WARPSYNC.COLLECTIVE R91, `(.L_x_25) ;  /* 0x000000005b087348 */ /* 0x000fea0003c00000 */
[----:B------:R0:W1:Y:S02]  /*9960*/  SHFL.IDX P0, R123, R88, R89, R90 ;  /* 0x00000059587b7389 */ /* 0x000064000000005a */
[----:B01----:R-:W-:Y:S05]  /*9970*/  ENDCOLLECTIVE ;  /* 0x000000000000791b */ /* 0x003fea0003800000 */
.L_x_25:
[----:B------:R-:W-:Y:S02]  /*9980*/  MOV R88, R43 ;  /* 0x0000002b00587202 */ /* 0x000fe40000000f00 */
[----:B------:R-:W-:Y:S02]  /*9990*/  MOV R89, R128 ;  /* 0x0000008000597202 */ /* 0x000fe40000000f00 */
[----:B------:R-:W-:-:S07]  /*99a0*/  MOV R45, R123 ;  /* 0x0000007b002d7202 */ /* 0x000fce0000000f00 */
[----:B------:R-:W-:Y:S05]  /*99b0*/  WARPSYNC.COLLECTIVE R91, `(.L_x_26) ;  /* 0x000000005b087348 */ /* 0x000fea0003c00000 */
[----:B------:R0:W1:Y:S02]  /*99c0*/  SHFL.IDX P0, R123, R88, R89, R90 ;  /* 0x00000059587b7389 */ /* 0x000064000000005a */
[----:B01----:R-:W-:Y:S05]  /*99d0*/  ENDCOLLECTIVE ;  /* 0x000000000000791b */ /* 0x003fea0003800000 */
.L_x_26:
[----:B------:R-:W-:Y:S02]  /*99e0*/  MOV R88, R33 ;  /* 0x0000002100587202 */ /* 0x000fe40000000f00 */
[----:B------:R-:W-:-:S07]  /*99f0*/  MOV R136, R123 ;  /* 0x0000007b00887202 */ /* 0x000fce0000000f00 */
[----:B------:R-:W-:Y:S05]  /*9a00*/  WARPSYNC.COLLECTIVE R91, `(.L_x_27) ;  /* 0x000000005b087348 */ /* 0x000fea0003c00000 */
[----:B------:R0:W1:Y:S02]  /*9a10*/  SHFL.IDX P0, R123, R88, R89, R90 ;  /* 0x00000059587b7389 */ /* 0x000064000000005a */
[----:B01----:R-:W-:Y:S05]  /*9a20*/  ENDCOLLECTIVE ;  /* 0x000000000000791b */ /* 0x003fea0003800000 */
.L_x_27:
[----:B------:R-:W-:Y:S01]  /*9a30*/  MOV R88, R27 ;  /* 0x0000001b00587202 */ /* 0x000fe20000000f00 */
[----:B------:R-:W-:Y:S01]  /*9a40*/  FFMA R132, R136, R126, R81 ;  /* 0x0000007e88847223 */ /* 0x000fe20000000051 */
[-C--:B------:R-:W-:Y:S01]  /*9a50*/  FFMA R48, R126, R123.reuse, R48 ;  /* 0x0000007b7e307223 */ /* 0x080fe20000000030 */
[----:B------:R-:W-:Y:S01]  /*9a60*/  FFMA R81, R125, R123, R50 ;  /* 0x0000007b7d517223 */ /* 0x000fe20000000032 */
[----:B------:R-:W-:-:S07]  /*9a70*/  FFMA R77, R136, R125, R77 ;  /* 0x0000007d884d7223 */ /* 0x000fce000000004d */
[----:B------:R-:W-:Y:S05]  /*9a80*/  WARPSYNC.COLLECTIVE R91, `(.L_x_28) ;  /* 0x000000005b087348 */ /* 0x000fea0003c00000 */
[----:B------:R0:W1:Y:S02]  /*9a90*/  SHFL.IDX P0, R123, R88, R89, R90 ;  /* 0x00000059587b7389 */ /* 0x000064000000005a */
[----:B01----:R-:W-:Y:S05]  /*9aa0*/  ENDCOLLECTIVE ;  /* 0x000000000000791b */ /* 0x003fea0003800000 */
.L_x_28:
[----:B------:R-:W-:Y:S02]  /*9ab0*/  MOV R88, R12 ;  /* 0x0000000c00587202 */ /* 0x000fe40000000f00 */
[----:B------:R-:W-:-:S07]  /*9ac0*/  MOV R138, R123 ;  /* 0x0000007b008a7202 */ /* 0x000fce0000000f00 */
[----:B------:R-:W-:Y:S05]  /*9ad0*/  WARPSYNC.COLLECTIVE R91, `(.L_x_29) ;  /* 0x000000005b087348 */ /* 0x000fea0003c00000 */
[----:B------:R0:W1:Y:S02]  /*9ae0*/  SHFL.IDX P0, R123, R88, R89, R90 ;  /* 0x00000059587b7389 */ /* 0x000064000000005a */
[----:B01----:R-:W-:Y:S05]  /*9af0*/  ENDCOLLECTIVE ;  /* 0x000000000000791b */ /* 0x003fea0003800000 */
.L_x_29:
[-C--:B------:R-:W-:Y:S01]  /*9b00*/  FFMA R50, R126, R138.reuse, R51 ;  /* 0x0000008a7e327223 */ /* 0x080fe20000000033 */
[----:B------:R-:W-:Y:S01]  /*9b10*/  FFMA R51, R125, R138, R52 ;  /* 0x0000008a7d337223 */ /* 0x000fe20000000034 */
[----:B------:R-:W-:Y:S02]  /*9b20*/  MOV R88, R13 ;  /* 0x0000000d00587202 */ /* 0x000fe40000000f00 */
[----:B------:R-:W-:-:S07]  /*9b30*/  MOV R140, R123 ;  /* 0x0000007b008c7202 */ /* 0x000fce0000000f00 */
[----:B------:R-:W-:Y:S05]  /*9b40*/  WARPSYNC.COLLECTIVE R91, `(.L_x_30) ;  /* 0x000000005b087348 */ /* 0x000fea0003c00000 */
[----:B------:R0:W1:Y:S02]  /*9b50*/  SHFL.IDX P0, R123, R88, R89, R90 ;  /* 0x00000059587b7389 */ /* 0x000064000000005a */
[----:B01----:R-:W-:Y:S05]  /*9b60*/  ENDCOLLECTIVE ;  /* 0x000000000000791b */ /* 0x003fea0003800000 */
.L_x_30:
[-C--:B------:R-:W-:Y:S01]  /*9b70*/  FFMA R52, R126, R140.reuse, R53 ;  /* 0x0000008c7e347223 */ /* 0x080fe20000000035 */
[----:B------:R-:W-:Y:S01]  /*9b80*/  FFMA R53, R125, R140, R54 ;  /* 0x0000008c7d357223 */ /* 0x000fe20000000036 */
[----:B------:R-:W-:Y:S02]  /*9b90*/  MOV R88, R14 ;  /* 0x0000000e00587202 */ /* 0x000fe40000000f00 */
[----:B------:R-:W-:-:S07]  /*9ba0*/  MOV R142, R123 ;  /* 0x0000007b008e7202 */ /* 0x000fce0000000f00 */
[----:B------:R-:W-:Y:S05]  /*9bb0*/  WARPSYNC.COLLECTIVE R91, `(.L_x_31) ;  /* 0x000000005b087348 */ /* 0x000fea0003c00000 */
[----:B------:R0:W1:Y:S02]  /*9bc0*/  SHFL.IDX P0, R123, R88, R89, R90 ;  /* 0x00000059587b7389 */ /* 0x000064000000005a */
[----:B01----:R-:W-:Y:S05]  /*9bd0*/  ENDCOLLECTIVE ;  /* 0x000000000000791b */ /* 0x003fea0003800000 */
.L_x_31:
[-C--:B------:R-:W-:Y:S01]  /*9be0*/  FFMA R54, R126, R142.reuse, R55 ;  /* 0x0000008e7e367223 */ /* 0x080fe20000000037 */
[----:B------:R-:W-:Y:S01]  /*9bf0*/  FFMA R55, R125, R142, R56 ;  /* 0x0000008e7d377223 */ /* 0x000fe20000000038 */
[----:B------:R-:W-:Y:S02]  /*9c00*/  MOV R88, R15 ;  /* 0x0000000f00587202 */ /* 0x000fe40000000f00 */
[----:B------:R-:W-:-:S07]  /*9c10*/  MOV R144, R123 ;  /* 0x0000007b00907202 */ /* 0x000fce0000000f00 */
[----:B------:R-:W-:Y:S05]  /*9c20*/  WARPSYNC.COLLECTIVE R91, `(.L_x_32) ;  /* 0x000000005b087348 */ /* 0x000fea0003c00000 */
[----:B------:R0:W1:Y:S02]  /*9c30*/  SHFL.IDX P0, R123, R88, R89, R90 ;  /* 0x00000059587b7389 */ /* 0x000064000000005a */
[----:B01----:R-:W-:Y:S05]  /*9c40*/  ENDCOLLECTIVE ;  /* 0x000000000000791b */ /* 0x003fea0003800000 */
.L_x_32:
[-C--:B------:R-:W-:Y:S01]  /*9c50*/  FFMA R56, R126, R144.reuse, R57 ;  /* 0x000000907e387223 */ /* 0x080fe20000000039 */
[----:B------:R-:W-:Y:S01]  /*9c60*/  FFMA R57, R125, R144, R58 ;  /* 0x000000907d397223 */ /* 0x000fe2000000003a */
[----:B------:R-:W-:Y:S02]  /*9c70*/  MOV R88, R16 ;  /* 0x0000001000587202 */ /* 0x000fe40000000f00 */
[----:B------:R-:W-:-:S07]  /*9c80*/  MOV R146, R123 ;  /* 0x0000007b00927202 */ /* 0x000fce0000000f00 */
[----:B------:R-:W-:Y:S05]  /*9c90*/  WARPSYNC.COLLECTIVE R91, `(.L_x_33) ;  /* 0x000000005b087348 */ /* 0x000fea0003c00000 */
[----:B------:R0:W1:Y:S02]  /*9ca0*/  SHFL.IDX P0, R123, R88, R89, R90 ;  /* 0x00000059587b7389 */ /* 0x000064000000005a */
[----:B01----:R-:W-:Y:S05]  /*9cb0*/  ENDCOLLECTIVE ;  /* 0x000000000000791b */ /* 0x003fea0003800000 */
.L_x_33:
[-C--:B------:R-:W-:Y:S01]  /*9cc0*/  FFMA R58, R126, R146.reuse, R59 ;  /* 0x000000927e3a7223 */ /* 0x080fe2000000003b */
[----:B------:R-:W-:Y:S01]  /*9cd0*/  FFMA R59, R125, R146, R60 ;  /* 0x000000927d3b7223 */ /* 0x000fe2000000003c */
[----:B------:R-:W-:Y:S02]  /*9ce0*/  MOV R88, R17 ;  /* 0x0000001100587202 */ /* 0x000fe40000000f00 */
[----:B------:R-:W-:-:S07]  /*9cf0*/  MOV R148, R123 ;  /* 0x0000007b00947202 */ /* 0x000fce0000000f00 */
[----:B------:R-:W-:Y:S05]  /*9d00*/  WARPSYNC.COLLECTIVE R91, `(.L_x_34) ;  /* 0x000000005b087348 */ /* 0x000fea0003c00000 */
[----:B------:R0:W1:Y:S02]  /*9d10*/  SHFL.IDX P0, R123, R88, R89, R90 ;  /* 0x00000059587b7389 */ /* 0x000064000000005a */
[----:B01----:R-:W-:Y:S05]  /*9d20*/  ENDCOLLECTIVE ;  /* 0x000000000000791b */ /* 0x003fea0003800000 */
.L_x_34:
[CC--:B------:R-:W-:Y:S01]  /*9d30*/  FFMA R60, R126.reuse, R148.reuse, R61 ;  /* 0x000000947e3c7223 */ /* 0x0c0fe2000000003d */
[C---:B------:R-:W-:Y:S01]  /*9d40*/  FFMA R61, R125.reuse, R148, R62 ;  /* 0x000000947d3d7223 */ /* 0x040fe2000000003e */
[----:B------:R-:W-:Y:S01]  /*9d50*/  MOV R88, R18 ;  /* 0x0000001200587202 */ /* 0x000fe20000000f00 */
[-C--:B------:R-:W-:Y:S01]  /*9d60*/  FFMA R62, R126, R123.reuse, R63 ;  /* 0x0000007b7e3e7223 */ /* 0x080fe2000000003f */
[----:B------:R-:W-:-:S07]  /*9d70*/  FFMA R63, R125, R123, R64 ;  /* 0x0000007b7d3f7223 */ /* 0x000fce0000000040 */
[----:B------:R-:W-:Y:S05]  /*9d80*/  WARPSYNC.COLLECTIVE R91, `(.L_x_35) ;  /* 0x000000005b087348 */ /* 0x000fea0003c00000 */
[----:B------:R0:W1:Y:S02]  /*9d90*/  SHFL.IDX P0, R123, R88, R89, R90 ;  /* 0x00000059587b7389 */ /* 0x000064000000005a */
[----:B01----:R-:W-:Y:S05]  /*9da0*/  ENDCOLLECTIVE ;  /* 0x000000000000791b */ /* 0x003fea0003800000 */
.L_x_35:
[----:B------:R-:W-:Y:S02]  /*9db0*/  MOV R88, R19 ;  /* 0x0000001300587202 */ /* 0x000fe40000000f00 */
[----:B------:R-:W-:-:S07]  /*9dc0*/  MOV R10, R123 ;  /* 0x0000007b000a7202 */ /* 0x000fce0000000f00 */
[----:B------:R-:W-:Y:S05]  /*9dd0*/  WARPSYNC.COLLECTIVE R91, `(.L_x_36) ;  /* 0x000000005b087348 */ /* 0x000fea0003c00000 */
[----:B------:R0:W1:Y:S02]  /*9de0*/  SHFL.IDX P0, R123, R88, R89, R90 ;  /* 0x00000059587b7389 */ /* 0x000064000000005a */
[----:B01----:R-:W-:Y:S05]  /*9df0*/  ENDCOLLECTIVE ;  /* 0x000000000000791b */ /* 0x003fea0003800000 */
.L_x_36:
[-C--:B------:R-:W-:Y:S01]  /*9e00*/  FFMA R64, R126, R10.reuse, R65 ;  /* 0x0000000a7e407223 */ /* 0x080fe20000000041 */
[----:B------:R-:W-:Y:S01]  /*9e10*/  FFMA R65, R125, R10, R66 ;  /* 0x0000000a7d417223 */ /* 0x000fe20000000042 */
[----:B------:R-:W-:Y:S02]  /*9e20*/  MOV R88, R20 ;  /* 0x0000001400587202 */ /* 0x000fe40000000f00 */
[----:B------:R-:W-:-:S07]  /*9e30*/  MOV R136, R123 ;  /* 0x0000007b00887202 */ /* 0x000fce0000000f00 */
[----:B------:R-:W-:Y:S05]  /*9e40*/  WARPSYNC.COLLECTIVE R91, `(.L_x_37) ;  /* 0x000000005b087348 */ /* 0x000fea0003c00000 */
[----:B------:R0:W1:Y:S02]  /*9e50*/  SHFL.IDX P0, R123, R88, R89, R90 ;  /* 0x00000059587b7389 */ /* 0x000064000000005a */
[----:B01----:R-:W-:Y:S05]  /*9e60*/  ENDCOLLECTIVE ;  /* 0x000000000000791b */ /* 0x003fea0003800000 */
.L_x_37:
[-C--:B------:R-:W-:Y:S01]  /*9e70*/  FFMA R66, R126, R136.reuse, R67 ;  /* 0x000000887e427223 */ /* 0x080fe20000000043 */
[----:B------:R-:W-:Y:S01]  /*9e80*/  FFMA R67, R125, R136, R68 ;  /* 0x000000887d437223 */ /* 0x000fe20000000044 */
[----:B------:R-:W-:Y:S02]  /*9e90*/  MOV R88, R21 ;  /* 0x0000001500587202 */ /* 0x000fe40000000f00 */
[----:B------:R-:W-:-:S07]  /*9ea0*/  MOV R138, R123 ;  /* 0x0000007b008a7202 */ /* 0x000fce0000000f00 */
[----:B------:R-:W-:Y:S05]  /*9eb0*/  WARPSYNC.COLLECTIVE R91, `(.L_x_38) ;  /* 0x000000005b087348 */ /* 0x000fea0003c00000 */
[----:B------:R0:W1:Y:S02]  /*9ec0*/  SHFL.IDX P0, R123, R88, R89, R90 ;  /* 0x00000059587b7389 */ /* 0x000064000000005a */
[----:B01----:R-:W-:Y:S05]  /*9ed0*/  ENDCOLLECTIVE ;  /* 0x000000000000791b */ /* 0x003fea0003800000 */
.L_x_38:
[-C--:B------:R-:W-:Y:S01]  /*9ee0*/  FFMA R68, R126, R138.reuse, R69 ;  /* 0x0000008a7e447223 */ /* 0x080fe20000000045 */
[----:B------:R-:W-:Y:S01]  /*9ef0*/  FFMA R69, R125, R138, R70 ;  /* 0x0000008a7d457223 */ /* 0x000fe20000000046 */
[----:B------:R-:W-:Y:S02]  /*9f00*/  MOV R88, R22 ;  /* 0x0000001600587202 */ /* 0x000fe40000000f00 */
[----:B------:R-:W-:-:S07]  /*9f10*/  MOV R140, R123 ;  /* 0x0000007b008c7202 */ /* 0x000fce0000000f00 */
[----:B------:R-:W-:Y:S05]  /*9f20*/  WARPSYNC.COLLECTIVE R91, `(.L_x_39) ;  /* 0x000000005b087348 */ /* 0x000fea0003c00000 */
[----:B------:R0:W1:Y:S02]  /*9f30*/  SHFL.IDX P0, R123, R88, R89, R90 ;  /* 0x00000059587b7389 */ /* 0x000064000000005a */
[----:B01----:R-:W-:Y:S05]  /*9f40*/  ENDCOLLECTIVE ;  /* 0x000000000000791b */ /* 0x003fea0003800000 */
.L_x_39:
[-C--:B------:R-:W-:Y:S01]  /*9f50*/  FFMA R70, R126, R140.reuse, R71 ;  /* 0x0000008c7e467223 */ /* 0x080fe20000000047 */
[----:B------:R-:W-:Y:S01]  /*9f60*/  FFMA R71, R125, R140, R72 ;  /* 0x0000008c7d477223 */ /* 0x000fe20000000048 */
[----:B------:R-:W-:Y:S02]  /*9f70*/  MOV R88, R23 ;  /* 0x0000001700587202 */ /* 0x000fe40000000f00 */
[----:B------:R-:W-:-:S07]  /*9f80*/  MOV R142, R123 ;  /* 0x0000007b008e7202 */ /* 0x000fce0000000f00 */
[----:B------:R-:W-:Y:S05]  /*9f90*/  WARPSYNC.COLLECTIVE R91, `(.L_x_40) ;  /* 0x000000005b087348 */ /* 0x000fea0003c00000 */
[----:B------:R0:W1:Y:S02]  /*9fa0*/  SHFL.IDX P0, R123, R88, R89, R90 ;  /* 0x00000059587b7389 */ /* 0x000064000000005a */
[----:B01----:R-:W-:Y:S05]  /*9fb0*/  ENDCOLLECTIVE ;  /* 0x000000000000791b */ /* 0x003fea0003800000 */
.L_x_40:
[-C--:B------:R-:W-:Y:S01]  /*9fc0*/  FFMA R72, R126, R142.reuse, R73 ;  /* 0x0000008e7e487223 */ /* 0x080fe20000000049 */
[----:B------:R-:W-:Y:S01]  /*9fd0*/  FFMA R73, R125, R142, R74 ;  /* 0x0000008e7d497223 */ /* 0x000fe2000000004a */
[----:B------:R-:W-:Y:S02]  /*9fe0*/  MOV R88, R24 ;  /* 0x0000001800587202 */ /* 0x000fe40000000f00 */
[----:B------:R-:W-:-:S07]  /*9ff0*/  MOV R144, R123 ;  /* 0x0000007b00907202 */ /* 0x000fce0000000f00 */
[----:B------:R-:W-:Y:S05]  /*a000*/  WARPSYNC.COLLECTIVE R91, `(.L_x_41) ;  /* 0x000000005b087348 */ /* 0x000fea0003c00000 */
[----:B------:R0:W1:Y:S02]  /*a010*/  SHFL.IDX P0, R123, R88, R89, R90 ;  /* 0x00000059587b7389 */ /* 0x000064000000005a */
[----:B01----:R-:W-:Y:S05]  /*a020*/  ENDCOLLECTIVE ;  /* 0x000000000000791b */ /* 0x003fea0003800000 */
.L_x_41:
[-C--:B------:R-:W-:Y:S01]  /*a030*/  FFMA R74, R126, R144.reuse, R75 ;  /* 0x000000907e4a7223 */ /* 0x080fe2000000004b */
[----:B------:R-:W-:Y:S01]  /*a040*/  FFMA R75, R125, R144, R92 ;  /* 0x000000907d4b7223 */ /* 0x000fe2000000005c */
[----:B------:R-:W-:Y:S02]  /*a050*/  MOV R88, R25 ;  /* 0x0000001900587202 */ /* 0x000fe40000000f00 */
[----:B------:R-:W-:-:S07]  /*a060*/  MOV R146, R123 ;  /* 0x0000007b00927202 */ /* 0x000fce0000000f00 */
[----:B------:R-:W-:Y:S05]  /*a070*/  WARPSYNC.COLLECTIVE R91, `(.L_x_42) ;  /* 0x000000005b087348 */ /* 0x000fea0003c00000 */
[----:B------:R0:W1:Y:S02]  /*a080*/  SHFL.IDX P0, R123, R88, R89, R90 ;  /* 0x00000059587b7389 */ /* 0x000064000000005a */
[----:B01----:R-:W-:Y:S05]  /*a090*/  ENDCOLLECTIVE ;  /* 0x000000000000791b */ /* 0x003fea0003800000 */
.L_x_42:
        /* <DEDUP_REMOVED lines=8> */
.L_x_43:
[----:B------:R-:W-:Y:S02]  /*a120*/  MOV R88, R28 ;  /* 0x0000001c00587202 */ /* 0x000fe40000000f00 */
[----:B------:R-:W-:-:S07]  /*a130*/  MOV R10, R123 ;  /* 0x0000007b000a7202 */ /* 0x000fce0000000f00 */
[----:B------:R-:W-:Y:S05]  /*a140*/  WARPSYNC.COLLECTIVE R91, `(.L_x_44) ;  /* 0x000000005b087348 */ /* 0x000fea0003c00000 */
[----:B------:R0:W1:Y:S02]  /*a150*/  SHFL.IDX P0, R123, R88, R89, R90 ;  /* 0x00000059587b7389 */ /* 0x000064000000005a */
[----:B01----:R-:W-:Y:S05]  /*a160*/  ENDCOLLECTIVE ;  /* 0x000000000000791b */ /* 0x003fea0003800000 */
.L_x_44:
[-C--:B------:R-:W-:Y:S01]  /*a170*/  FFMA R96, R126, R10.reuse, R97 ;  /* 0x0000000a7e607223 */ /* 0x080fe20000000061 */
[----:B------:R-:W-:Y:S01]  /*a180*/  FFMA R97, R125, R10, R98 ;  /* 0x0000000a7d617223 */ /* 0x000fe20000000062 */
[----:B------:R-:W-:Y:S02]  /*a190*/  MOV R88, R29 ;  /* 0x0000001d00587202 */ /* 0x000fe40000000f00 */
[----:B------:R-:W-:-:S07]  /*a1a0*/  MOV R136, R123 ;  /* 0x0000007b00887202 */ /* 0x000fce0000000f00 */
[----:B------:R-:W-:Y:S05]  /*a1b0*/  WARPSYNC.COLLECTIVE R91, `(.L_x_45) ;  /* 0x000000005b087348 */ /* 0x000fea0003c00000 */
[----:B------:R0:W1:Y:S02]  /*a1c0*/  SHFL.IDX P0, R123, R88, R89, R90 ;  /* 0x00000059587b7389 */ /* 0x000064000000005a */
[----:B01----:R-:W-:Y:S05]  /*a1d0*/  ENDCOLLECTIVE ;  /* 0x000000000000791b */ /* 0x003fea0003800000 */
.L_x_45:
[-C--:B------:R-:W-:Y:S01]  /*a1e0*/  FFMA R98, R126, R136.reuse, R99 ;  /* 0x000000887e627223 */ /* 0x080fe20000000063 */
[----:B------:R-:W-:Y:S01]  /*a1f0*/  FFMA R99, R125, R136, R100 ;  /* 0x000000887d637223 */ /* 0x000fe20000000064 */
[----:B------:R-:W-:Y:S02]  /*a200*/  MOV R88, R30 ;  /* 0x0000001e00587202 */ /* 0x000fe40000000f00 */
[----:B------:R-:W-:-:S07]  /*a210*/  MOV R138, R123 ;  /* 0x0000007b008a7202 */ /* 0x000fce0000000f00 */
[----:B------:R-:W-:Y:S05]  /*a220*/  WARPSYNC.COLLECTIVE R91, `(.L_x_46) ;  /* 0x000000005b087348 */ /* 0x000fea0003c00000 */
[----:B------:R0:W1:Y:S02]  /*a230*/  SHFL.IDX P0, R123, R88, R89, R90 ;  /* 0x00000059587b7389 */ /* 0x000064000000005a */
[----:B01----:R-:W-:Y:S05]  /*a240*/  ENDCOLLECTIVE ;  /* 0x000000000000791b */ /* 0x003fea0003800000 */
.L_x_46:
[-C--:B------:R-:W-:Y:S01]  /*a250*/  FFMA R100, R126, R138.reuse, R101 ;  /* 0x0000008a7e647223 */ /* 0x080fe20000000065 */
[----:B------:R-:W-:Y:S01]  /*a260*/  FFMA R101, R125, R138, R102 ;  /* 0x0000008a7d657223 */ /* 0x000fe20000000066 */
[----:B------:R-:W-:Y:S02]  /*a270*/  MOV R88, R31 ;  /* 0x0000001f00587202 */ /* 0x000fe40000000f00 */
[----:B------:R-:W-:-:S07]  /*a280*/  MOV R140, R123 ;  /* 0x0000007b008c7202 */ /* 0x000fce0000000f00 */
[----:B------:R-:W-:Y:S05]  /*a290*/  WARPSYNC.COLLECTIVE R91, `(.L_x_47) ;  /* 0x000000005b087348 */ /* 0x000fea0003c00000 */
[----:B------:R0:W1:Y:S02]  /*a2a0*/  SHFL.IDX P0, R123, R88, R89, R90 ;  /* 0x00000059587b7389 */ /* 0x000064000000005a */
[----:B01----:R-:W-:Y:S05]  /*a2b0*/  ENDCOLLECTIVE ;  /* 0x000000000000791b */ /* 0x003fea0003800000 */
.L_x_47:
[-C--:B------:R-:W-:Y:S01]  /*a2c0*/  FFMA R102, R126, R140.reuse, R103 ;  /* 0x0000008c7e667223 */ /* 0x080fe20000000067 */
[----:B------:R-:W-:Y:S01]  /*a2d0*/  FFMA R103, R125, R140, R104 ;  /* 0x0000008c7d677223 */ /* 0x000fe20000000068 */
[----:B------:R-:W-:Y:S02]  /*a2e0*/  MOV R88, R32 ;  /* 0x0000002000587202 */ /* 0x000fe40000000f00 */
[----:B------:R-:W-:-:S07]  /*a2f0*/  MOV R142, R123 ;  /* 0x0000007b008e7202 */ /* 0x000fce0000000f00 */
[----:B------:R-:W-:Y:S05]  /*a300*/  WARPSYNC.COLLECTIVE R91, `(.L_x_48) ;  /* 0x000000005b087348 */ /* 0x000fea0003c00000 */
[----:B------:R0:W1:Y:S02]  /*a310*/  SHFL.IDX P0, R123, R88, R89, R90 ;  /* 0x00000059587b7389 */ /* 0x000064000000005a */
[----:B01----:R-:W-:Y:S05]  /*a320*/  ENDCOLLECTIVE ;  /* 0x000000000000791b */ /* 0x003fea0003800000 */
.L_x_48:
[-C--:B------:R-:W-:Y:S01]  /*a330*/  FFMA R104, R126, R142.reuse, R105 ;  /* 0x0000008e7e687223 */ /* 0x080fe20000000069 */
[----:B------:R-:W-:Y:S01]  /*a340*/  FFMA R105, R125, R142, R106 ;  /* 0x0000008e7d697223 */ /* 0x000fe2000000006a */
[----:B------:R-:W-:Y:S02]  /*a350*/  MOV R88, R34 ;  /* 0x0000002200587202 */ /* 0x000fe40000000f00 */
[----:B------:R-:W-:-:S07]  /*a360*/  MOV R144, R123 ;  /* 0x0000007b00907202 */ /* 0x000fce0000000f00 */
[----:B------:R-:W-:Y:S05]  /*a370*/  WARPSYNC.COLLECTIVE R91, `(.L_x_49) ;  /* 0x000000005b087348 */ /* 0x000fea0003c00000 */
[----:B------:R0:W1:Y:S02]  /*a380*/  SHFL.IDX P0, R123, R88, R89, R90 ;  /* 0x00000059587b7389 */ /* 0x000064000000005a */
[----:B01----:R-:W-:Y:S05]  /*a390*/  ENDCOLLECTIVE ;  /* 0x000000000000791b */ /* 0x003fea0003800000 */
.L_x_49:
[-C--:B------:R-:W-:Y:S01]  /*a3a0*/  FFMA R106, R126, R144.reuse, R107 ;  /* 0x000000907e6a7223 */ /* 0x080fe2000000006b */
[----:B------:R-:W-:Y:S01]  /*a3b0*/  FFMA R107, R125, R144, R108 ;  /* 0x000000907d6b7223 */ /* 0x000fe2000000006c */
[----:B------:R-:W-:Y:S02]  /*a3c0*/  MOV R88, R35 ;  /* 0x0000002300587202 */ /* 0x000fe40000000f00 */
[----:B------:R-:W-:-:S07]  /*a3d0*/  MOV R146, R123 ;  /* 0x0000007b00927202 */ /* 0x000fce0000000f00 */
[----:B------:R-:W-:Y:S05]  /*a3e0*/  WARPSYNC.COLLECTIVE R91, `(.L_x_50) ;  /* 0x000000005b087348 */ /* 0x000fea0003c00000 */
[----:B------:R0:W1:Y:S02]  /*a3f0*/  SHFL.IDX P0, R123, R88, R89, R90 ;  /* 0x00000059587b7389 */ /* 0x000064000000005a */
[----:B01----:R-:W-:Y:S05]  /*a400*/  ENDCOLLECTIVE ;  /* 0x000000000000791b */ /* 0x003fea0003800000 */
.L_x_50:
        /* <DEDUP_REMOVED lines=8> */
.L_x_51:
[----:B------:R-:W-:Y:S02]  /*a490*/  MOV R88, R37 ;  /* 0x0000002500587202 */ /* 0x000fe40000000f00 */
[----:B------:R-:W-:-:S07]  /*a4a0*/  MOV R10, R123 ;  /* 0x0000007b000a7202 */ /* 0x000fce0000000f00 */
[----:B------:R-:W-:Y:S05]  /*a4b0*/  WARPSYNC.COLLECTIVE R91, `(.L_x_52) ;  /* 0x000000005b087348 */ /* 0x000fea0003c00000 */
[----:B------:R0:W1:Y:S02]  /*a4c0*/  SHFL.IDX P0, R123, R88, R89, R90 ;  /* 0x00000059587b7389 */ /* 0x000064000000005a */
[----:B01----:R-:W-:Y:S05]  /*a4d0*/  ENDCOLLECTIVE ;  /* 0x000000000000791b */ /* 0x003fea0003800000 */
.L_x_52:
[-C--:B------:R-:W-:Y:S01]  /*a4e0*/  FFMA R112, R126, R10.reuse, R113 ;  /* 0x0000000a7e707223 */ /* 0x080fe20000000071 */
[----:B------:R-:W-:Y:S01]  /*a4f0*/  FFMA R113, R125, R10, R114 ;  /* 0x0000000a7d717223 */ /* 0x000fe20000000072 */
[----:B------:R-:W-:-:S05]  /*a500*/  IMAD.WIDE R10, R11, 0x4, R8 ;  /* 0x000000040b0a7825 */ /* 0x000fca00078e0208 */
[----:B------:R0:W5:Y:S04]  /*a510*/  LDG.E.CONSTANT R129, desc[UR4][R10.64] ;  /* 0x000000040a817981 */ /* 0x000168000c1e9900 */
[----:B------:R0:W5:Y:S01]  /*a520*/  LDG.E.CONSTANT R134, desc[UR4][R10.64+0x80] ;  /* 0x000080040a867981 */ /* 0x000162000c1e9900 */
[----:B------:R-:W-:Y:S02]  /*a530*/  MOV R88, R38 ;  /* 0x0000002600587202 */ /* 0x000fe40000000f00 */
[----:B------:R-:W-:-:S07]  /*a540*/  MOV R136, R123 ;  /* 0x0000007b00887202 */ /* 0x000fce0000000f00 */
[----:B0----5:R-:W-:Y:S05]  /*a550*/  WARPSYNC.COLLECTIVE R91, `(.L_x_53) ;  /* 0x000000005b087348 */ /* 0x021fea0003c00000 */
[----:B------:R1:W2:Y:S02]  /*a560*/  SHFL.IDX P0, R123, R88, R89, R90 ;  /* 0x00000059587b7389 */ /* 0x0002a4000000005a */
[----:B012--5:R-:W-:Y:S05]  /*a570*/  ENDCOLLECTIVE ;  /* 0x000000000000791b */ /* 0x027fea0003800000 */
.L_x_53:
[-C--:B------:R-:W-:Y:S01]  /*a580*/  FFMA R114, R126, R136.reuse, R115 ;  /* 0x000000887e727223 */ /* 0x080fe20000000073 */
[----:B------:R-:W-:Y:S01]  /*a590*/  FFMA R115, R125, R136, R116 ;  /* 0x000000887d737223 */ /* 0x000fe20000000074 */
[----:B------:R-:W-:Y:S02]  /*a5a0*/  MOV R88, R39 ;  /* 0x0000002700587202 */ /* 0x000fe40000000f00 */
[----:B------:R-:W-:-:S07]  /*a5b0*/  MOV R138, R123 ;  /* 0x0000007b008a7202 */ /* 0x000fce0000000f00 */
[----:B------:R-:W-:Y:S05]  /*a5c0*/  WARPSYNC.COLLECTIVE R91, `(.L_x_54) ;  /* 0x000000005b087348 */ /* 0x000fea0003c00000 */
[----:B------:R0:W1:Y:S02]  /*a5d0*/  SHFL.IDX P0, R123, R88, R89, R90 ;  /* 0x00000059587b7389 */ /* 0x000064000000005a */
[----:B01----:R-:W-:Y:S05]  /*a5e0*/  ENDCOLLECTIVE ;  /* 0x000000000000791b */ /* 0x003fea0003800000 */
.L_x_54:
[-C--:B------:R-:W-:Y:S01]  /*a5f0*/  FFMA R116, R126, R138.reuse, R117 ;  /* 0x0000008a7e747223 */ /* 0x080fe20000000075 */
[----:B------:R-:W-:Y:S01]  /*a600*/  FFMA R117, R125, R138, R118 ;  /* 0x0000008a7d757223 */ /* 0x000fe20000000076 */
[----:B------:R-:W-:Y:S02]  /*a610*/  MOV R88, R40 ;  /* 0x0000002800587202 */ /* 0x000fe40000000f00 */
[----:B------:R-:W-:-:S07]  /*a620*/  MOV R140, R123 ;  /* 0x0000007b008c7202 */ /* 0x000fce0000000f00 */
[----:B------:R-:W-:Y:S05]  /*a630*/  WARPSYNC.COLLECTIVE R91, `(.L_x_55) ;  /* 0x000000005b087348 */ /* 0x000fea0003c00000 */
[----:B------:R0:W1:Y:S02]  /*a640*/  SHFL.IDX P0, R123, R88, R89, R90 ;  /* 0x00000059587b7389 */ /* 0x000064000000005a */
[----:B01----:R-:W-:Y:S05]  /*a650*/  ENDCOLLECTIVE ;  /* 0x000000000000791b */ /* 0x003fea0003800000 */
.L_x_55:
[-C--:B------:R-:W-:Y:S01]  /*a660*/  FFMA R118, R126, R140.reuse, R119 ;  /* 0x0000008c7e767223 */ /* 0x080fe20000000077 */
[----:B------:R-:W-:Y:S01]  /*a670*/  FFMA R119, R125, R140, R120 ;  /* 0x0000008c7d777223 */ /* 0x000fe20000000078 */
[----:B------:R-:W-:Y:S02]  /*a680*/  MOV R88, R41 ;  /* 0x0000002900587202 */ /* 0x000fe40000000f00 */
[----:B------:R-:W-:-:S07]  /*a690*/  MOV R142, R123 ;  /* 0x0000007b008e7202 */ /* 0x000fce0000000f00 */
[----:B------:R-:W-:Y:S05]  /*a6a0*/  WARPSYNC.COLLECTIVE R91, `(.L_x_56) ;  /* 0x000000005b087348 */ /* 0x000fea0003c00000 */
[----:B------:R0:W1:Y:S02]  /*a6b0*/  SHFL.IDX P0, R123, R88, R89, R90 ;  /* 0x00000059587b7389 */ /* 0x000064000000005a */
[----:B01----:R-:W-:Y:S05]  /*a6c0*/  ENDCOLLECTIVE ;  /* 0x000000000000791b */ /* 0x003fea0003800000 */
.L_x_56:
[-C--:B------:R-:W-:Y:S01]  /*a6d0*/  FFMA R120, R126, R142.reuse, R121 ;  /* 0x0000008e7e787223 */ /* 0x080fe20000000079 */
[----:B------:R-:W-:Y:S01]  /*a6e0*/  FFMA R87, R125, R142, R87 ;  /* 0x0000008e7d577223 */ /* 0x000fe20000000057 */
[----:B------:R-:W-:Y:S02]  /*a6f0*/  MOV R88, R42 ;  /* 0x0000002a00587202 */ /* 0x000fe40000000f00 */
[----:B------:R-:W-:-:S07]  /*a700*/  MOV R131, R123 ;  /* 0x0000007b00837202 */ /* 0x000fce0000000f00 */
[----:B------:R-:W-:Y:S05]  /*a710*/  WARPSYNC.COLLECTIVE R91, `(.L_x_57) ;  /* 0x000000005b087348 */ /* 0x000fea0003c00000 */
[----:B------:R0:W1:Y:S02]  /*a720*/  SHFL.IDX P0, R123, R88, R89, R90 ;  /* 0x00000059587b7389 */ /* 0x000064000000005a */
[----:B01----:R-:W-:Y:S05]  /*a730*/  ENDCOLLECTIVE ;  /* 0x000000000000791b */ /* 0x003fea0003800000 */
.L_x_57:
[-C--:B------:R-:W-:Y:S01]  /*a740*/  FFMA R121, R125, R131.reuse, R78 ;  /* 0x000000837d797223 */ /* 0x080fe2000000004e */
[----:B------:R-:W-:Y:S01]  /*a750*/  FFMA R80, R126, R131, R80 ;  /* 0x000000837e507223 */ /* 0x000fe20000000050 */
[----:B------:R-:W-:Y:S02]  /*a760*/  MOV R88, R43 ;  /* 0x0000002b00587202 */ /* 0x000fe40000000f00 */
[----:B------:R-:W-:Y:S02]  /*a770*/  MOV R89, R124 ;  /* 0x0000007c00597202 */ /* 0x000fe40000000f00 */
[----:B------:R-:W-:-:S07]  /*a780*/  MOV R133, R123 ;  /* 0x0000007b00857202 */ /* 0x000fce0000000f00 */
[----:B------:R-:W-:Y:S05]  /*a790*/  WARPSYNC.COLLECTIVE R91, `(.L_x_58) ;  /* 0x000000005b087348 */ /* 0x000fea0003c00000 */
[----:B------:R0:W1:Y:S02]  /*a7a0*/  SHFL.IDX P0, R123, R88, R89, R90 ;  /* 0x00000059587b7389 */ /* 0x000064000000005a */
[----:B01----:R-:W-:Y:S05]  /*a7b0*/  ENDCOLLECTIVE ;  /* 0x000000000000791b */ /* 0x003fea0003800000 */
.L_x_58:
[-C--:B------:R-:W-:Y:S01]  /*a7c0*/  FFMA R125, R125, R133.reuse, R0 ;  /* 0x000000857d7d7223 */ /* 0x080fe20000000000 */
[----:B------:R-:W-:Y:S01]  /*a7d0*/  FFMA R76, R126, R133, R76 ;  /* 0x000000857e4c7223 */ /* 0x000fe2000000004c */
[----:B------:R-:W-:Y:S01]  /*a7e0*/  MOV R88, R33 ;  /* 0x0000002100587202 */ /* 0x000fe20000000f00 */
[C---:B------:R-:W-:Y:S01]  /*a7f0*/  FFMA R132, R123.reuse, R129, R132 ;  /* 0x000000817b847223 */ /* 0x040fe20000000084 */
[----:B------:R-:W-:-:S07]  /*a800*/  FFMA R77, R123, R134, R77 ;  /* 0x000000867b4d7223 */ /* 0x000fce000000004d */
[----:B------:R-:W-:Y:S05]  /*a810*/  WARPSYNC.COLLECTIVE R91, `(.L_x_59) ;  /* 0x000000005b087348 */ /* 0x000fea0003c00000 */
[----:B------:R0:W1:Y:S02]  /*a820*/  SHFL.IDX P0, R123, R88, R89, R90 ;  /* 0x00000059587b7389 */ /* 0x000064000000005a */
[----:B01----:R-:W-:Y:S05]  /*a830*/  ENDCOLLECTIVE ;  /* 0x000000000000791b */ /* 0x003fea0003800000 */
.L_x_59:
[----:B------:R-:W-:Y:S02]  /*a840*/  MOV R88, R27 ;  /* 0x0000001b00587202 */ /* 0x000fe40000000f00 */
[----:B------:R-:W-:-:S07]  /*a850*/  MOV R0, R123 ;  /* 0x0000007b00007202 */ /* 0x000fce0000000f00 */
[----:B------:R-:W-:Y:S05]  /*a860*/  WARPSYNC.COLLECTIVE R91, `(.L_x_60) ;  /* 0x000000005b087348 */ /* 0x000fea0003c00000 */
[----:B------:R0:W1:Y:S02]  /*a870*/  SHFL.IDX P0, R123, R88, R89, R90 ;  /* 0x00000059587b7389 */ /* 0x000064000000005a */
[----:B01----:R-:W-:Y:S05]  /*a880*/  ENDCOLLECTIVE ;  /* 0x000000000000791b */ /* 0x003fea0003800000 */
.L_x_60:
[----:B------:R-:W-:Y:S02]  /*a890*/  MOV R88, R12 ;  /* 0x0000000c00587202 */ /* 0x000fe40000000f00 */
[----:B------:R-:W-:-:S07]  /*a8a0*/  MOV R11, R123 ;  /* 0x0000007b000b7202 */ /* 0x000fce0000000f00 */
[----:B------:R-:W-:Y:S05]  /*a8b0*/  WARPSYNC.COLLECTIVE R91, `(.L_x_61) ;  /* 0x000000005b087348 */ /* 0x000fea0003c00000 */
[----:B------:R0:W1:Y:S02]  /*a8c0*/  SHFL.IDX P0, R123, R88, R89, R90 ;  /* 0x00000059587b7389 */ /* 0x000064000000005a */
[----:B01----:R-:W-:Y:S05]  /*a8d0*/  ENDCOLLECTIVE ;  /* 0x000000000000791b */ /* 0x003fea0003800000 */
.L_x_61:
[----:B------:R-:W-:Y:S02]  /*a8e0*/  MOV R88, R13 ;  /* 0x0000000d00587202 */ /* 0x000fe40000000f00 */
[----:B------:R-:W-:-:S07]  /*a8f0*/  MOV R131, R123 ;  /* 0x0000007b00837202 */ /* 0x000fce0000000f00 */
[----:B------:R-:W-:Y:S05]  /*a900*/  WARPSYNC.COLLECTIVE R91, `(.L_x_62) ;  /* 0x000000005b087348 */ /* 0x000fea0003c00000 */
[----:B------:R0:W1:Y:S02]  /*a910*/  SHFL.IDX P0, R123, R88, R89, R90 ;  /* 0x00000059587b7389 */ /* 0x000064000000005a */
[----:B01----:R-:W-:Y:S05]  /*a920*/  ENDCOLLECTIVE ;  /* 0x000000000000791b */ /* 0x003fea0003800000 */
.L_x_62:
[----:B------:R-:W-:Y:S02]  /*a930*/  MOV R88, R14 ;  /* 0x0000000e00587202 */ /* 0x000fe40000000f00 */
[----:B------:R-:W-:-:S07]  /*a940*/  MOV R133, R123 ;  /* 0x0000007b00857202 */ /* 0x000fce0000000f00 */
[----:B------:R-:W-:Y:S05]  /*a950*/  WARPSYNC.COLLECTIVE R91, `(.L_x_63) ;  /* 0x000000005b087348 */ /* 0x000fea0003c00000 */
[----:B------:R0:W1:Y:S02]  /*a960*/  SHFL.IDX P0, R123, R88, R89, R90 ;  /* 0x00000059587b7389 */ /* 0x000064000000005a */
[----:B01----:R-:W-:Y:S05]  /*a970*/  ENDCOLLECTIVE ;  /* 0x000000000000791b */ /* 0x003fea0003800000 */
.L_x_63:
[----:B------:R-:W-:Y:S02]  /*a980*/  MOV R88, R15 ;  /* 0x0000000f00587202 */ /* 0x000fe40000000f00 */
[----:B------:R-:W-:-:S07]  /*a990*/  MOV R135, R123 ;  /* 0x0000007b00877202 */ /* 0x000fce0000000f00 */
[----:B------:R-:W-:Y:S05]  /*a9a0*/  WARPSYNC.COLLECTIVE R91, `(.L_x_64) ;  /* 0x000000005b087348 */ /* 0x000fea0003c00000 */
[----:B------:R0:W1:Y:S02]  /*a9b0*/  SHFL.IDX P0, R123, R88, R89, R90 ;  /* 0x00000059587b7389 */ /* 0x000064000000005a */
[----:B01----:R-:W-:Y:S05]  /*a9c0*/  ENDCOLLECTIVE ;  /* 0x000000000000791b */ /* 0x003fea0003800000 */
.L_x_64:
[----:B------:R-:W-:Y:S02]  /*a9d0*/  MOV R88, R16 ;  /* 0x0000001000587202 */ /* 0x000fe40000000f00 */
[----:B------:R-:W-:-:S07]  /*a9e0*/  MOV R137, R123 ;  /* 0x0000007b00897202 */ /* 0x000fce0000000f00 */
[----:B------:R-:W-:Y:S05]  /*a9f0*/  WARPSYNC.COLLECTIVE R91, `(.L_x_65) ;  /* 0x000000005b087348 */ /* 0x000fea0003c00000 */
[----:B------:R0:W1:Y:S02]  /*aa00*/  SHFL.IDX P0, R123, R88, R89, R90 ;  /* 0x00000059587b7389 */ /* 0x000064000000005a */
[----:B01----:R-:W-:Y:S05]  /*aa10*/  ENDCOLLECTIVE ;  /* 0x000000000000791b */ /* 0x003fea0003800000 */
.L_x_65:
[----:B------:R-:W-:Y:S02]  /*aa20*/  MOV R88, R17 ;  /* 0x0000001100587202 */ /* 0x000fe40000000f00 */
[----:B------:R-:W-:-:S07]  /*aa30*/  MOV R139, R123 ;  /* 0x0000007b008b7202 */ /* 0x000fce0000000f00 */
[----:B------:R-:W-:Y:S05]  /*aa40*/  WARPSYNC.COLLECTIVE R91, `(.L_x_66) ;  /* 0x000000005b087348 */ /* 0x000fea0003c00000 */
[----:B------:R0:W1:Y:S02]  /*aa50*/  SHFL.IDX P0, R123, R88, R89, R90 ;  /* 0x00000059587b7389 */ /* 0x000064000000005a */
[----:B01----:R-:W-:Y:S05]  /*aa60*/  ENDCOLLECTIVE ;  /* 0x000000000000791b */ /* 0x003fea0003800000 */
.L_x_66:
[----:B------:R-:W-:Y:S02]  /*aa70*/  MOV R88, R18 ;  /* 0x0000001200587202 */ /* 0x000fe40000000f00 */
[----:B------:R-:W-:-:S07]  /*aa80*/  MOV R10, R123 ;  /* 0x0000007b000a7202 */ /* 0x000fce0000000f00 */
[----:B------:R-:W-:Y:S05]  /*aa90*/  WARPSYNC.COLLECTIVE R91, `(.L_x_67) ;  /* 0x000000005b087348 */ /* 0x000fea0003c00000 */
[----:B------:R0:W1:Y:S02]  /*aaa0*/  SHFL.IDX P0, R123, R88, R89, R90 ;  /* 0x00000059587b7389 */ /* 0x000064000000005a */
[----:B01----:R-:W-:Y:S05]  /*aab0*/  ENDCOLLECTIVE ;  /* 0x000000000000791b */ /* 0x003fea0003800000 */
.L_x_67:
[----:B------:R-:W-:Y:S01]  /*aac0*/  MOV R88, R19 ;  /* 0x0000001300587202 */ /* 0x000fe20000000f00 */
[-C--:B------:R-:W-:Y:S01]  /*aad0*/  FFMA R64, R129, R123.reuse, R64 ;  /* 0x0000007b81407223 */ /* 0x080fe20000000040 */
[----:B------:R-:W-:-:S07]  /*aae0*/  FFMA R65, R134, R123, R65 ;  /* 0x0000007b86417223 */ /* 0x000fce0000000041 */
[----:B------:R-:W-:Y:S05]  /*aaf0*/  WARPSYNC.COLLECTIVE R91, `(.L_x_68) ;  /* 0x000000005b087348 */ /* 0x000fea0003c00000 */
[----:B------:R0:W1:Y:S02]  /*ab00*/  SHFL.IDX P0, R123, R88, R89, R90 ;  /* 0x00000059587b7389 */ /* 0x000064000000005a */
[----:B01----:R-:W-:Y:S05]  /*ab10*/  ENDCOLLECTIVE ;  /* 0x000000000000791b */ /* 0x003fea0003800000 */
.L_x_68:
[-C--:B------:R-:W-:Y:S01]  /*ab20*/  FFMA R50, R129, R11.reuse, R50 ;  /* 0x0000000b81327223 */ /* 0x080fe20000000032 */
[----:B------:R-:W-:Y:S01]  /*ab30*/  FFMA R51, R134, R11, R51 ;  /* 0x0000000b86337223 */ /* 0x000fe20000000033 */
[----:B------:R-:W-:Y:S02]  /*ab40*/  MOV R88, R20 ;  /* 0x0000001400587202 */ /* 0x000fe40000000f00 */
[----:B------:R-:W-:-:S07]  /*ab50*/  MOV R11, R123 ;  /* 0x0000007b000b7202 */ /* 0x000fce0000000f00 */
[----:B------:R-:W-:Y:S05]  /*ab60*/  WARPSYNC.COLLECTIVE R91, `(.L_x_69) ;  /* 0x000000005b087348 */ /* 0x000fea0003c00000 */
[----:B------:R0:W1:Y:S02]  /*ab70*/  SHFL.IDX P0, R123, R88, R89, R90 ;  /* 0x00000059587b7389 */ /* 0x000064000000005a */
[----:B01----:R-:W-:Y:S05]  /*ab80*/  ENDCOLLECTIVE ;  /* 0x000000000000791b */ /* 0x003fea0003800000 */
.L_x_69:
[-C--:B------:R-:W-:Y:S01]  /*ab90*/  FFMA R52, R129, R131.reuse, R52 ;  /* 0x0000008381347223 */ /* 0x080fe20000000034 */
[----:B------:R-:W-:Y:S01]  /*aba0*/  FFMA R53, R134, R131, R53 ;  /* 0x0000008386357223 */ /* 0x000fe20000000035 */
[----:B------:R-:W-:Y:S02]  /*abb0*/  MOV R88, R21 ;  /* 0x0000001500587202 */ /* 0x000fe40000000f00 */
[----:B------:R-:W-:-:S07]  /*abc0*/  MOV R131, R123 ;  /* 0x0000007b00837202 */ /* 0x000fce0000000f00 */
[----:B------:R-:W-:Y:S05]  /*abd0*/  WARPSYNC.COLLECTIVE R91, `(.L_x_70) ;  /* 0x000000005b087348 */ /* 0x000fea0003c00000 */
[----:B------:R0:W1:Y:S02]  /*abe0*/  SHFL.IDX P0, R123, R88, R89, R90 ;  /* 0x00000059587b7389 */ /* 0x000064000000005a */
[----:B01----:R-:W-:Y:S05]  /*abf0*/  ENDCOLLECTIVE ;  /* 0x000000000000791b */ /* 0x003fea0003800000 */
.L_x_70:
[-C--:B------:R-:W-:Y:S01]  /*ac00*/  FFMA R54, R129, R133.reuse, R54 ;  /* 0x0000008581367223 */ /* 0x080fe20000000036 */
[----:B------:R-:W-:Y:S01]  /*ac10*/  FFMA R55, R134, R133, R55 ;  /* 0x0000008586377223 */ /* 0x000fe20000000037 */
[----:B------:R-:W-:Y:S02]  /*ac20*/  MOV R88, R22 ;  /* 0x0000001600587202 */ /* 0x000fe40000000f00 */
[----:B------:R-:W-:-:S07]  /*ac30*/  MOV R133, R123 ;  /* 0x0000007b00857202 */ /* 0x000fce0000000f00 */
[----:B------:R-:W-:Y:S05]  /*ac40*/  WARPSYNC.COLLECTIVE R91, `(.L_x_71) ;  /* 0x000000005b087348 */ /* 0x000fea0003c00000 */
[----:B------:R0:W1:Y:S02]  /*ac50*/  SHFL.IDX P0, R123, R88, R89, R90 ;  /* 0x00000059587b7389 */ /* 0x000064000000005a */
[----:B01----:R-:W-:Y:S05]  /*ac60*/  ENDCOLLECTIVE ;  /* 0x000000000000791b */ /* 0x003fea0003800000 */
.L_x_71:
[-C--:B------:R-:W-:Y:S01]  /*ac70*/  FFMA R56, R129, R135.reuse, R56 ;  /* 0x0000008781387223 */ /* 0x080fe20000000038 */
[----:B------:R-:W-:Y:S01]  /*ac80*/  FFMA R57, R134, R135, R57 ;  /* 0x0000008786397223 */ /* 0x000fe20000000039 */
[----:B------:R-:W-:Y:S02]  /*ac90*/  MOV R88, R23 ;  /* 0x0000001700587202 */ /* 0x000fe40000000f00 */
[----:B------:R-:W-:-:S07]  /*aca0*/  MOV R135, R123 ;  /* 0x0000007b00877202 */ /* 0x000fce0000000f00 */
[----:B------:R-:W-:Y:S05]  /*acb0*/  WARPSYNC.COLLECTIVE R91, `(.L_x_72) ;  /* 0x000000005b087348 */ /* 0x000fea0003c00000 */
[----:B------:R0:W1:Y:S02]  /*acc0*/  SHFL.IDX P0, R123, R88, R89, R90 ;  /* 0x00000059587b7389 */ /* 0x000064000000005a */
[----:B01----:R-:W-:Y:S05]  /*acd0*/  ENDCOLLECTIVE ;  /* 0x000000000000791b */ /* 0x003fea0003800000 */
.L_x_72:
[-C--:B------:R-:W-:Y:S01]  /*ace0*/  FFMA R58, R129, R137.reuse, R58 ;  /* 0x00000089813a7223 */ /* 0x080fe2000000003a */
[----:B------:R-:W-:Y:S01]  /*acf0*/  FFMA R59, R134, R137, R59 ;  /* 0x00000089863b7223 */ /* 0x000fe2000000003b */
[----:B------:R-:W-:Y:S02]  /*ad00*/  MOV R88, R24 ;  /* 0x0000001800587202 */ /* 0x000fe40000000f00 */
[----:B------:R-:W-:-:S07]  /*ad10*/  MOV R137, R123 ;  /* 0x0000007b00897202 */ /* 0x000fce0000000f00 */
[----:B------:R-:W-:Y:S05]  /*ad20*/  WARPSYNC.COLLECTIVE R91, `(.L_x_73) ;  /* 0x000000005b087348 */ /* 0x000fea0003c00000 */
[----:B------:R0:W1:Y:S02]  /*ad30*/  SHFL.IDX P0, R123, R88, R89, R90 ;  /* 0x00000059587b7389 */ /* 0x000064000000005a */
[----:B01----:R-:W-:Y:S05]  /*ad40*/  ENDCOLLECTIVE ;  /* 0x000000000000791b */ /* 0x003fea0003800000 */
.L_x_73:
[-C--:B------:R-:W-:Y:S01]  /*ad50*/  FFMA R60, R129, R139.reuse, R60 ;  /* 0x0000008b813c7223 */ /* 0x080fe2000000003c */
[----:B------:R-:W-:Y:S01]  /*ad60*/  FFMA R61, R134, R139, R61 ;  /* 0x0000008b863d7223 */ /* 0x000fe2000000003d */
[----:B------:R-:W-:Y:S02]  /*ad70*/  MOV R88, R25 ;  /* 0x0000001900587202 */ /* 0x000fe40000000f00 */
[----:B------:R-:W-:-:S07]  /*ad80*/  MOV R139, R123 ;  /* 0x0000007b008b7202 */ /* 0x000fce0000000f00 */
[----:B------:R-:W-:Y:S05]  /*ad90*/  WARPSYNC.COLLECTIVE R91, `(.L_x_74) ;  /* 0x000000005b087348 */ /* 0x000fea0003c00000 */
[----:B------:R0:W1:Y:S02]  /*ada0*/  SHFL.IDX P0, R123, R88, R89, R90 ;  /* 0x00000059587b7389 */ /* 0x000064000000005a */
[----:B01----:R-:W-:Y:S05]  /*adb0*/  ENDCOLLECTIVE ;  /* 0x000000000000791b */ /* 0x003fea0003800000 */
.L_x_74:
[----:B------:R-:W-:Y:S02]  /*adc0*/  MOV R88, R26 ;  /* 0x0000001a00587202 */ /* 0x000fe40000000f00 */
[----:B------:R-:W-:-:S07]  /*add0*/  MOV R141, R123 ;  /* 0x0000007b008d7202 */ /* 0x000fce0000000f00 */
[----:B------:R-:W-:Y:S05]  /*ade0*/  WARPSYNC.COLLECTIVE R91, `(.L_x_75) ;  /* 0x000000005b087348 */ /* 0x000fea0003c00000 */
[----:B------:R0:W1:Y:S02]  /*adf0*/  SHFL.IDX P0, R123, R88, R89, R90 ;  /* 0x00000059587b7389 */ /* 0x000064000000005a */
[----:B01----:R-:W-:Y:S05]  /*ae00*/  ENDCOLLECTIVE ;  /* 0x000000000000791b */ /* 0x003fea0003800000 */
.L_x_75:
[----:B------:R-:W-:Y:S02]  /*ae10*/  MOV R88, R28 ;  /* 0x0000001c00587202 */ /* 0x000fe40000000f00 */
[----:B------:R-:W-:-:S07]  /*ae20*/  MOV R143, R123 ;  /* 0x0000007b008f7202 */ /* 0x000fce0000000f00 */
[----:B------:R-:W-:Y:S05]  /*ae30*/  WARPSYNC.COLLECTIVE R91, `(.L_x_76) ;  /* 0x000000005b087348 */ /* 0x000fea0003c00000 */
[----:B------:R0:W1:Y:S02]  /*ae40*/  SHFL.IDX P0, R123, R88, R89, R90 ;  /* 0x00000059587b7389 */ /* 0x000064000000005a */
[----:B01----:R-:W-:Y:S05]  /*ae50*/  ENDCOLLECTIVE ;  /* 0x000000000000791b */ /* 0x003fea0003800000 */
.L_x_76:
[----:B------:R-:W-:Y:S02]  /*ae60*/  MOV R88, R29 ;  /* 0x0000001d00587202 */ /* 0x000fe40000000f00 */
[----:B------:R-:W-:-:S07]  /*ae70*/  MOV R145, R123 ;  /* 0x0000007b00917202 */ /* 0x000fce0000000f00 */
[----:B------:R-:W-:Y:S05]  /*ae80*/  WARPSYNC.COLLECTIVE R91, `(.L_x_77) ;  /* 0x000000005b087348 */ /* 0x000fea0003c00000 */
[----:B------:R0:W1:Y:S02]  /*ae90*/  SHFL.IDX P0, R123, R88, R89, R90 ;  /* 0x00000059587b7389 */ /* 0x000064000000005a */
[----:B01----:R-:W-:Y:S05]  /*aea0*/  ENDCOLLECTIVE ;  /* 0x000000000000791b */ /* 0x003fea0003800000 */
.L_x_77:
[----:B------:R-:W-:Y:S02]  /*aeb0*/  MOV R88, R30 ;  /* 0x0000001e00587202 */ /* 0x000fe40000000f00 */
[----:B------:R-:W-:-:S07]  /*aec0*/  MOV R147, R123 ;  /* 0x0000007b00937202 */ /* 0x000fce0000000f00 */
[----:B------:R-:W-:Y:S05]  /*aed0*/  WARPSYNC.COLLECTIVE R91, `(.L_x_78) ;  /* 0x000000005b087348 */ /* 0x000fea0003c00000 */
[----:B------:R0:W1:Y:S02]  /*aee0*/  SHFL.IDX P0, R123, R88, R89, R90 ;  /* 0x00000059587b7389 */ /* 0x000064000000005a */
[----:B01----:R-:W-:Y:S05]  /*aef0*/  ENDCOLLECTIVE ;  /* 0x000000000000791b */ /* 0x003fea0003800000 */
.L_x_78:
[----:B------:R-:W-:Y:S01]  /*af00*/  MOV R88, R31 ;  /* 0x0000001f00587202 */ /* 0x000fe20000000f00 */
[-C--:B------:R-:W-:Y:S01]  /*af10*/  FFMA R102, R129, R123.reuse, R102 ;  /* 0x0000007b81667223 */ /* 0x080fe20000000066 */
[----:B------:R-:W-:-:S07]  /*af20*/  FFMA R103, R134, R123, R103 ;  /* 0x0000007b86677223 */ /* 0x000fce0000000067 */
[----:B------:R-:W-:Y:S05]  /*af30*/  WARPSYNC.COLLECTIVE R91, `(.L_x_79) ;  /* 0x000000005b087348 */ /* 0x000fea0003c00000 */
[----:B------:R0:W1:Y:S02]  /*af40*/  SHFL.IDX P0, R123, R88, R89, R90 ;  /* 0x00000059587b7389 */ /* 0x000064000000005a */
[----:B01----:R-:W-:Y:S05]  /*af50*/  ENDCOLLECTIVE ;  /* 0x000000000000791b */ /* 0x003fea0003800000 */
.L_x_79:
[CC--:B------:R-:W-:Y:S01]  /*af60*/  FFMA R48, R129.reuse, R0.reuse, R48 ;  /* 0x0000000081307223 */ /* 0x0c0fe20000000030 */
[C---:B------:R-:W-:Y:S01]  /*af70*/  FFMA R81, R134.reuse, R0, R81 ;  /* 0x0000000086517223 */ /* 0x040fe20000000051 */
[-C--:B------:R-:W-:Y:S01]  /*af80*/  FFMA R74, R129, R137.reuse, R74 ;  /* 0x00000089814a7223 */ /* 0x080fe2000000004a */
[----:B------:R-:W-:Y:S01]  /*af90*/  FFMA R75, R134, R137, R75 ;  /* 0x00000089864b7223 */ /* 0x000fe2000000004b */
[----:B------:R-:W-:-:S04]  /*afa0*/  IMAD.WIDE R136, R85, 0x4, R8 ;  /* 0x0000000455887825 */ /* 0x000fc800078e0208 */
[-C--:B------:R-:W-:Y:S01]  /*afb0*/  FFMA R66, R129, R11.reuse, R66 ;  /* 0x0000000b81427223 */ /* 0x080fe20000000042 */
[----:B------:R-:W-:Y:S02]  /*afc0*/  FFMA R67, R134, R11, R67 ;  /* 0x0000000b86437223 */ /* 0x000fe40000000043 */
[----:B------:R0:W5:Y:S01]  /*afd0*/  LDG.E.CONSTANT R11, desc[UR4][R136.64] ;  /* 0x00000004880b7981 */ /* 0x000162000c1e9900 */
[----:B------:R-:W-:-:S05]  /*afe0*/  MOV R0, R123 ;  /* 0x0000007b00007202 */ /* 0x000fca0000000f00 */
[-C--:B------:R-:W-:Y:S01]  /*aff0*/  FFMA R104, R129, R0.reuse, R104 ;  /* 0x0000000081687223 */ /* 0x080fe20000000068 */
[----:B------:R-:W-:Y:S02]  /*b000*/  FFMA R105, R134, R0, R105 ;  /* 0x0000000086697223 */ /* 0x000fe40000000069 */
[----:B------:R0:W5:Y:S01]  /*b010*/  LDG.E.CONSTANT R0, desc[UR4][R136.64+0x80] ;  /* 0x0000800488007981 */ /* 0x000162000c1e9900 */
[----:B------:R-:W-:-:S07]  /*b020*/  MOV R88, R32 ;  /* 0x0000002000587202 */ /* 0x000fce0000000f00 */
[----:B0----5:R-:W-:Y:S05]  /*b030*/  WARPSYNC.COLLECTIVE R91, `(.L_x_80) ;  /* 0x000000005b087348 */ /* 0x021fea0003c00000 */
[----:B------:R1:W2:Y:S02]  /*b040*/  SHFL.IDX P0, R123, R88, R89, R90 ;  /* 0x00000059587b7389 */ /* 0x0002a4000000005a */
[----:B012--5:R-:W-:Y:S05]  /*b050*/  ENDCOLLECTIVE ;  /* 0x000000000000791b */ /* 0x027fea0003800000 */
.L_x_80:
[-C--:B------:R-:W-:Y:S01]  /*b060*/  FFMA R62, R129, R10.reuse, R62 ;  /* 0x0000000a813e7223 */ /* 0x080fe2000000003e */
[----:B------:R-:W-:Y:S01]  /*b070*/  FFMA R63, R134, R10, R63 ;  /* 0x0000000a863f7223 */ /* 0x000fe2000000003f */
[----:B------:R-:W-:Y:S02]  /*b080*/  MOV R88, R34 ;  /* 0x0000002200587202 */ /* 0x000fe40000000f00 */
[----:B------:R-:W-:-:S07]  /*b090*/  MOV R10, R123 ;  /* 0x0000007b000a7202 */ /* 0x000fce0000000f00 */
[----:B------:R-:W-:Y:S05]  /*b0a0*/  WARPSYNC.COLLECTIVE R91, `(.L_x_81) ;  /* 0x000000005b087348 */ /* 0x000fea0003c00000 */
[----:B------:R0:W1:Y:S02]  /*b0b0*/  SHFL.IDX P0, R123, R88, R89, R90 ;  /* 0x00000059587b7389 */ /* 0x000064000000005a */
[----:B01----:R-:W-:Y:S05]  /*b0c0*/  ENDCOLLECTIVE ;  /* 0x000000000000791b */ /* 0x003fea0003800000 */
.L_x_81:
[-C--:B------:R-:W-:Y:S01]  /*b0d0*/  FFMA R68, R129, R131.reuse, R68 ;  /* 0x0000008381447223 */ /* 0x080fe20000000044 */
[----:B------:R-:W-:Y:S01]  /*b0e0*/  FFMA R69, R134, R131, R69 ;  /* 0x0000008386457223 */ /* 0x000fe20000000045 */
[----:B------:R-:W-:Y:S02]  /*b0f0*/  MOV R88, R35 ;  /* 0x0000002300587202 */ /* 0x000fe40000000f00 */
[----:B------:R-:W-:-:S07]  /*b100*/  MOV R131, R123 ;  /* 0x0000007b00837202 */ /* 0x000fce0000000f00 */
[----:B------:R-:W-:Y:S05]  /*b110*/  WARPSYNC.COLLECTIVE R91, `(.L_x_82) ;  /* 0x000000005b087348 */ /* 0x000fea0003c00000 */
[----:B------:R0:W1:Y:S02]  /*b120*/  SHFL.IDX P0, R123, R88, R89, R90 ;  /* 0x00000059587b7389 */ /* 0x000064000000005a */
[----:B01----:R-:W-:Y:S05]  /*b130*/  ENDCOLLECTIVE ;  /* 0x000000000000791b */ /* 0x003fea0003800000 */
.L_x_82:
[----:B------:R-:W-:Y:S02]  /*b140*/  MOV R88, R36 ;  /* 0x0000002400587202 */ /* 0x000fe40000000f00 */
[----:B------:R-:W-:-:S07]  /*b150*/  MOV R78, R123 ;  /* 0x0000007b004e7202 */ /* 0x000fce0000000f00 */
[----:B------:R-:W-:Y:S05]  /*b160*/  WARPSYNC.COLLECTIVE R91, `(.L_x_83) ;  /* 0x000000005b087348 */ /* 0x000fea0003c00000 */
[----:B------:R0:W1:Y:S02]  /*b170*/  SHFL.IDX P0, R123, R88, R89, R90 ;  /* 0x00000059587b7389 */ /* 0x000064000000005a */
[----:B01----:R-:W-:Y:S05]  /*b180*/  ENDCOLLECTIVE ;  /* 0x000000000000791b */ /* 0x003fea0003800000 */
.L_x_83:
[----:B------:R-:W-:Y:S02]  /*b190*/  MOV R88, R37 ;  /* 0x0000002500587202 */ /* 0x000fe40000000f00 */
[----:B------:R-:W-:-:S07]  /*b1a0*/  MOV R126, R123 ;  /* 0x0000007b007e7202 */ /* 0x000fce0000000f00 */
[----:B------:R-:W-:Y:S05]  /*b1b0*/  WARPSYNC.COLLECTIVE R91, `(.L_x_84) ;  /* 0x000000005b087348 */ /* 0x000fea0003c00000 */
[----:B------:R0:W1:Y:S02]  /*b1c0*/  SHFL.IDX P0, R123, R88, R89, R90 ;  /* 0x00000059587b7389 */ /* 0x000064000000005a */
[----:B01----:R-:W-:Y:S05]  /*b1d0*/  ENDCOLLECTIVE ;  /* 0x000000000000791b */ /* 0x003fea0003800000 */
.L_x_84:
[-C--:B------:R-:W-:Y:S01]  /*b1e0*/  FFMA R70, R129, R133.reuse, R70 ;  /* 0x0000008581467223 */ /* 0x080fe20000000046 */
[----:B------:R-:W-:Y:S01]  /*b1f0*/  FFMA R71, R134, R133, R71 ;  /* 0x0000008586477223 */ /* 0x000fe20000000047 */
[----:B------:R-:W-:Y:S02]  /*b200*/  MOV R88, R38 ;  /* 0x0000002600587202 */ /* 0x000fe40000000f00 */
[----:B------:R-:W-:-:S07]  /*b210*/  MOV R133, R123 ;  /* 0x0000007b00857202 */ /* 0x000fce0000000f00 */
[----:B------:R-:W-:Y:S05]  /*b220*/  WARPSYNC.COLLECTIVE R91, `(.L_x_85) ;  /* 0x000000005b087348 */ /* 0x000fea0003c00000 */
[----:B------:R0:W1:Y:S02]  /*b230*/  SHFL.IDX P0, R123, R88, R89, R90 ;  /* 0x00000059587b7389 */ /* 0x000064000000005a */
[----:B01----:R-:W-:Y:S05]  /*b240*/  ENDCOLLECTIVE ;  /* 0x000000000000791b */ /* 0x003fea0003800000 */
.L_x_85:
[-C--:B------:R-:W-:Y:S01]  /*b250*/  FFMA R72, R129, R135.reuse, R72 ;  /* 0x0000008781487223 */ /* 0x080fe20000000048 */
[----:B------:R-:W-:Y:S01]  /*b260*/  FFMA R73, R134, R135, R73 ;  /* 0x0000008786497223 */ /* 0x000fe20000000049 */
[----:B------:R-:W-:Y:S02]  /*b270*/  MOV R88, R39 ;  /* 0x0000002700587202 */ /* 0x000fe40000000f00 */
[----:B------:R-:W-:-:S07]  /*b280*/  MOV R135, R123 ;  /* 0x0000007b00877202 */ /* 0x000fce0000000f00 */
[----:B------:R-:W-:Y:S05]  /*b290*/  WARPSYNC.COLLECTIVE R91, `(.L_x_86) ;  /* 0x000000005b087348 */ /* 0x000fea0003c00000 */
[----:B------:R0:W1:Y:S02]  /*b2a0*/  SHFL.IDX P0, R123, R88, R89, R90 ;  /* 0x00000059587b7389 */ /* 0x000064000000005a */
[----:B01----:R-:W-:Y:S05]  /*b2b0*/  ENDCOLLECTIVE ;  /* 0x000000000000791b */ /* 0x003fea0003800000 */
.L_x_86:
[----:B------:R-:W-:Y:S02]  /*b2c0*/  MOV R88, R40 ;  /* 0x0000002800587202 */ /* 0x000fe40000000f00 */
[----:B------:R-:W-:-:S07]  /*b2d0*/  MOV R138, R123 ;  /* 0x0000007b008a7202 */ /* 0x000fce0000000f00 */
[----:B------:R-:W-:Y:S05]  /*b2e0*/  WARPSYNC.COLLECTIVE R91, `(.L_x_87) ;  /* 0x000000005b087348 */ /* 0x000fea0003c00000 */
[----:B------:R0:W1:Y:S02]  /*b2f0*/  SHFL.IDX P0, R123, R88, R89, R90 ;  /* 0x00000059587b7389 */ /* 0x000064000000005a */
[----:B01----:R-:W-:Y:S05]  /*b300*/  ENDCOLLECTIVE ;  /* 0x000000000000791b */ /* 0x003fea0003800000 */
.L_x_87:
[-C--:B------:R-:W-:Y:S01]  /*b310*/  FFMA R92, R129, R139.reuse, R92 ;  /* 0x0000008b815c7223 */ /* 0x080fe2000000005c */
[----:B------:R-:W-:Y:S01]  /*b320*/  FFMA R93, R134, R139, R93 ;  /* 0x0000008b865d7223 */ /* 0x000fe2000000005d */
[----:B------:R-:W-:Y:S02]  /*b330*/  MOV R88, R41 ;  /* 0x0000002900587202 */ /* 0x000fe40000000f00 */
[----:B------:R-:W-:-:S07]  /*b340*/  MOV R139, R123 ;  /* 0x0000007b008b7202 */ /* 0x000fce0000000f00 */
[----:B------:R-:W-:Y:S05]  /*b350*/  WARPSYNC.COLLECTIVE R91, `(.L_x_88) ;  /* 0x000000005b087348 */ /* 0x000fea0003c00000 */
[----:B------:R0:W1:Y:S02]  /*b360*/  SHFL.IDX P0, R123, R88, R89, R90 ;  /* 0x00000059587b7389 */ /* 0x000064000000005a */
[----:B01----:R-:W-:Y:S05]  /*b370*/  ENDCOLLECTIVE ;  /* 0x000000000000791b */ /* 0x003fea0003800000 */
.L_x_88:
[----:B------:R-:W-:Y:S02]  /*b380*/  MOV R88, R42 ;  /* 0x0000002a00587202 */ /* 0x000fe40000000f00 */
[----:B------:R-:W-:-:S07]  /*b390*/  MOV R140, R123 ;  /* 0x0000007b008c7202 */ /* 0x000fce0000000f00 */
[----:B------:R-:W-:Y:S05]  /*b3a0*/  WARPSYNC.COLLECTIVE R91, `(.L_x_89) ;  /* 0x000000005b087348 */ /* 0x000fea0003c00000 */
[----:B------:R0:W1:Y:S02]  /*b3b0*/  SHFL.IDX P0, R123, R88, R89, R90 ;  /* 0x00000059587b7389 */ /* 0x000064000000005a */
[----:B01----:R-:W-:Y:S05]  /*b3c0*/  ENDCOLLECTIVE ;  /* 0x000000000000791b */ /* 0x003fea0003800000 */
.L_x_89:
        /* <DEDUP_REMOVED lines=8> */
.L_x_90:
[----:B------:R-:W-:Y:S01]  /*b450*/  MOV R88, R33 ;  /* 0x0000002100587202 */ /* 0x000fe20000000f00 */
[C---:B------:R-:W-:Y:S01]  /*b460*/  FFMA R132, R123.reuse, R11, R132 ;  /* 0x0000000b7b847223 */ /* 0x040fe20000000084 */
[----:B------:R-:W-:-:S07]  /*b470*/  FFMA R77, R123, R0, R77 ;  /* 0x000000007b4d7223 */ /* 0x000fce000000004d */
[----:B------:R-:W-:Y:S05]  /*b480*/  WARPSYNC.COLLECTIVE R91, `(.L_x_91) ;  /* 0x000000005b087348 */ /* 0x000fea0003c00000 */
[----:B------:R0:W1:Y:S02]  /*b490*/  SHFL.IDX P0, R123, R88, R89, R90 ;  /* 0x00000059587b7389 */ /* 0x000064000000005a */
[----:B01----:R-:W-:Y:S05]  /*b4a0*/  ENDCOLLECTIVE ;  /* 0x000000000000791b */ /* 0x003fea0003800000 */
.L_x_91:
[-C--:B------:R-:W-:Y:S01]  /*b4b0*/  FFMA R106, R129, R10.reuse, R106 ;  /* 0x0000000a816a7223 */ /* 0x080fe2000000006a */
[----:B------:R-:W-:Y:S01]  /*b4c0*/  FFMA R107, R134, R10, R107 ;  /* 0x0000000a866b7223 */ /* 0x000fe2000000006b */
[----:B------:R-:W-:Y:S02]  /*b4d0*/  MOV R88, R27 ;  /* 0x0000001b00587202 */ /* 0x000fe40000000f00 */
[----:B------:R-:W-:-:S07]  /*b4e0*/  MOV R10, R123 ;  /* 0x0000007b000a7202 */ /* 0x000fce0000000f00 */
[----:B------:R-:W-:Y:S05]  /*b4f0*/  WARPSYNC.COLLECTIVE R91, `(.L_x_92) ;  /* 0x000000005b087348 */ /* 0x000fea0003c00000 */
[----:B------:R0:W1:Y:S02]  /*b500*/  SHFL.IDX P0, R123, R88, R89, R90 ;  /* 0x00000059587b7389 */ /* 0x000064000000005a */
[----:B01----:R-:W-:Y:S05]  /*b510*/  ENDCOLLECTIVE ;  /* 0x000000000000791b */ /* 0x003fea0003800000 */
.L_x_92:
[----:B------:R-:W-:Y:S02]  /*b520*/  MOV R88, R12 ;  /* 0x0000000c00587202 */ /* 0x000fe40000000f00 */
[----:B------:R-:W-:-:S07]  /*b530*/  MOV R85, R123 ;  /* 0x0000007b00557202 */ /* 0x000fce0000000f00 */
[----:B------:R-:W-:Y:S05]  /*b540*/  WARPSYNC.COLLECTIVE R91, `(.L_x_93) ;  /* 0x000000005b087348 */ /* 0x000fea0003c00000 */
[----:B------:R0:W1:Y:S02]  /*b550*/  SHFL.IDX P0, R123, R88, R89, R90 ;  /* 0x00000059587b7389 */ /* 0x000064000000005a */
[----:B01----:R-:W-:Y:S05]  /*b560*/  ENDCOLLECTIVE ;  /* 0x000000000000791b */ /* 0x003fea0003800000 */
.L_x_93:
        /* <DEDUP_REMOVED lines=11> */
[----:B------:R-:W-:Y:S01]  /*b620*/  MOV R88, R13 ;  /* 0x0000000d00587202 */ /* 0x000fe20000000f00 */
[----:B------:R-:W-:Y:S01]  /*b630*/  FFMA R76, R129, R141, R76 ;  /* 0x0000008d814c7223 */ /* 0x000fe2000000004c */
[----:B------:R-:W-:-:S07]  /*b640*/  MOV R129, R123 ;  /* 0x0000007b00817202 */ /* 0x000fce0000000f00 */
[----:B------:R-:W-:Y:S05]  /*b650*/  WARPSYNC.COLLECTIVE R91, `(.L_x_94) ;  /* 0x000000005b087348 */ /* 0x000fea0003c00000 */
[----:B------:R0:W1:Y:S02]  /*b660*/  SHFL.IDX P0, R123, R88, R89, R90 ;  /* 0x00000059587b7389 */ /* 0x000064000000005a */
[----:B01----:R-:W-:Y:S05]  /*b670*/  ENDCOLLECTIVE ;  /* 0x000000000000791b */ /* 0x003fea0003800000 */
.L_x_94:
[----:B------:R-:W-:Y:S01]  /*b680*/  FFMA R109, R134, R131, R109 ;  /* 0x00000083866d7223 */ /* 0x000fe2000000006d */
[----:B------:R-:W-:Y:S02]  /*b690*/  MOV R88, R14 ;  /* 0x0000000e00587202 */ /* 0x000fe40000000f00 */
[----:B------:R-:W-:-:S07]  /*b6a0*/  MOV R131, R123 ;  /* 0x0000007b00837202 */ /* 0x000fce0000000f00 */
[----:B------:R-:W-:Y:S05]  /*b6b0*/  WARPSYNC.COLLECTIVE R91, `(.L_x_95) ;  /* 0x000000005b087348 */ /* 0x000fea0003c00000 */
[----:B------:R0:W1:Y:S02]  /*b6c0*/  SHFL.IDX P0, R123, R88, R89, R90 ;  /* 0x00000059587b7389 */ /* 0x000064000000005a */
[----:B01----:R-:W-:Y:S05]  /*b6d0*/  ENDCOLLECTIVE ;  /* 0x000000000000791b */ /* 0x003fea0003800000 */
.L_x_95:
[----:B------:R-:W-:Y:S01]  /*b6e0*/  FFMA R115, R134, R133, R115 ;  /* 0x0000008586737223 */ /* 0x000fe20000000073 */
[----:B------:R-:W-:Y:S02]  /*b6f0*/  MOV R88, R15 ;  /* 0x0000000f00587202 */ /* 0x000fe40000000f00 */
[----:B------:R-:W-:-:S07]  /*b700*/  MOV R133, R123 ;  /* 0x0000007b00857202 */ /* 0x000fce0000000f00 */
[----:B------:R-:W-:Y:S05]  /*b710*/  WARPSYNC.COLLECTIVE R91, `(.L_x_96) ;  /* 0x000000005b087348 */ /* 0x000fea0003c00000 */
[----:B------:R0:W1:Y:S02]  /*b720*/  SHFL.IDX P0, R123, R88, R89, R90 ;  /* 0x00000059587b7389 */ /* 0x000064000000005a */
[----:B01----:R-:W-:Y:S05]  /*b730*/  ENDCOLLECTIVE ;  /* 0x000000000000791b */ /* 0x003fea0003800000 */
.L_x_96:
[----:B------:R-:W-:Y:S01]  /*b740*/  FFMA R117, R134, R135, R117 ;  /* 0x0000008786757223 */ /* 0x000fe20000000075 */
[----:B------:R-:W-:Y:S02]  /*b750*/  MOV R88, R16 ;  /* 0x0000001000587202 */ /* 0x000fe40000000f00 */
[----:B------:R-:W-:-:S07]  /*b760*/  MOV R135, R123 ;  /* 0x0000007b00877202 */ /* 0x000fce0000000f00 */
[----:B------:R-:W-:Y:S05]  /*b770*/  WARPSYNC.COLLECTIVE R91, `(.L_x_97) ;  /* 0x000000005b087348 */ /* 0x000fea0003c00000 */
[----:B------:R0:W1:Y:S02]  /*b780*/  SHFL.IDX P0, R123, R88, R89, R90 ;  /* 0x00000059587b7389 */ /* 0x000064000000005a */
[----:B01----:R-:W-:Y:S05]  /*b790*/  ENDCOLLECTIVE ;  /* 0x000000000000791b */ /* 0x003fea0003800000 */
.L_x_97:
[----:B------:R-:W-:Y:S02]  /*b7a0*/  MOV R88, R17 ;  /* 0x0000001100587202 */ /* 0x000fe40000000f00 */
[----:B------:R-:W-:-:S07]  /*b7b0*/  MOV R137, R123 ;  /* 0x0000007b00897202 */ /* 0x000fce0000000f00 */
[----:B------:R-:W-:Y:S05]  /*b7c0*/  WARPSYNC.COLLECTIVE R91, `(.L_x_98) ;  /* 0x000000005b087348 */ /* 0x000fea0003c00000 */
[----:B------:R0:W1:Y:S02]  /*b7d0*/  SHFL.IDX P0, R123, R88, R89, R90 ;  /* 0x00000059587b7389 */ /* 0x000064000000005a */
[----:B01----:R-:W-:Y:S05]  /*b7e0*/  ENDCOLLECTIVE ;  /* 0x000000000000791b */ /* 0x003fea0003800000 */
.L_x_98:
[----:B------:R-:W-:Y:S01]  /*b7f0*/  FFMA R111, R134, R78, R111 ;  /* 0x0000004e866f7223 */ /* 0x000fe2000000006f */
[----:B------:R-:W-:Y:S02]  /*b800*/  MOV R88, R18 ;  /* 0x0000001200587202 */ /* 0x000fe40000000f00 */
[----:B------:R-:W-:-:S07]  /*b810*/  MOV R78, R123 ;  /* 0x0000007b004e7202 */ /* 0x000fce0000000f00 */
[----:B------:R-:W-:Y:S05]  /*b820*/  WARPSYNC.COLLECTIVE R91, `(.L_x_99) ;  /* 0x000000005b087348 */ /* 0x000fea0003c00000 */
[----:B------:R0:W1:Y:S02]  /*b830*/  SHFL.IDX P0, R123, R88, R89, R90 ;  /* 0x00000059587b7389 */ /* 0x000064000000005a */
[----:B01----:R-:W-:Y:S05]  /*b840*/  ENDCOLLECTIVE ;  /* 0x000000000000791b */ /* 0x003fea0003800000 */
.L_x_99:
[----:B------:R-:W-:Y:S01]  /*b850*/  MOV R88, R19 ;  /* 0x0000001300587202 */ /* 0x000fe20000000f00 */
[-C--:B------:R-:W-:Y:S01]  /*b860*/  FFMA R64, R11, R123.reuse, R64 ;  /* 0x0000007b0b407223 */ /* 0x080fe20000000040 */
[----:B------:R-:W-:-:S07]  /*b870*/  FFMA R65, R0, R123, R65 ;  /* 0x0000007b00417223 */ /* 0x000fce0000000041 */
[----:B------:R-:W-:Y:S05]  /*b880*/  WARPSYNC.COLLECTIVE R91, `(.L_x_100) ;  /* 0x000000005b087348 */ /* 0x000fea0003c00000 */
[----:B------:R0:W1:Y:S02]  /*b890*/  SHFL.IDX P0, R123, R88, R89, R90 ;  /* 0x00000059587b7389 */ /* 0x000064000000005a */
[----:B01----:R-:W-:Y:S05]  /*b8a0*/  ENDCOLLECTIVE ;  /* 0x000000000000791b */ /* 0x003fea0003800000 */
.L_x_100:
[-C--:B------:R-:W-:Y:S01]  /*b8b0*/  FFMA R50, R11, R85.reuse, R50 ;  /* 0x000000550b327223 */ /* 0x080fe20000000032 */
[----:B------:R-:W-:Y:S01]  /*b8c0*/  FFMA R51, R0, R85, R51 ;  /* 0x0000005500337223 */ /* 0x000fe20000000033 */
[----:B------:R-:W-:Y:S02]  /*b8d0*/  MOV R88, R20 ;  /* 0x0000001400587202 */ /* 0x000fe40000000f00 */
[----:B------:R-:W-:-:S07]  /*b8e0*/  MOV R85, R123 ;  /* 0x0000007b00557202 */ /* 0x000fce0000000f00 */
[----:B------:R-:W-:Y:S05]  /*b8f0*/  WARPSYNC.COLLECTIVE R91, `(.L_x_101) ;  /* 0x000000005b087348 */ /* 0x000fea0003c00000 */
[----:B------:R0:W1:Y:S02]  /*b900*/  SHFL.IDX P0, R123, R88, R89, R90 ;  /* 0x00000059587b7389 */ /* 0x000064000000005a */
[----:B01----:R-:W-:Y:S05]  /*b910*/  ENDCOLLECTIVE ;  /* 0x000000000000791b */ /* 0x003fea0003800000 */
.L_x_101:
[-C--:B------:R-:W-:Y:S01]  /*b920*/  FFMA R52, R11, R129.reuse, R52 ;  /* 0x000000810b347223 */ /* 0x080fe20000000034 */
[----:B------:R-:W-:Y:S01]  /*b930*/  FFMA R53, R0, R129, R53 ;  /* 0x0000008100357223 */ /* 0x000fe20000000035 */
[----:B------:R-:W-:Y:S02]  /*b940*/  MOV R88, R21 ;  /* 0x0000001500587202 */ /* 0x000fe40000000f00 */
[----:B------:R-:W-:-:S07]  /*b950*/  MOV R129, R123 ;  /* 0x0000007b00817202 */ /* 0x000fce0000000f00 */
[----:B------:R-:W-:Y:S05]  /*b960*/  WARPSYNC.COLLECTIVE R91, `(.L_x_102) ;  /* 0x000000005b087348 */ /* 0x000fea0003c00000 */
[----:B------:R0:W1:Y:S02]  /*b970*/  SHFL.IDX P0, R123, R88, R89, R90 ;  /* 0x00000059587b7389 */ /* 0x000064000000005a */
[----:B01----:R-:W-:Y:S05]  /*b980*/  ENDCOLLECTIVE ;  /* 0x000000000000791b */ /* 0x003fea0003800000 */
.L_x_102:
[-C--:B------:R-:W-:Y:S01]  /*b990*/  FFMA R54, R11, R131.reuse, R54 ;  /* 0x000000830b367223 */ /* 0x080fe20000000036 */
[----:B------:R-:W-:Y:S01]  /*b9a0*/  FFMA R55, R0, R131, R55 ;  /* 0x0000008300377223 */ /* 0x000fe20000000037 */
[----:B------:R-:W-:Y:S02]  /*b9b0*/  MOV R88, R22 ;  /* 0x0000001600587202 */ /* 0x000fe40000000f00 */
[----:B------:R-:W-:-:S07]  /*b9c0*/  MOV R131, R123 ;  /* 0x0000007b00837202 */ /* 0x000fce0000000f00 */
[----:B------:R-:W-:Y:S05]  /*b9d0*/  WARPSYNC.COLLECTIVE R91, `(.L_x_103) ;  /* 0x000000005b087348 */ /* 0x000fea0003c00000 */
[----:B------:R0:W1:Y:S02]  /*b9e0*/  SHFL.IDX P0, R123, R88, R89, R90 ;  /* 0x00000059587b7389 */ /* 0x000064000000005a */
[----:B01----:R-:W-:Y:S05]  /*b9f0*/  ENDCOLLECTIVE ;  /* 0x000000000000791b */ /* 0x003fea0003800000 */
.L_x_103:
[-C--:B------:R-:W-:Y:S01]  /*ba00*/  FFMA R56, R11, R133.reuse, R56 ;  /* 0x000000850b387223 */ /* 0x080fe20000000038 */
[----:B------:R-:W-:Y:S01]  /*ba10*/  FFMA R57, R0, R133, R57 ;  /* 0x0000008500397223 */ /* 0x000fe20000000039 */
[----:B------:R-:W-:Y:S02]  /*ba20*/  MOV R88, R23 ;  /* 0x0000001700587202 */ /* 0x000fe40000000f00 */
[----:B------:R-:W-:-:S07]  /*ba30*/  MOV R133, R123 ;  /* 0x0000007b00857202 */ /* 0x000fce0000000f00 */
[----:B------:R-:W-:Y:S05]  /*ba40*/  WARPSYNC.COLLECTIVE R91, `(.L_x_104) ;  /* 0x000000005b087348 */ /* 0x000fea0003c00000 */
[----:B------:R0:W1:Y:S02]  /*ba50*/  SHFL.IDX P0, R123, R88, R89, R90 ;  /* 0x00000059587b7389 */ /* 0x000064000000005a */
[----:B01----:R-:W-:Y:S05]  /*ba60*/  ENDCOLLECTIVE ;  /* 0x000000000000791b */ /* 0x003fea0003800000 */
.L_x_104:
[-C--:B------:R-:W-:Y:S01]  /*ba70*/  FFMA R58, R11, R135.reuse, R58 ;  /* 0x000000870b3a7223 */ /* 0x080fe2000000003a */
[----:B------:R-:W-:Y:S01]  /*ba80*/  FFMA R59, R0, R135, R59 ;  /* 0x00000087003b7223 */ /* 0x000fe2000000003b */
[----:B------:R-:W-:Y:S02]  /*ba90*/  MOV R88, R24 ;  /* 0x0000001800587202 */ /* 0x000fe40000000f00 */
[----:B------:R-:W-:-:S07]  /*baa0*/  MOV R135, R123 ;  /* 0x0000007b00877202 */ /* 0x000fce0000000f00 */
[----:B------:R-:W-:Y:S05]  /*bab0*/  WARPSYNC.COLLECTIVE R91, `(.L_x_105) ;  /* 0x000000005b087348 */ /* 0x000fea0003c00000 */
[----:B------:R0:W1:Y:S02]  /*bac0*/  SHFL.IDX P0, R123, R88, R89, R90 ;  /* 0x00000059587b7389 */ /* 0x000064000000005a */
[----:B01----:R-:W-:Y:S05]  /*bad0*/  ENDCOLLECTIVE ;  /* 0x000000000000791b */ /* 0x003fea0003800000 */
.L_x_105:
[-C--:B------:R-:W-:Y:S01]  /*bae0*/  FFMA R60, R11, R137.reuse, R60 ;  /* 0x000000890b3c7223 */ /* 0x080fe2000000003c */
[----:B------:R-:W-:Y:S01]  /*baf0*/  FFMA R61, R0, R137, R61 ;  /* 0x00000089003d7223 */ /* 0x000fe2000000003d */
[----:B------:R-:W-:Y:S02]  /*bb00*/  MOV R88, R25 ;  /* 0x0000001900587202 */ /* 0x000fe40000000f00 */
[----:B------:R-:W-:-:S07]  /*bb10*/  MOV R137, R123 ;  /* 0x0000007b00897202 */ /* 0x000fce0000000f00 */
[----:B------:R-:W-:Y:S05]  /*bb20*/  WARPSYNC.COLLECTIVE R91, `(.L_x_106) ;  /* 0x000000005b087348 */ /* 0x000fea0003c00000 */
[----:B------:R0:W1:Y:S02]  /*bb30*/  SHFL.IDX P0, R123, R88, R89, R90 ;  /* 0x00000059587b7389 */ /* 0x000064000000005a */
[----:B01----:R-:W-:Y:S05]  /*bb40*/  ENDCOLLECTIVE ;  /* 0x000000000000791b */ /* 0x003fea0003800000 */
.L_x_106:
[----:B------:R-:W-:Y:S01]  /*bb50*/  FFMA R87, R134, R139, R87 ;  /* 0x0000008b86577223 */ /* 0x000fe20000000057 */
[----:B------:R-:W-:Y:S02]  /*bb60*/  MOV R88, R26 ;  /* 0x0000001a00587202 */ /* 0x000fe40000000f00 */
[----:B------:R-:W-:-:S07]  /*bb70*/  MOV R139, R123 ;  /* 0x0000007b008b7202 */ /* 0x000fce0000000f00 */
[----:B------:R-:W-:Y:S05]  /*bb80*/  WARPSYNC.COLLECTIVE R91, `(.L_x_107) ;  /* 0x000000005b087348 */ /* 0x000fea0003c00000 */
[----:B------:R0:W1:Y:S02]  /*bb90*/  SHFL.IDX P0, R123, R88, R89, R90 ;  /* 0x00000059587b7389 */ /* 0x000064000000005a */
[----:B01----:R-:W-:Y:S05]  /*bba0*/  ENDCOLLECTIVE ;  /* 0x000000000000791b */ /* 0x003fea0003800000 */
.L_x_107:
[----:B------:R-:W-:Y:S01]  /*bbb0*/  FFMA R125, R134, R141, R125 ;  /* 0x0000008d867d7223 */ /* 0x000fe2000000007d */
[----:B------:R-:W-:Y:S02]  /*bbc0*/  MOV R88, R28 ;  /* 0x0000001c00587202 */ /* 0x000fe40000000f00 */
[----:B------:R-:W-:-:S07]  /*bbd0*/  MOV R141, R123 ;  /* 0x0000007b008d7202 */ /* 0x000fce0000000f00 */
[----:B------:R-:W-:Y:S05]  /*bbe0*/  WARPSYNC.COLLECTIVE R91, `(.L_x_108) ;  /* 0x000000005b087348 */ /* 0x000fea0003c00000 */
[----:B------:R0:W1:Y:S02]  /*bbf0*/  SHFL.IDX P0, R123, R88, R89, R90 ;  /* 0x00000059587b7389 */ /* 0x000064000000005a */
[----:B01----:R-:W-:Y:S05]  /*bc00*/  ENDCOLLECTIVE ;  /* 0x000000000000791b */ /* 0x003fea0003800000 */
.L_x_108:
[----:B------:R-:W-:Y:S01]  /*bc10*/  FFMA R97, R134, R143, R97 ;  /* 0x0000008f86617223 */ /* 0x000fe20000000061 */
[----:B------:R-:W-:Y:S02]  /*bc20*/  MOV R88, R29 ;  /* 0x0000001d00587202 */ /* 0x000fe40000000f00 */
[----:B------:R-:W-:-:S07]  /*bc30*/  MOV R143, R123 ;  /* 0x0000007b008f7202 */ /* 0x000fce0000000f00 */
[----:B------:R-:W-:Y:S05]  /*bc40*/  WARPSYNC.COLLECTIVE R91, `(.L_x_109) ;  /* 0x000000005b087348 */ /* 0x000fea0003c00000 */
[----:B------:R0:W1:Y:S02]  /*bc50*/  SHFL.IDX P0, R123, R88, R89, R90 ;  /* 0x00000059587b7389 */ /* 0x000064000000005a */
[----:B01----:R-:W-:Y:S05]  /*bc60*/  ENDCOLLECTIVE ;  /* 0x000000000000791b */ /* 0x003fea0003800000 */
.L_x_109:
[----:B------:R-:W-:Y:S01]  /*bc70*/  FFMA R99, R134, R145, R99 ;  /* 0x0000009186637223 */ /* 0x000fe20000000063 */
[----:B------:R-:W-:Y:S02]  /*bc80*/  MOV R88, R30 ;  /* 0x0000001e00587202 */ /* 0x000fe40000000f00 */
[----:B------:R-:W-:-:S07]  /*bc90*/  MOV R145, R123 ;  /* 0x0000007b00917202 */ /* 0x000fce0000000f00 */
[----:B------:R-:W-:Y:S05]  /*bca0*/  WARPSYNC.COLLECTIVE R91, `(.L_x_110) ;  /* 0x000000005b087348 */ /* 0x000fea0003c00000 */
[----:B------:R0:W1:Y:S02]  /*bcb0*/  SHFL.IDX P0, R123, R88, R89, R90 ;  /* 0x00000059587b7389 */ /* 0x000064000000005a */
[----:B01----:R-:W-:Y:S05]  /*bcc0*/  ENDCOLLECTIVE ;  /* 0x000000000000791b */ /* 0x003fea0003800000 */
.L_x_110:
[----:B------:R-:W-:Y:S01]  /*bcd0*/  MOV R88, R31 ;  /* 0x0000001f00587202 */ /* 0x000fe20000000f00 */
[-C--:B------:R-:W-:Y:S01]  /*bce0*/  FFMA R102, R11, R123.reuse, R102 ;  /* 0x0000007b0b667223 */ /* 0x080fe20000000066 */
[----:B------:R-:W-:-:S07]  /*bcf0*/  FFMA R103, R0, R123, R103 ;  /* 0x0000007b00677223 */ /* 0x000fce0000000067 */
[----:B------:R-:W-:Y:S05]  /*bd00*/  WARPSYNC.COLLECTIVE R91, `(.L_x_111) ;  /* 0x000000005b087348 */ /* 0x000fea0003c00000 */
[----:B------:R0:W1:Y:S02]  /*bd10*/  SHFL.IDX P0, R123, R88, R89, R90 ;  /* 0x00000059587b7389 */ /* 0x000064000000005a */
[----:B01----:R-:W-:Y:S05]  /*bd20*/  ENDCOLLECTIVE ;  /* 0x000000000000791b */ /* 0x003fea0003800000 */
.L_x_111:
[CC--:B------:R-:W-:Y:S01]  /*bd30*/  FFMA R48, R11.reuse, R10.reuse, R48 ;  /* 0x0000000a0b307223 */ /* 0x0c0fe20000000030 */
[----:B------:R-:W-:Y:S01]  /*bd40*/  FFMA R81, R0, R10, R81 ;  /* 0x0000000a00517223 */ /* 0x000fe20000000051 */
[C---:B------:R-:W-:Y:S01]  /*bd50*/  FFMA R101, R134.reuse, R147, R101 ;  /* 0x0000009386657223 */ /* 0x040fe20000000065 */
[C---:B------:R-:W-:Y:S01]  /*bd60*/  FFMA R113, R134.reuse, R126, R113 ;  /* 0x0000007e86717223 */ /* 0x040fe20000000071 */
[C---:B------:R-:W-:Y:S01]  /*bd70*/  FFMA R119, R134.reuse, R138, R119 ;  /* 0x0000008a86777223 */ /* 0x040fe20000000077 */
[----:B------:R-:W-:Y:S01]  /*bd80*/  FFMA R121, R134, R140, R121 ;  /* 0x0000008c86797223 */ /* 0x000fe20000000079 */
[-C--:B------:R-:W-:Y:S01]  /*bd90*/  FFMA R74, R11, R135.reuse, R74 ;  /* 0x000000870b4a7223 */ /* 0x080fe2000000004a */
[----:B------:R-:W-:Y:S01]  /*bda0*/  FFMA R75, R0, R135, R75 ;  /* 0x00000087004b7223 */ /* 0x000fe2000000004b */
[----:B------:R-:W-:-:S05]  /*bdb0*/  IMAD.WIDE R134, R83, 0x4, R8 ;  /* 0x0000000453867825 */ /* 0x000fca00078e0208 */
        /* <DEDUP_REMOVED lines=9> */
.L_x_112:
[-C--:B------:R-:W-:Y:S01]  /*be50*/  FFMA R62, R11, R78.reuse, R62 ;  /* 0x0000004e0b3e7223 */ /* 0x080fe2000000003e */
[----:B------:R-:W-:Y:S01]  /*be60*/  FFMA R63, R0, R78, R63 ;  /* 0x0000004e003f7223 */ /* 0x000fe2000000003f */
[----:B------:R-:W-:Y:S02]  /*be70*/  MOV R88, R34 ;  /* 0x0000002200587202 */ /* 0x000fe40000000f00 */
[----:B------:R-:W-:-:S07]  /*be80*/  MOV R78, R123 ;  /* 0x0000007b004e7202 */ /* 0x000fce0000000f00 */
[----:B------:R-:W-:Y:S05]  /*be90*/  WARPSYNC.COLLECTIVE R91, `(.L_x_113) ;  /* 0x000000005b087348 */ /* 0x000fea0003c00000 */
[----:B------:R0:W1:Y:S02]  /*bea0*/  SHFL.IDX P0, R123, R88, R89, R90 ;  /* 0x00000059587b7389 */ /* 0x000064000000005a */
[----:B01----:R-:W-:Y:S05]  /*beb0*/  ENDCOLLECTIVE ;  /* 0x000000000000791b */ /* 0x003fea0003800000 */
.L_x_113:
[-C--:B------:R-:W-:Y:S01]  /*bec0*/  FFMA R66, R11, R85.reuse, R66 ;  /* 0x000000550b427223 */ /* 0x080fe20000000042 */
[----:B------:R-:W-:Y:S01]  /*bed0*/  FFMA R67, R0, R85, R67 ;  /* 0x0000005500437223 */ /* 0x000fe20000000043 */
[----:B------:R-:W-:Y:S02]  /*bee0*/  MOV R88, R35 ;  /* 0x0000002300587202 */ /* 0x000fe40000000f00 */
[----:B------:R-:W-:-:S07]  /*bef0*/  MOV R85, R123 ;  /* 0x0000007b00557202 */ /* 0x000fce0000000f00 */
[----:B------:R-:W-:Y:S05]  /*bf00*/  WARPSYNC.COLLECTIVE R91, `(.L_x_114) ;  /* 0x000000005b087348 */ /* 0x000fea0003c00000 */
[----:B------:R0:W1:Y:S02]  /*bf10*/  SHFL.IDX P0, R123, R88, R89, R90 ;  /* 0x00000059587b7389 */ /* 0x000064000000005a */
[----:B01----:R-:W-:Y:S05]  /*bf20*/  ENDCOLLECTIVE ;  /* 0x000000000000791b */ /* 0x003fea0003800000 */
.L_x_114:
[----:B------:R-:W-:Y:S02]  /*bf30*/  MOV R88, R36 ;  /* 0x0000002400587202 */ /* 0x000fe40000000f00 */
[----:B------:R-:W-:-:S07]  /*bf40*/  MOV R124, R123 ;  /* 0x0000007b007c7202 */ /* 0x000fce0000000f00 */
[----:B------:R-:W-:Y:S05]  /*bf50*/  WARPSYNC.COLLECTIVE R91, `(.L_x_115) ;  /* 0x000000005b087348 */ /* 0x000fea0003c00000 */
[----:B------:R0:W1:Y:S02]  /*bf60*/  SHFL.IDX P0, R123, R88, R89, R90 ;  /* 0x00000059587b7389 */ /* 0x000064000000005a */
[----:B01----:R-:W-:Y:S05]  /*bf70*/  ENDCOLLECTIVE ;  /* 0x000000000000791b */ /* 0x003fea0003800000 */
.L_x_115:
[----:B------:R-:W-:Y:S02]  /*bf80*/  MOV R88, R37 ;  /* 0x0000002500587202 */ /* 0x000fe40000000f00 */
[----:B------:R-:W-:-:S07]  /*bf90*/  MOV R126, R123 ;  /* 0x0000007b007e7202 */ /* 0x000fce0000000f00 */
[----:B------:R-:W-:Y:S05]  /*bfa0*/  WARPSYNC.COLLECTIVE R91, `(.L_x_116) ;  /* 0x000000005b087348 */ /* 0x000fea0003c00000 */
[----:B------:R0:W1:Y:S02]  /*bfb0*/  SHFL.IDX P0, R123, R88, R89, R90 ;  /* 0x00000059587b7389 */ /* 0x000064000000005a */
[----:B01----:R-:W-:Y:S05]  /*bfc0*/  ENDCOLLECTIVE ;  /* 0x000000000000791b */ /* 0x003fea0003800000 */
.L_x_116:
[-C--:B------:R-:W-:Y:S01]  /*bfd0*/  FFMA R68, R11, R129.reuse, R68 ;  /* 0x000000810b447223 */ /* 0x080fe20000000044 */
[----:B------:R-:W-:Y:S01]  /*bfe0*/  FFMA R69, R0, R129, R69 ;  /* 0x0000008100457223 */ /* 0x000fe20000000045 */
[----:B------:R-:W-:Y:S02]  /*bff0*/  MOV R88, R38 ;  /* 0x0000002600587202 */ /* 0x000fe40000000f00 */
[----:B------:R-:W-:-:S07]  /*c000*/  MOV R129, R123 ;  /* 0x0000007b00817202 */ /* 0x000fce0000000f00 */
[----:B------:R-:W-:Y:S05]  /*c010*/  WARPSYNC.COLLECTIVE R91, `(.L_x_117) ;  /* 0x000000005b087348 */ /* 0x000fea0003c00000 */
[----:B------:R0:W1:Y:S02]  /*c020*/  SHFL.IDX P0, R123, R88, R89, R90 ;  /* 0x00000059587b7389 */ /* 0x000064000000005a */
[----:B01----:R-:W-:Y:S05]  /*c030*/  ENDCOLLECTIVE ;  /* 0x000000000000791b */ /* 0x003fea0003800000 */
.L_x_117:
[-C--:B------:R-:W-:Y:S01]  /*c040*/  FFMA R70, R11, R131.reuse, R70 ;  /* 0x000000830b467223 */ /* 0x080fe20000000046 */
[----:B------:R-:W-:Y:S01]  /*c050*/  FFMA R71, R0, R131, R71 ;  /* 0x0000008300477223 */ /* 0x000fe20000000047 */
[----:B------:R-:W-:Y:S02]  /*c060*/  MOV R88, R39 ;  /* 0x0000002700587202 */ /* 0x000fe40000000f00 */
[----:B------:R-:W-:-:S07]  /*c070*/  MOV R131, R123 ;  /* 0x0000007b00837202 */ /* 0x000fce0000000f00 */
[----:B------:R-:W-:Y:S05]  /*c080*/  WARPSYNC.COLLECTIVE R91, `(.L_x_118) ;  /* 0x000000005b087348 */ /* 0x000fea0003c00000 */
[----:B------:R0:W1:Y:S02]  /*c090*/  SHFL.IDX P0, R123, R88, R89, R90 ;  /* 0x00000059587b7389 */ /* 0x000064000000005a */
[----:B01----:R-:W-:Y:S05]  /*c0a0*/  ENDCOLLECTIVE ;  /* 0x000000000000791b */ /* 0x003fea0003800000 */
.L_x_118:
[-C--:B------:R-:W-:Y:S01]  /*c0b0*/  FFMA R72, R11, R133.reuse, R72 ;  /* 0x000000850b487223 */ /* 0x080fe20000000048 */
[----:B------:R-:W-:Y:S01]  /*c0c0*/  FFMA R73, R0, R133, R73 ;  /* 0x0000008500497223 */ /* 0x000fe20000000049 */
[----:B------:R-:W-:Y:S02]  /*c0d0*/  MOV R88, R40 ;  /* 0x0000002800587202 */ /* 0x000fe40000000f00 */
[----:B------:R-:W-:-:S07]  /*c0e0*/  MOV R133, R123 ;  /* 0x0000007b00857202 */ /* 0x000fce0000000f00 */
[----:B------:R-:W-:Y:S05]  /*c0f0*/  WARPSYNC.COLLECTIVE R91, `(.L_x_119) ;  /* 0x000000005b087348 */ /* 0x000fea0003c00000 */
[----:B------:R0:W1:Y:S02]  /*c100*/  SHFL.IDX P0, R123, R88, R89, R90 ;  /* 0x00000059587b7389 */ /* 0x000064000000005a */
[----:B01----:R-:W-:Y:S05]  /*c110*/  ENDCOLLECTIVE ;  /* 0x000000000000791b */ /* 0x003fea0003800000 */
.L_x_119:
[----:B------:R-:W-:Y:S02]  /*c120*/  MOV R88, R41 ;  /* 0x0000002900587202 */ /* 0x000fe40000000f00 */
[----:B------:R-:W-:-:S07]  /*c130*/  MOV R136, R123 ;  /* 0x0000007b00887202 */ /* 0x000fce0000000f00 */
[----:B------:R-:W-:Y:S05]  /*c140*/  WARPSYNC.COLLECTIVE R91, `(.L_x_120) ;  /* 0x000000005b087348 */ /* 0x000fea0003c00000 */
[----:B------:R0:W1:Y:S02]  /*c150*/  SHFL.IDX P0, R123, R88, R89, R90 ;  /* 0x00000059587b7389 */ /* 0x000064000000005a */
[----:B01----:R-:W-:Y:S05]  /*c160*/  ENDCOLLECTIVE ;  /* 0x000000000000791b */ /* 0x003fea0003800000 */
.L_x_120:
[-C--:B------:R-:W-:Y:S01]  /*c170*/  FFMA R92, R11, R137.reuse, R92 ;  /* 0x000000890b5c7223 */ /* 0x080fe2000000005c */
[----:B------:R-:W-:Y:S01]  /*c180*/  FFMA R93, R0, R137, R93 ;  /* 0x00000089005d7223 */ /* 0x000fe2000000005d */
[----:B------:R-:W-:Y:S02]  /*c190*/  MOV R88, R42 ;  /* 0x0000002a00587202 */ /* 0x000fe40000000f00 */
[----:B------:R-:W-:-:S07]  /*c1a0*/  MOV R137, R123 ;  /* 0x0000007b00897202 */ /* 0x000fce0000000f00 */
[----:B------:R-:W-:Y:S05]  /*c1b0*/  WARPSYNC.COLLECTIVE R91, `(.L_x_121) ;  /* 0x000000005b087348 */ /* 0x000fea0003c00000 */
[----:B------:R0:W1:Y:S02]  /*c1c0*/  SHFL.IDX P0, R123, R88, R89, R90 ;  /* 0x00000059587b7389 */ /* 0x000064000000005a */
[----:B01----:R-:W-:Y:S05]  /*c1d0*/  ENDCOLLECTIVE ;  /* 0x000000000000791b */ /* 0x003fea0003800000 */
.L_x_121:
[----:B------:R-:W-:Y:S02]  /*c1e0*/  MOV R88, R43 ;  /* 0x0000002b00587202 */ /* 0x000fe40000000f00 */
[----:B------:R-:W-:Y:S02]  /*c1f0*/  MOV R89, R86 ;  /* 0x0000005600597202 */ /* 0x000fe40000000f00 */
[----:B------:R-:W-:-:S07]  /*c200*/  MOV R138, R123 ;  /* 0x0000007b008a7202 */ /* 0x000fce0000000f00 */
[----:B------:R-:W-:Y:S05]  /*c210*/  WARPSYNC.COLLECTIVE R91, `(.L_x_122) ;  /* 0x000000005b087348 */ /* 0x000fea0003c00000 */
[----:B------:R0:W1:Y:S02]  /*c220*/  SHFL.IDX P0, R123, R88, R89, R90 ;  /* 0x00000059587b7389 */ /* 0x000064000000005a */
[----:B01----:R-:W-:Y:S05]  /*c230*/  ENDCOLLECTIVE ;  /* 0x000000000000791b */ /* 0x003fea0003800000 */
.L_x_122:
[----:B------:R-:W-:Y:S01]  /*c240*/  MOV R88, R33 ;  /* 0x0000002100587202 */ /* 0x000fe20000000f00 */
[C---:B------:R-:W-:Y:S01]  /*c250*/  FFMA R132, R123.reuse, R83, R132 ;  /* 0x000000537b847223 */ /* 0x040fe20000000084 */
[----:B------:R-:W-:-:S07]  /*c260*/  FFMA R77, R123, R10, R77 ;  /* 0x0000000a7b4d7223 */ /* 0x000fce000000004d */
[----:B------:R-:W-:Y:S05]  /*c270*/  WARPSYNC.COLLECTIVE R91, `(.L_x_123) ;  /* 0x000000005b087348 */ /* 0x000fea0003c00000 */
[----:B------:R0:W1:Y:S02]  /*c280*/  SHFL.IDX P0, R123, R88, R89, R90 ;  /* 0x00000059587b7389 */ /* 0x000064000000005a */
[----:B01----:R-:W-:Y:S05]  /*c290*/  ENDCOLLECTIVE ;  /* 0x000000000000791b */ /* 0x003fea0003800000 */
.L_x_123:
        /* <DEDUP_REMOVED lines=12> */
[C---:B------:R-:W-:Y:S01]  /*c360*/  FFMA R87, R0.reuse, R136, R87 ;  /* 0x0000008800577223 */ /* 0x040fe20000000057 */
[C---:B------:R-:W-:Y:S01]  /*c370*/  FFMA R121, R0.reuse, R137, R121 ;  /* 0x0000008900797223 */ /* 0x040fe20000000079 */
[----:B------:R-:W-:Y:S01]  /*c380*/  FFMA R125, R0, R138, R125 ;  /* 0x0000008a007d7223 */ /* 0x000fe2000000007d */
[----:B------:R-:W-:-:S07]  /*c390*/  MOV R0, R123 ;  /* 0x0000007b00007202 */ /* 0x000fce0000000f00 */
[----:B------:R-:W-:Y:S05]  /*c3a0*/  WARPSYNC.COLLECTIVE R91, `(.L_x_124) ;  /* 0x000000005b087348 */ /* 0x000fea0003c00000 */
[----:B------:R0:W1:Y:S02]  /*c3b0*/  SHFL.IDX P0, R123, R88, R89, R90 ;  /* 0x00000059587b7389 */ /* 0x000064000000005a */
[----:B01----:R-:W-:Y:S05]  /*c3c0*/  ENDCOLLECTIVE ;  /* 0x000000000000791b */ /* 0x003fea0003800000 */
.L_x_124:
[----:B------:R-:W-:Y:S01]  /*c3d0*/  FFMA R108, R11, R85, R108 ;  /* 0x000000550b6c7223 */ /* 0x000fe2000000006c */
[----:B------:R-:W-:Y:S02]  /*c3e0*/  MOV R88, R12 ;  /* 0x0000000c00587202 */ /* 0x000fe40000000f00 */
[----:B------:R-:W-:-:S07]  /*c3f0*/  MOV R85, R123 ;  /* 0x0000007b00557202 */ /* 0x000fce0000000f00 */
[----:B------:R-:W-:Y:S05]  /*c400*/  WARPSYNC.COLLECTIVE R91, `(.L_x_125) ;  /* 0x000000005b087348 */ /* 0x000fea0003c00000 */
[----:B------:R0:W1:Y:S02]  /*c410*/  SHFL.IDX P0, R123, R88, R89, R90 ;  /* 0x00000059587b7389 */ /* 0x000064000000005a */
[----:B01----:R-:W-:Y:S05]  /*c420*/  ENDCOLLECTIVE ;  /* 0x000000000000791b */ /* 0x003fea0003800000 */
.L_x_125:
[----:B------:R-:W-:Y:S01]  /*c430*/  FFMA R114, R11, R129, R114 ;  /* 0x000000810b727223 */ /* 0x000fe20000000072 */
[----:B------:R-:W-:Y:S02]  /*c440*/  MOV R88, R13 ;  /* 0x0000000d00587202 */ /* 0x000fe40000000f00 */
[----:B------:R-:W-:-:S07]  /*c450*/  MOV R129, R123 ;  /* 0x0000007b00817202 */ /* 0x000fce0000000f00 */
[----:B------:R-:W-:Y:S05]  /*c460*/  WARPSYNC.COLLECTIVE R91, `(.L_x_126) ;  /* 0x000000005b087348 */ /* 0x000fea0003c00000 */
[----:B------:R0:W1:Y:S02]  /*c470*/  SHFL.IDX P0, R123, R88, R89, R90 ;  /* 0x00000059587b7389 */ /* 0x000064000000005a */
[----:B01----:R-:W-:Y:S05]  /*c480*/  ENDCOLLECTIVE ;  /* 0x000000000000791b */ /* 0x003fea0003800000 */
.L_x_126:
[----:B------:R-:W-:Y:S01]  /*c490*/  FFMA R116, R11, R131, R116 ;  /* 0x000000830b747223 */ /* 0x000fe20000000074 */
[----:B------:R-:W-:Y:S02]  /*c4a0*/  MOV R88, R14 ;  /* 0x0000000e00587202 */ /* 0x000fe40000000f00 */
[----:B------:R-:W-:-:S07]  /*c4b0*/  MOV R131, R123 ;  /* 0x0000007b00837202 */ /* 0x000fce0000000f00 */
[----:B------:R-:W-:Y:S05]  /*c4c0*/  WARPSYNC.COLLECTIVE R91, `(.L_x_127) ;  /* 0x000000005b087348 */ /* 0x000fea0003c00000 */
[----:B------:R0:W1:Y:S02]  /*c4d0*/  SHFL.IDX P0, R123, R88, R89, R90 ;  /* 0x00000059587b7389 */ /* 0x000064000000005a */
[----:B01----:R-:W-:Y:S05]  /*c4e0*/  ENDCOLLECTIVE ;  /* 0x000000000000791b */ /* 0x003fea0003800000 */
.L_x_127:
[----:B------:R-:W-:Y:S01]  /*c4f0*/  FFMA R118, R11, R133, R118 ;  /* 0x000000850b767223 */ /* 0x000fe20000000076 */
[----:B------:R-:W-:Y:S02]  /*c500*/  MOV R88, R15 ;  /* 0x0000000f00587202 */ /* 0x000fe40000000f00 */
[----:B------:R-:W-:-:S07]  /*c510*/  MOV R133, R123 ;  /* 0x0000007b00857202 */ /* 0x000fce0000000f00 */
[----:B------:R-:W-:Y:S05]  /*c520*/  WARPSYNC.COLLECTIVE R91, `(.L_x_128) ;  /* 0x000000005b087348 */ /* 0x000fea0003c00000 */
[----:B------:R0:W1:Y:S02]  /*c530*/  SHFL.IDX P0, R123, R88, R89, R90 ;  /* 0x00000059587b7389 */ /* 0x000064000000005a */
[----:B01----:R-:W-:Y:S05]  /*c540*/  ENDCOLLECTIVE ;  /* 0x000000000000791b */ /* 0x003fea0003800000 */
.L_x_128:
[----:B------:R-:W-:Y:S02]  /*c550*/  MOV R88, R16 ;  /* 0x0000001000587202 */ /* 0x000fe40000000f00 */
[----:B------:R-:W-:-:S07]  /*c560*/  MOV R135, R123 ;  /* 0x0000007b00877202 */ /* 0x000fce0000000f00 */
[----:B------:R-:W-:Y:S05]  /*c570*/  WARPSYNC.COLLECTIVE R91, `(.L_x_129) ;  /* 0x000000005b087348 */ /* 0x000fea0003c00000 */
[----:B------:R0:W1:Y:S02]  /*c580*/  SHFL.IDX P0, R123, R88, R89, R90 ;  /* 0x00000059587b7389 */ /* 0x000064000000005a */
[----:B01----:R-:W-:Y:S05]  /*c590*/  ENDCOLLECTIVE ;  /* 0x000000000000791b */ /* 0x003fea0003800000 */
.L_x_129:
[----:B------:R-:W-:Y:S01]  /*c5a0*/  FFMA R80, R11, R137, R80 ;  /* 0x000000890b507223 */ /* 0x000fe20000000050 */
[----:B------:R-:W-:Y:S02]  /*c5b0*/  MOV R88, R17 ;  /* 0x0000001100587202 */ /* 0x000fe40000000f00 */
[----:B------:R-:W-:-:S07]  /*c5c0*/  MOV R137, R123 ;  /* 0x0000007b00897202 */ /* 0x000fce0000000f00 */
[----:B------:R-:W-:Y:S05]  /*c5d0*/  WARPSYNC.COLLECTIVE R91, `(.L_x_130) ;  /* 0x000000005b087348 */ /* 0x000fea0003c00000 */
[----:B------:R0:W1:Y:S02]  /*c5e0*/  SHFL.IDX P0, R123, R88, R89, R90 ;  /* 0x00000059587b7389 */ /* 0x000064000000005a */
[----:B01----:R-:W-:Y:S05]  /*c5f0*/  ENDCOLLECTIVE ;  /* 0x000000000000791b */ /* 0x003fea0003800000 */
.L_x_130:
        /* <DEDUP_REMOVED lines=9> */
[----:B------:R-:W-:Y:S02]  /*c690*/  MOV R88, R18 ;  /* 0x0000001200587202 */ /* 0x000fe40000000f00 */
[----:B------:R-:W-:-:S07]  /*c6a0*/  MOV R76, R123 ;  /* 0x0000007b004c7202 */ /* 0x000fce0000000f00 */
[----:B------:R-:W-:Y:S05]  /*c6b0*/  WARPSYNC.COLLECTIVE R91, `(.L_x_131) ;  /* 0x000000005b087348 */ /* 0x000fea0003c00000 */
[----:B------:R0:W1:Y:S02]  /*c6c0*/  SHFL.IDX P0, R123, R88, R89, R90 ;  /* 0x00000059587b7389 */ /* 0x000064000000005a */
[----:B01----:R-:W-:Y:S05]  /*c6d0*/  ENDCOLLECTIVE ;  /* 0x000000000000791b */ /* 0x003fea0003800000 */
.L_x_131:
[----:B------:R-:W-:Y:S01]  /*c6e0*/  MOV R88, R19 ;  /* 0x0000001300587202 */ /* 0x000fe20000000f00 */
[-C--:B------:R-:W-:Y:S01]  /*c6f0*/  FFMA R64, R83, R123.reuse, R64 ;  /* 0x0000007b53407223 */ /* 0x080fe20000000040 */
[----:B------:R-:W-:-:S07]  /*c700*/  FFMA R65, R10, R123, R65 ;  /* 0x0000007b0a417223 */ /* 0x000fce0000000041 */
[----:B------:R-:W-:Y:S05]  /*c710*/  WARPSYNC.COLLECTIVE R91, `(.L_x_132) ;  /* 0x000000005b087348 */ /* 0x000fea0003c00000 */
[----:B------:R0:W1:Y:S02]  /*c720*/  SHFL.IDX P0, R123, R88, R89, R90 ;  /* 0x00000059587b7389 */ /* 0x000064000000005a */
[----:B01----:R-:W-:Y:S05]  /*c730*/  ENDCOLLECTIVE ;  /* 0x000000000000791b */ /* 0x003fea0003800000 */
.L_x_132:
[-C--:B------:R-:W-:Y:S01]  /*c740*/  FFMA R50, R83, R85.reuse, R50 ;  /* 0x0000005553327223 */ /* 0x080fe20000000032 */
[----:B------:R-:W-:Y:S01]  /*c750*/  FFMA R51, R10, R85, R51 ;  /* 0x000000550a337223 */ /* 0x000fe20000000033 */
[----:B------:R-:W-:Y:S02]  /*c760*/  MOV R88, R20 ;  /* 0x0000001400587202 */ /* 0x000fe40000000f00 */
[----:B------:R-:W-:-:S07]  /*c770*/  MOV R85, R123 ;  /* 0x0000007b00557202 */ /* 0x000fce0000000f00 */
[----:B------:R-:W-:Y:S05]  /*c780*/  WARPSYNC.COLLECTIVE R91, `(.L_x_133) ;  /* 0x000000005b087348 */ /* 0x000fea0003c00000 */
[----:B------:R0:W1:Y:S02]  /*c790*/  SHFL.IDX P0, R123, R88, R89, R90 ;  /* 0x00000059587b7389 */ /* 0x000064000000005a */
[----:B01----:R-:W-:Y:S05]  /*c7a0*/  ENDCOLLECTIVE ;  /* 0x000000000000791b */ /* 0x003fea0003800000 */
.L_x_133:
[-C--:B------:R-:W-:Y:S01]  /*c7b0*/  FFMA R52, R83, R129.reuse, R52 ;  /* 0x0000008153347223 */ /* 0x080fe20000000034 */
[----:B------:R-:W-:Y:S01]  /*c7c0*/  FFMA R53, R10, R129, R53 ;  /* 0x000000810a357223 */ /* 0x000fe20000000035 */
[----:B------:R-:W-:Y:S02]  /*c7d0*/  MOV R88, R21 ;  /* 0x0000001500587202 */ /* 0x000fe40000000f00 */
[----:B------:R-:W-:-:S07]  /*c7e0*/  MOV R129, R123 ;  /* 0x0000007b00817202 */ /* 0x000fce0000000f00 */
[----:B------:R-:W-:Y:S05]  /*c7f0*/  WARPSYNC.COLLECTIVE R91, `(.L_x_134) ;  /* 0x000000005b087348 */ /* 0x000fea0003c00000 */
[----:B------:R0:W1:Y:S02]  /*c800*/  SHFL.IDX P0, R123, R88, R89, R90 ;  /* 0x00000059587b7389 */ /* 0x000064000000005a */
[----:B01----:R-:W-:Y:S05]  /*c810*/  ENDCOLLECTIVE ;  /* 0x000000000000791b */ /* 0x003fea0003800000 */
.L_x_134:
[-C--:B------:R-:W-:Y:S01]  /*c820*/  FFMA R54, R83, R131.reuse, R54 ;  /* 0x0000008353367223 */ /* 0x080fe20000000036 */
[----:B------:R-:W-:Y:S01]  /*c830*/  FFMA R55, R10, R131, R55 ;  /* 0x000000830a377223 */ /* 0x000fe20000000037 */
[----:B------:R-:W-:Y:S02]  /*c840*/  MOV R88, R22 ;  /* 0x0000001600587202 */ /* 0x000fe40000000f00 */
[----:B------:R-:W-:-:S07]  /*c850*/  MOV R131, R123 ;  /* 0x0000007b00837202 */ /* 0x000fce0000000f00 */
[----:B------:R-:W-:Y:S05]  /*c860*/  WARPSYNC.COLLECTIVE R91, `(.L_x_135) ;  /* 0x000000005b087348 */ /* 0x000fea0003c00000 */
[----:B------:R0:W1:Y:S02]  /*c870*/  SHFL.IDX P0, R123, R88, R89, R90 ;  /* 0x00000059587b7389 */ /* 0x000064000000005a */
[----:B01----:R-:W-:Y:S05]  /*c880*/  ENDCOLLECTIVE ;  /* 0x000000000000791b */ /* 0x003fea0003800000 */
.L_x_135:
[-C--:B------:R-:W-:Y:S01]  /*c890*/  FFMA R56, R83, R133.reuse, R56 ;  /* 0x0000008553387223 */ /* 0x080fe20000000038 */
[----:B------:R-:W-:Y:S01]  /*c8a0*/  FFMA R57, R10, R133, R57 ;  /* 0x000000850a397223 */ /* 0x000fe20000000039 */
[----:B------:R-:W-:Y:S02]  /*c8b0*/  MOV R88, R23 ;  /* 0x0000001700587202 */ /* 0x000fe40000000f00 */
[----:B------:R-:W-:-:S07]  /*c8c0*/  MOV R133, R123 ;  /* 0x0000007b00857202 */ /* 0x000fce0000000f00 */
[----:B------:R-:W-:Y:S05]  /*c8d0*/  WARPSYNC.COLLECTIVE R91, `(.L_x_136) ;  /* 0x000000005b087348 */ /* 0x000fea0003c00000 */
[----:B------:R0:W1:Y:S02]  /*c8e0*/  SHFL.IDX P0, R123, R88, R89, R90 ;  /* 0x00000059587b7389 */ /* 0x000064000000005a */
[----:B01----:R-:W-:Y:S05]  /*c8f0*/  ENDCOLLECTIVE ;  /* 0x000000000000791b */ /* 0x003fea0003800000 */
.L_x_136:
[-C--:B------:R-:W-:Y:S01]  /*c900*/  FFMA R58, R83, R135.reuse, R58 ;  /* 0x00000087533a7223 */ /* 0x080fe2000000003a */
[----:B------:R-:W-:Y:S01]  /*c910*/  FFMA R59, R10, R135, R59 ;  /* 0x000000870a3b7223 */ /* 0x000fe2000000003b */
[----:B------:R-:W-:Y:S02]  /*c920*/  MOV R88, R24 ;  /* 0x0000001800587202 */ /* 0x000fe40000000f00 */
[----:B------:R-:W-:-:S07]  /*c930*/  MOV R135, R123 ;  /* 0x0000007b00877202 */ /* 0x000fce0000000f00 */
[----:B------:R-:W-:Y:S05]  /*c940*/  WARPSYNC.COLLECTIVE R91, `(.L_x_137) ;  /* 0x000000005b087348 */ /* 0x000fea0003c00000 */
[----:B------:R0:W1:Y:S02]  /*c950*/  SHFL.IDX P0, R123, R88, R89, R90 ;  /* 0x00000059587b7389 */ /* 0x000064000000005a */
[----:B01----:R-:W-:Y:S05]  /*c960*/  ENDCOLLECTIVE ;  /* 0x000000000000791b */ /* 0x003fea0003800000 */
.L_x_137:
[-C--:B------:R-:W-:Y:S01]  /*c970*/  FFMA R60, R83, R137.reuse, R60 ;  /* 0x00000089533c7223 */ /* 0x080fe2000000003c */
[----:B------:R-:W-:Y:S01]  /*c980*/  FFMA R61, R10, R137, R61 ;  /* 0x000000890a3d7223 */ /* 0x000fe2000000003d */
[----:B------:R-:W-:Y:S02]  /*c990*/  MOV R88, R25 ;  /* 0x0000001900587202 */ /* 0x000fe40000000f00 */
[----:B------:R-:W-:-:S07]  /*c9a0*/  MOV R137, R123 ;  /* 0x0000007b00897202 */ /* 0x000fce0000000f00 */
[----:B------:R-:W-:Y:S05]  /*c9b0*/  WARPSYNC.COLLECTIVE R91, `(.L_x_138) ;  /* 0x000000005b087348 */ /* 0x000fea0003c00000 */
[----:B------:R0:W1:Y:S02]  /*c9c0*/  SHFL.IDX P0, R123, R88, R89, R90 ;  /* 0x00000059587b7389 */ /* 0x000064000000005a */
[----:B01----:R-:W-:Y:S05]  /*c9d0*/  ENDCOLLECTIVE ;  /* 0x000000000000791b */ /* 0x003fea0003800000 */
.L_x_138:
[----:B------:R-:W-:Y:S02]  /*c9e0*/  MOV R88, R26 ;  /* 0x0000001a00587202 */ /* 0x000fe40000000f00 */
[----:B------:R-:W-:-:S07]  /*c9f0*/  MOV R139, R123 ;  /* 0x0000007b008b7202 */ /* 0x000fce0000000f00 */
[----:B------:R-:W-:Y:S05]  /*ca00*/  WARPSYNC.COLLECTIVE R91, `(.L_x_139) ;  /* 0x000000005b087348 */ /* 0x000fea0003c00000 */
[----:B------:R0:W1:Y:S02]  /*ca10*/  SHFL.IDX P0, R123, R88, R89, R90 ;  /* 0x00000059587b7389 */ /* 0x000064000000005a */
[----:B01----:R-:W-:Y:S05]  /*ca20*/  ENDCOLLECTIVE ;  /* 0x000000000000791b */ /* 0x003fea0003800000 */
.L_x_139:
[----:B------:R-:W-:Y:S02]  /*ca30*/  MOV R88, R28 ;  /* 0x0000001c00587202 */ /* 0x000fe40000000f00 */
[----:B------:R-:W-:-:S07]  /*ca40*/  MOV R141, R123 ;  /* 0x0000007b008d7202 */ /* 0x000fce0000000f00 */
[----:B------:R-:W-:Y:S05]  /*ca50*/  WARPSYNC.COLLECTIVE R91, `(.L_x_140) ;  /* 0x000000005b087348 */ /* 0x000fea0003c00000 */
[----:B------:R0:W1:Y:S02]  /*ca60*/  SHFL.IDX P0, R123, R88, R89, R90 ;  /* 0x00000059587b7389 */ /* 0x000064000000005a */
[----:B01----:R-:W-:Y:S05]  /*ca70*/  ENDCOLLECTIVE ;  /* 0x000000000000791b */ /* 0x003fea0003800000 */
.L_x_140:
[----:B------:R-:W-:Y:S02]  /*ca80*/  MOV R88, R29 ;  /* 0x0000001d00587202 */ /* 0x000fe40000000f00 */
[----:B------:R-:W-:-:S07]  /*ca90*/  MOV R143, R123 ;  /* 0x0000007b008f7202 */ /* 0x000fce0000000f00 */
[----:B------:R-:W-:Y:S05]  /*caa0*/  WARPSYNC.COLLECTIVE R91, `(.L_x_141) ;  /* 0x000000005b087348 */ /* 0x000fea0003c00000 */
[----:B------:R0:W1:Y:S02]  /*cab0*/  SHFL.IDX P0, R123, R88, R89, R90 ;  /* 0x00000059587b7389 */ /* 0x000064000000005a */
[----:B01----:R-:W-:Y:S05]  /*cac0*/  ENDCOLLECTIVE ;  /* 0x000000000000791b */ /* 0x003fea0003800000 */
.L_x_141:
[----:B------:R-:W-:Y:S02]  /*cad0*/  MOV R88, R30 ;  /* 0x0000001e00587202 */ /* 0x000fe40000000f00 */
[----:B------:R-:W-:-:S07]  /*cae0*/  MOV R145, R123 ;  /* 0x0000007b00917202 */ /* 0x000fce0000000f00 */
[----:B------:R-:W-:Y:S05]  /*caf0*/  WARPSYNC.COLLECTIVE R91, `(.L_x_142) ;  /* 0x000000005b087348 */ /* 0x000fea0003c00000 */
[----:B------:R0:W1:Y:S02]  /*cb00*/  SHFL.IDX P0, R123, R88, R89, R90 ;  /* 0x00000059587b7389 */ /* 0x000064000000005a */
[----:B01----:R-:W-:Y:S05]  /*cb10*/  ENDCOLLECTIVE ;  /* 0x000000000000791b */ /* 0x003fea0003800000 */
.L_x_142:
[----:B------:R-:W-:Y:S01]  /*cb20*/  MOV R88, R31 ;  /* 0x0000001f00587202 */ /* 0x000fe20000000f00 */
[-C--:B------:R-:W-:Y:S01]  /*cb30*/  FFMA R102, R83, R123.reuse, R102 ;  /* 0x0000007b53667223 */ /* 0x080fe20000000066 */
[----:B------:R-:W-:-:S07]  /*cb40*/  FFMA R103, R10, R123, R103 ;  /* 0x0000007b0a677223 */ /* 0x000fce0000000067 */
[----:B------:R-:W-:Y:S05]  /*cb50*/  WARPSYNC.COLLECTIVE R91, `(.L_x_143) ;  /* 0x000000005b087348 */ /* 0x000fea0003c00000 */
[----:B------:R0:W1:Y:S02]  /*cb60*/  SHFL.IDX P0, R123, R88, R89, R90 ;  /* 0x00000059587b7389 */ /* 0x000064000000005a */
[----:B01----:R-:W-:Y:S05]  /*cb70*/  ENDCOLLECTIVE ;  /* 0x000000000000791b */ /* 0x003fea0003800000 */
.L_x_143:
[CC--:B------:R-:W-:Y:S01]  /*cb80*/  FFMA R48, R83.reuse, R0.reuse, R48 ;  /* 0x0000000053307223 */ /* 0x0c0fe20000000030 */
[C---:B------:R-:W-:Y:S01]  /*cb90*/  FFMA R81, R10.reuse, R0, R81 ;  /* 0x000000000a517223 */ /* 0x040fe20000000051 */
        /* <DEDUP_REMOVED lines=12> */
.L_x_144:
[-C--:B------:R-:W-:Y:S01]  /*cc60*/  FFMA R62, R83, R76.reuse, R62 ;  /* 0x0000004c533e7223 */ /* 0x080fe2000000003e */
[----:B------:R-:W-:Y:S01]  /*cc70*/  FFMA R63, R10, R76, R63 ;  /* 0x0000004c0a3f7223 */ /* 0x000fe2000000003f */
[----:B------:R-:W-:Y:S02]  /*cc80*/  MOV R88, R34 ;  /* 0x0000002200587202 */ /* 0x000fe40000000f00 */
[----:B------:R-:W-:-:S07]  /*cc90*/  MOV R76, R123 ;  /* 0x0000007b004c7202 */ /* 0x000fce0000000f00 */
[----:B------:R-:W-:Y:S05]  /*cca0*/  WARPSYNC.COLLECTIVE R91, `(.L_x_145) ;  /* 0x000000005b087348 */ /* 0x000fea0003c00000 */
[----:B------:R0:W1:Y:S02]  /*ccb0*/  SHFL.IDX P0, R123, R88, R89, R90 ;  /* 0x00000059587b7389 */ /* 0x000064000000005a */
[----:B01----:R-:W-:Y:S05]  /*ccc0*/  ENDCOLLECTIVE ;  /* 0x000000000000791b */ /* 0x003fea0003800000 */
.L_x_145:
[-C--:B------:R-:W-:Y:S01]  /*ccd0*/  FFMA R66, R83, R85.reuse, R66 ;  /* 0x0000005553427223 */ /* 0x080fe20000000042 */
[----:B------:R-:W-:Y:S01]  /*cce0*/  FFMA R67, R10, R85, R67 ;  /* 0x000000550a437223 */ /* 0x000fe20000000043 */
[----:B------:R-:W-:Y:S02]  /*ccf0*/  MOV R88, R35 ;  /* 0x0000002300587202 */ /* 0x000fe40000000f00 */
[----:B------:R-:W-:-:S07]  /*cd00*/  MOV R85, R123 ;  /* 0x0000007b00557202 */ /* 0x000fce0000000f00 */
[----:B------:R-:W-:Y:S05]  /*cd10*/  WARPSYNC.COLLECTIVE R91, `(.L_x_146) ;  /* 0x000000005b087348 */ /* 0x000fea0003c00000 */
[----:B------:R0:W1:Y:S02]  /*cd20*/  SHFL.IDX P0, R123, R88, R89, R90 ;  /* 0x00000059587b7389 */ /* 0x000064000000005a */
[----:B01----:R-:W-:Y:S05]  /*cd30*/  ENDCOLLECTIVE ;  /* 0x000000000000791b */ /* 0x003fea0003800000 */
.L_x_146:
[----:B------:R-:W-:Y:S02]  /*cd40*/  MOV R88, R36 ;  /* 0x0000002400587202 */ /* 0x000fe40000000f00 */
[----:B------:R-:W-:-:S07]  /*cd50*/  MOV R78, R123 ;  /* 0x0000007b004e7202 */ /* 0x000fce0000000f00 */
[----:B------:R-:W-:Y:S05]  /*cd60*/  WARPSYNC.COLLECTIVE R91, `(.L_x_147) ;  /* 0x000000005b087348 */ /* 0x000fea0003c00000 */
[----:B------:R0:W1:Y:S02]  /*cd70*/  SHFL.IDX P0, R123, R88, R89, R90 ;  /* 0x00000059587b7389 */ /* 0x000064000000005a */
[----:B01----:R-:W-:Y:S05]  /*cd80*/  ENDCOLLECTIVE ;  /* 0x000000000000791b */ /* 0x003fea0003800000 */
.L_x_147:
[----:B------:R-:W-:Y:S02]  /*cd90*/  MOV R88, R37 ;  /* 0x0000002500587202 */ /* 0x000fe40000000f00 */
[----:B------:R-:W-:-:S07]  /*cda0*/  MOV R122, R123 ;  /* 0x0000007b007a7202 */ /* 0x000fce0000000f00 */
[----:B------:R-:W-:Y:S05]  /*cdb0*/  WARPSYNC.COLLECTIVE R91, `(.L_x_148) ;  /* 0x000000005b087348 */ /* 0x000fea0003c00000 */
[----:B------:R0:W1:Y:S02]  /*cdc0*/  SHFL.IDX P0, R123, R88, R89, R90 ;  /* 0x00000059587b7389 */ /* 0x000064000000005a */
[----:B01----:R-:W-:Y:S05]  /*cdd0*/  ENDCOLLECTIVE ;  /* 0x000000000000791b */ /* 0x003fea0003800000 */
.L_x_148:
[----:B------:R-:W-:Y:S02]  /*cde0*/  MOV R88, R38 ;  /* 0x0000002600587202 */ /* 0x000fe40000000f00 */
[----:B------:R-:W-:-:S07]  /*cdf0*/  MOV R124, R123 ;  /* 0x0000007b007c7202 */ /* 0x000fce0000000f00 */
[----:B------:R-:W-:Y:S05]  /*ce00*/  WARPSYNC.COLLECTIVE R91, `(.L_x_149) ;  /* 0x000000005b087348 */ /* 0x000fea0003c00000 */
[----:B------:R0:W1:Y:S02]  /*ce10*/  SHFL.IDX P0, R123, R88, R89, R90 ;  /* 0x00000059587b7389 */ /* 0x000064000000005a */
[----:B01----:R-:W-:Y:S05]  /*ce20*/  ENDCOLLECTIVE ;  /* 0x000000000000791b */ /* 0x003fea0003800000 */
.L_x_149:
[----:B------:R-:W-:Y:S02]  /*ce30*/  MOV R88, R39 ;  /* 0x0000002700587202 */ /* 0x000fe40000000f00 */
[----:B------:R-:W-:-:S07]  /*ce40*/  MOV R126, R123 ;  /* 0x0000007b007e7202 */ /* 0x000fce0000000f00 */
[----:B------:R-:W-:Y:S05]  /*ce50*/  WARPSYNC.COLLECTIVE R91, `(.L_x_150) ;  /* 0x000000005b087348 */ /* 0x000fea0003c00000 */
[----:B------:R0:W1:Y:S02]  /*ce60*/  SHFL.IDX P0, R123, R88, R89, R90 ;  /* 0x00000059587b7389 */ /* 0x000064000000005a */
[----:B01----:R-:W-:Y:S05]  /*ce70*/  ENDCOLLECTIVE ;  /* 0x000000000000791b */ /* 0x003fea0003800000 */
.L_x_150:
[-C--:B------:R-:W-:Y:S01]  /*ce80*/  FFMA R68, R83, R129.reuse, R68 ;  /* 0x0000008153447223 */ /* 0x080fe20000000044 */
[----:B------:R-:W-:Y:S01]  /*ce90*/  FFMA R69, R10, R129, R69 ;  /* 0x000000810a457223 */ /* 0x000fe20000000045 */
[----:B------:R-:W-:Y:S02]  /*cea0*/  MOV R88, R40 ;  /* 0x0000002800587202 */ /* 0x000fe40000000f00 */
[----:B------:R-:W-:-:S07]  /*ceb0*/  MOV R129, R123 ;  /* 0x0000007b00817202 */ /* 0x000fce0000000f00 */
[----:B------:R-:W-:Y:S05]  /*cec0*/  WARPSYNC.COLLECTIVE R91, `(.L_x_151) ;  /* 0x000000005b087348 */ /* 0x000fea0003c00000 */
[----:B------:R0:W1:Y:S02]  /*ced0*/  SHFL.IDX P0, R123, R88, R89, R90 ;  /* 0x00000059587b7389 */ /* 0x000064000000005a */
[----:B01----:R-:W-:Y:S05]  /*cee0*/  ENDCOLLECTIVE ;  /* 0x000000000000791b */ /* 0x003fea0003800000 */
.L_x_151:
[-C--:B------:R-:W-:Y:S01]  /*cef0*/  FFMA R70, R83, R131.reuse, R70 ;  /* 0x0000008353467223 */ /* 0x080fe20000000046 */
[----:B------:R-:W-:Y:S01]  /*cf00*/  FFMA R71, R10, R131, R71 ;  /* 0x000000830a477223 */ /* 0x000fe20000000047 */
[----:B------:R-:W-:Y:S02]  /*cf10*/  MOV R88, R41 ;  /* 0x0000002900587202 */ /* 0x000fe40000000f00 */
[----:B------:R-:W-:-:S07]  /*cf20*/  MOV R131, R123 ;  /* 0x0000007b00837202 */ /* 0x000fce0000000f00 */
[----:B------:R-:W-:Y:S05]  /*cf30*/  WARPSYNC.COLLECTIVE R91, `(.L_x_152) ;  /* 0x000000005b087348 */ /* 0x000fea0003c00000 */
[----:B------:R0:W1:Y:S02]  /*cf40*/  SHFL.IDX P0, R123, R88, R89, R90 ;  /* 0x00000059587b7389 */ /* 0x000064000000005a */
[----:B01----:R-:W-:Y:S05]  /*cf50*/  ENDCOLLECTIVE ;  /* 0x000000000000791b */ /* 0x003fea0003800000 */
.L_x_152:
[-C--:B------:R-:W-:Y:S01]  /*cf60*/  FFMA R72, R83, R133.reuse, R72 ;  /* 0x0000008553487223 */ /* 0x080fe20000000048 */
[----:B------:R-:W-:Y:S01]  /*cf70*/  FFMA R73, R10, R133, R73 ;  /* 0x000000850a497223 */ /* 0x000fe20000000049 */
[----:B------:R-:W-:Y:S02]  /*cf80*/  MOV R88, R42 ;  /* 0x0000002a00587202 */ /* 0x000fe40000000f00 */
[----:B------:R-:W-:-:S07]  /*cf90*/  MOV R133, R123 ;  /* 0x0000007b00857202 */ /* 0x000fce0000000f00 */
[----:B------:R-:W-:Y:S05]  /*cfa0*/  WARPSYNC.COLLECTIVE R91, `(.L_x_153) ;  /* 0x000000005b087348 */ /* 0x000fea0003c00000 */
[----:B------:R0:W1:Y:S02]  /*cfb0*/  SHFL.IDX P0, R123, R88, R89, R90 ;  /* 0x00000059587b7389 */ /* 0x000064000000005a */
[----:B01----:R-:W-:Y:S05]  /*cfc0*/  ENDCOLLECTIVE ;  /* 0x000000000000791b */ /* 0x003fea0003800000 */
.L_x_153:
[----:B------:R-:W-:Y:S02]  /*cfd0*/  MOV R88, R43 ;  /* 0x0000002b00587202 */ /* 0x000fe40000000f00 */
[----:B------:R-:W-:Y:S02]  /*cfe0*/  MOV R89, R84 ;  /* 0x0000005400597202 */ /* 0x000fe40000000f00 */
[----:B------:R-:W-:-:S07]  /*cff0*/  MOV R136, R123 ;  /* 0x0000007b00887202 */ /* 0x000fce0000000f00 */
[----:B------:R-:W-:Y:S05]  /*d000*/  WARPSYNC.COLLECTIVE R91, `(.L_x_154) ;  /* 0x000000005b087348 */ /* 0x000fea0003c00000 */
[----:B------:R0:W1:Y:S02]  /*d010*/  SHFL.IDX P0, R123, R88, R89, R90 ;  /* 0x00000059587b7389 */ /* 0x000064000000005a */
[----:B01----:R-:W-:Y:S05]  /*d020*/  ENDCOLLECTIVE ;  /* 0x000000000000791b */ /* 0x003fea0003800000 */
.L_x_154:
[----:B------:R-:W-:Y:S01]  /*d030*/  MOV R88, R33 ;  /* 0x0000002100587202 */ /* 0x000fe20000000f00 */
[C---:B------:R-:W-:Y:S01]  /*d040*/  FFMA R132, R123.reuse, R79, R132 ;  /* 0x0000004f7b847223 */ /* 0x040fe20000000084 */
[----:B------:R-:W-:-:S07]  /*d050*/  FFMA R77, R123, R0, R77 ;  /* 0x000000007b4d7223 */ /* 0x000fce000000004d */
[----:B------:R-:W-:Y:S05]  /*d060*/  WARPSYNC.COLLECTIVE R91, `(.L_x_155) ;  /* 0x000000005b087348 */ /* 0x000fea0003c00000 */
[----:B------:R0:W1:Y:S02]  /*d070*/  SHFL.IDX P0, R123, R88, R89, R90 ;  /* 0x00000059587b7389 */ /* 0x000064000000005a */
[----:B01----:R-:W-:Y:S05]  /*d080*/  ENDCOLLECTIVE ;  /* 0x000000000000791b */ /* 0x003fea0003800000 */
.L_x_155:
        /* <DEDUP_REMOVED lines=14> */
[C---:B------:R-:W-:Y:S01]  /*d170*/  FFMA R121, R10.reuse, R133, R121 ;  /* 0x000000850a797223 */ /* 0x040fe20000000079 */
[----:B------:R-:W-:Y:S01]  /*d180*/  FFMA R125, R10, R136, R125 ;  /* 0x000000880a7d7223 */ /* 0x000fe2000000007d */
[----:B------:R-:W-:-:S07]  /*d190*/  MOV R10, R123 ;  /* 0x0000007b000a7202 */ /* 0x000fce0000000f00 */
[----:B------:R-:W-:Y:S05]  /*d1a0*/  WARPSYNC.COLLECTIVE R91, `(.L_x_156) ;  /* 0x000000005b087348 */ /* 0x000fea0003c00000 */
[----:B------:R0:W1:Y:S02]  /*d1b0*/  SHFL.IDX P0, R123, R88, R89, R90 ;  /* 0x00000059587b7389 */ /* 0x000064000000005a */
[----:B01----:R-:W-:Y:S05]  /*d1c0*/  ENDCOLLECTIVE ;  /* 0x000000000000791b */ /* 0x003fea0003800000 */
.L_x_156:
        /* <DEDUP_REMOVED lines=20> */
.L_x_157:
[----:B------:R-:W-:Y:S02]  /*d310*/  MOV R88, R13 ;  /* 0x0000000d00587202 */ /* 0x000fe40000000f00 */
[----:B------:R-:W-:-:S07]  /*d320*/  MOV R85, R123 ;  /* 0x0000007b00557202 */ /* 0x000fce0000000f00 */
[----:B------:R-:W-:Y:S05]  /*d330*/  WARPSYNC.COLLECTIVE R91, `(.L_x_158) ;  /* 0x000000005b087348 */ /* 0x000fea0003c00000 */
[----:B------:R0:W1:Y:S02]  /*d340*/  SHFL.IDX P0, R123, R88, R89, R90 ;  /* 0x00000059587b7389 */ /* 0x000064000000005a */
[----:B01----:R-:W-:Y:S05]  /*d350*/  ENDCOLLECTIVE ;  /* 0x000000000000791b */ /* 0x003fea0003800000 */
.L_x_158:
[----:B------:R-:W-:Y:S02]  /*d360*/  MOV R88, R14 ;  /* 0x0000000e00587202 */ /* 0x000fe40000000f00 */
[----:B------:R-:W-:-:S07]  /*d370*/  MOV R129, R123 ;  /* 0x0000007b00817202 */ /* 0x000fce0000000f00 */
[----:B------:R-:W-:Y:S05]  /*d380*/  WARPSYNC.COLLECTIVE R91, `(.L_x_159) ;  /* 0x000000005b087348 */ /* 0x000fea0003c00000 */
[----:B------:R0:W1:Y:S02]  /*d390*/  SHFL.IDX P0, R123, R88, R89, R90 ;  /* 0x00000059587b7389 */ /* 0x000064000000005a */
[----:B01----:R-:W-:Y:S05]  /*d3a0*/  ENDCOLLECTIVE ;  /* 0x000000000000791b */ /* 0x003fea0003800000 */
.L_x_159:
[----:B------:R-:W-:Y:S02]  /*d3b0*/  MOV R88, R15 ;  /* 0x0000000f00587202 */ /* 0x000fe40000000f00 */
[----:B------:R-:W-:-:S07]  /*d3c0*/  MOV R131, R123 ;  /* 0x0000007b00837202 */ /* 0x000fce0000000f00 */
[----:B------:R-:W-:Y:S05]  /*d3d0*/  WARPSYNC.COLLECTIVE R91, `(.L_x_160) ;  /* 0x000000005b087348 */ /* 0x000fea0003c00000 */
[----:B------:R0:W1:Y:S02]  /*d3e0*/  SHFL.IDX P0, R123, R88, R89, R90 ;  /* 0x00000059587b7389 */ /* 0x000064000000005a */
[----:B01----:R-:W-:Y:S05]  /*d3f0*/  ENDCOLLECTIVE ;  /* 0x000000000000791b */ /* 0x003fea0003800000 */
.L_x_160:
[----:B------:R-:W-:Y:S02]  /*d400*/  MOV R88, R16 ;  /* 0x0000001000587202 */ /* 0x000fe40000000f00 */
[----:B------:R-:W-:-:S07]  /*d410*/  MOV R133, R123 ;  /* 0x0000007b00857202 */ /* 0x000fce0000000f00 */
[----:B------:R-:W-:Y:S05]  /*d420*/  WARPSYNC.COLLECTIVE R91, `(.L_x_161) ;  /* 0x000000005b087348 */ /* 0x000fea0003c00000 */
[----:B------:R0:W1:Y:S02]  /*d430*/  SHFL.IDX P0, R123, R88, R89, R90 ;  /* 0x00000059587b7389 */ /* 0x000064000000005a */
[----:B01----:R-:W-:Y:S05]  /*d440*/  ENDCOLLECTIVE ;  /* 0x000000000000791b */ /* 0x003fea0003800000 */
.L_x_161:
[----:B------:R-:W-:Y:S02]  /*d450*/  MOV R88, R17 ;  /* 0x0000001100587202 */ /* 0x000fe40000000f00 */
[----:B------:R-:W-:-:S07]  /*d460*/  MOV R135, R123 ;  /* 0x0000007b00877202 */ /* 0x000fce0000000f00 */
[----:B------:R-:W-:Y:S05]  /*d470*/  WARPSYNC.COLLECTIVE R91, `(.L_x_162) ;  /* 0x000000005b087348 */ /* 0x000fea0003c00000 */
[----:B------:R0:W1:Y:S02]  /*d480*/  SHFL.IDX P0, R123, R88, R89, R90 ;  /* 0x00000059587b7389 */ /* 0x000064000000005a */
[----:B01----:R-:W-:Y:S05]  /*d490*/  ENDCOLLECTIVE ;  /* 0x000000000000791b */ /* 0x003fea0003800000 */
.L_x_162:
[----:B------:R-:W-:Y:S02]  /*d4a0*/  MOV R88, R18 ;  /* 0x0000001200587202 */ /* 0x000fe40000000f00 */
[----:B------:R-:W-:-:S07]  /*d4b0*/  MOV R76, R123 ;  /* 0x0000007b004c7202 */ /* 0x000fce0000000f00 */
[----:B------:R-:W-:Y:S05]  /*d4c0*/  WARPSYNC.COLLECTIVE R91, `(.L_x_163) ;  /* 0x000000005b087348 */ /* 0x000fea0003c00000 */
[----:B------:R0:W1:Y:S02]  /*d4d0*/  SHFL.IDX P0, R123, R88, R89, R90 ;  /* 0x00000059587b7389 */ /* 0x000064000000005a */
[----:B01----:R-:W-:Y:S05]  /*d4e0*/  ENDCOLLECTIVE ;  /* 0x000000000000791b */ /* 0x003fea0003800000 */
.L_x_163:
[----:B------:R-:W-:Y:S01]  /*d4f0*/  MOV R88, R19 ;  /* 0x0000001300587202 */ /* 0x000fe20000000f00 */
[-C--:B------:R-:W-:Y:S01]  /*d500*/  FFMA R64, R79, R123.reuse, R64 ;  /* 0x0000007b4f407223 */ /* 0x080fe20000000040 */
[----:B------:R-:W-:-:S07]  /*d510*/  FFMA R65, R0, R123, R65 ;  /* 0x0000007b00417223 */ /* 0x000fce0000000041 */
[----:B------:R-:W-:Y:S05]  /*d520*/  WARPSYNC.COLLECTIVE R91, `(.L_x_164) ;  /* 0x000000005b087348 */ /* 0x000fea0003c00000 */
[----:B------:R0:W1:Y:S02]  /*d530*/  SHFL.IDX P0, R123, R88, R89, R90 ;  /* 0x00000059587b7389 */ /* 0x000064000000005a */
[----:B01----:R-:W-:Y:S05]  /*d540*/  ENDCOLLECTIVE ;  /* 0x000000000000791b */ /* 0x003fea0003800000 */
.L_x_164:
[-C--:B------:R-:W-:Y:S01]  /*d550*/  FFMA R50, R79, R83.reuse, R50 ;  /* 0x000000534f327223 */ /* 0x080fe20000000032 */
[----:B------:R-:W-:Y:S01]  /*d560*/  FFMA R51, R0, R83, R51 ;  /* 0x0000005300337223 */ /* 0x000fe20000000033 */
[----:B------:R-:W-:Y:S02]  /*d570*/  MOV R88, R20 ;  /* 0x0000001400587202 */ /* 0x000fe40000000f00 */
[----:B------:R-:W-:-:S07]  /*d580*/  MOV R83, R123 ;  /* 0x0000007b00537202 */ /* 0x000fce0000000f00 */
[----:B------:R-:W-:Y:S05]  /*d590*/  WARPSYNC.COLLECTIVE R91, `(.L_x_165) ;  /* 0x000000005b087348 */ /* 0x000fea0003c00000 */
[----:B------:R0:W1:Y:S02]  /*d5a0*/  SHFL.IDX P0, R123, R88, R89, R90 ;  /* 0x00000059587b7389 */ /* 0x000064000000005a */
[----:B01----:R-:W-:Y:S05]  /*d5b0*/  ENDCOLLECTIVE ;  /* 0x000000000000791b */ /* 0x003fea0003800000 */
.L_x_165:
[-C--:B------:R-:W-:Y:S01]  /*d5c0*/  FFMA R52, R79, R85.reuse, R52 ;  /* 0x000000554f347223 */ /* 0x080fe20000000034 */
[----:B------:R-:W-:Y:S01]  /*d5d0*/  FFMA R53, R0, R85, R53 ;  /* 0x0000005500357223 */ /* 0x000fe20000000035 */
[----:B------:R-:W-:Y:S02]  /*d5e0*/  MOV R88, R21 ;  /* 0x0000001500587202 */ /* 0x000fe40000000f00 */
[----:B------:R-:W-:-:S07]  /*d5f0*/  MOV R85, R123 ;  /* 0x0000007b00557202 */ /* 0x000fce0000000f00 */
[----:B------:R-:W-:Y:S05]  /*d600*/  WARPSYNC.COLLECTIVE R91, `(.L_x_166) ;  /* 0x000000005b087348 */ /* 0x000fea0003c00000 */
[----:B------:R0:W1:Y:S02]  /*d610*/  SHFL.IDX P0, R123, R88, R89, R90 ;  /* 0x00000059587b7389 */ /* 0x000064000000005a */
[----:B01----:R-:W-:Y:S05]  /*d620*/  ENDCOLLECTIVE ;  /* 0x000000000000791b */ /* 0x003fea0003800000 */
.L_x_166:
[-C--:B------:R-:W-:Y:S01]  /*d630*/  FFMA R54, R79, R129.reuse, R54 ;  /* 0x000000814f367223 */ /* 0x080fe20000000036 */
[----:B------:R-:W-:Y:S01]  /*d640*/  FFMA R55, R0, R129, R55 ;  /* 0x0000008100377223 */ /* 0x000fe20000000037 */
[----:B------:R-:W-:Y:S02]  /*d650*/  MOV R88, R22 ;  /* 0x0000001600587202 */ /* 0x000fe40000000f00 */
[----:B------:R-:W-:-:S07]  /*d660*/  MOV R129, R123 ;  /* 0x0000007b00817202 */ /* 0x000fce0000000f00 */
[----:B------:R-:W-:Y:S05]  /*d670*/  WARPSYNC.COLLECTIVE R91, `(.L_x_167) ;  /* 0x000000005b087348 */ /* 0x000fea0003c00000 */
[----:B------:R0:W1:Y:S02]  /*d680*/  SHFL.IDX P0, R123, R88, R89, R90 ;  /* 0x00000059587b7389 */ /* 0x000064000000005a */
[----:B01----:R-:W-:Y:S05]  /*d690*/  ENDCOLLECTIVE ;  /* 0x000000000000791b */ /* 0x003fea0003800000 */
.L_x_167:
[-C--:B------:R-:W-:Y:S01]  /*d6a0*/  FFMA R56, R79, R131.reuse, R56 ;  /* 0x000000834f387223 */ /* 0x080fe20000000038 */
[----:B------:R-:W-:Y:S01]  /*d6b0*/  FFMA R57, R0, R131, R57 ;  /* 0x0000008300397223 */ /* 0x000fe20000000039 */
[----:B------:R-:W-:Y:S02]  /*d6c0*/  MOV R88, R23 ;  /* 0x0000001700587202 */ /* 0x000fe40000000f00 */
[----:B------:R-:W-:-:S07]  /*d6d0*/  MOV R131, R123 ;  /* 0x0000007b00837202 */ /* 0x000fce0000000f00 */
[----:B------:R-:W-:Y:S05]  /*d6e0*/  WARPSYNC.COLLECTIVE R91, `(.L_x_168) ;  /* 0x000000005b087348 */ /* 0x000fea0003c00000 */
[----:B------:R0:W1:Y:S02]  /*d6f0*/  SHFL.IDX P0, R123, R88, R89, R90 ;  /* 0x00000059587b7389 */ /* 0x000064000000005a */
[----:B01----:R-:W-:Y:S05]  /*d700*/  ENDCOLLECTIVE ;  /* 0x000000000000791b */ /* 0x003fea0003800000 */
.L_x_168:
[-C--:B------:R-:W-:Y:S01]  /*d710*/  FFMA R58, R79, R133.reuse, R58 ;  /* 0x000000854f3a7223 */ /* 0x080fe2000000003a */
[----:B------:R-:W-:Y:S01]  /*d720*/  FFMA R59, R0, R133, R59 ;  /* 0x00000085003b7223 */ /* 0x000fe2000000003b */
[----:B------:R-:W-:Y:S02]  /*d730*/  MOV R88, R24 ;  /* 0x0000001800587202 */ /* 0x000fe40000000f00 */
[----:B------:R-:W-:-:S07]  /*d740*/  MOV R133, R123 ;  /* 0x0000007b00857202 */ /* 0x000fce0000000f00 */
[----:B------:R-:W-:Y:S05]  /*d750*/  WARPSYNC.COLLECTIVE R91, `(.L_x_169) ;  /* 0x000000005b087348 */ /* 0x000fea0003c00000 */
[----:B------:R0:W1:Y:S02]  /*d760*/  SHFL.IDX P0, R123, R88, R89, R90 ;  /* 0x00000059587b7389 */ /* 0x000064000000005a */
[----:B01----:R-:W-:Y:S05]  /*d770*/  ENDCOLLECTIVE ;  /* 0x000000000000791b */ /* 0x003fea0003800000 */
.L_x_169:
[-C--:B------:R-:W-:Y:S01]  /*d780*/  FFMA R60, R79, R135.reuse, R60 ;  /* 0x000000874f3c7223 */ /* 0x080fe2000000003c */
[----:B------:R-:W-:Y:S01]  /*d790*/  FFMA R61, R0, R135, R61 ;  /* 0x00000087003d7223 */ /* 0x000fe2000000003d */
[----:B------:R-:W-:Y:S02]  /*d7a0*/  MOV R88, R25 ;  /* 0x0000001900587202 */ /* 0x000fe40000000f00 */
[----:B------:R-:W-:-:S07]  /*d7b0*/  MOV R135, R123 ;  /* 0x0000007b00877202 */ /* 0x000fce0000000f00 */
[----:B------:R-:W-:Y:S05]  /*d7c0*/  WARPSYNC.COLLECTIVE R91, `(.L_x_170) ;  /* 0x000000005b087348 */ /* 0x000fea0003c00000 */
[----:B------:R0:W1:Y:S02]  /*d7d0*/  SHFL.IDX P0, R123, R88, R89, R90 ;  /* 0x00000059587b7389 */ /* 0x000064000000005a */
[----:B01----:R-:W-:Y:S05]  /*d7e0*/  ENDCOLLECTIVE ;  /* 0x000000000000791b */ /* 0x003fea0003800000 */
.L_x_170:
[----:B------:R-:W-:Y:S02]  /*d7f0*/  MOV R88, R26 ;  /* 0x0000001a00587202 */ /* 0x000fe40000000f00 */
[----:B------:R-:W-:-:S07]  /*d800*/  MOV R137, R123 ;  /* 0x0000007b00897202 */ /* 0x000fce0000000f00 */
[----:B------:R-:W-:Y:S05]  /*d810*/  WARPSYNC.COLLECTIVE R91, `(.L_x_171) ;  /* 0x000000005b087348 */ /* 0x000fea0003c00000 */
[----:B------:R0:W1:Y:S02]  /*d820*/  SHFL.IDX P0, R123, R88, R89, R90 ;  /* 0x00000059587b7389 */ /* 0x000064000000005a */
[----:B01----:R-:W-:Y:S05]  /*d830*/  ENDCOLLECTIVE ;  /* 0x000000000000791b */ /* 0x003fea0003800000 */
.L_x_171:
[----:B------:R-:W-:Y:S02]  /*d840*/  MOV R88, R28 ;  /* 0x0000001c00587202 */ /* 0x000fe40000000f00 */
[----:B------:R-:W-:-:S07]  /*d850*/  MOV R139, R123 ;  /* 0x0000007b008b7202 */ /* 0x000fce0000000f00 */
[----:B------:R-:W-:Y:S05]  /*d860*/  WARPSYNC.COLLECTIVE R91, `(.L_x_172) ;  /* 0x000000005b087348 */ /* 0x000fea0003c00000 */
[----:B------:R0:W1:Y:S02]  /*d870*/  SHFL.IDX P0, R123, R88, R89, R90 ;  /* 0x00000059587b7389 */ /* 0x000064000000005a */
[----:B01----:R-:W-:Y:S05]  /*d880*/  ENDCOLLECTIVE ;  /* 0x000000000000791b */ /* 0x003fea0003800000 */
.L_x_172:
[----:B------:R-:W-:Y:S02]  /*d890*/  MOV R88, R29 ;  /* 0x0000001d00587202 */ /* 0x000fe40000000f00 */
[----:B------:R-:W-:-:S07]  /*d8a0*/  MOV R141, R123 ;  /* 0x0000007b008d7202 */ /* 0x000fce0000000f00 */
[----:B------:R-:W-:Y:S05]  /*d8b0*/  WARPSYNC.COLLECTIVE R91, `(.L_x_173) ;  /* 0x000000005b087348 */ /* 0x000fea0003c00000 */
[----:B------:R0:W1:Y:S02]  /*d8c0*/  SHFL.IDX P0, R123, R88, R89, R90 ;  /* 0x00000059587b7389 */ /* 0x000064000000005a */
[----:B01----:R-:W-:Y:S05]  /*d8d0*/  ENDCOLLECTIVE ;  /* 0x000000000000791b */ /* 0x003fea0003800000 */
.L_x_173:
[----:B------:R-:W-:Y:S02]  /*d8e0*/  MOV R88, R30 ;  /* 0x0000001e00587202 */ /* 0x000fe40000000f00 */
[----:B------:R-:W-:-:S07]  /*d8f0*/  MOV R143, R123 ;  /* 0x0000007b008f7202 */ /* 0x000fce0000000f00 */
[----:B------:R-:W-:Y:S05]  /*d900*/  WARPSYNC.COLLECTIVE R91, `(.L_x_174) ;  /* 0x000000005b087348 */ /* 0x000fea0003c00000 */
[----:B------:R0:W1:Y:S02]  /*d910*/  SHFL.IDX P0, R123, R88, R89, R90 ;  /* 0x00000059587b7389 */ /* 0x000064000000005a */
[----:B01----:R-:W-:Y:S05]  /*d920*/  ENDCOLLECTIVE ;  /* 0x000000000000791b */ /* 0x003fea0003800000 */
.L_x_174:
[----:B------:R-:W-:Y:S01]  /*d930*/  MOV R88, R31 ;  /* 0x0000001f00587202 */ /* 0x000fe20000000f00 */
[-C--:B------:R-:W-:Y:S01]  /*d940*/  FFMA R102, R79, R123.reuse, R102 ;  /* 0x0000007b4f667223 */ /* 0x080fe20000000066 */
[----:B------:R-:W-:-:S07]  /*d950*/  FFMA R103, R0, R123, R103 ;  /* 0x0000007b00677223 */ /* 0x000fce0000000067 */
[----:B------:R-:W-:Y:S05]  /*d960*/  WARPSYNC.COLLECTIVE R91, `(.L_x_175) ;  /* 0x000000005b087348 */ /* 0x000fea0003c00000 */
[----:B------:R0:W1:Y:S02]  /*d970*/  SHFL.IDX P0, R123, R88, R89, R90 ;  /* 0x00000059587b7389 */ /* 0x000064000000005a */
[----:B01----:R-:W-:Y:S05]  /*d980*/  ENDCOLLECTIVE ;  /* 0x000000000000791b */ /* 0x003fea0003800000 */
.L_x_175:
[-C--:B------:R-:W-:Y:S01]  /*d990*/  FFMA R48, R79, R10.reuse, R48 ;  /* 0x0000000a4f307223 */ /* 0x080fe20000000030 */
[----:B------:R-:W-:Y:S01]  /*d9a0*/  FFMA R81, R0, R10, R81 ;  /* 0x0000000a00517223 */ /* 0x000fe20000000051 */
[----:B------:R-:W-:Y:S02]  /*d9b0*/  MOV R88, R32 ;  /* 0x0000002000587202 */ /* 0x000fe40000000f00 */
[----:B------:R-:W-:-:S07]  /*d9c0*/  MOV R10, R123 ;  /* 0x0000007b000a7202 */ /* 0x000fce0000000f00 */
[----:B------:R-:W-:Y:S05]  /*d9d0*/  WARPSYNC.COLLECTIVE R91, `(.L_x_176) ;  /* 0x000000005b087348 */ /* 0x000fea0003c00000 */
[----:B------:R0:W1:Y:S02]  /*d9e0*/  SHFL.IDX P0, R123, R88, R89, R90 ;  /* 0x00000059587b7389 */ /* 0x000064000000005a */
[----:B01----:R-:W-:Y:S05]  /*d9f0*/  ENDCOLLECTIVE ;  /* 0x000000000000791b */ /* 0x003fea0003800000 */
.L_x_176:
[-C--:B------:R-:W-:Y:S01]  /*da00*/  FFMA R62, R79, R76.reuse, R62 ;  /* 0x0000004c4f3e7223 */ /* 0x080fe2000000003e */
[----:B------:R-:W-:Y:S01]  /*da10*/  FFMA R63, R0, R76, R63 ;  /* 0x0000004c003f7223 */ /* 0x000fe2000000003f */
[----:B------:R-:W-:Y:S02]  /*da20*/  MOV R88, R34 ;  /* 0x0000002200587202 */ /* 0x000fe40000000f00 */
[----:B------:R-:W-:-:S07]  /*da30*/  MOV R76, R123 ;  /* 0x0000007b004c7202 */ /* 0x000fce0000000f00 */
[----:B------:R-:W-:Y:S05]  /*da40*/  WARPSYNC.COLLECTIVE R91, `(.L_x_177) ;  /* 0x000000005b087348 */ /* 0x000fea0003c00000 */
[----:B------:R0:W1:Y:S02]  /*da50*/  SHFL.IDX P0, R123, R88, R89, R90 ;  /* 0x00000059587b7389 */ /* 0x000064000000005a */
[----:B01----:R-:W-:Y:S05]  /*da60*/  ENDCOLLECTIVE ;  /* 0x000000000000791b */ /* 0x003fea0003800000 */
.L_x_177:
[-C--:B------:R-:W-:Y:S01]  /*da70*/  FFMA R66, R79, R83.reuse, R66 ;  /* 0x000000534f427223 */ /* 0x080fe20000000042 */
[----:B------:R-:W-:Y:S01]  /*da80*/  FFMA R67, R0, R83, R67 ;  /* 0x0000005300437223 */ /* 0x000fe20000000043 */
[----:B------:R-:W-:Y:S02]  /*da90*/  MOV R88, R35 ;  /* 0x0000002300587202 */ /* 0x000fe40000000f00 */
[----:B------:R-:W-:-:S07]  /*daa0*/  MOV R83, R123 ;  /* 0x0000007b00537202 */ /* 0x000fce0000000f00 */
[----:B------:R-:W-:Y:S05]  /*dab0*/  WARPSYNC.COLLECTIVE R91, `(.L_x_178) ;  /* 0x000000005b087348 */ /* 0x000fea0003c00000 */
[----:B------:R0:W1:Y:S02]  /*dac0*/  SHFL.IDX P0, R123, R88, R89, R90 ;  /* 0x00000059587b7389 */ /* 0x000064000000005a */
[----:B01----:R-:W-:Y:S05]  /*dad0*/  ENDCOLLECTIVE ;  /* 0x000000000000791b */ /* 0x003fea0003800000 */
.L_x_178:
[-C--:B------:R-:W-:Y:S01]  /*dae0*/  FFMA R68, R79, R85.reuse, R68 ;  /* 0x000000554f447223 */ /* 0x080fe20000000044 */
[----:B------:R-:W-:Y:S01]  /*daf0*/  FFMA R69, R0, R85, R69 ;  /* 0x0000005500457223 */ /* 0x000fe20000000045 */
[----:B------:R-:W-:Y:S02]  /*db00*/  MOV R88, R36 ;  /* 0x0000002400587202 */ /* 0x000fe40000000f00 */
[----:B------:R-:W-:-:S07]  /*db10*/  MOV R85, R123 ;  /* 0x0000007b00557202 */ /* 0x000fce0000000f00 */
[----:B------:R-:W-:Y:S05]  /*db20*/  WARPSYNC.COLLECTIVE R91, `(.L_x_179) ;  /* 0x000000005b087348 */ /* 0x000fea0003c00000 */
[----:B------:R0:W1:Y:S02]  /*db30*/  SHFL.IDX P0, R123, R88, R89, R90 ;  /* 0x00000059587b7389 */ /* 0x000064000000005a */
[----:B01----:R-:W-:Y:S05]  /*db40*/  ENDCOLLECTIVE ;  /* 0x000000000000791b */ /* 0x003fea0003800000 */
.L_x_179:
[----:B------:R-:W-:Y:S02]  /*db50*/  MOV R88, R37 ;  /* 0x0000002500587202 */ /* 0x000fe40000000f00 */
[----:B------:R-:W-:-:S07]  /*db60*/  MOV R86, R123 ;  /* 0x0000007b00567202 */ /* 0x000fce0000000f00 */
[----:B------:R-:W-:Y:S05]  /*db70*/  WARPSYNC.COLLECTIVE R91, `(.L_x_180) ;  /* 0x000000005b087348 */ /* 0x000fea0003c00000 */
[----:B------:R0:W1:Y:S02]  /*db80*/  SHFL.IDX P0, R123, R88, R89, R90 ;  /* 0x00000059587b7389 */ /* 0x000064000000005a */
[----:B01----:R-:W-:Y:S05]  /*db90*/  ENDCOLLECTIVE ;  /* 0x000000000000791b */ /* 0x003fea0003800000 */
.L_x_180:
[----:B------:R-:W-:Y:S02]  /*dba0*/  MOV R88, R38 ;  /* 0x0000002600587202 */ /* 0x000fe40000000f00 */
[----:B------:R-:W-:-:S07]  /*dbb0*/  MOV R122, R123 ;  /* 0x0000007b007a7202 */ /* 0x000fce0000000f00 */
[----:B------:R-:W-:Y:S05]  /*dbc0*/  WARPSYNC.COLLECTIVE R91, `(.L_x_181) ;  /* 0x000000005b087348 */ /* 0x000fea0003c00000 */
[----:B------:R0:W1:Y:S02]  /*dbd0*/  SHFL.IDX P0, R123, R88, R89, R90 ;  /* 0x00000059587b7389 */ /* 0x000064000000005a */
[----:B01----:R-:W-:Y:S05]  /*dbe0*/  ENDCOLLECTIVE ;  /* 0x000000000000791b */ /* 0x003fea0003800000 */
.L_x_181:
[----:B------:R-:W-:Y:S02]  /*dbf0*/  MOV R88, R39 ;  /* 0x0000002700587202 */ /* 0x000fe40000000f00 */
[----:B------:R-:W-:-:S07]  /*dc00*/  MOV R124, R123 ;  /* 0x0000007b007c7202 */ /* 0x000fce0000000f00 */
[----:B------:R-:W-:Y:S05]  /*dc10*/  WARPSYNC.COLLECTIVE R91, `(.L_x_182) ;  /* 0x000000005b087348 */ /* 0x000fea0003c00000 */
[----:B------:R0:W1:Y:S02]  /*dc20*/  SHFL.IDX P0, R123, R88, R89, R90 ;  /* 0x00000059587b7389 */ /* 0x000064000000005a */
[----:B01----:R-:W-:Y:S05]  /*dc30*/  ENDCOLLECTIVE ;  /* 0x000000000000791b */ /* 0x003fea0003800000 */
.L_x_182:
[----:B------:R-:W-:Y:S02]  /*dc40*/  MOV R88, R40 ;  /* 0x0000002800587202 */ /* 0x000fe40000000f00 */
[----:B------:R-:W-:-:S07]  /*dc50*/  MOV R126, R123 ;  /* 0x0000007b007e7202 */ /* 0x000fce0000000f00 */
[----:B------:R-:W-:Y:S05]  /*dc60*/  WARPSYNC.COLLECTIVE R91, `(.L_x_183) ;  /* 0x000000005b087348 */ /* 0x000fea0003c00000 */
[----:B------:R0:W1:Y:S02]  /*dc70*/  SHFL.IDX P0, R123, R88, R89, R90 ;  /* 0x00000059587b7389 */ /* 0x000064000000005a */
[----:B01----:R-:W-:Y:S05]  /*dc80*/  ENDCOLLECTIVE ;  /* 0x000000000000791b */ /* 0x003fea0003800000 */
.L_x_183:
[-C--:B------:R-:W-:Y:S01]  /*dc90*/  FFMA R70, R79, R129.reuse, R70 ;  /* 0x000000814f467223 */ /* 0x080fe20000000046 */
[----:B------:R-:W-:Y:S01]  /*dca0*/  FFMA R71, R0, R129, R71 ;  /* 0x0000008100477223 */ /* 0x000fe20000000047 */
[----:B------:R-:W-:Y:S02]  /*dcb0*/  MOV R88, R41 ;  /* 0x0000002900587202 */ /* 0x000fe40000000f00 */
[----:B------:R-:W-:-:S07]  /*dcc0*/  MOV R129, R123 ;  /* 0x0000007b00817202 */ /* 0x000fce0000000f00 */
[----:B------:R-:W-:Y:S05]  /*dcd0*/  WARPSYNC.COLLECTIVE R91, `(.L_x_184) ;  /* 0x000000005b087348 */ /* 0x000fea0003c00000 */
[----:B------:R0:W1:Y:S02]  /*dce0*/  SHFL.IDX P0, R123, R88, R89, R90 ;  /* 0x00000059587b7389 */ /* 0x000064000000005a */
[----:B01----:R-:W-:Y:S05]  /*dcf0*/  ENDCOLLECTIVE ;  /* 0x000000000000791b */ /* 0x003fea0003800000 */
.L_x_184:
[-C--:B------:R-:W-:Y:S01]  /*dd00*/  FFMA R72, R79, R131.reuse, R72 ;  /* 0x000000834f487223 */ /* 0x080fe20000000048 */
[----:B------:R-:W-:Y:S01]  /*dd10*/  FFMA R73, R0, R131, R73 ;  /* 0x0000008300497223 */ /* 0x000fe20000000049 */
[----:B------:R-:W-:Y:S02]  /*dd20*/  MOV R88, R42 ;  /* 0x0000002a00587202 */ /* 0x000fe40000000f00 */
[----:B------:R-:W-:-:S07]  /*dd30*/  MOV R131, R123 ;  /* 0x0000007b00837202 */ /* 0x000fce0000000f00 */
[----:B------:R-:W-:Y:S05]  /*dd40*/  WARPSYNC.COLLECTIVE R91, `(.L_x_185) ;  /* 0x000000005b087348 */ /* 0x000fea0003c00000 */
[----:B------:R0:W1:Y:S02]  /*dd50*/  SHFL.IDX P0, R123, R88, R89, R90 ;  /* 0x00000059587b7389 */ /* 0x000064000000005a */
[----:B01----:R-:W-:Y:S05]  /*dd60*/  ENDCOLLECTIVE ;  /* 0x000000000000791b */ /* 0x003fea0003800000 */
.L_x_185:
        /* <DEDUP_REMOVED lines=16> */
[----:B------:R-:W-:-:S05]  /*de70*/  MOV R134, R123 ;  /* 0x0000007b00867202 */ /* 0x000fca0000000f00 */
[----:B------:R-:W-:Y:S01]  /*de80*/  FFMA R11, R79, R134, R11 ;  /* 0x000000864f0b7223 */ /* 0x000fe2000000000b */
[----:B------:R-:W-:-:S04]  /*de90*/  IMAD.WIDE R78, R49, 0x4, R8 ;  /* 0x00000004314e7825 */ /* 0x000fc800078e0208 */
[----:B------:R-:W-:Y:S01]  /*dea0*/  FFMA R105, R0, R10, R105 ;  /* 0x0000000a00697223 */ /* 0x000fe20000000069 */
[----:B------:R0:W5:Y:S04]  /*deb0*/  LDG.E.CONSTANT R49, desc[UR4][R78.64] ;  /* 0x000000044e317981 */ /* 0x000168000c1e9900 */
[----:B------:R0:W5:Y:S01]  /*dec0*/  LDG.E.CONSTANT R10, desc[UR4][R78.64+0x80] ;  /* 0x000080044e0a7981 */ /* 0x000162000c1e9900 */
[----:B------:R-:W-:Y:S02]  /*ded0*/  MOV R88, R43 ;  /* 0x0000002b00587202 */ /* 0x000fe40000000f00 */
[----:B------:R-:W-:-:S07]  /*dee0*/  MOV R89, R82 ;  /* 0x0000005200597202 */ /* 0x000fce0000000f00 */
[----:B0----5:R-:W-:Y:S05]  /*def0*/  WARPSYNC.COLLECTIVE R91, `(.L_x_186) ;  /* 0x000000005b087348 */ /* 0x021fea0003c00000 */
[----:B------:R1:W2:Y:S02]  /*df00*/  SHFL.IDX P0, R123, R88, R89, R90 ;  /* 0x00000059587b7389 */ /* 0x0002a4000000005a */
[----:B012--5:R-:W-:Y:S05]  /*df10*/  ENDCOLLECTIVE ;  /* 0x000000000000791b */ /* 0x027fea0003800000 */
.L_x_186:
[----:B------:R-:W-:Y:S01]  /*df20*/  MOV R88, R33 ;  /* 0x0000002100587202 */ /* 0x000fe20000000f00 */
        /* <DEDUP_REMOVED lines=17> */
[----:B------:R-:W-:-:S07]  /*e040*/  FFMA R77, R123, R10, R77 ;  /* 0x0000000a7b4d7223 */ /* 0x000fce000000004d */
[----:B------:R-:W-:Y:S05]  /*e050*/  WARPSYNC.COLLECTIVE R91, `(.L_x_187) ;  /* 0x000000005b087348 */ /* 0x000fea0003c00000 */
[----:B------:R0:W1:Y:S02]  /*e060*/  SHFL.IDX P0, R123, R88, R89, R90 ;  /* 0x00000059587b7389 */ /* 0x000064000000005a */
[----:B01----:R-:W-:Y:S05]  /*e070*/  ENDCOLLECTIVE ;  /* 0x000000000000791b */ /* 0x003fea0003800000 */
.L_x_187:
[----:B------:R-:W-:Y:S02]  /*e080*/  MOV R88, R27 ;  /* 0x0000001b00587202 */ /* 0x000fe40000000f00 */
[----:B------:R-:W-:-:S07]  /*e090*/  MOV R0, R123 ;  /* 0x0000007b00007202 */ /* 0x000fce0000000f00 */
[----:B------:R-:W-:Y:S05]  /*e0a0*/  WARPSYNC.COLLECTIVE R91, `(.L_x_188) ;  /* 0x000000005b087348 */ /* 0x000fea0003c00000 */
[----:B------:R0:W1:Y:S02]  /*e0b0*/  SHFL.IDX P0, R123, R88, R89, R90 ;  /* 0x00000059587b7389 */ /* 0x000064000000005a */
[----:B01----:R-:W-:Y:S05]  /*e0c0*/  ENDCOLLECTIVE ;  /* 0x000000000000791b */ /* 0x003fea0003800000 */
.L_x_188:
[----:B------:R-:W-:Y:S02]  /*e0d0*/  MOV R88, R12 ;  /* 0x0000000c00587202 */ /* 0x000fe40000000f00 */
[----:B------:R-:W-:-:S07]  /*e0e0*/  MOV R79, R123 ;  /* 0x0000007b004f7202 */ /* 0x000fce0000000f00 */
[----:B------:R-:W-:Y:S05]  /*e0f0*/  WARPSYNC.COLLECTIVE R91, `(.L_x_189) ;  /* 0x000000005b087348 */ /* 0x000fea0003c00000 */
[----:B------:R0:W1:Y:S02]  /*e100*/  SHFL.IDX P0, R123, R88, R89, R90 ;  /* 0x00000059587b7389 */ /* 0x000064000000005a */
[----:B01----:R-:W-:Y:S05]  /*e110*/  ENDCOLLECTIVE ;  /* 0x000000000000791b */ /* 0x003fea0003800000 */
.L_x_189:
[----:B------:R-:W-:Y:S02]  /*e120*/  MOV R88, R13 ;  /* 0x0000000d00587202 */ /* 0x000fe40000000f00 */
[----:B------:R-:W-:-:S07]  /*e130*/  MOV R83, R123 ;  /* 0x0000007b00537202 */ /* 0x000fce0000000f00 */
[----:B------:R-:W-:Y:S05]  /*e140*/  WARPSYNC.COLLECTIVE R91, `(.L_x_190) ;  /* 0x000000005b087348 */ /* 0x000fea0003c00000 */
[----:B------:R0:W1:Y:S02]  /*e150*/  SHFL.IDX P0, R123, R88, R89, R90 ;  /* 0x00000059587b7389 */ /* 0x000064000000005a */
[----:B01----:R-:W-:Y:S05]  /*e160*/  ENDCOLLECTIVE ;  /* 0x000000000000791b */ /* 0x003fea0003800000 */
.L_x_190:
[----:B------:R-:W-:Y:S02]  /*e170*/  MOV R88, R14 ;  /* 0x0000000e00587202 */ /* 0x000fe40000000f00 */
[----:B------:R-:W-:-:S07]  /*e180*/  MOV R85, R123 ;  /* 0x0000007b00557202 */ /* 0x000fce0000000f00 */
[----:B------:R-:W-:Y:S05]  /*e190*/  WARPSYNC.COLLECTIVE R91, `(.L_x_191) ;  /* 0x000000005b087348 */ /* 0x000fea0003c00000 */
[----:B------:R0:W1:Y:S02]  /*e1a0*/  SHFL.IDX P0, R123, R88, R89, R90 ;  /* 0x00000059587b7389 */ /* 0x000064000000005a */
[----:B01----:R-:W-:Y:S05]  /*e1b0*/  ENDCOLLECTIVE ;  /* 0x000000000000791b */ /* 0x003fea0003800000 */
.L_x_191:
[----:B------:R-:W-:Y:S02]  /*e1c0*/  MOV R88, R15 ;  /* 0x0000000f00587202 */ /* 0x000fe40000000f00 */
[----:B------:R-:W-:-:S07]  /*e1d0*/  MOV R129, R123 ;  /* 0x0000007b00817202 */ /* 0x000fce0000000f00 */
[----:B------:R-:W-:Y:S05]  /*e1e0*/  WARPSYNC.COLLECTIVE R91, `(.L_x_192) ;  /* 0x000000005b087348 */ /* 0x000fea0003c00000 */
[----:B------:R0:W1:Y:S02]  /*e1f0*/  SHFL.IDX P0, R123, R88, R89, R90 ;  /* 0x00000059587b7389 */ /* 0x000064000000005a */
[----:B01----:R-:W-:Y:S05]  /*e200*/  ENDCOLLECTIVE ;  /* 0x000000000000791b */ /* 0x003fea0003800000 */
.L_x_192:
[----:B------:R-:W-:Y:S02]  /*e210*/  MOV R88, R16 ;  /* 0x0000001000587202 */ /* 0x000fe40000000f00 */
[----:B------:R-:W-:-:S07]  /*e220*/  MOV R131, R123 ;  /* 0x0000007b00837202 */ /* 0x000fce0000000f00 */
[----:B------:R-:W-:Y:S05]  /*e230*/  WARPSYNC.COLLECTIVE R91, `(.L_x_193) ;  /* 0x000000005b087348 */ /* 0x000fea0003c00000 */
[----:B------:R0:W1:Y:S02]  /*e240*/  SHFL.IDX P0, R123, R88, R89, R90 ;  /* 0x00000059587b7389 */ /* 0x000064000000005a */
[----:B01----:R-:W-:Y:S05]  /*e250*/  ENDCOLLECTIVE ;  /* 0x000000000000791b */ /* 0x003fea0003800000 */
.L_x_193:
[----:B------:R-:W-:Y:S02]  /*e260*/  MOV R88, R17 ;  /* 0x0000001100587202 */ /* 0x000fe40000000f00 */
[----:B------:R-:W-:-:S07]  /*e270*/  MOV R133, R123 ;  /* 0x0000007b00857202 */ /* 0x000fce0000000f00 */
[----:B------:R-:W-:Y:S05]  /*e280*/  WARPSYNC.COLLECTIVE R91, `(.L_x_194) ;  /* 0x000000005b087348 */ /* 0x000fea0003c00000 */
[----:B------:R0:W1:Y:S02]  /*e290*/  SHFL.IDX P0, R123, R88, R89, R90 ;  /* 0x00000059587b7389 */ /* 0x000064000000005a */
[----:B01----:R-:W-:Y:S05]  /*e2a0*/  ENDCOLLECTIVE ;  /* 0x000000000000791b */ /* 0x003fea0003800000 */
.L_x_194:
[----:B------:R-:W-:Y:S02]  /*e2b0*/  MOV R88, R18 ;  /* 0x0000001200587202 */ /* 0x000fe40000000f00 */
[----:B------:R-:W-:-:S07]  /*e2c0*/  MOV R76, R123 ;  /* 0x0000007b004c7202 */ /* 0x000fce0000000f00 */
[----:B------:R-:W-:Y:S05]  /*e2d0*/  WARPSYNC.COLLECTIVE R91, `(.L_x_195) ;  /* 0x000000005b087348 */ /* 0x000fea0003c00000 */
[----:B------:R0:W1:Y:S02]  /*e2e0*/  SHFL.IDX P0, R123, R88, R89, R90 ;  /* 0x00000059587b7389 */ /* 0x000064000000005a */
[----:B01----:R-:W-:Y:S05]  /*e2f0*/  ENDCOLLECTIVE ;  /* 0x000000000000791b */ /* 0x003fea0003800000 */
.L_x_195:
[----:B------:R-:W-:Y:S01]  /*e300*/  MOV R88, R19 ;  /* 0x0000001300587202 */ /* 0x000fe20000000f00 */
[-C--:B------:R-:W-:Y:S01]  /*e310*/  FFMA R64, R49, R123.reuse, R64 ;  /* 0x0000007b31407223 */ /* 0x080fe20000000040 */
[----:B------:R-:W-:-:S07]  /*e320*/  FFMA R65, R10, R123, R65 ;  /* 0x0000007b0a417223 */ /* 0x000fce0000000041 */
[----:B------:R-:W-:Y:S05]  /*e330*/  WARPSYNC.COLLECTIVE R91, `(.L_x_196) ;  /* 0x000000005b087348 */ /* 0x000fea0003c00000 */
[----:B------:R0:W1:Y:S02]  /*e340*/  SHFL.IDX P0, R123, R88, R89, R90 ;  /* 0x00000059587b7389 */ /* 0x000064000000005a */
[----:B01----:R-:W-:Y:S05]  /*e350*/  ENDCOLLECTIVE ;  /* 0x000000000000791b */ /* 0x003fea0003800000 */
.L_x_196:
[-C--:B------:R-:W-:Y:S01]  /*e360*/  FFMA R50, R49, R79.reuse, R50 ;  /* 0x0000004f31327223 */ /* 0x080fe20000000032 */
[----:B------:R-:W-:Y:S01]  /*e370*/  FFMA R51, R10, R79, R51 ;  /* 0x0000004f0a337223 */ /* 0x000fe20000000033 */
[----:B------:R-:W-:Y:S02]  /*e380*/  MOV R88, R20 ;  /* 0x0000001400587202 */ /* 0x000fe40000000f00 */
[----:B------:R-:W-:-:S07]  /*e390*/  MOV R79, R123 ;  /* 0x0000007b004f7202 */ /* 0x000fce0000000f00 */
[----:B------:R-:W-:Y:S05]  /*e3a0*/  WARPSYNC.COLLECTIVE R91, `(.L_x_197) ;  /* 0x000000005b087348 */ /* 0x000fea0003c00000 */
[----:B------:R0:W1:Y:S02]  /*e3b0*/  SHFL.IDX P0, R123, R88, R89, R90 ;  /* 0x00000059587b7389 */ /* 0x000064000000005a */
[----:B01----:R-:W-:Y:S05]  /*e3c0*/  ENDCOLLECTIVE ;  /* 0x000000000000791b */ /* 0x003fea0003800000 */
.L_x_197:
[-C--:B------:R-:W-:Y:S01]  /*e3d0*/  FFMA R52, R49, R83.reuse, R52 ;  /* 0x0000005331347223 */ /* 0x080fe20000000034 */
[----:B------:R-:W-:Y:S01]  /*e3e0*/  FFMA R53, R10, R83, R53 ;  /* 0x000000530a357223 */ /* 0x000fe20000000035 */
[----:B------:R-:W-:Y:S02]  /*e3f0*/  MOV R88, R21 ;  /* 0x0000001500587202 */ /* 0x000fe40000000f00 */
[----:B------:R-:W-:-:S07]  /*e400*/  MOV R83, R123 ;  /* 0x0000007b00537202 */ /* 0x000fce0000000f00 */
[----:B------:R-:W-:Y:S05]  /*e410*/  WARPSYNC.COLLECTIVE R91, `(.L_x_198) ;  /* 0x000000005b087348 */ /* 0x000fea0003c00000 */
[----:B------:R0:W1:Y:S02]  /*e420*/  SHFL.IDX P0, R123, R88, R89, R90 ;  /* 0x00000059587b7389 */ /* 0x000064000000005a */
[----:B01----:R-:W-:Y:S05]  /*e430*/  ENDCOLLECTIVE ;  /* 0x000000000000791b */ /* 0x003fea0003800000 */
.L_x_198:
[-C--:B------:R-:W-:Y:S01]  /*e440*/  FFMA R54, R49, R85.reuse, R54 ;  /* 0x0000005531367223 */ /* 0x080fe20000000036 */
[----:B------:R-:W-:Y:S01]  /*e450*/  FFMA R55, R10, R85, R55 ;  /* 0x000000550a377223 */ /* 0x000fe20000000037 */
[----:B------:R-:W-:Y:S02]  /*e460*/  MOV R88, R22 ;  /* 0x0000001600587202 */ /* 0x000fe40000000f00 */
[----:B------:R-:W-:-:S07]  /*e470*/  MOV R85, R123 ;  /* 0x0000007b00557202 */ /* 0x000fce0000000f00 */
[----:B------:R-:W-:Y:S05]  /*e480*/  WARPSYNC.COLLECTIVE R91, `(.L_x_199) ;  /* 0x000000005b087348 */ /* 0x000fea0003c00000 */
[----:B------:R0:W1:Y:S02]  /*e490*/  SHFL.IDX P0, R123, R88, R89, R90 ;  /* 0x00000059587b7389 */ /* 0x000064000000005a */
[----:B01----:R-:W-:Y:S05]  /*e4a0*/  ENDCOLLECTIVE ;  /* 0x000000000000791b */ /* 0x003fea0003800000 */
.L_x_199:
[-C--:B------:R-:W-:Y:S01]  /*e4b0*/  FFMA R56, R49, R129.reuse, R56 ;  /* 0x0000008131387223 */ /* 0x080fe20000000038 */
[----:B------:R-:W-:Y:S01]  /*e4c0*/  FFMA R57, R10, R129, R57 ;  /* 0x000000810a397223 */ /* 0x000fe20000000039 */
[----:B------:R-:W-:Y:S02]  /*e4d0*/  MOV R88, R23 ;  /* 0x0000001700587202 */ /* 0x000fe40000000f00 */
[----:B------:R-:W-:-:S07]  /*e4e0*/  MOV R129, R123 ;  /* 0x0000007b00817202 */ /* 0x000fce0000000f00 */
[----:B------:R-:W-:Y:S05]  /*e4f0*/  WARPSYNC.COLLECTIVE R91, `(.L_x_200) ;  /* 0x000000005b087348 */ /* 0x000fea0003c00000 */
[----:B------:R0:W1:Y:S02]  /*e500*/  SHFL.IDX P0, R123, R88, R89, R90 ;  /* 0x00000059587b7389 */ /* 0x000064000000005a */
[----:B01----:R-:W-:Y:S05]  /*e510*/  ENDCOLLECTIVE ;  /* 0x000000000000791b */ /* 0x003fea0003800000 */
.L_x_200:
[-C--:B------:R-:W-:Y:S01]  /*e520*/  FFMA R58, R49, R131.reuse, R58 ;  /* 0x00000083313a7223 */ /* 0x080fe2000000003a */
[----:B------:R-:W-:Y:S01]  /*e530*/  FFMA R59, R10, R131, R59 ;  /* 0x000000830a3b7223 */ /* 0x000fe2000000003b */
[----:B------:R-:W-:Y:S02]  /*e540*/  MOV R88, R24 ;  /* 0x0000001800587202 */ /* 0x000fe40000000f00 */
[----:B------:R-:W-:-:S07]  /*e550*/  MOV R131, R123 ;  /* 0x0000007b00837202 */ /* 0x000fce0000000f00 */
[----:B------:R-:W-:Y:S05]  /*e560*/  WARPSYNC.COLLECTIVE R91, `(.L_x_201) ;  /* 0x000000005b087348 */ /* 0x000fea0003c00000 */
[----:B------:R0:W1:Y:S02]  /*e570*/  SHFL.IDX P0, R123, R88, R89, R90 ;  /* 0x00000059587b7389 */ /* 0x000064000000005a */
[----:B01----:R-:W-:Y:S05]  /*e580*/  ENDCOLLECTIVE ;  /* 0x000000000000791b */ /* 0x003fea0003800000 */
.L_x_201:
[-C--:B------:R-:W-:Y:S01]  /*e590*/  FFMA R60, R49, R133.reuse, R60 ;  /* 0x00000085313c7223 */ /* 0x080fe2000000003c */
[----:B------:R-:W-:Y:S01]  /*e5a0*/  FFMA R61, R10, R133, R61 ;  /* 0x000000850a3d7223 */ /* 0x000fe2000000003d */
[----:B------:R-:W-:Y:S02]  /*e5b0*/  MOV R88, R25 ;  /* 0x0000001900587202 */ /* 0x000fe40000000f00 */
[----:B------:R-:W-:-:S07]  /*e5c0*/  MOV R133, R123 ;  /* 0x0000007b00857202 */ /* 0x000fce0000000f00 */
[----:B------:R-:W-:Y:S05]  /*e5d0*/  WARPSYNC.COLLECTIVE R91, `(.L_x_202) ;  /* 0x000000005b087348 */ /* 0x000fea0003c00000 */
[----:B------:R0:W1:Y:S02]  /*e5e0*/  SHFL.IDX P0, R123, R88, R89, R90 ;  /* 0x00000059587b7389 */ /* 0x000064000000005a */
[----:B01----:R-:W-:Y:S05]  /*e5f0*/  ENDCOLLECTIVE ;  /* 0x000000000000791b */ /* 0x003fea0003800000 */
.L_x_202:
[----:B------:R-:W-:Y:S02]  /*e600*/  MOV R88, R26 ;  /* 0x0000001a00587202 */ /* 0x000fe40000000f00 */
[----:B------:R-:W-:-:S07]  /*e610*/  MOV R135, R123 ;  /* 0x0000007b00877202 */ /* 0x000fce0000000f00 */
[----:B------:R-:W-:Y:S05]  /*e620*/  WARPSYNC.COLLECTIVE R91, `(.L_x_203) ;  /* 0x000000005b087348 */ /* 0x000fea0003c00000 */
[----:B------:R0:W1:Y:S02]  /*e630*/  SHFL.IDX P0, R123, R88, R89, R90 ;  /* 0x00000059587b7389 */ /* 0x000064000000005a */
[----:B01----:R-:W-:Y:S05]  /*e640*/  ENDCOLLECTIVE ;  /* 0x000000000000791b */ /* 0x003fea0003800000 */
.L_x_203:
[----:B------:R-:W-:Y:S02]  /*e650*/  MOV R88, R28 ;  /* 0x0000001c00587202 */ /* 0x000fe40000000f00 */
[----:B------:R-:W-:-:S07]  /*e660*/  MOV R137, R123 ;  /* 0x0000007b00897202 */ /* 0x000fce0000000f00 */
[----:B------:R-:W-:Y:S05]  /*e670*/  WARPSYNC.COLLECTIVE R91, `(.L_x_204) ;  /* 0x000000005b087348 */ /* 0x000fea0003c00000 */
[----:B------:R0:W1:Y:S02]  /*e680*/  SHFL.IDX P0, R123, R88, R89, R90 ;  /* 0x00000059587b7389 */ /* 0x000064000000005a */
[----:B01----:R-:W-:Y:S05]  /*e690*/  ENDCOLLECTIVE ;  /* 0x000000000000791b */ /* 0x003fea0003800000 */
.L_x_204:
[----:B------:R-:W-:Y:S02]  /*e6a0*/  MOV R88, R29 ;  /* 0x0000001d00587202 */ /* 0x000fe40000000f00 */
[----:B------:R-:W-:-:S07]  /*e6b0*/  MOV R139, R123 ;  /* 0x0000007b008b7202 */ /* 0x000fce0000000f00 */
[----:B------:R-:W-:Y:S05]  /*e6c0*/  WARPSYNC.COLLECTIVE R91, `(.L_x_205) ;  /* 0x000000005b087348 */ /* 0x000fea0003c00000 */
[----:B------:R0:W1:Y:S02]  /*e6d0*/  SHFL.IDX P0, R123, R88, R89, R90 ;  /* 0x00000059587b7389 */ /* 0x000064000000005a */
[----:B01----:R-:W-:Y:S05]  /*e6e0*/  ENDCOLLECTIVE ;  /* 0x000000000000791b */ /* 0x003fea0003800000 */
.L_x_205:
[----:B------:R-:W-:Y:S02]  /*e6f0*/  MOV R88, R30 ;  /* 0x0000001e00587202 */ /* 0x000fe40000000f00 */
[----:B------:R-:W-:-:S07]  /*e700*/  MOV R141, R123 ;  /* 0x0000007b008d7202 */ /* 0x000fce0000000f00 */
[----:B------:R-:W-:Y:S05]  /*e710*/  WARPSYNC.COLLECTIVE R91, `(.L_x_206) ;  /* 0x000000005b087348 */ /* 0x000fea0003c00000 */
[----:B------:R0:W1:Y:S02]  /*e720*/  SHFL.IDX P0, R123, R88, R89, R90 ;  /* 0x00000059587b7389 */ /* 0x000064000000005a */
[----:B01----:R-:W-:Y:S05]  /*e730*/  ENDCOLLECTIVE ;  /* 0x000000000000791b */ /* 0x003fea0003800000 */
.L_x_206:
[----:B------:R-:W-:Y:S01]  /*e740*/  MOV R88, R31 ;  /* 0x0000001f00587202 */ /* 0x000fe20000000f00 */
[-C--:B------:R-:W-:Y:S01]  /*e750*/  FFMA R102, R49, R123.reuse, R102 ;  /* 0x0000007b31667223 */ /* 0x080fe20000000066 */
[----:B------:R-:W-:-:S07]  /*e760*/  FFMA R103, R10, R123, R103 ;  /* 0x0000007b0a677223 */ /* 0x000fce0000000067 */
[----:B------:R-:W-:Y:S05]  /*e770*/  WARPSYNC.COLLECTIVE R91, `(.L_x_207) ;  /* 0x000000005b087348 */ /* 0x000fea0003c00000 */
[----:B------:R0:W1:Y:S02]  /*e780*/  SHFL.IDX P0, R123, R88, R89, R90 ;  /* 0x00000059587b7389 */ /* 0x000064000000005a */
[----:B01----:R-:W-:Y:S05]  /*e790*/  ENDCOLLECTIVE ;  /* 0x000000000000791b */ /* 0x003fea0003800000 */
.L_x_207:
        /* <DEDUP_REMOVED lines=14> */
.L_x_208:
[-C--:B------:R-:W-:Y:S01]  /*e880*/  FFMA R62, R49, R76.reuse, R62 ;  /* 0x0000004c313e7223 */ /* 0x080fe2000000003e */
[----:B------:R-:W-:Y:S01]  /*e890*/  FFMA R63, R10, R76, R63 ;  /* 0x0000004c0a3f7223 */ /* 0x000fe2000000003f */
[----:B------:R-:W-:Y:S02]  /*e8a0*/  MOV R88, R34 ;  /* 0x0000002200587202 */ /* 0x000fe40000000f00 */
[----:B------:R-:W-:-:S07]  /*e8b0*/  MOV R76, R123 ;  /* 0x0000007b004c7202 */ /* 0x000fce0000000f00 */
[----:B------:R-:W-:Y:S05]  /*e8c0*/  WARPSYNC.COLLECTIVE R91, `(.L_x_209) ;  /* 0x000000005b087348 */ /* 0x000fea0003c00000 */
[----:B------:R0:W1:Y:S02]  /*e8d0*/  SHFL.IDX P0, R123, R88, R89, R90 ;  /* 0x00000059587b7389 */ /* 0x000064000000005a */
[----:B01----:R-:W-:Y:S05]  /*e8e0*/  ENDCOLLECTIVE ;  /* 0x000000000000791b */ /* 0x003fea0003800000 */
.L_x_209:
[-C--:B------:R-:W-:Y:S01]  /*e8f0*/  FFMA R68, R49, R83.reuse, R68 ;  /* 0x0000005331447223 */ /* 0x080fe20000000044 */
[----:B------:R-:W-:Y:S01]  /*e900*/  FFMA R69, R10, R83, R69 ;  /* 0x000000530a457223 */ /* 0x000fe20000000045 */
[----:B------:R-:W-:Y:S02]  /*e910*/  MOV R88, R35 ;  /* 0x0000002300587202 */ /* 0x000fe40000000f00 */
[----:B------:R-:W-:-:S07]  /*e920*/  MOV R83, R123 ;  /* 0x0000007b00537202 */ /* 0x000fce0000000f00 */
[----:B------:R-:W-:Y:S05]  /*e930*/  WARPSYNC.COLLECTIVE R91, `(.L_x_210) ;  /* 0x000000005b087348 */ /* 0x000fea0003c00000 */
[----:B------:R0:W1:Y:S02]  /*e940*/  SHFL.IDX P0, R123, R88, R89, R90 ;  /* 0x00000059587b7389 */ /* 0x000064000000005a */
[----:B01----:R-:W-:Y:S05]  /*e950*/  ENDCOLLECTIVE ;  /* 0x000000000000791b */ /* 0x003fea0003800000 */
.L_x_210:
[----:B------:R-:W-:Y:S02]  /*e960*/  MOV R88, R36 ;  /* 0x0000002400587202 */ /* 0x000fe40000000f00 */
[----:B------:R-:W-:-:S07]  /*e970*/  MOV R84, R123 ;  /* 0x0000007b00547202 */ /* 0x000fce0000000f00 */
[----:B------:R-:W-:Y:S05]  /*e980*/  WARPSYNC.COLLECTIVE R91, `(.L_x_211) ;  /* 0x000000005b087348 */ /* 0x000fea0003c00000 */
[----:B------:R0:W1:Y:S02]  /*e990*/  SHFL.IDX P0, R123, R88, R89, R90 ;  /* 0x00000059587b7389 */ /* 0x000064000000005a */
[----:B01----:R-:W-:Y:S05]  /*e9a0*/  ENDCOLLECTIVE ;  /* 0x000000000000791b */ /* 0x003fea0003800000 */
.L_x_211:
[-C--:B------:R-:W-:Y:S01]  /*e9b0*/  FFMA R70, R49, R85.reuse, R70 ;  /* 0x0000005531467223 */ /* 0x080fe20000000046 */
[----:B------:R-:W-:Y:S01]  /*e9c0*/  FFMA R71, R10, R85, R71 ;  /* 0x000000550a477223 */ /* 0x000fe20000000047 */
[----:B------:R-:W-:Y:S02]  /*e9d0*/  MOV R88, R37 ;  /* 0x0000002500587202 */ /* 0x000fe40000000f00 */
[----:B------:R-:W-:-:S07]  /*e9e0*/  MOV R85, R123 ;  /* 0x0000007b00557202 */ /* 0x000fce0000000f00 */
[----:B------:R-:W-:Y:S05]  /*e9f0*/  WARPSYNC.COLLECTIVE R91, `(.L_x_212) ;  /* 0x000000005b087348 */ /* 0x000fea0003c00000 */
[----:B------:R0:W1:Y:S02]  /*ea00*/  SHFL.IDX P0, R123, R88, R89, R90 ;  /* 0x00000059587b7389 */ /* 0x000064000000005a */
[----:B01----:R-:W-:Y:S05]  /*ea10*/  ENDCOLLECTIVE ;  /* 0x000000000000791b */ /* 0x003fea0003800000 */
.L_x_212:
[----:B------:R-:W-:Y:S02]  /*ea20*/  MOV R88, R38 ;  /* 0x0000002600587202 */ /* 0x000fe40000000f00 */
[----:B------:R-:W-:-:S07]  /*ea30*/  MOV R86, R123 ;  /* 0x0000007b00567202 */ /* 0x000fce0000000f00 */
[----:B------:R-:W-:Y:S05]  /*ea40*/  WARPSYNC.COLLECTIVE R91, `(.L_x_213) ;  /* 0x000000005b087348 */ /* 0x000fea0003c00000 */
[----:B------:R0:W1:Y:S02]  /*ea50*/  SHFL.IDX P0, R123, R88, R89, R90 ;  /* 0x00000059587b7389 */ /* 0x000064000000005a */
[----:B01----:R-:W-:Y:S05]  /*ea60*/  ENDCOLLECTIVE ;  /* 0x000000000000791b */ /* 0x003fea0003800000 */
.L_x_213:
[----:B------:R-:W-:Y:S02]  /*ea70*/  MOV R88, R39 ;  /* 0x0000002700587202 */ /* 0x000fe40000000f00 */
[----:B------:R-:W-:-:S07]  /*ea80*/  MOV R122, R123 ;  /* 0x0000007b007a7202 */ /* 0x000fce0000000f00 */
[----:B------:R-:W-:Y:S05]  /*ea90*/  WARPSYNC.COLLECTIVE R91, `(.L_x_214) ;  /* 0x000000005b087348 */ /* 0x000fea0003c00000 */
[----:B------:R0:W1:Y:S02]  /*eaa0*/  SHFL.IDX P0, R123, R88, R89, R90 ;  /* 0x00000059587b7389 */ /* 0x000064000000005a */
[----:B01----:R-:W-:Y:S05]  /*eab0*/  ENDCOLLECTIVE ;  /* 0x000000000000791b */ /* 0x003fea0003800000 */
.L_x_214:
[----:B------:R-:W-:Y:S02]  /*eac0*/  MOV R88, R40 ;  /* 0x0000002800587202 */ /* 0x000fe40000000f00 */
[----:B------:R-:W-:-:S07]  /*ead0*/  MOV R124, R123 ;  /* 0x0000007b007c7202 */ /* 0x000fce0000000f00 */
[----:B------:R-:W-:Y:S05]  /*eae0*/  WARPSYNC.COLLECTIVE R91, `(.L_x_215) ;  /* 0x000000005b087348 */ /* 0x000fea0003c00000 */
[----:B------:R0:W1:Y:S02]  /*eaf0*/  SHFL.IDX P0, R123, R88, R89, R90 ;  /* 0x00000059587b7389 */ /* 0x000064000000005a */
[----:B01----:R-:W-:Y:S05]  /*eb00*/  ENDCOLLECTIVE ;  /* 0x000000000000791b */ /* 0x003fea0003800000 */
.L_x_215:
[----:B------:R-:W-:Y:S02]  /*eb10*/  MOV R88, R41 ;  /* 0x0000002900587202 */ /* 0x000fe40000000f00 */
[----:B------:R-:W-:-:S07]  /*eb20*/  MOV R126, R123 ;  /* 0x0000007b007e7202 */ /* 0x000fce0000000f00 */
[----:B------:R-:W-:Y:S05]  /*eb30*/  WARPSYNC.COLLECTIVE R91, `(.L_x_216) ;  /* 0x000000005b087348 */ /* 0x000fea0003c00000 */
[----:B------:R0:W1:Y:S02]  /*eb40*/  SHFL.IDX P0, R123, R88, R89, R90 ;  /* 0x00000059587b7389 */ /* 0x000064000000005a */
[----:B01----:R-:W-:Y:S05]  /*eb50*/  ENDCOLLECTIVE ;  /* 0x000000000000791b */ /* 0x003fea0003800000 */
.L_x_216:
[-C--:B------:R-:W-:Y:S01]  /*eb60*/  FFMA R72, R49, R129.reuse, R72 ;  /* 0x0000008131487223 */ /* 0x080fe20000000048 */
[----:B------:R-:W-:Y:S01]  /*eb70*/  FFMA R73, R10, R129, R73 ;  /* 0x000000810a497223 */ /* 0x000fe20000000049 */
[----:B------:R-:W-:Y:S02]  /*eb80*/  MOV R88, R42 ;  /* 0x0000002a00587202 */ /* 0x000fe40000000f00 */
[----:B------:R-:W-:-:S07]  /*eb90*/  MOV R129, R123 ;  /* 0x0000007b00817202 */ /* 0x000fce0000000f00 */
[----:B------:R-:W-:Y:S05]  /*eba0*/  WARPSYNC.COLLECTIVE R91, `(.L_x_217) ;  /* 0x000000005b087348 */ /* 0x000fea0003c00000 */
[----:B------:R0:W1:Y:S02]  /*ebb0*/  SHFL.IDX P0, R123, R88, R89, R90 ;  /* 0x00000059587b7389 */ /* 0x000064000000005a */
[----:B01----:R-:W-:Y:S05]  /*ebc0*/  ENDCOLLECTIVE ;  /* 0x000000000000791b */ /* 0x003fea0003800000 */
.L_x_217:
[----:B------:R-:W-:Y:S02]  /*ebd0*/  MOV R88, R43 ;  /* 0x0000002b00587202 */ /* 0x000fe40000000f00 */
[----:B------:R-:W-:Y:S02]  /*ebe0*/  MOV R89, R46 ;  /* 0x0000002e00597202 */ /* 0x000fe40000000f00 */
[----:B------:R-:W-:-:S07]  /*ebf0*/  MOV R134, R123 ;  /* 0x0000007b00867202 */ /* 0x000fce0000000f00 */
[----:B------:R-:W-:Y:S05]  /*ec00*/  WARPSYNC.COLLECTIVE R91, `(.L_x_218) ;  /* 0x000000005b087348 */ /* 0x000fea0003c00000 */
[----:B------:R0:W1:Y:S02]  /*ec10*/  SHFL.IDX P0, R123, R88, R89, R90 ;  /* 0x00000059587b7389 */ /* 0x000064000000005a */
[----:B01----:R-:W-:Y:S05]  /*ec20*/  ENDCOLLECTIVE ;  /* 0x000000000000791b */ /* 0x003fea0003800000 */
.L_x_218:
        /* <DEDUP_REMOVED lines=22> */
.L_x_219:
        /* <DEDUP_REMOVED lines=21> */
.L_x_220:
[----:B------:R-:W-:Y:S02]  /*eee0*/  MOV R88, R12 ;  /* 0x0000000c00587202 */ /* 0x000fe40000000f00 */
[----:B------:R-:W-:-:S07]  /*eef0*/  MOV R85, R123 ;  /* 0x0000007b00557202 */ /* 0x000fce0000000f00 */
[----:B------:R-:W-:Y:S05]  /*ef00*/  WARPSYNC.COLLECTIVE R91, `(.L_x_221) ;  /* 0x000000005b087348 */ /* 0x000fea0003c00000 */
[----:B------:R0:W1:Y:S02]  /*ef10*/  SHFL.IDX P0, R123, R88, R89, R90 ;  /* 0x00000059587b7389 */ /* 0x000064000000005a */
[----:B01----:R-:W-:Y:S05]  /*ef20*/  ENDCOLLECTIVE ;  /* 0x000000000000791b */ /* 0x003fea0003800000 */
.L_x_221:
[----:B------:R-:W-:Y:S02]  /*ef30*/  MOV R88, R13 ;  /* 0x0000000d00587202 */ /* 0x000fe40000000f00 */
[----:B------:R-:W-:-:S07]  /*ef40*/  MOV R129, R123 ;  /* 0x0000007b00817202 */ /* 0x000fce0000000f00 */
[----:B------:R-:W-:Y:S05]  /*ef50*/  WARPSYNC.COLLECTIVE R91, `(.L_x_222) ;  /* 0x000000005b087348 */ /* 0x000fea0003c00000 */
[----:B------:R0:W1:Y:S02]  /*ef60*/  SHFL.IDX P0, R123, R88, R89, R90 ;  /* 0x00000059587b7389 */ /* 0x000064000000005a */
[----:B01----:R-:W-:Y:S05]  /*ef70*/  ENDCOLLECTIVE ;  /* 0x000000000000791b */ /* 0x003fea0003800000 */
.L_x_222:
[----:B------:R-:W-:Y:S02]  /*ef80*/  MOV R88, R14 ;  /* 0x0000000e00587202 */ /* 0x000fe40000000f00 */
[----:B------:R-:W-:-:S07]  /*ef90*/  MOV R131, R123 ;  /* 0x0000007b00837202 */ /* 0x000fce0000000f00 */
[----:B------:R-:W-:Y:S05]  /*efa0*/  WARPSYNC.COLLECTIVE R91, `(.L_x_223) ;  /* 0x000000005b087348 */ /* 0x000fea0003c00000 */
[----:B------:R0:W1:Y:S02]  /*efb0*/  SHFL.IDX P0, R123, R88, R89, R90 ;  /* 0x00000059587b7389 */ /* 0x000064000000005a */
[----:B01----:R-:W-:Y:S05]  /*efc0*/  ENDCOLLECTIVE ;  /* 0x000000000000791b */ /* 0x003fea0003800000 */
.L_x_223:
[----:B------:R-:W-:Y:S02]  /*efd0*/  MOV R88, R15 ;  /* 0x0000000f00587202 */ /* 0x000fe40000000f00 */
[----:B------:R-:W-:-:S07]  /*efe0*/  MOV R133, R123 ;  /* 0x0000007b00857202 */ /* 0x000fce0000000f00 */
[----:B------:R-:W-:Y:S05]  /*eff0*/  WARPSYNC.COLLECTIVE R91, `(.L_x_224) ;  /* 0x000000005b087348 */ /* 0x000fea0003c00000 */
[----:B------:R0:W1:Y:S02]  /*f000*/  SHFL.IDX P0, R123, R88, R89, R90 ;  /* 0x00000059587b7389 */ /* 0x000064000000005a */
[----:B01----:R-:W-:Y:S05]  /*f010*/  ENDCOLLECTIVE ;  /* 0x000000000000791b */ /* 0x003fea0003800000 */
.L_x_224:
[----:B------:R-:W-:Y:S02]  /*f020*/  MOV R88, R16 ;  /* 0x0000001000587202 */ /* 0x000fe40000000f00 */
[----:B------:R-:W-:-:S07]  /*f030*/  MOV R135, R123 ;  /* 0x0000007b00877202 */ /* 0x000fce0000000f00 */
[----:B------:R-:W-:Y:S05]  /*f040*/  WARPSYNC.COLLECTIVE R91, `(.L_x_225) ;  /* 0x000000005b087348 */ /* 0x000fea0003c00000 */
[----:B------:R0:W1:Y:S02]  /*f050*/  SHFL.IDX P0, R123, R88, R89, R90 ;  /* 0x00000059587b7389 */ /* 0x000064000000005a */
[----:B01----:R-:W-:Y:S05]  /*f060*/  ENDCOLLECTIVE ;  /* 0x000000000000791b */ /* 0x003fea0003800000 */
.L_x_225:
[----:B------:R-:W-:Y:S02]  /*f070*/  MOV R88, R17 ;  /* 0x0000001100587202 */ /* 0x000fe40000000f00 */
[----:B------:R-:W-:-:S07]  /*f080*/  MOV R137, R123 ;  /* 0x0000007b00897202 */ /* 0x000fce0000000f00 */
[----:B------:R-:W-:Y:S05]  /*f090*/  WARPSYNC.COLLECTIVE R91, `(.L_x_226) ;  /* 0x000000005b087348 */ /* 0x000fea0003c00000 */
[----:B------:R0:W1:Y:S02]  /*f0a0*/  SHFL.IDX P0, R123, R88, R89, R90 ;  /* 0x00000059587b7389 */ /* 0x000064000000005a */
[----:B01----:R-:W-:Y:S05]  /*f0b0*/  ENDCOLLECTIVE ;  /* 0x000000000000791b */ /* 0x003fea0003800000 */
.L_x_226:
[----:B------:R-:W-:Y:S02]  /*f0c0*/  MOV R88, R18 ;  /* 0x0000001200587202 */ /* 0x000fe40000000f00 */
[----:B------:R-:W-:-:S07]  /*f0d0*/  MOV R76, R123 ;  /* 0x0000007b004c7202 */ /* 0x000fce0000000f00 */
[----:B------:R-:W-:Y:S05]  /*f0e0*/  WARPSYNC.COLLECTIVE R91, `(.L_x_227) ;  /* 0x000000005b087348 */ /* 0x000fea0003c00000 */
[----:B------:R0:W1:Y:S02]  /*f0f0*/  SHFL.IDX P0, R123, R88, R89, R90 ;  /* 0x00000059587b7389 */ /* 0x000064000000005a */
[----:B01----:R-:W-:Y:S05]  /*f100*/  ENDCOLLECTIVE ;  /* 0x000000000000791b */ /* 0x003fea0003800000 */
.L_x_227:
[----:B------:R-:W-:Y:S01]  /*f110*/  MOV R88, R19 ;  /* 0x0000001300587202 */ /* 0x000fe20000000f00 */
[-C--:B------:R-:W-:Y:S01]  /*f120*/  FFMA R139, R47, R123.reuse, R64 ;  /* 0x0000007b2f8b7223 */ /* 0x080fe20000000040 */
[----:B------:R-:W-:-:S07]  /*f130*/  FFMA R65, R0, R123, R65 ;  /* 0x0000007b00417223 */ /* 0x000fce0000000041 */
[----:B------:R-:W-:Y:S05]  /*f140*/  WARPSYNC.COLLECTIVE R91, `(.L_x_228) ;  /* 0x000000005b087348 */ /* 0x000fea0003c00000 */
[----:B------:R0:W1:Y:S02]  /*f150*/  SHFL.IDX P0, R123, R88, R89, R90 ;  /* 0x00000059587b7389 */ /* 0x000064000000005a */
[----:B01----:R-:W-:Y:S05]  /*f160*/  ENDCOLLECTIVE ;  /* 0x000000000000791b */ /* 0x003fea0003800000 */
.L_x_228:
[----:B------:R-:W-:Y:S02]  /*f170*/  MOV R88, R20 ;  /* 0x0000001400587202 */ /* 0x000fe40000000f00 */
[----:B------:R-:W-:-:S07]  /*f180*/  MOV R143, R123 ;  /* 0x0000007b008f7202 */ /* 0x000fce0000000f00 */
[----:B------:R-:W-:Y:S05]  /*f190*/  WARPSYNC.COLLECTIVE R91, `(.L_x_229) ;  /* 0x000000005b087348 */ /* 0x000fea0003c00000 */
[----:B------:R0:W1:Y:S02]  /*f1a0*/  SHFL.IDX P0, R123, R88, R89, R90 ;  /* 0x00000059587b7389 */ /* 0x000064000000005a */
[----:B01----:R-:W-:Y:S05]  /*f1b0*/  ENDCOLLECTIVE ;  /* 0x000000000000791b */ /* 0x003fea0003800000 */
.L_x_229:
[----:B------:R-:W-:Y:S02]  /*f1c0*/  MOV R88, R21 ;  /* 0x0000001500587202 */ /* 0x000fe40000000f00 */
[----:B------:R-:W-:-:S07]  /*f1d0*/  MOV R145, R123 ;  /* 0x0000007b00917202 */ /* 0x000fce0000000f00 */
[----:B------:R-:W-:Y:S05]  /*f1e0*/  WARPSYNC.COLLECTIVE R91, `(.L_x_230) ;  /* 0x000000005b087348 */ /* 0x000fea0003c00000 */
[----:B------:R0:W1:Y:S02]  /*f1f0*/  SHFL.IDX P0, R123, R88, R89, R90 ;  /* 0x00000059587b7389 */ /* 0x000064000000005a */
[----:B01----:R-:W-:Y:S05]  /*f200*/  ENDCOLLECTIVE ;  /* 0x000000000000791b */ /* 0x003fea0003800000 */
.L_x_230:
[----:B------:R-:W-:Y:S02]  /*f210*/  MOV R88, R22 ;  /* 0x0000001600587202 */ /* 0x000fe40000000f00 */
[----:B------:R-:W-:-:S07]  /*f220*/  MOV R147, R123 ;  /* 0x0000007b00937202 */ /* 0x000fce0000000f00 */
[----:B------:R-:W-:Y:S05]  /*f230*/  WARPSYNC.COLLECTIVE R91, `(.L_x_231) ;  /* 0x000000005b087348 */ /* 0x000fea0003c00000 */
[----:B------:R0:W1:Y:S02]  /*f240*/  SHFL.IDX P0, R123, R88, R89, R90 ;  /* 0x00000059587b7389 */ /* 0x000064000000005a */
[----:B01----:R-:W-:Y:S05]  /*f250*/  ENDCOLLECTIVE ;  /* 0x000000000000791b */ /* 0x003fea0003800000 */
.L_x_231:
[----:B------:R-:W-:Y:S02]  /*f260*/  MOV R88, R23 ;  /* 0x0000001700587202 */ /* 0x000fe40000000f00 */
[----:B------:R-:W-:-:S07]  /*f270*/  MOV R149, R123 ;  /* 0x0000007b00957202 */ /* 0x000fce0000000f00 */
[----:B------:R-:W-:Y:S05]  /*f280*/  WARPSYNC.COLLECTIVE R91, `(.L_x_232) ;  /* 0x000000005b087348 */ /* 0x000fea0003c00000 */
[----:B------:R0:W1:Y:S02]  /*f290*/  SHFL.IDX P0, R123, R88, R89, R90 ;  /* 0x00000059587b7389 */ /* 0x000064000000005a */
[----:B01----:R-:W-:Y:S05]  /*f2a0*/  ENDCOLLECTIVE ;  /* 0x000000000000791b */ /* 0x003fea0003800000 */
.L_x_232:
[----:B------:R-:W-:Y:S02]  /*f2b0*/  MOV R88, R24 ;  /* 0x0000001800587202 */ /* 0x000fe40000000f00 */
[----:B------:R-:W-:-:S07]  /*f2c0*/  MOV R151, R123 ;  /* 0x0000007b00977202 */ /* 0x000fce0000000f00 */
[----:B------:R-:W-:Y:S05]  /*f2d0*/  WARPSYNC.COLLECTIVE R91, `(.L_x_233) ;  /* 0x000000005b087348 */ /* 0x000fea0003c00000 */
[----:B------:R0:W1:Y:S02]  /*f2e0*/  SHFL.IDX P0, R123, R88, R89, R90 ;  /* 0x00000059587b7389 */ /* 0x000064000000005a */
[----:B01----:R-:W-:Y:S05]  /*f2f0*/  ENDCOLLECTIVE ;  /* 0x000000000000791b */ /* 0x003fea0003800000 */
.L_x_233:
[----:B------:R-:W-:Y:S02]  /*f300*/  MOV R88, R25 ;  /* 0x0000001900587202 */ /* 0x000fe40000000f00 */
[----:B------:R-:W-:-:S07]  /*f310*/  MOV R153, R123 ;  /* 0x0000007b00997202 */ /* 0x000fce0000000f00 */
[----:B------:R-:W-:Y:S05]  /*f320*/  WARPSYNC.COLLECTIVE R91, `(.L_x_234) ;  /* 0x000000005b087348 */ /* 0x000fea0003c00000 */
[----:B------:R0:W1:Y:S02]  /*f330*/  SHFL.IDX P0, R123, R88, R89, R90 ;  /* 0x00000059587b7389 */ /* 0x000064000000005a */
[----:B01----:R-:W-:Y:S05]  /*f340*/  ENDCOLLECTIVE ;  /* 0x000000000000791b */ /* 0x003fea0003800000 */
.L_x_234:
[----:B------:R-:W-:Y:S02]  /*f350*/  MOV R88, R26 ;  /* 0x0000001a00587202 */ /* 0x000fe40000000f00 */
[----:B------:R-:W-:-:S07]  /*f360*/  MOV R155, R123 ;  /* 0x0000007b009b7202 */ /* 0x000fce0000000f00 */
[----:B------:R-:W-:Y:S05]  /*f370*/  WARPSYNC.COLLECTIVE R91, `(.L_x_235) ;  /* 0x000000005b087348 */ /* 0x000fea0003c00000 */
[----:B------:R0:W1:Y:S02]  /*f380*/  SHFL.IDX P0, R123, R88, R89, R90 ;  /* 0x00000059587b7389 */ /* 0x000064000000005a */
[----:B01----:R-:W-:Y:S05]  /*f390*/  ENDCOLLECTIVE ;  /* 0x000000000000791b */ /* 0x003fea0003800000 */
.L_x_235:
[----:B------:R-:W-:Y:S02]  /*f3a0*/  MOV R88, R28 ;  /* 0x0000001c00587202 */ /* 0x000fe40000000f00 */
[----:B------:R-:W-:-:S07]  /*f3b0*/  MOV R157, R123 ;  /* 0x0000007b009d7202 */ /* 0x000fce0000000f00 */
[----:B------:R-:W-:Y:S05]  /*f3c0*/  WARPSYNC.COLLECTIVE R91, `(.L_x_236) ;  /* 0x000000005b087348 */ /* 0x000fea0003c00000 */
[----:B------:R0:W1:Y:S02]  /*f3d0*/  SHFL.IDX P0, R123, R88, R89, R90 ;  /* 0x00000059587b7389 */ /* 0x000064000000005a */
[----:B01----:R-:W-:Y:S05]  /*f3e0*/  ENDCOLLECTIVE ;  /* 0x000000000000791b */ /* 0x003fea0003800000 */
.L_x_236:
[----:B------:R-:W-:Y:S02]  /*f3f0*/  MOV R88, R29 ;  /* 0x0000001d00587202 */ /* 0x000fe40000000f00 */
[----:B------:R-:W-:-:S07]  /*f400*/  MOV R159, R123 ;  /* 0x0000007b009f7202 */ /* 0x000fce0000000f00 */
[----:B------:R-:W-:Y:S05]  /*f410*/  WARPSYNC.COLLECTIVE R91, `(.L_x_237) ;  /* 0x000000005b087348 */ /* 0x000fea0003c00000 */
[----:B------:R0:W1:Y:S02]  /*f420*/  SHFL.IDX P0, R123, R88, R89, R90 ;  /* 0x00000059587b7389 */ /* 0x000064000000005a */
[----:B01----:R-:W-:Y:S05]  /*f430*/  ENDCOLLECTIVE ;  /* 0x000000000000791b */ /* 0x003fea0003800000 */
.L_x_237:
[----:B------:R-:W-:Y:S02]  /*f440*/  MOV R88, R30 ;  /* 0x0000001e00587202 */ /* 0x000fe40000000f00 */
[----:B------:R-:W-:-:S07]  /*f450*/  MOV R161, R123 ;  /* 0x0000007b00a17202 */ /* 0x000fce0000000f00 */
[----:B------:R-:W-:Y:S05]  /*f460*/  WARPSYNC.COLLECTIVE R91, `(.L_x_238) ;  /* 0x000000005b087348 */ /* 0x000fea0003c00000 */
[----:B------:R0:W1:Y:S02]  /*f470*/  SHFL.IDX P0, R123, R88, R89, R90 ;  /* 0x00000059587b7389 */ /* 0x000064000000005a */
[----:B01----:R-:W-:Y:S05]  /*f480*/  ENDCOLLECTIVE ;  /* 0x000000000000791b */ /* 0x003fea0003800000 */
.L_x_238:
        /* <DEDUP_REMOVED lines=14> */
[----:B------:R-:W-:Y:S01]  /*f570*/  MOV R88, R31 ;  /* 0x0000001f00587202 */ /* 0x000fe20000000f00 */
[CC--:B------:R-:W-:Y:S01]  /*f580*/  FFMA R155, R47.reuse, R157.reuse, R96 ;  /* 0x0000009d2f9b7223 */ /* 0x0c0fe20000000060 */
[C---:B------:R-:W-:Y:S01]  /*f590*/  FFMA R97, R0.reuse, R157, R97 ;  /* 0x0000009d00617223 */ /* 0x040fe20000000061 */
[CC--:B------:R-:W-:Y:S01]  /*f5a0*/  FFMA R157, R47.reuse, R159.reuse, R98 ;  /* 0x0000009f2f9d7223 */ /* 0x0c0fe20000000062 */
[C---:B------:R-:W-:Y:S01]  /*f5b0*/  FFMA R99, R0.reuse, R159, R99 ;  /* 0x0000009f00637223 */ /* 0x040fe20000000063 */
[CC--:B------:R-:W-:Y:S01]  /*f5c0*/  FFMA R159, R47.reuse, R161.reuse, R100 ;  /* 0x000000a12f9f7223 */ /* 0x0c0fe20000000064 */
[C---:B------:R-:W-:Y:S01]  /*f5d0*/  FFMA R101, R0.reuse, R161, R101 ;  /* 0x000000a100657223 */ /* 0x040fe20000000065 */
[-C--:B------:R-:W-:Y:S01]  /*f5e0*/  FFMA R161, R47, R123.reuse, R102 ;  /* 0x0000007b2fa17223 */ /* 0x080fe20000000066 */
[----:B------:R-:W-:-:S07]  /*f5f0*/  FFMA R103, R0, R123, R103 ;  /* 0x0000007b00677223 */ /* 0x000fce0000000067 */
[----:B------:R-:W-:Y:S05]  /*f600*/  WARPSYNC.COLLECTIVE R91, `(.L_x_239) ;  /* 0x000000005b087348 */ /* 0x000fea0003c00000 */
[----:B------:R0:W1:Y:S02]  /*f610*/  SHFL.IDX P0, R123, R88, R89, R90 ;  /* 0x00000059587b7389 */ /* 0x000064000000005a */
[----:B01----:R-:W-:Y:S05]  /*f620*/  ENDCOLLECTIVE ;  /* 0x000000000000791b */ /* 0x003fea0003800000 */
.L_x_239:
[-C--:B------:R-:W-:Y:S01]  /*f630*/  FFMA R79, R47, R10.reuse, R48 ;  /* 0x0000000a2f4f7223 */ /* 0x080fe20000000030 */
[----:B------:R-:W-:Y:S01]  /*f640*/  FFMA R81, R0, R10, R81 ;  /* 0x0000000a00517223 */ /* 0x000fe20000000051 */
[----:B------:R-:W-:Y:S02]  /*f650*/  MOV R88, R32 ;  /* 0x0000002000587202 */ /* 0x000fe40000000f00 */
[----:B------:R-:W-:-:S07]  /*f660*/  MOV R10, R123 ;  /* 0x0000007b000a7202 */ /* 0x000fce0000000f00 */
[----:B------:R-:W-:Y:S05]  /*f670*/  WARPSYNC.COLLECTIVE R91, `(.L_x_240) ;  /* 0x000000005b087348 */ /* 0x000fea0003c00000 */
[----:B------:R0:W1:Y:S02]  /*f680*/  SHFL.IDX P0, R123, R88, R89, R90 ;  /* 0x00000059587b7389 */ /* 0x000064000000005a */
[----:B01----:R-:W-:Y:S05]  /*f690*/  ENDCOLLECTIVE ;  /* 0x000000000000791b */ /* 0x003fea0003800000 */
.L_x_240:
[----:B------:R-:W-:Y:S02]  /*f6a0*/  MOV R88, R34 ;  /* 0x0000002200587202 */ /* 0x000fe40000000f00 */
[----:B------:R-:W-:-:S07]  /*f6b0*/  MOV R48, R123 ;  /* 0x0000007b00307202 */ /* 0x000fce0000000f00 */
[----:B------:R-:W-:Y:S05]  /*f6c0*/  WARPSYNC.COLLECTIVE R91, `(.L_x_241) ;  /* 0x000000005b087348 */ /* 0x000fea0003c00000 */
[----:B------:R0:W1:Y:S02]  /*f6d0*/  SHFL.IDX P0, R123, R88, R89, R90 ;  /* 0x00000059587b7389 */ /* 0x000064000000005a */
[----:B01----:R-:W-:Y:S05]  /*f6e0*/  ENDCOLLECTIVE ;  /* 0x000000000000791b */ /* 0x003fea0003800000 */
.L_x_241:
[----:B------:R-:W-:Y:S01]  /*f6f0*/  FFMA R83, R47, R85, R50 ;  /* 0x000000552f537223 */ /* 0x000fe20000000032 */
[----:B------:R-:W-:Y:S02]  /*f700*/  MOV R88, R35 ;  /* 0x0000002300587202 */ /* 0x000fe40000000f00 */
[----:B------:R-:W-:-:S07]  /*f710*/  MOV R50, R123 ;  /* 0x0000007b00327202 */ /* 0x000fce0000000f00 */
[----:B------:R-:W-:Y:S05]  /*f720*/  WARPSYNC.COLLECTIVE R91, `(.L_x_242) ;  /* 0x000000005b087348 */ /* 0x000fea0003c00000 */
[----:B------:R0:W1:Y:S02]  /*f730*/  SHFL.IDX P0, R123, R88, R89, R90 ;  /* 0x00000059587b7389 */ /* 0x000064000000005a */
[----:B01----:R-:W-:Y:S05]  /*f740*/  ENDCOLLECTIVE ;  /* 0x000000000000791b */ /* 0x003fea0003800000 */
.L_x_242:
[----:B------:R-:W-:Y:S01]  /*f750*/  FFMA R51, R0, R85, R51 ;  /* 0x0000005500337223 */ /* 0x000fe20000000033 */
[----:B------:R-:W-:Y:S01]  /*f760*/  FFMA R85, R47, R129, R52 ;  /* 0x000000812f557223 */ /* 0x000fe20000000034 */
[----:B------:R-:W-:Y:S02]  /*f770*/  MOV R88, R36 ;  /* 0x0000002400587202 */ /* 0x000fe40000000f00 */
[----:B------:R-:W-:-:S07]  /*f780*/  MOV R52, R123 ;  /* 0x0000007b00347202 */ /* 0x000fce0000000f00 */
[----:B------:R-:W-:Y:S05]  /*f790*/  WARPSYNC.COLLECTIVE R91, `(.L_x_243) ;  /* 0x000000005b087348 */ /* 0x000fea0003c00000 */
[----:B------:R0:W1:Y:S02]  /*f7a0*/  SHFL.IDX P0, R123, R88, R89, R90 ;  /* 0x00000059587b7389 */ /* 0x000064000000005a */
[----:B01----:R-:W-:Y:S05]  /*f7b0*/  ENDCOLLECTIVE ;  /* 0x000000000000791b */ /* 0x003fea0003800000 */
.L_x_243:
[----:B------:R-:W-:Y:S01]  /*f7c0*/  FFMA R53, R0, R129, R53 ;  /* 0x0000008100357223 */ /* 0x000fe20000000035 */
[----:B------:R-:W-:Y:S01]  /*f7d0*/  FFMA R129, R47, R131, R54 ;  /* 0x000000832f817223 */ /* 0x000fe20000000036 */
[----:B------:R-:W-:Y:S02]  /*f7e0*/  MOV R88, R37 ;  /* 0x0000002500587202 */ /* 0x000fe40000000f00 */
[----:B------:R-:W-:-:S07]  /*f7f0*/  MOV R54, R123 ;  /* 0x0000007b00367202 */ /* 0x000fce0000000f00 */
[----:B------:R-:W-:Y:S05]  /*f800*/  WARPSYNC.COLLECTIVE R91, `(.L_x_244) ;  /* 0x000000005b087348 */ /* 0x000fea0003c00000 */
[----:B------:R0:W1:Y:S02]  /*f810*/  SHFL.IDX P0, R123, R88, R89, R90 ;  /* 0x00000059587b7389 */ /* 0x000064000000005a */
[----:B01----:R-:W-:Y:S05]  /*f820*/  ENDCOLLECTIVE ;  /* 0x000000000000791b */ /* 0x003fea0003800000 */
.L_x_244:
[----:B------:R-:W-:Y:S01]  /*f830*/  FFMA R55, R0, R131, R55 ;  /* 0x0000008300377223 */ /* 0x000fe20000000037 */
[----:B------:R-:W-:Y:S01]  /*f840*/  FFMA R131, R47, R133, R56 ;  /* 0x000000852f837223 */ /* 0x000fe20000000038 */
[----:B------:R-:W-:Y:S02]  /*f850*/  MOV R88, R38 ;  /* 0x0000002600587202 */ /* 0x000fe40000000f00 */
[----:B------:R-:W-:-:S07]  /*f860*/  MOV R56, R123 ;  /* 0x0000007b00387202 */ /* 0x000fce0000000f00 */
[----:B------:R-:W-:Y:S05]  /*f870*/  WARPSYNC.COLLECTIVE R91, `(.L_x_245) ;  /* 0x000000005b087348 */ /* 0x000fea0003c00000 */
[----:B------:R0:W1:Y:S02]  /*f880*/  SHFL.IDX P0, R123, R88, R89, R90 ;  /* 0x00000059587b7389 */ /* 0x000064000000005a */
[----:B01----:R-:W-:Y:S05]  /*f890*/  ENDCOLLECTIVE ;  /* 0x000000000000791b */ /* 0x003fea0003800000 */
.L_x_245:
[----:B------:R-:W-:Y:S01]  /*f8a0*/  FFMA R57, R0, R133, R57 ;  /* 0x0000008500397223 */ /* 0x000fe20000000039 */
[----:B------:R-:W-:Y:S01]  /*f8b0*/  FFMA R133, R47, R135, R58 ;  /* 0x000000872f857223 */ /* 0x000fe2000000003a */
[----:B------:R-:W-:Y:S02]  /*f8c0*/  MOV R88, R39 ;  /* 0x0000002700587202 */ /* 0x000fe40000000f00 */
[----:B------:R-:W-:-:S07]  /*f8d0*/  MOV R58, R123 ;  /* 0x0000007b003a7202 */ /* 0x000fce0000000f00 */
[----:B------:R-:W-:Y:S05]  /*f8e0*/  WARPSYNC.COLLECTIVE R91, `(.L_x_246) ;  /* 0x000000005b087348 */ /* 0x000fea0003c00000 */
[----:B------:R0:W1:Y:S02]  /*f8f0*/  SHFL.IDX P0, R123, R88, R89, R90 ;  /* 0x00000059587b7389 */ /* 0x000064000000005a */
[----:B01----:R-:W-:Y:S05]  /*f900*/  ENDCOLLECTIVE ;  /* 0x000000000000791b */ /* 0x003fea0003800000 */
.L_x_246:
[----:B------:R-:W-:Y:S01]  /*f910*/  FFMA R59, R0, R135, R59 ;  /* 0x00000087003b7223 */ /* 0x000fe2000000003b */
[----:B------:R-:W-:Y:S01]  /*f920*/  FFMA R135, R47, R137, R60 ;  /* 0x000000892f877223 */ /* 0x000fe2000000003c */
[----:B------:R-:W-:Y:S02]  /*f930*/  MOV R88, R40 ;  /* 0x0000002800587202 */ /* 0x000fe40000000f00 */
[----:B------:R-:W-:-:S07]  /*f940*/  MOV R60, R123 ;  /* 0x0000007b003c7202 */ /* 0x000fce0000000f00 */
[----:B------:R-:W-:Y:S05]  /*f950*/  WARPSYNC.COLLECTIVE R91, `(.L_x_247) ;  /* 0x000000005b087348 */ /* 0x000fea0003c00000 */
[----:B------:R0:W1:Y:S02]  /*f960*/  SHFL.IDX P0, R123, R88, R89, R90 ;  /* 0x00000059587b7389 */ /* 0x000064000000005a */
[----:B01----:R-:W-:Y:S05]  /*f970*/  ENDCOLLECTIVE ;  /* 0x000000000000791b */ /* 0x003fea0003800000 */
.L_x_247:
[----:B------:R-:W-:Y:S01]  /*f980*/  FFMA R61, R0, R137, R61 ;  /* 0x00000089003d7223 */ /* 0x000fe2000000003d */
[----:B------:R-:W-:Y:S01]  /*f990*/  FFMA R137, R47, R76, R62 ;  /* 0x0000004c2f897223 */ /* 0x000fe2000000003e */
[----:B------:R-:W-:Y:S02]  /*f9a0*/  MOV R88, R41 ;  /* 0x0000002900587202 */ /* 0x000fe40000000f00 */
[----:B------:R-:W-:-:S07]  /*f9b0*/  MOV R62, R123 ;  /* 0x0000007b003e7202 */ /* 0x000fce0000000f00 */
[----:B------:R-:W-:Y:S05]  /*f9c0*/  WARPSYNC.COLLECTIVE R91, `(.L_x_248) ;  /* 0x000000005b087348 */ /* 0x000fea0003c00000 */
[----:B------:R0:W1:Y:S02]  /*f9d0*/  SHFL.IDX P0, R123, R88, R89, R90 ;  /* 0x00000059587b7389 */ /* 0x000064000000005a */
[----:B01----:R-:W-:Y:S05]  /*f9e0*/  ENDCOLLECTIVE ;  /* 0x000000000000791b */ /* 0x003fea0003800000 */
.L_x_248:
[----:B------:R-:W-:Y:S02]  /*f9f0*/  MOV R88, R42 ;  /* 0x0000002a00587202 */ /* 0x000fe40000000f00 */
[----:B------:R-:W-:-:S07]  /*fa00*/  MOV R64, R123 ;  /* 0x0000007b00407202 */ /* 0x000fce0000000f00 */
[----:B------:R-:W-:Y:S05]  /*fa10*/  WARPSYNC.COLLECTIVE R91, `(.L_x_249) ;  /* 0x000000005b087348 */ /* 0x000fea0003c00000 */
[----:B------:R0:W1:Y:S02]  /*fa20*/  SHFL.IDX P0, R123, R88, R89, R90 ;  /* 0x00000059587b7389 */ /* 0x000064000000005a */
[----:B01----:R-:W-:Y:S05]  /*fa30*/  ENDCOLLECTIVE ;  /* 0x000000000000791b */ /* 0x003fea0003800000 */
.L_x_249:
        /* <DEDUP_REMOVED lines=10> */
[----:B------:R-:W-:Y:S01]  /*fae0*/  FFMA R63, R0, R76, R63 ;  /* 0x0000004c003f7223 */ /* 0x000fe2000000003f */
[----:B------:R-:W-:-:S05]  /*faf0*/  MOV R66, R123 ;  /* 0x0000007b00427202 */ /* 0x000fca0000000f00 */
        /* <DEDUP_REMOVED lines=9> */
.L_x_250:
        /* <DEDUP_REMOVED lines=15> */
.L_x_251:
[----:B------:R-:W-:Y:S02]  /*fc80*/  MOV R88, R27 ;  /* 0x0000001b00587202 */ /* 0x000fe40000000f00 */
[----:B------:R-:W-:-:S07]  /*fc90*/  MOV R50, R123 ;  /* 0x0000007b00327202 */ /* 0x000fce0000000f00 */
[----:B------:R-:W-:Y:S05]  /*fca0*/  WARPSYNC.COLLECTIVE R91, `(.L_x_252) ;  /* 0x000000005b087348 */ /* 0x000fea0003c00000 */
[----:B------:R0:W1:Y:S02]  /*fcb0*/  SHFL.IDX P0, R123, R88, R89, R90 ;  /* 0x00000059587b7389 */ /* 0x000064000000005a */
[----:B01----:R-:W-:Y:S05]  /*fcc0*/  ENDCOLLECTIVE ;  /* 0x000000000000791b */ /* 0x003fea0003800000 */
.L_x_252:
[----:B------:R-:W-:Y:S02]  /*fcd0*/  MOV R88, R12 ;  /* 0x0000000c00587202 */ /* 0x000fe40000000f00 */
[----:B------:R-:W-:-:S07]  /*fce0*/  MOV R52, R123 ;  /* 0x0000007b00347202 */ /* 0x000fce0000000f00 */
[----:B------:R-:W-:Y:S05]  /*fcf0*/  WARPSYNC.COLLECTIVE R91, `(.L_x_253) ;  /* 0x000000005b087348 */ /* 0x000fea0003c00000 */
[----:B------:R0:W1:Y:S02]  /*fd00*/  SHFL.IDX P0, R123, R88, R89, R90 ;  /* 0x00000059587b7389 */ /* 0x000064000000005a */
[----:B01----:R-:W-:Y:S05]  /*fd10*/  ENDCOLLECTIVE ;  /* 0x000000000000791b */ /* 0x003fea0003800000 */
.L_x_253:
[----:B------:R-:W-:Y:S02]  /*fd20*/  MOV R88, R13 ;  /* 0x0000000d00587202 */ /* 0x000fe40000000f00 */
[----:B------:R-:W-:-:S07]  /*fd30*/  MOV R54, R123 ;  /* 0x0000007b00367202 */ /* 0x000fce0000000f00 */
[----:B------:R-:W-:Y:S05]  /*fd40*/  WARPSYNC.COLLECTIVE R91, `(.L_x_254) ;  /* 0x000000005b087348 */ /* 0x000fea0003c00000 */
[----:B------:R0:W1:Y:S02]  /*fd50*/  SHFL.IDX P0, R123, R88, R89, R90 ;  /* 0x00000059587b7389 */ /* 0x000064000000005a */
[----:B01----:R-:W-:Y:S05]  /*fd60*/  ENDCOLLECTIVE ;  /* 0x000000000000791b */ /* 0x003fea0003800000 */
.L_x_254:
[----:B------:R-:W-:Y:S02]  /*fd70*/  MOV R88, R14 ;  /* 0x0000000e00587202 */ /* 0x000fe40000000f00 */
[----:B------:R-:W-:-:S07]  /*fd80*/  MOV R56, R123 ;  /* 0x0000007b00387202 */ /* 0x000fce0000000f00 */
[----:B------:R-:W-:Y:S05]  /*fd90*/  WARPSYNC.COLLECTIVE R91, `(.L_x_255) ;  /* 0x000000005b087348 */ /* 0x000fea0003c00000 */
[----:B------:R0:W1:Y:S02]  /*fda0*/  SHFL.IDX P0, R123, R88, R89, R90 ;  /* 0x00000059587b7389 */ /* 0x000064000000005a */
[----:B01----:R-:W-:Y:S05]  /*fdb0*/  ENDCOLLECTIVE ;  /* 0x000000000000791b */ /* 0x003fea0003800000 */
.L_x_255:
[----:B------:R-:W-:Y:S02]  /*fdc0*/  MOV R88, R15 ;  /* 0x0000000f00587202 */ /* 0x000fe40000000f00 */
[----:B------:R-:W-:-:S07]  /*fdd0*/  MOV R58, R123 ;  /* 0x0000007b003a7202 */ /* 0x000fce0000000f00 */
[----:B------:R-:W-:Y:S05]  /*fde0*/  WARPSYNC.COLLECTIVE R91, `(.L_x_256) ;  /* 0x000000005b087348 */ /* 0x000fea0003c00000 */
[----:B------:R0:W1:Y:S02]  /*fdf0*/  SHFL.IDX P0, R123, R88, R89, R90 ;  /* 0x00000059587b7389 */ /* 0x000064000000005a */
[----:B01----:R-:W-:Y:S05]  /*fe00*/  ENDCOLLECTIVE ;  /* 0x000000000000791b */ /* 0x003fea0003800000 */
.L_x_256:
[----:B------:R-:W-:Y:S01]  /*fe10*/  MOV R88, R16 ;  /* 0x0000001000587202 */ /* 0x000fe20000000f00 */
[-C--:B------:R-:W-:Y:S01]  /*fe20*/  FFMA R133, R76, R123.reuse, R133 ;  /* 0x0000007b4c857223 */ /* 0x080fe20000000085 */
[----:B------:R-:W-:-:S07]  /*fe30*/  FFMA R60, R8, R123, R59 ;  /* 0x0000007b083c7223 */ /* 0x000fce000000003b */
[----:B------:R-:W-:Y:S05]  /*fe40*/  WARPSYNC.COLLECTIVE R91, `(.L_x_257) ;  /* 0x000000005b087348 */ /* 0x000fea0003c00000 */
[----:B------:R0:W1:Y:S02]  /*fe50*/  SHFL.IDX P0, R123, R88, R89, R90 ;  /* 0x00000059587b7389 */ /* 0x000064000000005a */
[----:B01----:R-:W-:Y:S05]  /*fe60*/  ENDCOLLECTIVE ;  /* 0x000000000000791b */ /* 0x003fea0003800000 */
.L_x_257:
[----:B------:R-:W-:Y:S02]  /*fe70*/  MOV R88, R17 ;  /* 0x0000001100587202 */ /* 0x000fe40000000f00 */
[----:B------:R-:W-:-:S07]  /*fe80*/  MOV R62, R123 ;  /* 0x0000007b003e7202 */ /* 0x000fce0000000f00 */
[----:B------:R-:W-:Y:S05]  /*fe90*/  WARPSYNC.COLLECTIVE R91, `(.L_x_258) ;  /* 0x000000005b087348 */ /* 0x000fea0003c00000 */
[----:B------:R0:W1:Y:S02]  /*fea0*/  SHFL.IDX P0, R123, R88, R89, R90 ;  /* 0x00000059587b7389 */ /* 0x000064000000005a */
[----:B01----:R-:W-:Y:S05]  /*feb0*/  ENDCOLLECTIVE ;  /* 0x000000000000791b */ /* 0x003fea0003800000 */
.L_x_258:
[----:B------:R-:W-:Y:S02]  /*fec0*/  MOV R88, R18 ;  /* 0x0000001200587202 */ /* 0x000fe40000000f00 */
[----:B------:R-:W-:-:S07]  /*fed0*/  MOV R64, R123 ;  /* 0x0000007b00407202 */ /* 0x000fce0000000f00 */
[----:B------:R-:W-:Y:S05]  /*fee0*/  WARPSYNC.COLLECTIVE R91, `(.L_x_259) ;  /* 0x000000005b087348 */ /* 0x000fea0003c00000 */
[----:B------:R0:W1:Y:S02]  /*fef0*/  SHFL.IDX P0, R123, R88, R89, R90 ;  /* 0x00000059587b7389 */ /* 0x000064000000005a */
[----:B01----:R-:W-:Y:S05]  /*ff00*/  ENDCOLLECTIVE ;  /* 0x000000000000791b */ /* 0x003fea0003800000 */
.L_x_259:
[----:B------:R-:W-:Y:S02]  /*ff10*/  MOV R88, R19 ;  /* 0x0000001300587202 */ /* 0x000fe40000000f00 */
[----:B------:R-:W-:-:S07]  /*ff20*/  MOV R66, R123 ;  /* 0x0000007b00427202 */ /* 0x000fce0000000f00 */
[----:B------:R-:W-:Y:S05]  /*ff30*/  WARPSYNC.COLLECTIVE R91, `(.L_x_260) ;  /* 0x000000005b087348 */ /* 0x000fea0003c00000 */
[----:B------:R0:W1:Y:S02]  /*ff40*/  SHFL.IDX P0, R123, R88, R89, R90 ;  /* 0x00000059587b7389 */ /* 0x000064000000005a */
[----:B01----:R-:W-:Y:S05]  /*ff50*/  ENDCOLLECTIVE ;  /* 0x000000000000791b */ /* 0x003fea0003800000 */
.L_x_260:
[----:B------:R-:W-:Y:S02]  /*ff60*/  MOV R88, R20 ;  /* 0x0000001400587202 */ /* 0x000fe40000000f00 */
[----:B------:R-:W-:-:S07]  /*ff70*/  MOV R68, R123 ;  /* 0x0000007b00447202 */ /* 0x000fce0000000f00 */
[----:B------:R-:W-:Y:S05]  /*ff80*/  WARPSYNC.COLLECTIVE R91, `(.L_x_261) ;  /* 0x000000005b087348 */ /* 0x000fea0003c00000 */
[----:B------:R0:W1:Y:S02]  /*ff90*/  SHFL.IDX P0, R123, R88, R89, R90 ;  /* 0x00000059587b7389 */ /* 0x000064000000005a */
[----:B01----:R-:W-:Y:S05]  /*ffa0*/  ENDCOLLECTIVE ;  /* 0x000000000000791b */ /* 0x003fea0003800000 */
.L_x_261:
[----:B------:R-:W-:Y:S02]  /*ffb0*/  MOV R88, R21 ;  /* 0x0000001500587202 */ /* 0x000fe40000000f00 */
[----:B------:R-:W-:-:S07]  /*ffc0*/  MOV R70, R123 ;  /* 0x0000007b00467202 */ /* 0x000fce0000000f00 */
[----:B------:R-:W-:Y:S05]  /*ffd0*/  WARPSYNC.COLLECTIVE R91, `(.L_x_262) ;  /* 0x000000005b087348 */ /* 0x000fea0003c00000 */
[----:B------:R0:W1:Y:S02]  /*ffe0*/  SHFL.IDX P0, R123, R88, R89, R90 ;  /* 0x00000059587b7389 */ /* 0x000064000000005a */
[----:B01----:R-:W-:Y:S05]  /*fff0*/  ENDCOLLECTIVE ;  /* 0x000000000000791b */ /* 0x003fea0003800000 */
.L_x_262:
[----:B------:R-:W-:Y:S01]  /*10000*/  MOV R88, R22 ;  /* 0x0000001600587202 */ /* 0x000fe20000000f00 */
[-C--:B------:R-:W-:Y:S01]  /*10010*/  FFMA R145, R76, R123.reuse, R145 ;  /* 0x0000007b4c917223 */ /* 0x080fe20000000091 */
[----:B------:R-:W-:-:S07]  /*10020*/  FFMA R72, R8, R123, R71 ;  /* 0x0000007b08487223 */ /* 0x000fce0000000047 */
[----:B------:R-:W-:Y:S05]  /*10030*/  WARPSYNC.COLLECTIVE R91, `(.L_x_263) ;  /* 0x000000005b087348 */ /* 0x000fea0003c00000 */
[----:B------:R0:W1:Y:S02]  /*10040*/  SHFL.IDX P0, R123, R88, R89, R90 ;  /* 0x00000059587b7389 */ /* 0x000064000000005a */
[----:B01----:R-:W-:Y:S05]  /*10050*/  ENDCOLLECTIVE ;  /* 0x000000000000791b */ /* 0x003fea0003800000 */
.L_x_263:
[----:B------:R-:W-:Y:S02]  /*10060*/  MOV R88, R23 ;  /* 0x0000001700587202 */ /* 0x000fe40000000f00 */
[----:B------:R-:W-:-:S07]  /*10070*/  MOV R74, R123 ;  /* 0x0000007b004a7202 */ /* 0x000fce0000000f00 */
[----:B------:R-:W-:Y:S05]  /*10080*/  WARPSYNC.COLLECTIVE R91, `(.L_x_264) ;  /* 0x000000005b087348 */ /* 0x000fea0003c00000 */
[----:B------:R0:W1:Y:S02]  /*10090*/  SHFL.IDX P0, R123, R88, R89, R90 ;  /* 0x00000059587b7389 */ /* 0x000064000000005a */
[----:B01----:R-:W-:Y:S05]  /*100a0*/  ENDCOLLECTIVE ;  /* 0x000000000000791b */ /* 0x003fea0003800000 */
.L_x_264:
[----:B------:R-:W-:Y:S02]  /*100b0*/  MOV R88, R24 ;  /* 0x0000001800587202 */ /* 0x000fe40000000f00 */
[----:B------:R-:W-:-:S07]  /*100c0*/  MOV R92, R123 ;  /* 0x0000007b005c7202 */ /* 0x000fce0000000f00 */
[----:B------:R-:W-:Y:S05]  /*100d0*/  WARPSYNC.COLLECTIVE R91, `(.L_x_265) ;  /* 0x000000005b087348 */ /* 0x000fea0003c00000 */
[----:B------:R0:W1:Y:S02]  /*100e0*/  SHFL.IDX P0, R123, R88, R89, R90 ;  /* 0x00000059587b7389 */ /* 0x000064000000005a */
[----:B01----:R-:W-:Y:S05]  /*100f0*/  ENDCOLLECTIVE ;  /* 0x000000000000791b */ /* 0x003fea0003800000 */
.L_x_265:
[----:B------:R-:W-:Y:S02]  /*10100*/  MOV R88, R25 ;  /* 0x0000001900587202 */ /* 0x000fe40000000f00 */
[----:B------:R-:W-:-:S07]  /*10110*/  MOV R94, R123 ;  /* 0x0000007b005e7202 */ /* 0x000fce0000000f00 */
[----:B------:R-:W-:Y:S05]  /*10120*/  WARPSYNC.COLLECTIVE R91, `(.L_x_266) ;  /* 0x000000005b087348 */ /* 0x000fea0003c00000 */
[----:B------:R0:W1:Y:S02]  /*10130*/  SHFL.IDX P0, R123, R88, R89, R90 ;  /* 0x00000059587b7389 */ /* 0x000064000000005a */
[----:B01----:R-:W-:Y:S05]  /*10140*/  ENDCOLLECTIVE ;  /* 0x000000000000791b */ /* 0x003fea0003800000 */
.L_x_266:
[----:B------:R-:W-:Y:S02]  /*10150*/  MOV R88, R26 ;  /* 0x0000001a00587202 */ /* 0x000fe40000000f00 */
[----:B------:R-:W-:-:S07]  /*10160*/  MOV R96, R123 ;  /* 0x0000007b00607202 */ /* 0x000fce0000000f00 */
[----:B------:R-:W-:Y:S05]  /*10170*/  WARPSYNC.COLLECTIVE R91, `(.L_x_267) ;  /* 0x000000005b087348 */ /* 0x000fea0003c00000 */
[----:B------:R0:W1:Y:S02]  /*10180*/  SHFL.IDX P0, R123, R88, R89, R90 ;  /* 0x00000059587b7389 */ /* 0x000064000000005a */
[----:B01----:R-:W-:Y:S05]  /*10190*/  ENDCOLLECTIVE ;  /* 0x000000000000791b */ /* 0x003fea0003800000 */
.L_x_267:
[----:B------:R-:W-:Y:S02]  /*101a0*/  MOV R88, R28 ;  /* 0x0000001c00587202 */ /* 0x000fe40000000f00 */
[----:B------:R-:W-:-:S07]  /*101b0*/  MOV R98, R123 ;  /* 0x0000007b00627202 */ /* 0x000fce0000000f00 */
[----:B------:R-:W-:Y:S05]  /*101c0*/  WARPSYNC.COLLECTIVE R91, `(.L_x_268) ;  /* 0x000000005b087348 */ /* 0x000fea0003c00000 */
[----:B------:R0:W1:Y:S02]  /*101d0*/  SHFL.IDX P0, R123, R88, R89, R90 ;  /* 0x00000059587b7389 */ /* 0x000064000000005a */
[----:B01----:R-:W-:Y:S05]  /*101e0*/  ENDCOLLECTIVE ;  /* 0x000000000000791b */ /* 0x003fea0003800000 */
.L_x_268:
[----:B------:R-:W-:Y:S02]  /*101f0*/  MOV R88, R29 ;  /* 0x0000001d00587202 */ /* 0x000fe40000000f00 */
[----:B------:R-:W-:-:S07]  /*10200*/  MOV R100, R123 ;  /* 0x0000007b00647202 */ /* 0x000fce0000000f00 */
[----:B------:R-:W-:Y:S05]  /*10210*/  WARPSYNC.COLLECTIVE R91, `(.L_x_269) ;  /* 0x000000005b087348 */ /* 0x000fea0003c00000 */
[----:B------:R0:W1:Y:S02]  /*10220*/  SHFL.IDX P0, R123, R88, R89, R90 ;  /* 0x00000059587b7389 */ /* 0x000064000000005a */
[----:B01----:R-:W-:Y:S05]  /*10230*/  ENDCOLLECTIVE ;  /* 0x000000000000791b */ /* 0x003fea0003800000 */
.L_x_269:
[----:B------:R-:W-:Y:S02]  /*10240*/  MOV R88, R30 ;  /* 0x0000001e00587202 */ /* 0x000fe40000000f00 */
[----:B------:R-:W-:-:S07]  /*10250*/  MOV R102, R123 ;  /* 0x0000007b00667202 */ /* 0x000fce0000000f00 */
[----:B------:R-:W-:Y:S05]  /*10260*/  WARPSYNC.COLLECTIVE R91, `(.L_x_270) ;  /* 0x000000005b087348 */ /* 0x000fea0003c00000 */
[----:B------:R0:W1:Y:S02]  /*10270*/  SHFL.IDX P0, R123, R88, R89, R90 ;  /* 0x00000059587b7389 */ /* 0x000064000000005a */
[----:B01----:R-:W-:Y:S05]  /*10280*/  ENDCOLLECTIVE ;  /* 0x000000000000791b */ /* 0x003fea0003800000 */
.L_x_270:
[----:B------:R-:W-:Y:S01]  /*10290*/  MOV R88, R31 ;  /* 0x0000001f00587202 */ /* 0x000fe20000000f00 */
[-C--:B------:R-:W-:Y:S01]  /*102a0*/  FFMA R161, R76, R123.reuse, R161 ;  /* 0x0000007b4ca17223 */ /* 0x080fe200000000a1 */
[----:B------:R-:W-:-:S07]  /*102b0*/  FFMA R104, R8, R123, R103 ;  /* 0x0000007b08687223 */ /* 0x000fce0000000067 */
[----:B------:R-:W-:Y:S05]  /*102c0*/  WARPSYNC.COLLECTIVE R91, `(.L_x_271) ;  /* 0x000000005b087348 */ /* 0x000fea0003c00000 */
[----:B------:R0:W1:Y:S02]  /*102d0*/  SHFL.IDX P0, R123, R88, R89, R90 ;  /* 0x00000059587b7389 */ /* 0x000064000000005a */
[----:B01----:R-:W-:Y:S05]  /*102e0*/  ENDCOLLECTIVE ;  /* 0x000000000000791b */ /* 0x003fea0003800000 */
.L_x_271:
[----:B------:R-:W-:Y:S02]  /*102f0*/  MOV R88, R32 ;  /* 0x0000002000587202 */ /* 0x000fe40000000f00 */
[----:B------:R-:W-:-:S07]  /*10300*/  MOV R106, R123 ;  /* 0x0000007b006a7202 */ /* 0x000fce0000000f00 */
[----:B------:R-:W-:Y:S05]  /*10310*/  WARPSYNC.COLLECTIVE R91, `(.L_x_272) ;  /* 0x000000005b087348 */ /* 0x000fea0003c00000 */
[----:B------:R0:W1:Y:S02]  /*10320*/  SHFL.IDX P0, R123, R88, R89, R90 ;  /* 0x00000059587b7389 */ /* 0x000064000000005a */
[----:B01----:R-:W-:Y:S05]  /*10330*/  ENDCOLLECTIVE ;  /* 0x000000000000791b */ /* 0x003fea0003800000 */
.L_x_272:
[C---:B------:R-:W-:Y:S01]  /*10340*/  FFMA R105, R0.reuse, R10, R105 ;  /* 0x0000000a00697223 */ /* 0x040fe20000000069 */
[----:B------:R-:W-:Y:S01]  /*10350*/  FFMA R107, R0, R48, R107 ;  /* 0x00000030006b7223 */ /* 0x000fe2000000006b */
[----:B------:R-:W-:Y:S02]  /*10360*/  MOV R88, R34 ;  /* 0x0000002200587202 */ /* 0x000fe40000000f00 */
[----:B------:R-:W-:-:S07]  /*10370*/  MOV R0, R123 ;  /* 0x0000007b00007202 */ /* 0x000fce0000000f00 */
[----:B------:R-:W-:Y:S05]  /*10380*/  WARPSYNC.COLLECTIVE R91, `(.L_x_273) ;  /* 0x000000005b087348 */ /* 0x000fea0003c00000 */
[----:B------:R0:W1:Y:S02]  /*10390*/  SHFL.IDX P0, R123, R88, R89, R90 ;  /* 0x00000059587b7389 */ /* 0x000064000000005a */
[----:B01----:R-:W-:Y:S05]  /*103a0*/  ENDCOLLECTIVE ;  /* 0x000000000000791b */ /* 0x003fea0003800000 */
.L_x_273:
[----:B------:R-:W-:Y:S02]  /*103b0*/  MOV R88, R35 ;  /* 0x0000002300587202 */ /* 0x000fe40000000f00 */
[----:B------:R-:W-:-:S07]  /*103c0*/  MOV R9, R123 ;  /* 0x0000007b00097202 */ /* 0x000fce0000000f00 */
[----:B------:R-:W-:Y:S05]  /*103d0*/  WARPSYNC.COLLECTIVE R91, `(.L_x_274) ;  /* 0x000000005b087348 */ /* 0x000fea0003c00000 */
[----:B------:R0:W1:Y:S02]  /*103e0*/  SHFL.IDX P0, R123, R88, R89, R90 ;  /* 0x00000059587b7389 */ /* 0x000064000000005a */
[----:B01----:R-:W-:Y:S05]  /*103f0*/  ENDCOLLECTIVE ;  /* 0x000000000000791b */ /* 0x003fea0003800000 */
.L_x_274:
[----:B------:R-:W-:Y:S02]  /*10400*/  MOV R88, R36 ;  /* 0x0000002400587202 */ /* 0x000fe40000000f00 */
[----:B------:R-:W-:-:S07]  /*10410*/  MOV R45, R123 ;  /* 0x0000007b002d7202 */ /* 0x000fce0000000f00 */
[----:B------:R-:W-:Y:S05]  /*10420*/  WARPSYNC.COLLECTIVE R91, `(.L_x_275) ;  /* 0x000000005b087348 */ /* 0x000fea0003c00000 */
[----:B------:R0:W1:Y:S02]  /*10430*/  SHFL.IDX P0, R123, R88, R89, R90 ;  /* 0x00000059587b7389 */ /* 0x000064000000005a */
[----:B01----:R-:W-:Y:S05]  /*10440*/  ENDCOLLECTIVE ;  /* 0x000000000000791b */ /* 0x003fea0003800000 */
.L_x_275:
[----:B------:R-:W-:Y:S02]  /*10450*/  MOV R88, R37 ;  /* 0x0000002500587202 */ /* 0x000fe40000000f00 */
[----:B------:R-:W-:-:S07]  /*10460*/  MOV R47, R123 ;  /* 0x0000007b002f7202 */ /* 0x000fce0000000f00 */
[----:B------:R-:W-:Y:S05]  /*10470*/  WARPSYNC.COLLECTIVE R91, `(.L_x_276) ;  /* 0x000000005b087348 */ /* 0x000fea0003c00000 */
[----:B------:R0:W1:Y:S02]  /*10480*/  SHFL.IDX P0, R123, R88, R89, R90 ;  /* 0x00000059587b7389 */ /* 0x000064000000005a */
[----:B01----:R-:W-:Y:S05]  /*10490*/  ENDCOLLECTIVE ;  /* 0x000000000000791b */ /* 0x003fea0003800000 */
.L_x_276:
[----:B------:R-:W-:Y:S02]  /*104a0*/  MOV R88, R38 ;  /* 0x0000002600587202 */ /* 0x000fe40000000f00 */
[----:B------:R-:W-:-:S07]  /*104b0*/  MOV R49, R123 ;  /* 0x0000007b00317202 */ /* 0x000fce0000000f00 */
[----:B------:R-:W-:Y:S05]  /*104c0*/  WARPSYNC.COLLECTIVE R91, `(.L_x_277) ;  /* 0x000000005b087348 */ /* 0x000fea0003c00000 */
[----:B------:R0:W1:Y:S02]  /*104d0*/  SHFL.IDX P0, R123, R88, R89, R90 ;  /* 0x00000059587b7389 */ /* 0x000064000000005a */
[----:B01----:R-:W-:Y:S05]  /*104e0*/  ENDCOLLECTIVE ;  /* 0x000000000000791b */ /* 0x003fea0003800000 */
.L_x_277:
[-C--:B------:R-:W-:Y:S01]  /*104f0*/  FFMA R126, R76, R52.reuse, R83 ;  /* 0x000000344c7e7223 */ /* 0x080fe20000000053 */
[----:B------:R-:W-:Y:S01]  /*10500*/  FFMA R52, R8, R52, R51 ;  /* 0x0000003408347223 */ /* 0x000fe20000000033 */
[----:B------:R-:W-:Y:S02]  /*10510*/  MOV R88, R39 ;  /* 0x0000002700587202 */ /* 0x000fe40000000f00 */
[----:B------:R-:W-:-:S07]  /*10520*/  MOV R51, R123 ;  /* 0x0000007b00337202 */ /* 0x000fce0000000f00 */
[----:B------:R-:W-:Y:S05]  /*10530*/  WARPSYNC.COLLECTIVE R91, `(.L_x_278) ;  /* 0x000000005b087348 */ /* 0x000fea0003c00000 */
[----:B------:R0:W1:Y:S02]  /*10540*/  SHFL.IDX P0, R123, R88, R89, R90 ;  /* 0x00000059587b7389 */ /* 0x000064000000005a */
[----:B01----:R-:W-:Y:S05]  /*10550*/  ENDCOLLECTIVE ;  /* 0x000000000000791b */ /* 0x003fea0003800000 */
.L_x_278:
[-C--:B------:R-:W-:Y:S01]  /*10560*/  FFMA R124, R76, R54.reuse, R85 ;  /* 0x000000364c7c7223 */ /* 0x080fe20000000055 */
[----:B------:R-:W-:Y:S01]  /*10570*/  FFMA R54, R8, R54, R53 ;  /* 0x0000003608367223 */ /* 0x000fe20000000035 */
[----:B------:R-:W-:Y:S02]  /*10580*/  MOV R88, R40 ;  /* 0x0000002800587202 */ /* 0x000fe40000000f00 */
[----:B------:R-:W-:-:S07]  /*10590*/  MOV R53, R123 ;  /* 0x0000007b00357202 */ /* 0x000fce0000000f00 */
[----:B------:R-:W-:Y:S05]  /*105a0*/  WARPSYNC.COLLECTIVE R91, `(.L_x_279) ;  /* 0x000000005b087348 */ /* 0x000fea0003c00000 */
[----:B------:R0:W1:Y:S02]  /*105b0*/  SHFL.IDX P0, R123, R88, R89, R90 ;  /* 0x00000059587b7389 */ /* 0x000064000000005a */
[----:B01----:R-:W-:Y:S05]  /*105c0*/  ENDCOLLECTIVE ;  /* 0x000000000000791b */ /* 0x003fea0003800000 */
.L_x_279:
[-C--:B------:R-:W-:Y:S01]  /*105d0*/  FFMA R129, R76, R56.reuse, R129 ;  /* 0x000000384c817223 */ /* 0x080fe20000000081 */
[----:B------:R-:W-:Y:S01]  /*105e0*/  FFMA R56, R8, R56, R55 ;  /* 0x0000003808387223 */ /* 0x000fe20000000037 */
[----:B------:R-:W-:Y:S02]  /*105f0*/  MOV R88, R41 ;  /* 0x0000002900587202 */ /* 0x000fe40000000f00 */
[----:B------:R-:W-:-:S07]  /*10600*/  MOV R55, R123 ;  /* 0x0000007b00377202 */ /* 0x000fce0000000f00 */
[----:B------:R-:W-:Y:S05]  /*10610*/  WARPSYNC.COLLECTIVE R91, `(.L_x_280) ;  /* 0x000000005b087348 */ /* 0x000fea0003c00000 */
[----:B------:R0:W1:Y:S02]  /*10620*/  SHFL.IDX P0, R123, R88, R89, R90 ;  /* 0x00000059587b7389 */ /* 0x000064000000005a */
[----:B01----:R-:W-:Y:S05]  /*10630*/  ENDCOLLECTIVE ;  /* 0x000000000000791b */ /* 0x003fea0003800000 */
.L_x_280:
[-C--:B------:R-:W-:Y:S01]  /*10640*/  FFMA R131, R76, R58.reuse, R131 ;  /* 0x0000003a4c837223 */ /* 0x080fe20000000083 */
[----:B------:R-:W-:Y:S01]  /*10650*/  FFMA R58, R8, R58, R57 ;  /* 0x0000003a083a7223 */ /* 0x000fe20000000039 */
[----:B------:R-:W-:Y:S02]  /*10660*/  MOV R88, R42 ;  /* 0x0000002a00587202 */ /* 0x000fe40000000f00 */
[----:B------:R-:W-:-:S07]  /*10670*/  MOV R57, R123 ;  /* 0x0000007b00397202 */ /* 0x000fce0000000f00 */
[----:B------:R-:W-:Y:S05]  /*10680*/  WARPSYNC.COLLECTIVE R91, `(.L_x_281) ;  /* 0x000000005b087348 */ /* 0x000fea0003c00000 */
[----:B------:R0:W1:Y:S02]  /*10690*/  SHFL.IDX P0, R123, R88, R89, R90 ;  /* 0x00000059587b7389 */ /* 0x000064000000005a */
[----:B01----:R-:W-:Y:S05]  /*106a0*/  ENDCOLLECTIVE ;  /* 0x000000000000791b */ /* 0x003fea0003800000 */
.L_x_281:
        /* <DEDUP_REMOVED lines=24> */
[-C--:B------:R-:W-:Y:S01]  /*10830*/  FFMA R85, R76, R51.reuse, R116 ;  /* 0x000000334c557223 */ /* 0x080fe20000000074 */
[----:B------:R-:W-:Y:S01]  /*10840*/  FFMA R47, R8, R51, R117 ;  /* 0x00000033082f7223 */ /* 0x000fe20000000075 */
[-C--:B------:R-:W-:Y:S01]  /*10850*/  FFMA R86, R76, R53.reuse, R118 ;  /* 0x000000354c567223 */ /* 0x080fe20000000076 */
[----:B------:R-:W-:Y:S01]  /*10860*/  FFMA R49, R8, R53, R119 ;  /* 0x0000003508317223 */ /* 0x000fe20000000077 */
[-C--:B------:R-:W-:Y:S01]  /*10870*/  FFMA R122, R76, R55.reuse, R120 ;  /* 0x000000374c7a7223 */ /* 0x080fe20000000078 */
        /* <DEDUP_REMOVED lines=15> */
[-C--:B------:R-:W-:Y:S01]  /*10970*/  FFMA R80, R76, R57.reuse, R80 ;  /* 0x000000394c507223 */ /* 0x080fe20000000050 */
        /* <DEDUP_REMOVED lines=36> */
[----:B------:R-:W-:Y:S01]  /*10bc0*/  MOV R121, R122 ;  /* 0x0000007a00797202 */ /* 0x000fe20000000f00 */
[----:B------:R-:W-:Y:S06]  /*10bd0*/  BRA `(.L_x_282) ;  /* 0xffffff3400387947 */ /* 0x000fec000383ffff */
.L_x_10:
[----:B------:R-:W-:Y:S01]  /*10be0*/  HFMA2 R90, -RZ, RZ, 0, 1.847743988037109375e-06 ;  /* 0x0000001fff5a7431 */ /* 0x000fe200000001ff */
[----:B------:R-:W-:Y:S01]  /*10bf0*/  BSSY B1, `(.L_x_283) ;  /* 0x000000a000017945 */ /* 0x000fe20003800000 */
[C---:B------:R-:W-:Y:S02]  /*10c00*/  IADD3 R45, PT, PT, R43.reuse, 0x1, RZ ;  /* 0x000000012b2d7810 */ /* 0x040fe40007ffe0ff */
[C---:B------:R-:W-:Y:S02]  /*10c10*/  IADD3 R47, PT, PT, R43.reuse, 0x2, RZ ;  /* 0x000000022b2f7810 */ /* 0x040fe40007ffe0ff */
[----:B------:R-:W-:Y:S02]  /*10c20*/  IADD3 R49, PT, PT, R43, 0x3, RZ ;  /* 0x000000032b317810 */ /* 0x000fe40007ffe0ff */
[----:B------:R-:W-:Y:S02]  /*10c30*/  MOV R88, R7 ;  /* 0x0000000700587202 */ /* 0x000fe40000000f00 */
[----:B------:R-:W-:-:S02]  /*10c40*/  MOV R89, R43 ;  /* 0x0000002b00597202 */ /* 0x000fc40000000f00 */
[----:B------:R-:W-:-:S07]  /*10c50*/  MOV R91, 0xffffffff ;  /* 0xffffffff005b7802 */ /* 0x000fce0000000f00 */
[----:B-----5:R-:W-:Y:S05]  /*10c60*/  WARPSYNC.COLLECTIVE R91, `(.L_x_284) ;  /* 0x000000005b087348 */ /* 0x020fea0003c00000 */
[----:B------:R0:W1:Y:S02]  /*10c70*/  SHFL.IDX P0, R123, R88, R89, R90 ;  /* 0x00000059587b7389 */ /* 0x000064000000005a */
[----:B01---5:R-:W-:Y:S05]  /*10c80*/  ENDCOLLECTIVE ;  /* 0x000000000000791b */ /* 0x023fea0003800000 */
.L_x_284:
[----:B------:R-:W-:Y:S05]  /*10c90*/  BSYNC B1 ;  /* 0x0000000000017941 */ /* 0x000fea0003800000 */
.L_x_283:
[----:B------:R-:W-:Y:S01]  /*10ca0*/  HFMA2 R90, -RZ, RZ, 0, 1.847743988037109375e-06 ;  /* 0x0000001fff5a7431 */ /* 0x000fe200000001ff */
[----:B------:R-:W-:Y:S01]  /*10cb0*/  MOV R88, R7 ;  /* 0x0000000700587202 */ /* 0x000fe20000000f00 */
[----:B------:R-:W0:Y:S01]  /*10cc0*/  LDC.64 R82, c[0x0][0x380] ;  /* 0x0000e000ff527b82 */ /* 0x000e220000000a00 */
[----:B------:R-:W-:Y:S02]  /*10cd0*/  MOV R89, R45 ;  /* 0x0000002d00597202 */ /* 0x000fe40000000f00 */
[----:B------:R-:W-:Y:S02]  /*10ce0*/  MOV R91, 0xffffffff ;  /* 0xffffffff005b7802 */ /* 0x000fe40000000f00 */
[----:B------:R-:W-:-:S07]  /*10cf0*/  MOV R85, R123 ;  /* 0x0000007b00557202 */ /* 0x000fce0000000f00 */
[----:B0-----:R-:W-:Y:S05]  /*10d00*/  WARPSYNC.COLLECTIVE R91, `(.L_x_285) ;  /* 0x000000005b087348 */ /* 0x001fea0003c00000 */
[----:B------:R1:W2:Y:S02]  /*10d10*/  SHFL.IDX P0, R123, R88, R89, R90 ;  /* 0x00000059587b7389 */ /* 0x0002a4000000005a */
[----:B012---:R-:W-:Y:S05]  /*10d20*/  ENDCOLLECTIVE ;  /* 0x000000000000791b */ /* 0x007fea0003800000 */
.L_x_285:
[----:B------:R-:W-:Y:S01]  /*10d30*/  MOV R89, R47 ;  /* 0x0000002f00597202 */ /* 0x000fe20000000f00 */
[----:B------:R-:W-:Y:S01]  /*10d40*/  IMAD.WIDE R84, R85, 0x4, R82 ;  /* 0x0000000455547825 */ /* 0x000fe200078e0252 */
[----:B------:R-:W-:-:S07]  /*10d50*/  MOV R79, R123 ;  /* 0x0000007b004f7202 */ /* 0x000fce0000000f00 */
[----:B------:R-:W-:Y:S05]  /*10d60*/  WARPSYNC.COLLECTIVE R91, `(.L_x_286) ;  /* 0x000000005b087348 */ /* 0x000fea0003c00000 */
[----:B------:R0:W1:Y:S02]  /*10d70*/  SHFL.IDX P0, R123, R88, R89, R90 ;  /* 0x00000059587b7389 */ /* 0x000064000000005a */
[----:B01----:R-:W-:Y:S05]  /*10d80*/  ENDCOLLECTIVE ;  /* 0x000000000000791b */ /* 0x003fea0003800000 */
.L_x_286:
[----:B------:R-:W-:Y:S02]  /*10d90*/  MOV R89, R49 ;  /* 0x0000003100597202 */ /* 0x000fe40000000f00 */
[----:B------:R-:W-:-:S07]  /*10da0*/  MOV R44, R123 ;  /* 0x0000007b002c7202 */ /* 0x000fce0000000f00 */
[----:B------:R-:W-:Y:S05]  /*10db0*/  WARPSYNC.COLLECTIVE R91, `(.L_x_287) ;  /* 0x000000005b087348 */ /* 0x000fea0003c00000 */
[----:B------:R0:W1:Y:S02]  /*10dc0*/  SHFL.IDX P0, R123, R88, R89, R90 ;  /* 0x00000059587b7389 */ /* 0x000064000000005a */
[----:B01----:R-:W-:Y:S05]  /*10dd0*/  ENDCOLLECTIVE ;  /* 0x000000000000791b */ /* 0x003fea0003800000 */
.L_x_287:
[----:B------:R-:W-:Y:S02]  /*10de0*/  MOV R88, R9 ;  /* 0x0000000900587202 */ /* 0x000fe40000000f00 */
[----:B------:R-:W-:Y:S02]  /*10df0*/  MOV R89, R43 ;  /* 0x0000002b00597202 */ /* 0x000fe40000000f00 */
[----:B------:R-:W-:-:S07]  /*10e00*/  MOV R46, R123 ;  /* 0x0000007b002e7202 */ /* 0x000fce0000000f00 */
[----:B------:R-:W-:Y:S05]  /*10e10*/  WARPSYNC.COLLECTIVE R91, `(.L_x_288) ;  /* 0x000000005b087348 */ /* 0x000fea0003c00000 */
[----:B------:R0:W1:Y:S02]  /*10e20*/  SHFL.IDX P0, R123, R88, R89, R90 ;  /* 0x00000059587b7389 */ /* 0x000064000000005a */
[----:B01----:R-:W-:Y:S05]  /*10e30*/  ENDCOLLECTIVE ;  /* 0x000000000000791b */ /* 0x003fea0003800000 */
.L_x_288:
[----:B------:R-:W-:Y:S02]  /*10e40*/  MOV R88, R10 ;  /* 0x0000000a00587202 */ /* 0x000fe40000000f00 */
[----:B------:R-:W-:-:S07]  /*10e50*/  MOV R86, R123 ;  /* 0x0000007b00567202 */ /* 0x000fce0000000f00 */
[----:B------:R-:W-:Y:S05]  /*10e60*/  WARPSYNC.COLLECTIVE R91, `(.L_x_289) ;  /* 0x000000005b087348 */ /* 0x000fea0003c00000 */
[----:B------:R0:W1:Y:S02]  /*10e70*/  SHFL.IDX P0, R123, R88, R89, R90 ;  /* 0x00000059587b7389 */ /* 0x000064000000005a */
[----:B01----:R-:W-:Y:S05]  /*10e80*/  ENDCOLLECTIVE ;  /* 0x000000000000791b */ /* 0x003fea0003800000 */
.L_x_289:
[----:B------:R-:W-:-:S13]  /*10e90*/  FSETP.GT.AND P0, PT, R123, RZ, PT ;  /* 0x000000ff7b00720b */ /* 0x000fda0003f04000 */
[----:B------:R-:W2:Y:S01]  /*10ea0*/  @P0 LDG.E.CONSTANT R122, desc[UR4][R84.64] ;  /* 0x00000004547a0981 */ /* 0x000ea2000c1e9900 */
[----:B------:R-:W-:-:S03]  /*10eb0*/  HFMA2 R125, -RZ, RZ, 0, 0 ;  /* 0x00000000ff7d7431 */ /* 0x000fc600000001ff */
[----:B------:R-:W3:Y:S01]  /*10ec0*/  @P0 LDG.E.CONSTANT R126, desc[UR4][R84.64+0x80] ;  /* 0x00008004547e0981 */ /* 0x000ee2000c1e9900 */
[----:B------:R-:W-:Y:S01]  /*10ed0*/  HFMA2 R89, -RZ, RZ, 0, 0 ;  /* 0x00000000ff597431 */ /* 0x000fe200000001ff */
[----:B------:R-:W-:Y:S01]  /*10ee0*/  MOV R88, R11 ;  /* 0x0000000b00587202 */ /* 0x000fe20000000f00 */
[-C--:B--2---:R-:W-:Y:S01]  /*10ef0*/  @P0 FMUL R122, R122, R123.reuse ;  /* 0x0000007b7a7a0220 */ /* 0x084fe20000400000 */
[----:B---3--:R-:W-:-:S04]  /*10f00*/  @P0 FMUL R123, R126, R123 ;  /* 0x0000007b7e7b0220 */ /* 0x008fc80000400000 */
[----:B------:R-:W-:Y:S02]  /*10f10*/  @P0 MOV R125, R122 ;  /* 0x0000007a007d0202 */ /* 0x000fe40000000f00 */
[----:B------:R-:W-:Y:S01]  /*10f20*/  @P0 MOV R89, R123 ;  /* 0x0000007b00590202 */ /* 0x000fe20000000f00 */
[----:B------:R-:W-:Y:S02]  /*10f30*/  HFMA2 R126, -RZ, RZ, 0, 0 ;  /* 0x00000000ff7e7431 */ /* 0x000fe400000001ff */
[----:B------:R-:W-:Y:S02]  /*10f40*/  FADD R48, R48, R125 ;  /* 0x0000007d30307221 */ /* 0x000fe40000000000 */
[----:B------:R-:W-:Y:S01]  /*10f50*/  FADD R50, R50, R89 ;  /* 0x0000005932327221 */ /* 0x000fe20000000000 */
[----:B------:R-:W-:-:S07]  /*10f60*/  MOV R89, R43 ;  /* 0x0000002b00597202 */ /* 0x000fce0000000f00 */
[----:B------:R-:W-:Y:S05]  /*10f70*/  WARPSYNC.COLLECTIVE R91, `(.L_x_290) ;  /* 0x000000005b087348 */ /* 0x000fea0003c00000 */
[----:B------:R0:W1:Y:S02]  /*10f80*/  SHFL.IDX P0, R123, R88, R89, R90 ;  /* 0x00000059587b7389 */ /* 0x000064000000005a */
[----:B01----:R-:W-:Y:S05]  /*10f90*/  ENDCOLLECTIVE ;  /* 0x000000000000791b */ /* 0x003fea0003800000 */
.L_x_290:
[----:B------:R-:W-:-:S04]  /*10fa0*/  MOV R124, R123 ;  /* 0x0000007b007c7202 */ /* 0x000fc80000000f00 */
[----:B------:R-:W-:-:S13]  /*10fb0*/  FSETP.GT.AND P0, PT, R124, RZ, PT ;  /* 0x000000ff7c00720b */ /* 0x000fda0003f04000 */
[----:B------:R-:W2:Y:S04]  /*10fc0*/  @P0 LDG.E.CONSTANT R127, desc[UR4][R84.64] ;  /* 0x00000004547f0981 */ /* 0x000ea8000c1e9900 */
[----:B------:R-:W3:Y:S01]  /*10fd0*/  @P0 LDG.E.CONSTANT R129, desc[UR4][R84.64+0x80] ;  /* 0x0000800454810981 */ /* 0x000ee2000c1e9900 */
[----:B------:R-:W-:Y:S02]  /*10fe0*/  HFMA2 R123, -RZ, RZ, 0, 0 ;  /* 0x00000000ff7b7431 */ /* 0x000fe400000001ff */
[-C--:B--2---:R-:W-:Y:S01]  /*10ff0*/  @P0 FMUL R122, R127, R124.reuse ;  /* 0x0000007c7f7a0220 */ /* 0x084fe20000400000 */
[----:B---3--:R-:W-:-:S04]  /*11000*/  @P0 FMUL R124, R129, R124 ;  /* 0x0000007c817c0220 */ /* 0x008fc80000400000 */
[----:B------:R-:W-:Y:S02]  /*11010*/  @P0 MOV R126, R122 ;  /* 0x0000007a007e0202 */ /* 0x000fe40000000f00 */
[----:B------:R-:W-:Y:S02]  /*11020*/  @P0 MOV R123, R124 ;  /* 0x0000007c007b0202 */ /* 0x000fe40000000f00 */
[----:B------:R-:W-:-:S13]  /*11030*/  FSETP.GT.AND P0, PT, R86, RZ, PT ;  /* 0x000000ff5600720b */ /* 0x000fda0003f04000 */
[----:B------:R-:W2:Y:S01]  /*11040*/  @P0 LDG.E.CONSTANT R88, desc[UR4][R84.64] ;  /* 0x0000000454580981 */ /* 0x000ea2000c1e9900 */
[--C-:B------:R-:W-:Y:S01]  /*11050*/  @!P0 FADD R89, RZ, R81.reuse ;  /* 0x00000051ff598221 */ /* 0x100fe20000000000 */
[----:B--2---:R-:W-:-:S05]  /*11060*/  @P0 FFMA R88, R86, R88, R81 ;  /* 0x0000005856580223 */ /* 0x004fca0000000051 */
[----:B------:R-:W-:Y:S02]  /*11070*/  @P0 MOV R81, R88 ;  /* 0x0000005800510202 */ /* 0x000fe40000000f00 */
[----:B------:R-:W-:Y:S02]  /*11080*/  @!P0 MOV R81, R89 ;  /* 0x0000005900518202 */ /* 0x000fe40000000f00 */
[----:B------:R-:W2:Y:S01]  /*11090*/  @P0 LDG.E.CONSTANT R89, desc[UR4][R84.64+0x80] ;  /* 0x0000800454590981 */ /* 0x000ea2000c1e9900 */
[----:B------:R-:W-:Y:S01]  /*110a0*/  MOV R88, R12 ;  /* 0x0000000c00587202 */ /* 0x000fe20000000f00 */
[----:B------:R-:W-:Y:S01]  /*110b0*/  FADD R52, R52, R123 ;  /* 0x0000007b34347221 */ /* 0x000fe20000000000 */
[----:B--2---:R-:W-:Y:S01]  /*110c0*/  @P0 FMUL R86, R86, R89 ;  /* 0x0000005956560220 */ /* 0x004fe20000400000 */
[----:B------:R-:W-:Y:S02]  /*110d0*/  MOV R89, R43 ;  /* 0x0000002b00597202 */ /* 0x000fe40000000f00 */
[----:B------:R-:W-:-:S07]  /*110e0*/  @!P0 MOV R86, RZ ;  /* 0x000000ff00568202 */ /* 0x000fce0000000f00 */
[----:B------:R-:W-:Y:S05]  /*110f0*/  WARPSYNC.COLLECTIVE R91, `(.L_x_291) ;  /* 0x000000005b087348 */ /* 0x000fea0003c00000 */
[----:B------:R0:W1:Y:S02]  /*11100*/  SHFL.IDX P0, R123, R88, R89, R90 ;  /* 0x00000059587b7389 */ /* 0x000064000000005a */
[----:B01----:R-:W-:Y:S05]  /*11110*/  ENDCOLLECTIVE ;  /* 0x000000000000791b */ /* 0x003fea0003800000 */
.L_x_291:
[----:B------:R-:W-:Y:S01]  /*11120*/  FADD R77, R77, R86 ;  /* 0x000000564d4d7221 */ /* 0x000fe20000000000 */
[----:B------:R-:W-:-:S04]  /*11130*/  MOV R86, R123 ;  /* 0x0000007b00567202 */ /* 0x000fc80000000f00 */
[----:B------:R-:W-:-:S13]  /*11140*/  FSETP.GT.AND P0, PT, R86, RZ, PT ;  /* 0x000000ff5600720b */ /* 0x000fda0003f04000 */
[----:B------:R-:W2:Y:S04]  /*11150*/  @P0 LDG.E.CONSTANT R131, desc[UR4][R84.64] ;  /* 0x0000000454830981 */ /* 0x000ea8000c1e9900 */
[----:B------:R-:W3:Y:S01]  /*11160*/  @P0 LDG.E.CONSTANT R133, desc[UR4][R84.64+0x80] ;  /* 0x0000800454850981 */ /* 0x000ee2000c1e9900 */
[----:B------:R-:W-:Y:S01]  /*11170*/  HFMA2 R124, -RZ, RZ, 0, 0 ;  /* 0x00000000ff7c7431 */ /* 0x000fe200000001ff */
[----:B------:R-:W-:Y:S01]  /*11180*/  MOV R88, R13 ;  /* 0x0000000d00587202 */ /* 0x000fe20000000f00 */
[----:B------:R-:W-:Y:S01]  /*11190*/  FADD R51, R51, R126 ;  /* 0x0000007e33337221 */ /* 0x000fe20000000000 */
[-C--:B--2---:R-:W-:Y:S01]  /*111a0*/  @P0 FMUL R122, R131, R86.reuse ;  /* 0x00000056837a0220 */ /* 0x084fe20000400000 */
[----:B---3--:R-:W-:-:S04]  /*111b0*/  @P0 FMUL R86, R133, R86 ;  /* 0x0000005685560220 */ /* 0x008fc80000400000 */
[----:B------:R-:W-:Y:S02]  /*111c0*/  @P0 MOV R124, R122 ;  /* 0x0000007a007c0202 */ /* 0x000fe40000000f00 */
[----:B------:R-:W-:Y:S02]  /*111d0*/  CS2R R122, SRZ ;  /* 0x00000000007a7805 */ /* 0x000fe4000001ff00 */
[----:B------:R-:W-:-:S05]  /*111e0*/  @P0 MOV R123, R86 ;  /* 0x00000056007b0202 */ /* 0x000fca0000000f00 */
[----:B------:R-:W-:-:S07]  /*111f0*/  FADD R54, R54, R123 ;  /* 0x0000007b36367221 */ /* 0x000fce0000000000 */
[----:B------:R-:W-:Y:S05]  /*11200*/  WARPSYNC.COLLECTIVE R91, `(.L_x_292) ;  /* 0x000000005b087348 */ /* 0x000fea0003c00000 */
[----:B------:R0:W1:Y:S02]  /*11210*/  SHFL.IDX P0, R123, R88, R89, R90 ;  /* 0x00000059587b7389 */ /* 0x000064000000005a */
[----:B01----:R-:W-:Y:S05]  /*11220*/  ENDCOLLECTIVE ;  /* 0x000000000000791b */ /* 0x003fea0003800000 */
.L_x_292:
[----:B------:R-:W-:-:S04]  /*11230*/  MOV R125, R123 ;  /* 0x0000007b007d7202 */ /* 0x000fc80000000f00 */
[----:B------:R-:W-:-:S13]  /*11240*/  FSETP.GT.AND P0, PT, R125, RZ, PT ;  /* 0x000000ff7d00720b */ /* 0x000fda0003f04000 */
[----:B------:R-:W2:Y:S04]  /*11250*/  @P0 LDG.E.CONSTANT R128, desc[UR4][R84.64] ;  /* 0x0000000454800981 */ /* 0x000ea8000c1e9900 */
[----:B------:R-:W3:Y:S01]  /*11260*/  @P0 LDG.E.CONSTANT R126, desc[UR4][R84.64+0x80] ;  /* 0x00008004547e0981 */ /* 0x000ee2000c1e9900 */
[----:B------:R-:W-:Y:S01]  /*11270*/  MOV R88, R14 ;  /* 0x0000000e00587202 */ /* 0x000fe20000000f00 */
[----:B--2---:R-:W-:-:S05]  /*11280*/  @P0 FMUL R86, R128, R125 ;  /* 0x0000007d80560220 */ /* 0x004fca0000400000 */
[----:B------:R-:W-:Y:S01]  /*11290*/  @P0 MOV R122, R86 ;  /* 0x00000056007a0202 */ /* 0x000fe20000000f00 */
[----:B---3--:R-:W-:-:S04]  /*112a0*/  @P0 FMUL R125, R126, R125 ;  /* 0x0000007d7e7d0220 */ /* 0x008fc80000400000 */
[----:B------:R-:W-:Y:S01]  /*112b0*/  FADD R55, R55, R122 ;  /* 0x0000007a37377221 */ /* 0x000fe20000000000 */
[----:B------:R-:W-:Y:S02]  /*112c0*/  CS2R R122, SRZ ;  /* 0x00000000007a7805 */ /* 0x000fe4000001ff00 */
[----:B------:R-:W-:-:S05]  /*112d0*/  @P0 MOV R123, R125 ;  /* 0x0000007d007b0202 */ /* 0x000fca0000000f00 */
[----:B------:R-:W-:-:S07]  /*112e0*/  FADD R56, R56, R123 ;  /* 0x0000007b38387221 */ /* 0x000fce0000000000 */
[----:B------:R-:W-:Y:S05]  /*112f0*/  WARPSYNC.COLLECTIVE R91, `(.L_x_293) ;  /* 0x000000005b087348 */ /* 0x000fea0003c00000 */
[----:B------:R0:W1:Y:S02]  /*11300*/  SHFL.IDX P0, R123, R88, R89, R90 ;  /* 0x00000059587b7389 */ /* 0x000064000000005a */
[----:B01----:R-:W-:Y:S05]  /*11310*/  ENDCOLLECTIVE ;  /* 0x000000000000791b */ /* 0x003fea0003800000 */
.L_x_293:
        /* <DEDUP_REMOVED lines=9> */
[----:B------:R-:W-:-:S07]  /*113b0*/  @P0 MOV R125, R123 ;  /* 0x0000007b007d0202 */ /* 0x000fce0000000f00 */
[----:B------:R-:W-:Y:S05]  /*113c0*/  WARPSYNC.COLLECTIVE R91, `(.L_x_294) ;  /* 0x000000005b087348 */ /* 0x000fea0003c00000 */
[----:B------:R0:W1:Y:S02]  /*113d0*/  SHFL.IDX P0, R123, R88, R89, R90 ;  /* 0x00000059587b7389 */ /* 0x000064000000005a */
[----:B01----:R-:W-:Y:S05]  /*113e0*/  ENDCOLLECTIVE ;  /* 0x000000000000791b */ /* 0x003fea0003800000 */
.L_x_294:
[----:B------:R-:W-:-:S04]  /*113f0*/  MOV R124, R123 ;  /* 0x0000007b007c7202 */ /* 0x000fc80000000f00 */
[----:B------:R-:W-:-:S13]  /*11400*/  FSETP.GT.AND P0, PT, R124, RZ, PT ;  /* 0x000000ff7c00720b */ /* 0x000fda0003f04000 */
[----:B------:R-:W2:Y:S04]  /*11410*/  @P0 LDG.E.CONSTANT R127, desc[UR4][R84.64] ;  /* 0x00000004547f0981 */ /* 0x000ea8000c1e9900 */
[----:B------:R-:W3:Y:S01]  /*11420*/  @P0 LDG.E.CONSTANT R129, desc[UR4][R84.64+0x80] ;  /* 0x0000800454810981 */ /* 0x000ee2000c1e9900 */
[----:B------:R-:W-:Y:S01]  /*11430*/  FADD R57, R57, R122 ;  /* 0x0000007a39397221 */ /* 0x000fe20000000000 */
[----:B------:R-:W-:Y:S02]  /*11440*/  CS2R R122, SRZ ;  /* 0x00000000007a7805 */ /* 0x000fe4000001ff00 */
[----:B------:R-:W-:Y:S01]  /*11450*/  MOV R88, R16 ;  /* 0x0000001000587202 */ /* 0x000fe20000000f00 */
[-C--:B--2---:R-:W-:Y:S01]  /*11460*/  @P0 FMUL R86, R127, R124.reuse ;  /* 0x0000007c7f560220 */ /* 0x084fe20000400000 */
[----:B---3--:R-:W-:-:S05]  /*11470*/  @P0 FMUL R124, R129, R124 ;  /* 0x0000007c817c0220 */ /* 0x008fca0000400000 */
[----:B------:R-:W-:Y:S02]  /*11480*/  @P0 MOV R123, R124 ;  /* 0x0000007c007b0202 */ /* 0x000fe40000000f00 */
[----:B------:R-:W-:-:S03]  /*11490*/  @P0 MOV R122, R86 ;  /* 0x00000056007a0202 */ /* 0x000fc60000000f00 */
[----:B------:R-:W-:-:S07]  /*114a0*/  FADD R60, R60, R123 ;  /* 0x0000007b3c3c7221 */ /* 0x000fce0000000000 */
[----:B------:R-:W-:Y:S05]  /*114b0*/  WARPSYNC.COLLECTIVE R91, `(.L_x_295) ;  /* 0x000000005b087348 */ /* 0x000fea0003c00000 */
[----:B------:R0:W1:Y:S02]  /*114c0*/  SHFL.IDX P0, R123, R88, R89, R90 ;  /* 0x00000059587b7389 */ /* 0x000064000000005a */
[----:B01----:R-:W-:Y:S05]  /*114d0*/  ENDCOLLECTIVE ;  /* 0x000000000000791b */ /* 0x003fea0003800000 */
.L_x_295:
[----:B------:R-:W-:Y:S01]  /*114e0*/  FADD R59, R59, R122 ;  /* 0x0000007a3b3b7221 */ /* 0x000fe20000000000 */
[----:B------:R-:W-:-:S04]  /*114f0*/  MOV R122, R123 ;  /* 0x0000007b007a7202 */ /* 0x000fc80000000f00 */
[----:B------:R-:W-:-:S13]  /*11500*/  FSETP.GT.AND P0, PT, R122, RZ, PT ;  /* 0x000000ff7a00720b */ /* 0x000fda0003f04000 */
[----:B------:R-:W2:Y:S04]  /*11510*/  @P0 LDG.E.CONSTANT R131, desc[UR4][R84.64] ;  /* 0x0000000454830981 */ /* 0x000ea8000c1e9900 */
[----:B------:R-:W3:Y:S01]  /*11520*/  @P0 LDG.E.CONSTANT R133, desc[UR4][R84.64+0x80] ;  /* 0x0000800454850981 */ /* 0x000ee2000c1e9900 */
[----:B------:R-:W-:Y:S02]  /*11530*/  HFMA2 R123, -RZ, RZ, 0, 0 ;  /* 0x00000000ff7b7431 */ /* 0x000fe400000001ff */
[----:B------:R-:W-:Y:S01]  /*11540*/  HFMA2 R124, -RZ, RZ, 0, 0 ;  /* 0x00000000ff7c7431 */ /* 0x000fe200000001ff */
[----:B------:R-:W-:Y:S01]  /*11550*/  MOV R88, R17 ;  /* 0x0000001100587202 */ /* 0x000fe20000000f00 */
[----:B------:R-:W-:Y:S01]  /*11560*/  FADD R58, R58, R125 ;  /* 0x0000007d3a3a7221 */ /* 0x000fe20000000000 */
        /* <DEDUP_REMOVED lines=8> */
.L_x_296:
[----:B------:R-:W-:-:S04]  /*115f0*/  MOV R125, R123 ;  /* 0x0000007b007d7202 */ /* 0x000fc80000000f00 */
[----:B------:R-:W-:-:S13]  /*11600*/  FSETP.GT.AND P0, PT, R125, RZ, PT ;  /* 0x000000ff7d00720b */ /* 0x000fda0003f04000 */
[----:B------:R-:W2:Y:S04]  /*11610*/  @P0 LDG.E.CONSTANT R128, desc[UR4][R84.64] ;  /* 0x0000000454800981 */ /* 0x000ea8000c1e9900 */
[----:B------:R-:W3:Y:S01]  /*11620*/  @P0 LDG.E.CONSTANT R130, desc[UR4][R84.64+0x80] ;  /* 0x0000800454820981 */ /* 0x000ee2000c1e9900 */
[----:B------:R-:W-:Y:S01]  /*11630*/  HFMA2 R122, -RZ, RZ, 0, 0 ;  /* 0x00000000ff7a7431 */ /* 0x000fe200000001ff */
        /* <DEDUP_REMOVED lines=11> */
.L_x_297:
[----:B------:R-:W-:-:S13]  /*116f0*/  FSETP.GT.AND P0, PT, R123, RZ, PT ;  /* 0x000000ff7b00720b */ /* 0x000fda0003f04000 */
[----:B------:R-:W2:Y:S04]  /*11700*/  @P0 LDG.E.CONSTANT R132, desc[UR4][R84.64] ;  /* 0x0000000454840981 */ /* 0x000ea8000c1e9900 */
[----:B------:R-:W3:Y:S01]  /*11710*/  @P0 LDG.E.CONSTANT R134, desc[UR4][R84.64+0x80] ;  /* 0x0000800454860981 */ /* 0x000ee2000c1e9900 */
[----:B------:R-:W-:Y:S01]  /*11720*/  MOV R88, R19 ;  /* 0x0000001300587202 */ /* 0x000fe20000000f00 */
[----:B------:R-:W-:Y:S01]  /*11730*/  FADD R61, R61, R124 ;  /* 0x0000007c3d3d7221 */ /* 0x000fe20000000000 */
[----:B------:R-:W-:Y:S01]  /*11740*/  CS2R R124, SRZ ;  /* 0x00000000007c7805 */ /* 0x000fe2000001ff00 */
[-C--:B--2---:R-:W-:Y:S01]  /*11750*/  @P0 FMUL R86, R132, R123.reuse ;  /* 0x0000007b84560220 */ /* 0x084fe20000400000 */
[----:B---3--:R-:W-:-:S04]  /*11760*/  @P0 FMUL R123, R134, R123 ;  /* 0x0000007b867b0220 */ /* 0x008fc80000400000 */
[----:B------:R-:W-:Y:S02]  /*11770*/  @P0 MOV R122, R86 ;  /* 0x00000056007a0202 */ /* 0x000fe40000000f00 */
[----:B------:R-:W-:-:S07]  /*11780*/  @P0 MOV R125, R123 ;  /* 0x0000007b007d0202 */ /* 0x000fce0000000f00 */
[----:B------:R-:W-:Y:S05]  /*11790*/  WARPSYNC.COLLECTIVE R91, `(.L_x_298) ;  /* 0x000000005b087348 */ /* 0x000fea0003c00000 */
[----:B------:R0:W1:Y:S02]  /*117a0*/  SHFL.IDX P0, R123, R88, R89, R90 ;  /* 0x00000059587b7389 */ /* 0x000064000000005a */
[----:B01----:R-:W-:Y:S05]  /*117b0*/  ENDCOLLECTIVE ;  /* 0x000000000000791b */ /* 0x003fea0003800000 */
.L_x_298:
        /* <DEDUP_REMOVED lines=15> */
.L_x_299:
[----:B------:R-:W-:Y:S01]  /*118b0*/  FADD R67, R67, R122 ;  /* 0x0000007a43437221 */ /* 0x000fe20000000000 */
[----:B------:R-:W-:-:S04]  /*118c0*/  MOV R122, R123 ;  /* 0x0000007b007a7202 */ /* 0x000fc80000000f00 */
[----:B------:R-:W-:-:S13]  /*118d0*/  FSETP.GT.AND P0, PT, R122, RZ, PT ;  /* 0x000000ff7a00720b */ /* 0x000fda0003f04000 */
[----:B------:R-:W2:Y:S04]  /*118e0*/  @P0 LDG.E.CONSTANT R131, desc[UR4][R84.64] ;  /* 0x0000000454830981 */ /* 0x000ea8000c1e9900 */
[----:B------:R-:W3:Y:S01]  /*118f0*/  @P0 LDG.E.CONSTANT R133, desc[UR4][R84.64+0x80] ;  /* 0x0000800454850981 */ /* 0x000ee2000c1e9900 */
[----:B------:R-:W-:Y:S01]  /*11900*/  HFMA2 R123, -RZ, RZ, 0, 0 ;  /* 0x00000000ff7b7431 */ /* 0x000fe200000001ff */
        /* <DEDUP_REMOVED lines=9> */
.L_x_300:
        /* <DEDUP_REMOVED lines=18> */
.L_x_301:
        /* <DEDUP_REMOVED lines=15> */
.L_x_302:
[----:B------:R-:W-:-:S13]  /*11bb0*/  FSETP.GT.AND P0, PT, R123, RZ, PT ;  /* 0x000000ff7b00720b */ /* 0x000fda0003f04000 */
[----:B------:R-:W2:Y:S04]  /*11bc0*/  @P0 LDG.E.CONSTANT R132, desc[UR4][R84.64] ;  /* 0x0000000454840981 */ /* 0x000ea8000c1e9900 */
[----:B------:R-:W3:Y:S01]  /*11bd0*/  @P0 LDG.E.CONSTANT R134, desc[UR4][R84.64+0x80] ;  /* 0x0000800454860981 */ /* 0x000ee2000c1e9900 */
[----:B------:R-:W-:Y:S02]  /*11be0*/  MOV R88, R24 ;  /* 0x0000001800587202 */ /* 0x000fe40000000f00 */
        /* <DEDUP_REMOVED lines=8> */
.L_x_303:
        /* <DEDUP_REMOVED lines=15> */
.L_x_304:
        /* <DEDUP_REMOVED lines=17> */
.L_x_305:
        /* <DEDUP_REMOVED lines=15> */
.L_x_306:
        /* <DEDUP_REMOVED lines=13> */
.L_x_307:
[----:B------:R-:W-:Y:S01]  /*12030*/  FADD R100, R100, R125 ;  /* 0x0000007d64647221 */ /* 0x000fe20000000000 */
        /* <DEDUP_REMOVED lines=15> */
.L_x_308:
        /* <DEDUP_REMOVED lines=15> */
.L_x_309:
[----:B------:R-:W-:Y:S01]  /*12220*/  FADD R103, R103, R124 ;  /* 0x0000007c67677221 */ /* 0x000fe20000000000 */
        /* <DEDUP_REMOVED lines=16> */
.L_x_310:
        /* <DEDUP_REMOVED lines=15> */
.L_x_311:
        /* <DEDUP_REMOVED lines=15> */
.L_x_312:
        /* <DEDUP_REMOVED lines=12> */
.L_x_313:
        /* <DEDUP_REMOVED lines=15> */
.L_x_314:
        /* <DEDUP_REMOVED lines=18> */
.L_x_315:
        /* <DEDUP_REMOVED lines=15> */
.L_x_316:
        /* <DEDUP_REMOVED lines=14> */
.L_x_317:
        /* <DEDUP_REMOVED lines=9> */
[----:B------:R-:W-:Y:S02]  /*12a40*/  HFMA2 R86, -RZ, RZ, 0, 0 ;  /* 0x00000000ff567431 */ /* 0x000fe400000001ff */
[----:B---3--:R-:W-:-:S05]  /*12a50*/  @P0 FMUL R122, R133, R122 ;  /* 0x0000007a857a0220 */ /* 0x008fca0000400000 */
[----:B------:R-:W-:-:S07]  /*12a60*/  @P0 MOV R86, R122 ;  /* 0x0000007a00560202 */ /* 0x000fce0000000f00 */
[----:B------:R-:W-:Y:S05]  /*12a70*/  WARPSYNC.COLLECTIVE R91, `(.L_x_318) ;  /* 0x000000005b087348 */ /* 0x000fea0003c00000 */
[----:B------:R0:W1:Y:S02]  /*12a80*/  SHFL.IDX P0, R123, R88, R89, R90 ;  /* 0x00000059587b7389 */ /* 0x000064000000005a */
[----:B01----:R-:W-:Y:S05]  /*12a90*/  ENDCOLLECTIVE ;  /* 0x000000000000791b */ /* 0x003fea0003800000 */
.L_x_318:
        /* <DEDUP_REMOVED lines=11> */
[----:B------:R-:W-:Y:S01]  /*12b50*/  HFMA2 R123, -RZ, RZ, 0, 0 ;  /* 0x00000000ff7b7431 */ /* 0x000fe200000001ff */
[----:B------:R-:W-:-:S05]  /*12b60*/  @P0 MOV R123, R124 ;  /* 0x0000007c007b0202 */ /* 0x000fca0000000f00 */
[----:B------:R-:W-:-:S07]  /*12b70*/  FADD R78, R78, R123 ;  /* 0x0000007b4e4e7221 */ /* 0x000fce0000000000 */
[----:B------:R-:W-:Y:S05]  /*12b80*/  WARPSYNC.COLLECTIVE R91, `(.L_x_319) ;  /* 0x000000005b087348 */ /* 0x000fea0003c00000 */
[----:B------:R0:W1:Y:S02]  /*12b90*/  SHFL.IDX P0, R123, R88, R89, R90 ;  /* 0x00000059587b7389 */ /* 0x000064000000005a */
[----:B01----:R-:W-:Y:S05]  /*12ba0*/  ENDCOLLECTIVE ;  /* 0x000000000000791b */ /* 0x003fea0003800000 */
.L_x_319:
[----:B------:R-:W-:-:S13]  /*12bb0*/  FSETP.GT.AND P0, PT, R123, RZ, PT ;  /* 0x000000ff7b00720b */ /* 0x000fda0003f04000 */
[----:B------:R-:W2:Y:S04]  /*12bc0*/  @P0 LDG.E.CONSTANT R128, desc[UR4][R84.64] ;  /* 0x0000000454800981 */ /* 0x000ea8000c1e9900 */
[----:B------:R-:W3:Y:S01]  /*12bd0*/  @P0 LDG.E.CONSTANT R130, desc[UR4][R84.64+0x80] ;  /* 0x0000800454820981 */ /* 0x000ee2000c1e9900 */
[----:B------:R-:W-:Y:S02]  /*12be0*/  HFMA2 R125, -RZ, RZ, 0, 0 ;  /* 0x00000000ff7d7431 */ /* 0x000fe400000001ff */
[----:B------:R-:W-:-:S05]  /*12bf0*/  IMAD.WIDE R126, R79, 0x4, R82 ;  /* 0x000000044f7e7825 */ /* 0x000fca00078e0252 */
[----:B------:R0:W5:Y:S01]  /*12c00*/  LDG.E.CONSTANT R79, desc[UR4][R126.64+0x80] ;  /* 0x000080047e4f7981 */ /* 0x000162000c1e9900 */
[----:B------:R-:W-:Y:S01]  /*12c10*/  HFMA2 R43, -RZ, RZ, 0, 0 ;  /* 0x00000000ff2b7431 */ /* 0x000fe200000001ff */
[----:B------:R-:W-:Y:S02]  /*12c20*/  MOV R88, R9 ;  /* 0x0000000900587202 */ /* 0x000fe40000000f00 */
[----:B------:R-:W-:Y:S01]  /*12c30*/  MOV R89, R45 ;  /* 0x0000002d00597202 */ /* 0x000fe20000000f00 */
[----:B--2---:R-:W-:-:S05]  /*12c40*/  @P0 FMUL R122, R128, R123 ;  /* 0x0000007b807a0220 */ /* 0x004fca0000400000 */
[----:B------:R-:W-:Y:S02]  /*12c50*/  @P0 MOV R125, R122 ;  /* 0x0000007a007d0202 */ /* 0x000fe40000000f00 */
[----:B------:R0:W5:Y:S01]  /*12c60*/  LDG.E.CONSTANT R122, desc[UR4][R126.64] ;  /* 0x000000047e7a7981 */ /* 0x000162000c1e9900 */
[----:B---3--:R-:W-:-:S05]  /*12c70*/  @P0 FMUL R123, R130, R123 ;  /* 0x0000007b827b0220 */ /* 0x008fca0000400000 */
[----:B------:R-:W-:-:S07]  /*12c80*/  @P0 MOV R43, R123 ;  /* 0x0000007b002b0202 */ /* 0x000fce0000000f00 */
[----:B0----5:R-:W-:Y:S05]  /*12c90*/  WARPSYNC.COLLECTIVE R91, `(.L_x_320) ;  /* 0x000000005b087348 */ /* 0x021fea0003c00000 */
[----:B------:R1:W2:Y:S02]  /*12ca0*/  SHFL.IDX P0, R123, R88, R89, R90 ;  /* 0x00000059587b7389 */ /* 0x0002a4000000005a */
[----:B012--5:R-:W-:Y:S05]  /*12cb0*/  ENDCOLLECTIVE ;  /* 0x000000000000791b */ /* 0x027fea0003800000 */
.L_x_320:
[----:B------:R-:W-:Y:S01]  /*12cc0*/  FADD R125, R76, R125 ;  /* 0x0000007d4c7d7221 */ /* 0x000fe20000000000 */
[----:B------:R-:W-:Y:S02]  /*12cd0*/  MOV R88, R10 ;  /* 0x0000000a00587202 */ /* 0x000fe40000000f00 */
[----:B------:R-:W-:-:S07]  /*12ce0*/  MOV R76, R123 ;  /* 0x0000007b004c7202 */ /* 0x000fce0000000f00 */
[----:B------:R-:W-:Y:S05]  /*12cf0*/  WARPSYNC.COLLECTIVE R91, `(.L_x_321) ;  /* 0x000000005b087348 */ /* 0x000fea0003c00000 */
[----:B------:R0:W1:Y:S02]  /*12d00*/  SHFL.IDX P0, R123, R88, R89, R90 ;  /* 0x00000059587b7389 */ /* 0x000064000000005a */
[----:B01----:R-:W-:Y:S05]  /*12d10*/  ENDCOLLECTIVE ;  /* 0x000000000000791b */ /* 0x003fea0003800000 */
.L_x_321:
[----:B------:R-:W-:Y:S02]  /*12d20*/  MOV R88, R11 ;  /* 0x0000000b00587202 */ /* 0x000fe40000000f00 */
[----:B------:R-:W-:-:S07]  /*12d30*/  MOV R85, R123 ;  /* 0x0000007b00557202 */ /* 0x000fce0000000f00 */
[----:B------:R-:W-:Y:S05]  /*12d40*/  WARPSYNC.COLLECTIVE R91, `(.L_x_322) ;  /* 0x000000005b087348 */ /* 0x000fea0003c00000 */
[----:B------:R0:W1:Y:S02]  /*12d50*/  SHFL.IDX P0, R123, R88, R89, R90 ;  /* 0x00000059587b7389 */ /* 0x000064000000005a */
[----:B01----:R-:W-:Y:S05]  /*12d60*/  ENDCOLLECTIVE ;  /* 0x000000000000791b */ /* 0x003fea0003800000 */
.L_x_322:
[----:B------:R-:W-:Y:S01]  /*12d70*/  MOV R88, R12 ;  /* 0x0000000c00587202 */ /* 0x000fe20000000f00 */
[----:B------:R-:W-:Y:S01]  /*12d80*/  FFMA R52, R79, R123, R52 ;  /* 0x0000007b4f347223 */ /* 0x000fe20000000034 */
[----:B------:R-:W-:Y:S01]  /*12d90*/  FFMA R77, R76, R79, R77 ;  /* 0x0000004f4c4d7223 */ /* 0x000fe2000000004d */
[----:B------:R-:W-:Y:S01]  /*12da0*/  FADD R87, R87, R86 ;  /* 0x0000005657577221 */ /* 0x000fe20000000000 */
[----:B------:R-:W-:-:S07]  /*12db0*/  FFMA R51, R122, R123, R51 ;  /* 0x0000007b7a337223 */ /* 0x000fce0000000033 */
[----:B------:R-:W-:Y:S05]  /*12dc0*/  WARPSYNC.COLLECTIVE R91, `(.L_x_323) ;  /* 0x000000005b087348 */ /* 0x000fea0003c00000 */
[----:B------:R0:W1:Y:S02]  /*12dd0*/  SHFL.IDX P0, R123, R88, R89, R90 ;  /* 0x00000059587b7389 */ /* 0x000064000000005a */
[----:B01----:R-:W-:Y:S05]  /*12de0*/  ENDCOLLECTIVE ;  /* 0x000000000000791b */ /* 0x003fea0003800000 */
.L_x_323:
[----:B------:R-:W-:Y:S01]  /*12df0*/  FFMA R81, R76, R122, R81 ;  /* 0x0000007a4c517223 */ /* 0x000fe20000000051 */
[----:B------:R-:W-:Y:S02]  /*12e00*/  MOV R88, R13 ;  /* 0x0000000d00587202 */ /* 0x000fe40000000f00 */
[----:B------:R-:W-:-:S07]  /*12e10*/  MOV R76, R123 ;  /* 0x0000007b004c7202 */ /* 0x000fce0000000f00 */
[----:B------:R-:W-:Y:S05]  /*12e20*/  WARPSYNC.COLLECTIVE R91, `(.L_x_324) ;  /* 0x000000005b087348 */ /* 0x000fea0003c00000 */
[----:B------:R0:W1:Y:S02]  /*12e30*/  SHFL.IDX P0, R123, R88, R89, R90 ;  /* 0x00000059587b7389 */ /* 0x000064000000005a */
[----:B01----:R-:W-:Y:S05]  /*12e40*/  ENDCOLLECTIVE ;  /* 0x000000000000791b */ /* 0x003fea0003800000 */
.L_x_324:
[----:B------:R-:W-:Y:S02]  /*12e50*/  MOV R88, R14 ;  /* 0x0000000e00587202 */ /* 0x000fe40000000f00 */
[----:B------:R-:W-:-:S07]  /*12e60*/  MOV R84, R123 ;  /* 0x0000007b00547202 */ /* 0x000fce0000000f00 */
[----:B------:R-:W-:Y:S05]  /*12e70*/  WARPSYNC.COLLECTIVE R91, `(.L_x_325) ;  /* 0x000000005b087348 */ /* 0x000fea0003c00000 */
[----:B------:R0:W1:Y:S02]  /*12e80*/  SHFL.IDX P0, R123, R88, R89, R90 ;  /* 0x00000059587b7389 */ /* 0x000064000000005a */
[----:B01----:R-:W-:Y:S05]  /*12e90*/  ENDCOLLECTIVE ;  /* 0x000000000000791b */ /* 0x003fea0003800000 */
.L_x_325:
[----:B------:R-:W-:Y:S02]  /*12ea0*/  MOV R88, R15 ;  /* 0x0000000f00587202 */ /* 0x000fe40000000f00 */
[----:B------:R-:W-:-:S07]  /*12eb0*/  MOV R86, R123 ;  /* 0x0000007b00567202 */ /* 0x000fce0000000f00 */
[----:B------:R-:W-:Y:S05]  /*12ec0*/  WARPSYNC.COLLECTIVE R91, `(.L_x_326) ;  /* 0x000000005b087348 */ /* 0x000fea0003c00000 */
[----:B------:R0:W1:Y:S02]  /*12ed0*/  SHFL.IDX P0, R123, R88, R89, R90 ;  /* 0x00000059587b7389 */ /* 0x000064000000005a */
[----:B01----:R-:W-:Y:S05]  /*12ee0*/  ENDCOLLECTIVE ;  /* 0x000000000000791b */ /* 0x003fea0003800000 */
.L_x_326:
[----:B------:R-:W-:Y:S02]  /*12ef0*/  MOV R88, R16 ;  /* 0x0000001000587202 */ /* 0x000fe40000000f00 */
[----:B------:R-:W-:-:S07]  /*12f00*/  MOV R124, R123 ;  /* 0x0000007b007c7202 */ /* 0x000fce0000000f00 */
[----:B------:R-:W-:Y:S05]  /*12f10*/  WARPSYNC.COLLECTIVE R91, `(.L_x_327) ;  /* 0x000000005b087348 */ /* 0x000fea0003c00000 */
[----:B------:R0:W1:Y:S02]  /*12f20*/  SHFL.IDX P0, R123, R88, R89, R90 ;  /* 0x00000059587b7389 */ /* 0x000064000000005a */
[----:B01----:R-:W-:Y:S05]  /*12f30*/  ENDCOLLECTIVE ;  /* 0x000000000000791b */ /* 0x003fea0003800000 */
.L_x_327:
[----:B------:R-:W-:Y:S02]  /*12f40*/  MOV R88, R17 ;  /* 0x0000001100587202 */ /* 0x000fe40000000f00 */
[----:B------:R-:W-:-:S07]  /*12f50*/  MOV R126, R123 ;  /* 0x0000007b007e7202 */ /* 0x000fce0000000f00 */
[----:B------:R-:W-:Y:S05]  /*12f60*/  WARPSYNC.COLLECTIVE R91, `(.L_x_328) ;  /* 0x000000005b087348 */ /* 0x000fea0003c00000 */
[----:B------:R0:W1:Y:S02]  /*12f70*/  SHFL.IDX P0, R123, R88, R89, R90 ;  /* 0x00000059587b7389 */ /* 0x000064000000005a */
[----:B01----:R-:W-:Y:S05]  /*12f80*/  ENDCOLLECTIVE ;  /* 0x000000000000791b */ /* 0x003fea0003800000 */
.L_x_328:
[----:B------:R-:W-:Y:S02]  /*12f90*/  MOV R88, R18 ;  /* 0x0000001200587202 */ /* 0x000fe40000000f00 */
[----:B------:R-:W-:-:S07]  /*12fa0*/  MOV R128, R123 ;  /* 0x0000007b00807202 */ /* 0x000fce0000000f00 */
[----:B------:R-:W-:Y:S05]  /*12fb0*/  WARPSYNC.COLLECTIVE R91, `(.L_x_329) ;  /* 0x000000005b087348 */ /* 0x000fea0003c00000 */
[----:B------:R0:W1:Y:S02]  /*12fc0*/  SHFL.IDX P0, R123, R88, R89, R90 ;  /* 0x00000059587b7389 */ /* 0x000064000000005a */
[----:B01----:R-:W-:Y:S05]  /*12fd0*/  ENDCOLLECTIVE ;  /* 0x000000000000791b */ /* 0x003fea0003800000 */
.L_x_329:
[----:B------:R-:W-:Y:S02]  /*12fe0*/  MOV R88, R19 ;  /* 0x0000001300587202 */ /* 0x000fe40000000f00 */
[----:B------:R-:W-:-:S07]  /*12ff0*/  MOV R130, R123 ;  /* 0x0000007b00827202 */ /* 0x000fce0000000f00 */
[----:B------:R-:W-:Y:S05]  /*13000*/  WARPSYNC.COLLECTIVE R91, `(.L_x_330) ;  /* 0x000000005b087348 */ /* 0x000fea0003c00000 */
[----:B------:R0:W1:Y:S02]  /*13010*/  SHFL.IDX P0, R123, R88, R89, R90 ;  /* 0x00000059587b7389 */ /* 0x000064000000005a */
[----:B01----:R-:W-:Y:S05]  /*13020*/  ENDCOLLECTIVE ;  /* 0x000000000000791b */ /* 0x003fea0003800000 */
.L_x_330:
[----:B------:R-:W-:Y:S02]  /*13030*/  MOV R88, R20 ;  /* 0x0000001400587202 */ /* 0x000fe40000000f00 */
[----:B------:R-:W-:-:S07]  /*13040*/  MOV R132, R123 ;  /* 0x0000007b00847202 */ /* 0x000fce0000000f00 */
[----:B------:R-:W-:Y:S05]  /*13050*/  WARPSYNC.COLLECTIVE R91, `(.L_x_331) ;  /* 0x000000005b087348 */ /* 0x000fea0003c00000 */
[----:B------:R0:W1:Y:S02]  /*13060*/  SHFL.IDX P0, R123, R88, R89, R90 ;  /* 0x00000059587b7389 */ /* 0x000064000000005a */
[----:B01----:R-:W-:Y:S05]  /*13070*/  ENDCOLLECTIVE ;  /* 0x000000000000791b */ /* 0x003fea0003800000 */
.L_x_331:
[----:B------:R-:W-:Y:S02]  /*13080*/  MOV R88, R21 ;  /* 0x0000001500587202 */ /* 0x000fe40000000f00 */
[----:B------:R-:W-:-:S07]  /*13090*/  MOV R134, R123 ;  /* 0x0000007b00867202 */ /* 0x000fce0000000f00 */
[----:B------:R-:W-:Y:S05]  /*130a0*/  WARPSYNC.COLLECTIVE R91, `(.L_x_332) ;  /* 0x000000005b087348 */ /* 0x000fea0003c00000 */
[----:B------:R0:W1:Y:S02]  /*130b0*/  SHFL.IDX P0, R123, R88, R89, R90 ;  /* 0x00000059587b7389 */ /* 0x000064000000005a */
[----:B01----:R-:W-:Y:S05]  /*130c0*/  ENDCOLLECTIVE ;  /* 0x000000000000791b */ /* 0x003fea0003800000 */
.L_x_332:
[----:B------:R-:W-:Y:S01]  /*130d0*/  MOV R88, R22 ;  /* 0x0000001600587202 */ /* 0x000fe20000000f00 */
[-C--:B------:R-:W-:Y:S01]  /*130e0*/  FFMA R71, R122, R123.reuse, R71 ;  /* 0x0000007b7a477223 */ /* 0x080fe20000000047 */
[----:B------:R-:W-:-:S07]  /*130f0*/  FFMA R72, R79, R123, R72 ;  /* 0x0000007b4f487223 */ /* 0x000fce0000000048 */
[----:B------:R-:W-:Y:S05]  /*13100*/  WARPSYNC.COLLECTIVE R91, `(.L_x_333) ;  /* 0x000000005b087348 */ /* 0x000fea0003c00000 */
[----:B------:R0:W1:Y:S02]  /*13110*/  SHFL.IDX P0, R123, R88, R89, R90 ;  /* 0x00000059587b7389 */ /* 0x000064000000005a */
[----:B01----:R-:W-:Y:S05]  /*13120*/  ENDCOLLECTIVE ;  /* 0x000000000000791b */ /* 0x003fea0003800000 */
.L_x_333:
[-C--:B------:R-:W-:Y:S01]  /*13130*/  FFMA R53, R122, R76.reuse, R53 ;  /* 0x0000004c7a357223 */ /* 0x080fe20000000035 */
[----:B------:R-:W-:Y:S01]  /*13140*/  FFMA R54, R79, R76, R54 ;  /* 0x0000004c4f367223 */ /* 0x000fe20000000036 */
[----:B------:R-:W-:Y:S02]  /*13150*/  MOV R88, R23 ;  /* 0x0000001700587202 */ /* 0x000fe40000000f00 */
[----:B------:R-:W-:-:S07]  /*13160*/  MOV R76, R123 ;  /* 0x0000007b004c7202 */ /* 0x000fce0000000f00 */
[----:B------:R-:W-:Y:S05]  /*13170*/  WARPSYNC.COLLECTIVE R91, `(.L_x_334) ;  /* 0x000000005b087348 */ /* 0x000fea0003c00000 */
[----:B------:R0:W1:Y:S02]  /*13180*/  SHFL.IDX P0, R123, R88, R89, R90 ;  /* 0x00000059587b7389 */ /* 0x000064000000005a */
[----:B01----:R-:W-:Y:S05]  /*13190*/  ENDCOLLECTIVE ;  /* 0x000000000000791b */ /* 0x003fea0003800000 */
.L_x_334:
[-C--:B------:R-:W-:Y:S01]  /*131a0*/  FFMA R55, R122, R84.reuse, R55 ;  /* 0x000000547a377223 */ /* 0x080fe20000000037 */
[----:B------:R-:W-:Y:S01]  /*131b0*/  FFMA R56, R79, R84, R56 ;  /* 0x000000544f387223 */ /* 0x000fe20000000038 */
[----:B------:R-:W-:Y:S02]  /*131c0*/  MOV R88, R24 ;  /* 0x0000001800587202 */ /* 0x000fe40000000f00 */
[----:B------:R-:W-:-:S07]  /*131d0*/  MOV R84, R123 ;  /* 0x0000007b00547202 */ /* 0x000fce0000000f00 */
[----:B------:R-:W-:Y:S05]  /*131e0*/  WARPSYNC.COLLECTIVE R91, `(.L_x_335) ;  /* 0x000000005b087348 */ /* 0x000fea0003c00000 */
[----:B------:R0:W1:Y:S02]  /*131f0*/  SHFL.IDX P0, R123, R88, R89, R90 ;  /* 0x00000059587b7389 */ /* 0x000064000000005a */
[----:B01----:R-:W-:Y:S05]  /*13200*/  ENDCOLLECTIVE ;  /* 0x000000000000791b */ /* 0x003fea0003800000 */
.L_x_335:
[-C--:B------:R-:W-:Y:S01]  /*13210*/  FFMA R57, R122, R86.reuse, R57 ;  /* 0x000000567a397223 */ /* 0x080fe20000000039 */
[----:B------:R-:W-:Y:S01]  /*13220*/  FFMA R58, R79, R86, R58 ;  /* 0x000000564f3a7223 */ /* 0x000fe2000000003a */
[----:B------:R-:W-:Y:S02]  /*13230*/  MOV R88, R25 ;  /* 0x0000001900587202 */ /* 0x000fe40000000f00 */
[----:B------:R-:W-:-:S07]  /*13240*/  MOV R86, R123 ;  /* 0x0000007b00567202 */ /* 0x000fce0000000f00 */
[----:B------:R-:W-:Y:S05]  /*13250*/  WARPSYNC.COLLECTIVE R91, `(.L_x_336) ;  /* 0x000000005b087348 */ /* 0x000fea0003c00000 */
[----:B------:R0:W1:Y:S02]  /*13260*/  SHFL.IDX P0, R123, R88, R89, R90 ;  /* 0x00000059587b7389 */ /* 0x000064000000005a */
[----:B01----:R-:W-:Y:S05]  /*13270*/  ENDCOLLECTIVE ;  /* 0x000000000000791b */ /* 0x003fea0003800000 */
.L_x_336:
[-C--:B------:R-:W-:Y:S01]  /*13280*/  FFMA R59, R122, R124.reuse, R59 ;  /* 0x0000007c7a3b7223 */ /* 0x080fe2000000003b */
[----:B------:R-:W-:Y:S01]  /*13290*/  FFMA R60, R79, R124, R60 ;  /* 0x0000007c4f3c7223 */ /* 0x000fe2000000003c */
[----:B------:R-:W-:Y:S02]  /*132a0*/  MOV R88, R26 ;  /* 0x0000001a00587202 */ /* 0x000fe40000000f00 */
[----:B------:R-:W-:-:S07]  /*132b0*/  MOV R124, R123 ;  /* 0x0000007b007c7202 */ /* 0x000fce0000000f00 */
[----:B------:R-:W-:Y:S05]  /*132c0*/  WARPSYNC.COLLECTIVE R91, `(.L_x_337) ;  /* 0x000000005b087348 */ /* 0x000fea0003c00000 */
[----:B------:R0:W1:Y:S02]  /*132d0*/  SHFL.IDX P0, R123, R88, R89, R90 ;  /* 0x00000059587b7389 */ /* 0x000064000000005a */
[----:B01----:R-:W-:Y:S05]  /*132e0*/  ENDCOLLECTIVE ;  /* 0x000000000000791b */ /* 0x003fea0003800000 */
.L_x_337:
[-C--:B------:R-:W-:Y:S01]  /*132f0*/  FFMA R61, R122, R126.reuse, R61 ;  /* 0x0000007e7a3d7223 */ /* 0x080fe2000000003d */
[----:B------:R-:W-:Y:S01]  /*13300*/  FFMA R62, R79, R126, R62 ;  /* 0x0000007e4f3e7223 */ /* 0x000fe2000000003e */
[----:B------:R-:W-:Y:S02]  /*13310*/  MOV R88, R28 ;  /* 0x0000001c00587202 */ /* 0x000fe40000000f00 */
[----:B------:R-:W-:-:S07]  /*13320*/  MOV R126, R123 ;  /* 0x0000007b007e7202 */ /* 0x000fce0000000f00 */
[----:B------:R-:W-:Y:S05]  /*13330*/  WARPSYNC.COLLECTIVE R91, `(.L_x_338) ;  /* 0x000000005b087348 */ /* 0x000fea0003c00000 */
[----:B------:R0:W1:Y:S02]  /*13340*/  SHFL.IDX P0, R123, R88, R89, R90 ;  /* 0x00000059587b7389 */ /* 0x000064000000005a */
[----:B01----:R-:W-:Y:S05]  /*13350*/  ENDCOLLECTIVE ;  /* 0x000000000000791b */ /* 0x003fea0003800000 */
.L_x_338:
[-C--:B------:R-:W-:Y:S01]  /*13360*/  FFMA R63, R122, R128.reuse, R63 ;  /* 0x000000807a3f7223 */ /* 0x080fe2000000003f */
[----:B------:R-:W-:Y:S01]  /*13370*/  FFMA R64, R79, R128, R64 ;  /* 0x000000804f407223 */ /* 0x000fe20000000040 */
[----:B------:R-:W-:Y:S02]  /*13380*/  MOV R88, R29 ;  /* 0x0000001d00587202 */ /* 0x000fe40000000f00 */
[----:B------:R-:W-:-:S07]  /*13390*/  MOV R128, R123 ;  /* 0x0000007b00807202 */ /* 0x000fce0000000f00 */
[----:B------:R-:W-:Y:S05]  /*133a0*/  WARPSYNC.COLLECTIVE R91, `(.L_x_339) ;  /* 0x000000005b087348 */ /* 0x000fea0003c00000 */
[----:B------:R0:W1:Y:S02]  /*133b0*/  SHFL.IDX P0, R123, R88, R89, R90 ;  /* 0x00000059587b7389 */ /* 0x000064000000005a */
[----:B01----:R-:W-:Y:S05]  /*133c0*/  ENDCOLLECTIVE ;  /* 0x000000000000791b */ /* 0x003fea0003800000 */
.L_x_339:
[-C--:B------:R-:W-:Y:S01]  /*133d0*/  FFMA R65, R122, R130.reuse, R65 ;  /* 0x000000827a417223 */ /* 0x080fe20000000041 */
[----:B------:R-:W-:Y:S01]  /*133e0*/  FFMA R66, R79, R130, R66 ;  /* 0x000000824f427223 */ /* 0x000fe20000000042 */
[----:B------:R-:W-:Y:S02]  /*133f0*/  MOV R88, R30 ;  /* 0x0000001e00587202 */ /* 0x000fe40000000f00 */
[----:B------:R-:W-:-:S07]  /*13400*/  MOV R130, R123 ;  /* 0x0000007b00827202 */ /* 0x000fce0000000f00 */
[----:B------:R-:W-:Y:S05]  /*13410*/  WARPSYNC.COLLECTIVE R91, `(.L_x_340) ;  /* 0x000000005b087348 */ /* 0x000fea0003c00000 */
[----:B------:R0:W1:Y:S02]  /*13420*/  SHFL.IDX P0, R123, R88, R89, R90 ;  /* 0x00000059587b7389 */ /* 0x000064000000005a */
[----:B01----:R-:W-:Y:S05]  /*13430*/  ENDCOLLECTIVE ;  /* 0x000000000000791b */ /* 0x003fea0003800000 */
.L_x_340:
[-C--:B------:R-:W-:Y:S01]  /*13440*/  FFMA R67, R122, R132.reuse, R67 ;  /* 0x000000847a437223 */ /* 0x080fe20000000043 */
[----:B------:R-:W-:Y:S01]  /*13450*/  FFMA R68, R79, R132, R68 ;  /* 0x000000844f447223 */ /* 0x000fe20000000044 */
[----:B------:R-:W-:Y:S02]  /*13460*/  MOV R88, R31 ;  /* 0x0000001f00587202 */ /* 0x000fe40000000f00 */
[----:B------:R-:W-:-:S07]  /*13470*/  MOV R132, R123 ;  /* 0x0000007b00847202 */ /* 0x000fce0000000f00 */
[----:B------:R-:W-:Y:S05]  /*13480*/  WARPSYNC.COLLECTIVE R91, `(.L_x_341) ;  /* 0x000000005b087348 */ /* 0x000fea0003c00000 */
[----:B------:R0:W1:Y:S02]  /*13490*/  SHFL.IDX P0, R123, R88, R89, R90 ;  /* 0x00000059587b7389 */ /* 0x000064000000005a */
[----:B01----:R-:W-:Y:S05]  /*134a0*/  ENDCOLLECTIVE ;  /* 0x000000000000791b */ /* 0x003fea0003800000 */
.L_x_341:
[-C--:B------:R-:W-:Y:S01]  /*134b0*/  FFMA R69, R122, R134.reuse, R69 ;  /* 0x000000867a457223 */ /* 0x080fe20000000045 */
[----:B------:R-:W-:Y:S01]  /*134c0*/  FFMA R70, R79, R134, R70 ;  /* 0x000000864f467223 */ /* 0x000fe20000000046 */
[----:B------:R-:W-:Y:S02]  /*134d0*/  MOV R88, R32 ;  /* 0x0000002000587202 */ /* 0x000fe40000000f00 */
[----:B------:R-:W-:-:S07]  /*134e0*/  MOV R134, R123 ;  /* 0x0000007b00867202 */ /* 0x000fce0000000f00 */
[----:B------:R-:W-:Y:S05]  /*134f0*/  WARPSYNC.COLLECTIVE R91, `(.L_x_342) ;  /* 0x000000005b087348 */ /* 0x000fea0003c00000 */
[----:B------:R0:W1:Y:S02]  /*13500*/  SHFL.IDX P0, R123, R88, R89, R90 ;  /* 0x00000059587b7389 */ /* 0x000064000000005a */
[----:B01----:R-:W-:Y:S05]  /*13510*/  ENDCOLLECTIVE ;  /* 0x000000000000791b */ /* 0x003fea0003800000 */
.L_x_342:
[----:B------:R-:W-:Y:S01]  /*13520*/  MOV R88, R34 ;  /* 0x0000002200587202 */ /* 0x000fe20000000f00 */
[-C--:B------:R-:W-:Y:S01]  /*13530*/  FFMA R107, R122, R123.reuse, R107 ;  /* 0x0000007b7a6b7223 */ /* 0x080fe2000000006b */
[----:B------:R-:W-:-:S07]  /*13540*/  FFMA R108, R79, R123, R108 ;  /* 0x0000007b4f6c7223 */ /* 0x000fce000000006c */
[----:B------:R-:W-:Y:S05]  /*13550*/  WARPSYNC.COLLECTIVE R91, `(.L_x_343) ;  /* 0x000000005b087348 */ /* 0x000fea0003c00000 */
[----:B------:R0:W1:Y:S02]  /*13560*/  SHFL.IDX P0, R123, R88, R89, R90 ;  /* 0x00000059587b7389 */ /* 0x000064000000005a */
[----:B01----:R-:W-:Y:S05]  /*13570*/  ENDCOLLECTIVE ;  /* 0x000000000000791b */ /* 0x003fea0003800000 */
.L_x_343:
[-C--:B------:R-:W-:Y:S01]  /*13580*/  FFMA R75, R122, R84.reuse, R75 ;  /* 0x000000547a4b7223 */ /* 0x080fe2000000004b */
[----:B------:R-:W-:Y:S01]  /*13590*/  FFMA R92, R79, R84, R92 ;  /* 0x000000544f5c7223 */ /* 0x000fe2000000005c */
[----:B------:R-:W-:Y:S02]  /*135a0*/  MOV R88, R35 ;  /* 0x0000002300587202 */ /* 0x000fe40000000f00 */
[----:B------:R-:W-:-:S07]  /*135b0*/  MOV R84, R123 ;  /* 0x0000007b00547202 */ /* 0x000fce0000000f00 */
[----:B------:R-:W-:Y:S05]  /*135c0*/  WARPSYNC.COLLECTIVE R91, `(.L_x_344) ;  /* 0x000000005b087348 */ /* 0x000fea0003c00000 */
[----:B------:R0:W1:Y:S02]  /*135d0*/  SHFL.IDX P0, R123, R88, R89, R90 ;  /* 0x00000059587b7389 */ /* 0x000064000000005a */
[----:B01----:R-:W-:Y:S05]  /*135e0*/  ENDCOLLECTIVE ;  /* 0x000000000000791b */ /* 0x003fea0003800000 */
.L_x_344:
[-C--:B------:R-:W-:Y:S01]  /*135f0*/  FFMA R48, R122, R85.reuse, R48 ;  /* 0x000000557a307223 */ /* 0x080fe20000000030 */
[----:B------:R-:W-:Y:S01]  /*13600*/  FFMA R50, R79, R85, R50 ;  /* 0x000000554f327223 */ /* 0x000fe20000000032 */
[----:B------:R-:W-:Y:S02]  /*13610*/  MOV R88, R36 ;  /* 0x0000002400587202 */ /* 0x000fe40000000f00 */
[----:B------:R-:W-:-:S07]  /*13620*/  MOV R85, R123 ;  /* 0x0000007b00557202 */ /* 0x000fce0000000f00 */
[----:B------:R-:W-:Y:S05]  /*13630*/  WARPSYNC.COLLECTIVE R91, `(.L_x_345) ;  /* 0x000000005b087348 */ /* 0x000fea0003c00000 */
[----:B------:R0:W1:Y:S02]  /*13640*/  SHFL.IDX P0, R123, R88, R89, R90 ;  /* 0x00000059587b7389 */ /* 0x000064000000005a */
[----:B01----:R-:W-:Y:S05]  /*13650*/  ENDCOLLECTIVE ;  /* 0x000000000000791b */ /* 0x003fea0003800000 */
.L_x_345:
[-C--:B------:R-:W-:Y:S01]  /*13660*/  FFMA R93, R122, R86.reuse, R93 ;  /* 0x000000567a5d7223 */ /* 0x080fe2000000005d */
[----:B------:R-:W-:Y:S01]  /*13670*/  FFMA R94, R79, R86, R94 ;  /* 0x000000564f5e7223 */ /* 0x000fe2000000005e */
[----:B------:R-:W-:Y:S02]  /*13680*/  MOV R88, R37 ;  /* 0x0000002500587202 */ /* 0x000fe40000000f00 */
[----:B------:R-:W-:-:S07]  /*13690*/  MOV R86, R123 ;  /* 0x0000007b00567202 */ /* 0x000fce0000000f00 */
[----:B------:R-:W-:Y:S05]  /*136a0*/  WARPSYNC.COLLECTIVE R91, `(.L_x_346) ;  /* 0x000000005b087348 */ /* 0x000fea0003c00000 */
[----:B------:R0:W1:Y:S02]  /*136b0*/  SHFL.IDX P0, R123, R88, R89, R90 ;  /* 0x00000059587b7389 */ /* 0x000064000000005a */
[----:B01----:R-:W-:Y:S05]  /*136c0*/  ENDCOLLECTIVE ;  /* 0x000000000000791b */ /* 0x003fea0003800000 */
.L_x_346:
[-C--:B------:R-:W-:Y:S01]  /*136d0*/  FFMA R97, R122, R126.reuse, R97 ;  /* 0x0000007e7a617223 */ /* 0x080fe20000000061 */
[----:B------:R-:W-:Y:S01]  /*136e0*/  FFMA R98, R79, R126, R98 ;  /* 0x0000007e4f627223 */ /* 0x000fe20000000062 */
[----:B------:R-:W-:Y:S02]  /*136f0*/  MOV R88, R38 ;  /* 0x0000002600587202 */ /* 0x000fe40000000f00 */
[----:B------:R-:W-:-:S07]  /*13700*/  MOV R126, R123 ;  /* 0x0000007b007e7202 */ /* 0x000fce0000000f00 */
[----:B------:R-:W-:Y:S05]  /*13710*/  WARPSYNC.COLLECTIVE R91, `(.L_x_347) ;  /* 0x000000005b087348 */ /* 0x000fea0003c00000 */
[----:B------:R0:W1:Y:S02]  /*13720*/  SHFL.IDX P0, R123, R88, R89, R90 ;  /* 0x00000059587b7389 */ /* 0x000064000000005a */
[----:B01----:R-:W-:Y:S05]  /*13730*/  ENDCOLLECTIVE ;  /* 0x000000000000791b */ /* 0x003fea0003800000 */
.L_x_347:
[----:B------:R-:W-:Y:S02]  /*13740*/  MOV R88, R39 ;  /* 0x0000002700587202 */ /* 0x000fe40000000f00 */
[----:B------:R-:W-:-:S07]  /*13750*/  MOV R127, R123 ;  /* 0x0000007b007f7202 */ /* 0x000fce0000000f00 */
[----:B------:R-:W-:Y:S05]  /*13760*/  WARPSYNC.COLLECTIVE R91, `(.L_x_348) ;  /* 0x000000005b087348 */ /* 0x000fea0003c00000 */
[----:B------:R0:W1:Y:S02]  /*13770*/  SHFL.IDX P0, R123, R88, R89, R90 ;  /* 0x00000059587b7389 */ /* 0x000064000000005a */
[----:B01----:R-:W-:Y:S05]  /*13780*/  ENDCOLLECTIVE ;  /* 0x000000000000791b */ /* 0x003fea0003800000 */
.L_x_348:
[-C--:B------:R-:W-:Y:S01]  /*13790*/  FFMA R99, R122, R128.reuse, R99 ;  /* 0x000000807a637223 */ /* 0x080fe20000000063 */
[----:B------:R-:W-:Y:S01]  /*137a0*/  FFMA R100, R79, R128, R100 ;  /* 0x000000804f647223 */ /* 0x000fe20000000064 */
[----:B------:R-:W-:Y:S02]  /*137b0*/  MOV R88, R40 ;  /* 0x0000002800587202 */ /* 0x000fe40000000f00 */
[----:B------:R-:W-:-:S07]  /*137c0*/  MOV R128, R123 ;  /* 0x0000007b00807202 */ /* 0x000fce0000000f00 */
[----:B------:R-:W-:Y:S05]  /*137d0*/  WARPSYNC.COLLECTIVE R91, `(.L_x_349) ;  /* 0x000000005b087348 */ /* 0x000fea0003c00000 */
[----:B------:R0:W1:Y:S02]  /*137e0*/  SHFL.IDX P0, R123, R88, R89, R90 ;  /* 0x00000059587b7389 */ /* 0x000064000000005a */
[----:B01----:R-:W-:Y:S05]  /*137f0*/  ENDCOLLECTIVE ;  /* 0x000000000000791b */ /* 0x003fea0003800000 */
.L_x_349:
[-C--:B------:R-:W-:Y:S01]  /*13800*/  FFMA R101, R122, R130.reuse, R101 ;  /* 0x000000827a657223 */ /* 0x080fe20000000065 */
[----:B------:R-:W-:Y:S01]  /*13810*/  FFMA R102, R79, R130, R102 ;  /* 0x000000824f667223 */ /* 0x000fe20000000066 */
[----:B------:R-:W-:Y:S02]  /*13820*/  MOV R88, R41 ;  /* 0x0000002900587202 */ /* 0x000fe40000000f00 */
[----:B------:R-:W-:-:S07]  /*13830*/  MOV R130, R123 ;  /* 0x0000007b00827202 */ /* 0x000fce0000000f00 */
[----:B------:R-:W-:Y:S05]  /*13840*/  WARPSYNC.COLLECTIVE R91, `(.L_x_350) ;  /* 0x000000005b087348 */ /* 0x000fea0003c00000 */
[----:B------:R0:W1:Y:S02]  /*13850*/  SHFL.IDX P0, R123, R88, R89, R90 ;  /* 0x00000059587b7389 */ /* 0x000064000000005a */
[----:B01----:R-:W-:Y:S05]  /*13860*/  ENDCOLLECTIVE ;  /* 0x000000000000791b */ /* 0x003fea0003800000 */
.L_x_350:
[----:B------:R-:W-:Y:S02]  /*13870*/  MOV R88, R42 ;  /* 0x0000002a00587202 */ /* 0x000fe40000000f00 */
[----:B------:R-:W-:-:S07]  /*13880*/  MOV R129, R123 ;  /* 0x0000007b00817202 */ /* 0x000fce0000000f00 */
[----:B------:R-:W-:Y:S05]  /*13890*/  WARPSYNC.COLLECTIVE R91, `(.L_x_351) ;  /* 0x000000005b087348 */ /* 0x000fea0003c00000 */
[----:B------:R0:W1:Y:S02]  /*138a0*/  SHFL.IDX P0, R123, R88, R89, R90 ;  /* 0x00000059587b7389 */ /* 0x000064000000005a */
[----:B01----:R-:W-:Y:S05]  /*138b0*/  ENDCOLLECTIVE ;  /* 0x000000000000791b */ /* 0x003fea0003800000 */
.L_x_351:
        /* <DEDUP_REMOVED lines=23> */
.L_x_352:
[----:B------:R-:W-:Y:S01]  /*13a30*/  FFMA R114, R79, R86, R114 ;  /* 0x000000564f727223 */ /* 0x000fe20000000072 */
[----:B------:R-:W-:Y:S02]  /*13a40*/  MOV R88, R10 ;  /* 0x0000000a00587202 */ /* 0x000fe40000000f00 */
[----:B------:R-:W-:-:S07]  /*13a50*/  MOV R86, R123 ;  /* 0x0000007b00567202 */ /* 0x000fce0000000f00 */
[----:B------:R-:W-:Y:S05]  /*13a60*/  WARPSYNC.COLLECTIVE R91, `(.L_x_353) ;  /* 0x000000005b087348 */ /* 0x000fea0003c00000 */
[----:B------:R0:W1:Y:S02]  /*13a70*/  SHFL.IDX P0, R123, R88, R89, R90 ;  /* 0x00000059587b7389 */ /* 0x000064000000005a */
[----:B01----:R-:W-:Y:S05]  /*13a80*/  ENDCOLLECTIVE ;  /* 0x000000000000791b */ /* 0x003fea0003800000 */
.L_x_353:
[----:B------:R-:W-:Y:S01]  /*13a90*/  MOV R88, R11 ;  /* 0x0000000b00587202 */ /* 0x000fe20000000f00 */
[----:B------:R-:W-:Y:S01]  /*13aa0*/  FADD R0, R0, R43 ;  /* 0x0000002b00007221 */ /* 0x000fe20000000000 */
        /* <DEDUP_REMOVED lines=12> */
[----:B------:R-:W-:-:S07]  /*13b70*/  FFMA R50, R45, R123, R50 ;  /* 0x0000007b2d327223 */ /* 0x000fce0000000032 */
[----:B------:R-:W-:Y:S05]  /*13b80*/  WARPSYNC.COLLECTIVE R91, `(.L_x_354) ;  /* 0x000000005b087348 */ /* 0x000fea0003c00000 */
[----:B------:R0:W1:Y:S02]  /*13b90*/  SHFL.IDX P0, R123, R88, R89, R90 ;  /* 0x00000059587b7389 */ /* 0x000064000000005a */
[----:B01----:R-:W-:Y:S05]  /*13ba0*/  ENDCOLLECTIVE ;  /* 0x000000000000791b */ /* 0x003fea0003800000 */
.L_x_354:
[----:B------:R-:W-:Y:S02]  /*13bb0*/  MOV R88, R12 ;  /* 0x0000000c00587202 */ /* 0x000fe40000000f00 */
[----:B------:R-:W-:-:S07]  /*13bc0*/  MOV R79, R123 ;  /* 0x0000007b004f7202 */ /* 0x000fce0000000f00 */
[----:B------:R-:W-:Y:S05]  /*13bd0*/  WARPSYNC.COLLECTIVE R91, `(.L_x_355) ;  /* 0x000000005b087348 */ /* 0x000fea0003c00000 */
[----:B------:R0:W1:Y:S02]  /*13be0*/  SHFL.IDX P0, R123, R88, R89, R90 ;  /* 0x00000059587b7389 */ /* 0x000064000000005a */
[----:B01----:R-:W-:Y:S05]  /*13bf0*/  ENDCOLLECTIVE ;  /* 0x000000000000791b */ /* 0x003fea0003800000 */
.L_x_355:
[----:B------:R-:W-:Y:S01]  /*13c00*/  MOV R88, R13 ;  /* 0x0000000d00587202 */ /* 0x000fe20000000f00 */
[-C--:B------:R-:W-:Y:S01]  /*13c10*/  FFMA R124, R44, R123.reuse, R53 ;  /* 0x0000007b2c7c7223 */ /* 0x080fe20000000035 */
[----:B------:R-:W-:-:S07]  /*13c20*/  FFMA R54, R45, R123, R54 ;  /* 0x0000007b2d367223 */ /* 0x000fce0000000036 */
[----:B------:R-:W-:Y:S05]  /*13c30*/  WARPSYNC.COLLECTIVE R91, `(.L_x_356) ;  /* 0x000000005b087348 */ /* 0x000fea0003c00000 */
[----:B------:R0:W1:Y:S02]  /*13c40*/  SHFL.IDX P0, R123, R88, R89, R90 ;  /* 0x00000059587b7389 */ /* 0x000064000000005a */
[----:B01----:R-:W-:Y:S05]  /*13c50*/  ENDCOLLECTIVE ;  /* 0x000000000000791b */ /* 0x003fea0003800000 */
.L_x_356:
[----:B------:R-:W-:Y:S02]  /*13c60*/  MOV R88, R14 ;  /* 0x0000000e00587202 */ /* 0x000fe40000000f00 */
[----:B------:R-:W-:-:S07]  /*13c70*/  MOV R128, R123 ;  /* 0x0000007b00807202 */ /* 0x000fce0000000f00 */
[----:B------:R-:W-:Y:S05]  /*13c80*/  WARPSYNC.COLLECTIVE R91, `(.L_x_357) ;  /* 0x000000005b087348 */ /* 0x000fea0003c00000 */
[----:B------:R0:W1:Y:S02]  /*13c90*/  SHFL.IDX P0, R123, R88, R89, R90 ;  /* 0x00000059587b7389 */ /* 0x000064000000005a */
[----:B01----:R-:W-:Y:S05]  /*13ca0*/  ENDCOLLECTIVE ;  /* 0x000000000000791b */ /* 0x003fea0003800000 */
.L_x_357:
[----:B------:R-:W-:Y:S02]  /*13cb0*/  MOV R88, R15 ;  /* 0x0000000f00587202 */ /* 0x000fe40000000f00 */
[----:B------:R-:W-:-:S07]  /*13cc0*/  MOV R130, R123 ;  /* 0x0000007b00827202 */ /* 0x000fce0000000f00 */
[----:B------:R-:W-:Y:S05]  /*13cd0*/  WARPSYNC.COLLECTIVE R91, `(.L_x_358) ;  /* 0x000000005b087348 */ /* 0x000fea0003c00000 */
[----:B------:R0:W1:Y:S02]  /*13ce0*/  SHFL.IDX P0, R123, R88, R89, R90 ;  /* 0x00000059587b7389 */ /* 0x000064000000005a */
[----:B01----:R-:W-:Y:S05]  /*13cf0*/  ENDCOLLECTIVE ;  /* 0x000000000000791b */ /* 0x003fea0003800000 */
.L_x_358:
[----:B------:R-:W-:Y:S02]  /*13d00*/  MOV R88, R16 ;  /* 0x0000001000587202 */ /* 0x000fe40000000f00 */
[----:B------:R-:W-:-:S07]  /*13d10*/  MOV R132, R123 ;  /* 0x0000007b00847202 */ /* 0x000fce0000000f00 */
[----:B------:R-:W-:Y:S05]  /*13d20*/  WARPSYNC.COLLECTIVE R91, `(.L_x_359) ;  /* 0x000000005b087348 */ /* 0x000fea0003c00000 */
[----:B------:R0:W1:Y:S02]  /*13d30*/  SHFL.IDX P0, R123, R88, R89, R90 ;  /* 0x00000059587b7389 */ /* 0x000064000000005a */
[----:B01----:R-:W-:Y:S05]  /*13d40*/  ENDCOLLECTIVE ;  /* 0x000000000000791b */ /* 0x003fea0003800000 */
.L_x_359:
[----:B------:R-:W-:Y:S02]  /*13d50*/  MOV R88, R17 ;  /* 0x0000001100587202 */ /* 0x000fe40000000f00 */
[----:B------:R-:W-:-:S07]  /*13d60*/  MOV R134, R123 ;  /* 0x0000007b00867202 */ /* 0x000fce0000000f00 */
[----:B------:R-:W-:Y:S05]  /*13d70*/  WARPSYNC.COLLECTIVE R91, `(.L_x_360) ;  /* 0x000000005b087348 */ /* 0x000fea0003c00000 */
[----:B------:R0:W1:Y:S02]  /*13d80*/  SHFL.IDX P0, R123, R88, R89, R90 ;  /* 0x00000059587b7389 */ /* 0x000064000000005a */
[----:B01----:R-:W-:Y:S05]  /*13d90*/  ENDCOLLECTIVE ;  /* 0x000000000000791b */ /* 0x003fea0003800000 */
.L_x_360:
[----:B------:R-:W-:Y:S02]  /*13da0*/  MOV R88, R18 ;  /* 0x0000001200587202 */ /* 0x000fe40000000f00 */
[----:B------:R-:W-:-:S07]  /*13db0*/  MOV R136, R123 ;  /* 0x0000007b00887202 */ /* 0x000fce0000000f00 */
[----:B------:R-:W-:Y:S05]  /*13dc0*/  WARPSYNC.COLLECTIVE R91, `(.L_x_361) ;  /* 0x000000005b087348 */ /* 0x000fea0003c00000 */
[----:B------:R0:W1:Y:S02]  /*13dd0*/  SHFL.IDX P0, R123, R88, R89, R90 ;  /* 0x00000059587b7389 */ /* 0x000064000000005a */
[----:B01----:R-:W-:Y:S05]  /*13de0*/  ENDCOLLECTIVE ;  /* 0x000000000000791b */ /* 0x003fea0003800000 */
.L_x_361:
[----:B------:R-:W-:Y:S02]  /*13df0*/  MOV R88, R19 ;  /* 0x0000001300587202 */ /* 0x000fe40000000f00 */
[----:B------:R-:W-:-:S07]  /*13e00*/  MOV R138, R123 ;  /* 0x0000007b008a7202 */ /* 0x000fce0000000f00 */
[----:B------:R-:W-:Y:S05]  /*13e10*/  WARPSYNC.COLLECTIVE R91, `(.L_x_362) ;  /* 0x000000005b087348 */ /* 0x000fea0003c00000 */
[----:B------:R0:W1:Y:S02]  /*13e20*/  SHFL.IDX P0, R123, R88, R89, R90 ;  /* 0x00000059587b7389 */ /* 0x000064000000005a */
[----:B01----:R-:W-:Y:S05]  /*13e30*/  ENDCOLLECTIVE ;  /* 0x000000000000791b */ /* 0x003fea0003800000 */
.L_x_362:
[----:B------:R-:W-:Y:S02]  /*13e40*/  MOV R88, R20 ;  /* 0x0000001400587202 */ /* 0x000fe40000000f00 */
[----:B------:R-:W-:-:S07]  /*13e50*/  MOV R140, R123 ;  /* 0x0000007b008c7202 */ /* 0x000fce0000000f00 */
[----:B------:R-:W-:Y:S05]  /*13e60*/  WARPSYNC.COLLECTIVE R91, `(.L_x_363) ;  /* 0x000000005b087348 */ /* 0x000fea0003c00000 */
[----:B------:R0:W1:Y:S02]  /*13e70*/  SHFL.IDX P0, R123, R88, R89, R90 ;  /* 0x00000059587b7389 */ /* 0x000064000000005a */
[----:B01----:R-:W-:Y:S05]  /*13e80*/  ENDCOLLECTIVE ;  /* 0x000000000000791b */ /* 0x003fea0003800000 */
.L_x_363:
[----:B------:R-:W-:Y:S02]  /*13e90*/  MOV R88, R21 ;  /* 0x0000001500587202 */ /* 0x000fe40000000f00 */
[----:B------:R-:W-:-:S07]  /*13ea0*/  MOV R142, R123 ;  /* 0x0000007b008e7202 */ /* 0x000fce0000000f00 */
[----:B------:R-:W-:Y:S05]  /*13eb0*/  WARPSYNC.COLLECTIVE R91, `(.L_x_364) ;  /* 0x000000005b087348 */ /* 0x000fea0003c00000 */
[----:B------:R0:W1:Y:S02]  /*13ec0*/  SHFL.IDX P0, R123, R88, R89, R90 ;  /* 0x00000059587b7389 */ /* 0x000064000000005a */
[----:B01----:R-:W-:Y:S05]  /*13ed0*/  ENDCOLLECTIVE ;  /* 0x000000000000791b */ /* 0x003fea0003800000 */
.L_x_364:
        /* <DEDUP_REMOVED lines=22> */
.L_x_365:
[----:B------:R-:W-:Y:S02]  /*14040*/  MOV R88, R23 ;  /* 0x0000001700587202 */ /* 0x000fe40000000f00 */
[----:B------:R-:W-:-:S07]  /*14050*/  MOV R146, R123 ;  /* 0x0000007b00927202 */ /* 0x000fce0000000f00 */
[----:B------:R-:W-:Y:S05]  /*14060*/  WARPSYNC.COLLECTIVE R91, `(.L_x_366) ;  /* 0x000000005b087348 */ /* 0x000fea0003c00000 */
[----:B------:R0:W1:Y:S02]  /*14070*/  SHFL.IDX P0, R123, R88, R89, R90 ;  /* 0x00000059587b7389 */ /* 0x000064000000005a */
[----:B01----:R-:W-:Y:S05]  /*14080*/  ENDCOLLECTIVE ;  /* 0x000000000000791b */ /* 0x003fea0003800000 */
.L_x_366:
[----:B------:R-:W-:Y:S02]  /*14090*/  MOV R88, R24 ;  /* 0x0000001800587202 */ /* 0x000fe40000000f00 */
[----:B------:R-:W-:-:S07]  /*140a0*/  MOV R148, R123 ;  /* 0x0000007b00947202 */ /* 0x000fce0000000f00 */
[----:B------:R-:W-:Y:S05]  /*140b0*/  WARPSYNC.COLLECTIVE R91, `(.L_x_367) ;  /* 0x000000005b087348 */ /* 0x000fea0003c00000 */
[----:B------:R0:W1:Y:S02]  /*140c0*/  SHFL.IDX P0, R123, R88, R89, R90 ;  /* 0x00000059587b7389 */ /* 0x000064000000005a */
[----:B01----:R-:W-:Y:S05]  /*140d0*/  ENDCOLLECTIVE ;  /* 0x000000000000791b */ /* 0x003fea0003800000 */
.L_x_367:
[----:B------:R-:W-:Y:S02]  /*140e0*/  MOV R88, R25 ;  /* 0x0000001900587202 */ /* 0x000fe40000000f00 */
[----:B------:R-:W-:-:S07]  /*140f0*/  MOV R150, R123 ;  /* 0x0000007b00967202 */ /* 0x000fce0000000f00 */
[----:B------:R-:W-:Y:S05]  /*14100*/  WARPSYNC.COLLECTIVE R91, `(.L_x_368) ;  /* 0x000000005b087348 */ /* 0x000fea0003c00000 */
[----:B------:R0:W1:Y:S02]  /*14110*/  SHFL.IDX P0, R123, R88, R89, R90 ;  /* 0x00000059587b7389 */ /* 0x000064000000005a */
[----:B01----:R-:W-:Y:S05]  /*14120*/  ENDCOLLECTIVE ;  /* 0x000000000000791b */ /* 0x003fea0003800000 */
.L_x_368:
[----:B------:R-:W-:Y:S02]  /*14130*/  MOV R88, R26 ;  /* 0x0000001a00587202 */ /* 0x000fe40000000f00 */
[----:B------:R-:W-:-:S07]  /*14140*/  MOV R152, R123 ;  /* 0x0000007b00987202 */ /* 0x000fce0000000f00 */
[----:B------:R-:W-:Y:S05]  /*14150*/  WARPSYNC.COLLECTIVE R91, `(.L_x_369) ;  /* 0x000000005b087348 */ /* 0x000fea0003c00000 */
[----:B------:R0:W1:Y:S02]  /*14160*/  SHFL.IDX P0, R123, R88, R89, R90 ;  /* 0x00000059587b7389 */ /* 0x000064000000005a */
[----:B01----:R-:W-:Y:S05]  /*14170*/  ENDCOLLECTIVE ;  /* 0x000000000000791b */ /* 0x003fea0003800000 */
.L_x_369:
[----:B------:R-:W-:Y:S02]  /*14180*/  MOV R88, R28 ;  /* 0x0000001c00587202 */ /* 0x000fe40000000f00 */
[----:B------:R-:W-:-:S07]  /*14190*/  MOV R154, R123 ;  /* 0x0000007b009a7202 */ /* 0x000fce0000000f00 */
[----:B------:R-:W-:Y:S05]  /*141a0*/  WARPSYNC.COLLECTIVE R91, `(.L_x_370) ;  /* 0x000000005b087348 */ /* 0x000fea0003c00000 */
[----:B------:R0:W1:Y:S02]  /*141b0*/  SHFL.IDX P0, R123, R88, R89, R90 ;  /* 0x00000059587b7389 */ /* 0x000064000000005a */
[----:B01----:R-:W-:Y:S05]  /*141c0*/  ENDCOLLECTIVE ;  /* 0x000000000000791b */ /* 0x003fea0003800000 */
.L_x_370:
[----:B------:R-:W-:Y:S02]  /*141d0*/  MOV R88, R29 ;  /* 0x0000001d00587202 */ /* 0x000fe40000000f00 */
[----:B------:R-:W-:-:S07]  /*141e0*/  MOV R156, R123 ;  /* 0x0000007b009c7202 */ /* 0x000fce0000000f00 */
[----:B------:R-:W-:Y:S05]  /*141f0*/  WARPSYNC.COLLECTIVE R91, `(.L_x_371) ;  /* 0x000000005b087348 */ /* 0x000fea0003c00000 */
[----:B------:R0:W1:Y:S02]  /*14200*/  SHFL.IDX P0, R123, R88, R89, R90 ;  /* 0x00000059587b7389 */ /* 0x000064000000005a */
[----:B01----:R-:W-:Y:S05]  /*14210*/  ENDCOLLECTIVE ;  /* 0x000000000000791b */ /* 0x003fea0003800000 */
.L_x_371:
[----:B------:R-:W-:Y:S02]  /*14220*/  MOV R88, R30 ;  /* 0x0000001e00587202 */ /* 0x000fe40000000f00 */
[----:B------:R-:W-:-:S07]  /*14230*/  MOV R158, R123 ;  /* 0x0000007b009e7202 */ /* 0x000fce0000000f00 */
[----:B------:R-:W-:Y:S05]  /*14240*/  WARPSYNC.COLLECTIVE R91, `(.L_x_372) ;  /* 0x000000005b087348 */ /* 0x000fea0003c00000 */
[----:B------:R0:W1:Y:S02]  /*14250*/  SHFL.IDX P0, R123, R88, R89, R90 ;  /* 0x00000059587b7389 */ /* 0x000064000000005a */
[----:B01----:R-:W-:Y:S05]  /*14260*/  ENDCOLLECTIVE ;  /* 0x000000000000791b */ /* 0x003fea0003800000 */
.L_x_372:
[----:B------:R-:W-:Y:S02]  /*14270*/  MOV R88, R31 ;  /* 0x0000001f00587202 */ /* 0x000fe40000000f00 */
[----:B------:R-:W-:-:S07]  /*14280*/  MOV R160, R123 ;  /* 0x0000007b00a07202 */ /* 0x000fce0000000f00 */
[----:B------:R-:W-:Y:S05]  /*14290*/  WARPSYNC.COLLECTIVE R91, `(.L_x_373) ;  /* 0x000000005b087348 */ /* 0x000fea0003c00000 */
[----:B------:R0:W1:Y:S02]  /*142a0*/  SHFL.IDX P0, R123, R88, R89, R90 ;  /* 0x00000059587b7389 */ /* 0x000064000000005a */
[----:B01----:R-:W-:Y:S05]  /*142b0*/  ENDCOLLECTIVE ;  /* 0x000000000000791b */ /* 0x003fea0003800000 */
.L_x_373:
        /* <DEDUP_REMOVED lines=8> */
.L_x_374:
        /* <DEDUP_REMOVED lines=13> */
[----:B------:R-:W-:Y:S01]  /*14410*/  MOV R88, R34 ;  /* 0x0000002200587202 */ /* 0x000fe20000000f00 */
        /* <DEDUP_REMOVED lines=10> */
.L_x_375:
[----:B------:R-:W-:Y:S01]  /*144c0*/  FFMA R76, R44, R79, R51 ;  /* 0x0000004f2c4c7223 */ /* 0x000fe20000000033 */
[----:B------:R-:W-:Y:S02]  /*144d0*/  MOV R88, R35 ;  /* 0x0000002300587202 */ /* 0x000fe40000000f00 */
[----:B------:R-:W-:-:S07]  /*144e0*/  MOV R51, R123 ;  /* 0x0000007b00337202 */ /* 0x000fce0000000f00 */
[----:B------:R-:W-:Y:S05]  /*144f0*/  WARPSYNC.COLLECTIVE R91, `(.L_x_376) ;  /* 0x000000005b087348 */ /* 0x000fea0003c00000 */
[----:B------:R0:W1:Y:S02]  /*14500*/  SHFL.IDX P0, R123, R88, R89, R90 ;  /* 0x00000059587b7389 */ /* 0x000064000000005a */
[----:B01----:R-:W-:Y:S05]  /*14510*/  ENDCOLLECTIVE ;  /* 0x000000000000791b */ /* 0x003fea0003800000 */
.L_x_376:
[----:B------:R-:W-:Y:S02]  /*14520*/  MOV R88, R36 ;  /* 0x0000002400587202 */ /* 0x000fe40000000f00 */
[----:B------:R-:W-:-:S07]  /*14530*/  MOV R53, R123 ;  /* 0x0000007b00357202 */ /* 0x000fce0000000f00 */
[----:B------:R-:W-:Y:S05]  /*14540*/  WARPSYNC.COLLECTIVE R91, `(.L_x_377) ;  /* 0x000000005b087348 */ /* 0x000fea0003c00000 */
[----:B------:R0:W1:Y:S02]  /*14550*/  SHFL.IDX P0, R123, R88, R89, R90 ;  /* 0x00000059587b7389 */ /* 0x000064000000005a */
[----:B01----:R-:W-:Y:S05]  /*14560*/  ENDCOLLECTIVE ;  /* 0x000000000000791b */ /* 0x003fea0003800000 */
.L_x_377:
[----:B------:R-:W-:Y:S02]  /*14570*/  MOV R88, R37 ;  /* 0x0000002500587202 */ /* 0x000fe40000000f00 */
[----:B------:R-:W-:-:S07]  /*14580*/  MOV R55, R123 ;  /* 0x0000007b00377202 */ /* 0x000fce0000000f00 */
[----:B------:R-:W-:Y:S05]  /*14590*/  WARPSYNC.COLLECTIVE R91, `(.L_x_378) ;  /* 0x000000005b087348 */ /* 0x000fea0003c00000 */
[----:B------:R0:W1:Y:S02]  /*145a0*/  SHFL.IDX P0, R123, R88, R89, R90 ;  /* 0x00000059587b7389 */ /* 0x000064000000005a */
[----:B01----:R-:W-:Y:S05]  /*145b0*/  ENDCOLLECTIVE ;  /* 0x000000000000791b */ /* 0x003fea0003800000 */
.L_x_378:
[----:B------:R-:W-:Y:S02]  /*145c0*/  MOV R88, R38 ;  /* 0x0000002600587202 */ /* 0x000fe40000000f00 */
[----:B------:R-:W-:-:S07]  /*145d0*/  MOV R57, R123 ;  /* 0x0000007b00397202 */ /* 0x000fce0000000f00 */
[----:B------:R-:W-:Y:S05]  /*145e0*/  WARPSYNC.COLLECTIVE R91, `(.L_x_379) ;  /* 0x000000005b087348 */ /* 0x000fea0003c00000 */
[----:B------:R0:W1:Y:S02]  /*145f0*/  SHFL.IDX P0, R123, R88, R89, R90 ;  /* 0x00000059587b7389 */ /* 0x000064000000005a */
[----:B01----:R-:W-:Y:S05]  /*14600*/  ENDCOLLECTIVE ;  /* 0x000000000000791b */ /* 0x003fea0003800000 */
.L_x_379:
[----:B------:R-:W-:Y:S02]  /*14610*/  MOV R88, R39 ;  /* 0x0000002700587202 */ /* 0x000fe40000000f00 */
[----:B------:R-:W-:-:S07]  /*14620*/  MOV R59, R123 ;  /* 0x0000007b003b7202 */ /* 0x000fce0000000f00 */
[----:B------:R-:W-:Y:S05]  /*14630*/  WARPSYNC.COLLECTIVE R91, `(.L_x_380) ;  /* 0x000000005b087348 */ /* 0x000fea0003c00000 */
[----:B------:R0:W1:Y:S02]  /*14640*/  SHFL.IDX P0, R123, R88, R89, R90 ;  /* 0x00000059587b7389 */ /* 0x000064000000005a */
[----:B01----:R-:W-:Y:S05]  /*14650*/  ENDCOLLECTIVE ;  /* 0x000000000000791b */ /* 0x003fea0003800000 */
.L_x_380:
[----:B------:R-:W-:Y:S02]  /*14660*/  MOV R88, R40 ;  /* 0x0000002800587202 */ /* 0x000fe40000000f00 */
[----:B------:R-:W-:-:S07]  /*14670*/  MOV R61, R123 ;  /* 0x0000007b003d7202 */ /* 0x000fce0000000f00 */
[----:B------:R-:W-:Y:S05]  /*14680*/  WARPSYNC.COLLECTIVE R91, `(.L_x_381) ;  /* 0x000000005b087348 */ /* 0x000fea0003c00000 */
[----:B------:R0:W1:Y:S02]  /*14690*/  SHFL.IDX P0, R123, R88, R89, R90 ;  /* 0x00000059587b7389 */ /* 0x000064000000005a */
[----:B01----:R-:W-:Y:S05]  /*146a0*/  ENDCOLLECTIVE ;  /* 0x000000000000791b */ /* 0x003fea0003800000 */
.L_x_381:
[----:B------:R-:W-:Y:S02]  /*146b0*/  MOV R88, R41 ;  /* 0x0000002900587202 */ /* 0x000fe40000000f00 */
[----:B------:R-:W-:-:S07]  /*146c0*/  MOV R63, R123 ;  /* 0x0000007b003f7202 */ /* 0x000fce0000000f00 */
[----:B------:R-:W-:Y:S05]  /*146d0*/  WARPSYNC.COLLECTIVE R91, `(.L_x_382) ;  /* 0x000000005b087348 */ /* 0x000fea0003c00000 */
[----:B------:R0:W1:Y:S02]  /*146e0*/  SHFL.IDX P0, R123, R88, R89, R90 ;  /* 0x00000059587b7389 */ /* 0x000064000000005a */
[----:B01----:R-:W-:Y:S05]  /*146f0*/  ENDCOLLECTIVE ;  /* 0x000000000000791b */ /* 0x003fea0003800000 */
.L_x_382:
[----:B------:R-:W-:Y:S02]  /*14700*/  MOV R88, R42 ;  /* 0x0000002a00587202 */ /* 0x000fe40000000f00 */
[----:B------:R-:W-:-:S07]  /*14710*/  MOV R65, R123 ;  /* 0x0000007b00417202 */ /* 0x000fce0000000f00 */
[----:B------:R-:W-:Y:S05]  /*14720*/  WARPSYNC.COLLECTIVE R91, `(.L_x_383) ;  /* 0x000000005b087348 */ /* 0x000fea0003c00000 */
[----:B------:R0:W1:Y:S02]  /*14730*/  SHFL.IDX P0, R123, R88, R89, R90 ;  /* 0x00000059587b7389 */ /* 0x000064000000005a */
[----:B01----:R-:W-:Y:S05]  /*14740*/  ENDCOLLECTIVE ;  /* 0x000000000000791b */ /* 0x003fea0003800000 */
.L_x_383:
[----:B------:R-:W-:Y:S02]  /*14750*/  MOV R88, R9 ;  /* 0x0000000900587202 */ /* 0x000fe40000000f00 */
[----:B------:R-:W-:Y:S02]  /*14760*/  MOV R89, R49 ;  /* 0x0000003100597202 */ /* 0x000fe40000000f00 */
[----:B------:R-:W-:-:S07]  /*14770*/  MOV R67, R123 ;  /* 0x0000007b00437202 */ /* 0x000fce0000000f00 */
[----:B------:R-:W-:Y:S05]  /*14780*/  WARPSYNC.COLLECTIVE R91, `(.L_x_384) ;  /* 0x000000005b087348 */ /* 0x000fea0003c00000 */
[----:B------:R0:W1:Y:S02]  /*14790*/  SHFL.IDX P0, R123, R88, R89, R90 ;  /* 0x00000059587b7389 */ /* 0x000064000000005a */
[----:B01----:R-:W-:Y:S05]  /*147a0*/  ENDCOLLECTIVE ;  /* 0x000000000000791b */ /* 0x003fea0003800000 */
.L_x_384:
[----:B------:R-:W-:Y:S02]  /*147b0*/  MOV R88, R10 ;  /* 0x0000000a00587202 */ /* 0x000fe40000000f00 */
[----:B------:R-:W-:-:S07]  /*147c0*/  MOV R46, R123 ;  /* 0x0000007b002e7202 */ /* 0x000fce0000000f00 */
[----:B------:R-:W-:Y:S05]  /*147d0*/  WARPSYNC.COLLECTIVE R91, `(.L_x_385) ;  /* 0x000000005b087348 */ /* 0x000fea0003c00000 */
[----:B------:R0:W1:Y:S02]  /*147e0*/  SHFL.IDX P0, R123, R88, R89, R90 ;  /* 0x00000059587b7389 */ /* 0x000064000000005a */
[----:B01----:R-:W-:Y:S05]  /*147f0*/  ENDCOLLECTIVE ;  /* 0x000000000000791b */ /* 0x003fea0003800000 */
.L_x_385:
[----:B------:R-:W-:Y:S01]  /*14800*/  MOV R88, R11 ;  /* 0x0000000b00587202 */ /* 0x000fe20000000f00 */
[-C--:B------:R-:W-:Y:S01]  /*14810*/  FFMA R48, R47, R123.reuse, R48 ;  /* 0x0000007b2f307223 */ /* 0x080fe20000000030 */
[----:B------:R-:W-:-:S07]  /*14820*/  FFMA R50, R43, R123, R50 ;  /* 0x0000007b2b327223 */ /* 0x000fce0000000032 */
[----:B------:R-:W-:Y:S05]  /*14830*/  WARPSYNC.COLLECTIVE R91, `(.L_x_386) ;  /* 0x000000005b087348 */ /* 0x000fea0003c00000 */
[----:B------:R0:W1:Y:S02]  /*14840*/  SHFL.IDX P0, R123, R88, R89, R90 ;  /* 0x00000059587b7389 */ /* 0x000064000000005a */
[----:B01----:R-:W-:Y:S05]  /*14850*/  ENDCOLLECTIVE ;  /* 0x000000000000791b */ /* 0x003fea0003800000 */
.L_x_386:
[C---:B------:R-:W-:Y:S01]  /*14860*/  FFMA R81, R86.reuse, R44, R81 ;  /* 0x0000002c56517223 */ /* 0x040fe20000000051 */
[----:B------:R-:W-:-:S03]  /*14870*/  FFMA R86, R86, R45, R77 ;  /* 0x0000002d56567223 */ /* 0x000fc6000000004d */
[C---:B------:R-:W-:Y:S01]  /*14880*/  FFMA R81, R46.reuse, R47, R81 ;  /* 0x0000002f2e517223 */ /* 0x040fe20000000051 */
[----:B------:R-:W-:Y:S01]  /*14890*/  FFMA R77, R46, R43, R86 ;  /* 0x0000002b2e4d7223 */ /* 0x000fe20000000056 */
[----:B------:R-:W-:Y:S02]  /*148a0*/  MOV R88, R12 ;  /* 0x0000000c00587202 */ /* 0x000fe40000000f00 */
[----:B------:R-:W-:-:S07]  /*148b0*/  MOV R46, R123 ;  /* 0x0000007b002e7202 */ /* 0x000fce0000000f00 */
[----:B------:R-:W-:Y:S05]  /*148c0*/  WARPSYNC.COLLECTIVE R91, `(.L_x_387) ;  /* 0x000000005b087348 */ /* 0x000fea0003c00000 */
[----:B------:R0:W1:Y:S02]  /*148d0*/  SHFL.IDX P0, R123, R88, R89, R90 ;  /* 0x00000059587b7389 */ /* 0x000064000000005a */
[----:B01----:R-:W-:Y:S05]  /*148e0*/  ENDCOLLECTIVE ;  /* 0x000000000000791b */ /* 0x003fea0003800000 */
.L_x_387:
        /* <DEDUP_REMOVED lines=10> */
[----:B------:R-:W-:-:S02]  /*14990*/  MOV R88, R13 ;  /* 0x0000000d00587202 */ /* 0x000fc40000000f00 */
[----:B------:R-:W-:-:S07]  /*149a0*/  MOV R45, R123 ;  /* 0x0000007b002d7202 */ /* 0x000fce0000000f00 */
[----:B------:R-:W-:Y:S05]  /*149b0*/  WARPSYNC.COLLECTIVE R91, `(.L_x_388) ;  /* 0x000000005b087348 */ /* 0x000fea0003c00000 */
[----:B------:R0:W1:Y:S02]  /*149c0*/  SHFL.IDX P0, R123, R88, R89, R90 ;  /* 0x00000059587b7389 */ /* 0x000064000000005a */
[----:B01----:R-:W-:Y:S05]  /*149d0*/  ENDCOLLECTIVE ;  /* 0x000000000000791b */ /* 0x003fea0003800000 */
.L_x_388:
[----:B------:R-:W-:Y:S01]  /*149e0*/  FFMA R115, R44, R57, R115 ;  /* 0x000000392c737223 */ /* 0x000fe20000000073 */
[----:B------:R-:W-:Y:S02]  /*149f0*/  MOV R88, R14 ;  /* 0x0000000e00587202 */ /* 0x000fe40000000f00 */
[----:B------:R-:W-:-:S07]  /*14a00*/  MOV R57, R123 ;  /* 0x0000007b00397202 */ /* 0x000fce0000000f00 */
[----:B------:R-:W-:Y:S05]  /*14a10*/  WARPSYNC.COLLECTIVE R91, `(.L_x_389) ;  /* 0x000000005b087348 */ /* 0x000fea0003c00000 */
[----:B------:R0:W1:Y:S02]  /*14a20*/  SHFL.IDX P0, R123, R88, R89, R90 ;  /* 0x00000059587b7389 */ /* 0x000064000000005a */
[----:B01----:R-:W-:Y:S05]  /*14a30*/  ENDCOLLECTIVE ;  /* 0x000000000000791b */ /* 0x003fea0003800000 */
.L_x_389:
[----:B------:R-:W-:Y:S01]  /*14a40*/  FFMA R113, R44, R55, R113 ;  /* 0x000000372c717223 */ /* 0x000fe20000000071 */
[-C--:B------:R-:W-:Y:S01]  /*14a50*/  FFMA R55, R47, R57.reuse, R126 ;  /* 0x000000392f377223 */ /* 0x080fe2000000007e */
[----:B------:R-:W-:Y:S01]  /*14a60*/  FFMA R56, R43, R57, R56 ;  /* 0x000000392b387223 */ /* 0x000fe20000000038 */
[----:B------:R-:W-:Y:S01]  /*14a70*/  MOV R88, R15 ;  /* 0x0000000f00587202 */ /* 0x000fe20000000f00 */
[-C--:B------:R-:W-:Y:S01]  /*14a80*/  FFMA R57, R47, R123.reuse, R128 ;  /* 0x0000007b2f397223 */ /* 0x080fe20000000080 */
[----:B------:R-:W-:-:S07]  /*14a90*/  FFMA R58, R43, R123, R58 ;  /* 0x0000007b2b3a7223 */ /* 0x000fce000000003a */
[----:B------:R-:W-:Y:S05]  /*14aa0*/  WARPSYNC.COLLECTIVE R91, `(.L_x_390) ;  /* 0x000000005b087348 */ /* 0x000fea0003c00000 */
[----:B------:R0:W1:Y:S02]  /*14ab0*/  SHFL.IDX P0, R123, R88, R89, R90 ;  /* 0x00000059587b7389 */ /* 0x000064000000005a */
[----:B01----:R-:W-:Y:S05]  /*14ac0*/  ENDCOLLECTIVE ;  /* 0x000000000000791b */ /* 0x003fea0003800000 */
.L_x_390:
[----:B------:R-:W-:Y:S01]  /*14ad0*/  FFMA R119, R44, R61, R119 ;  /* 0x0000003d2c777223 */ /* 0x000fe20000000077 */
[----:B------:R-:W-:Y:S02]  /*14ae0*/  MOV R88, R16 ;  /* 0x0000001000587202 */ /* 0x000fe40000000f00 */
[----:B------:R-:W-:-:S07]  /*14af0*/  MOV R61, R123 ;  /* 0x0000007b003d7202 */ /* 0x000fce0000000f00 */
[----:B------:R-:W-:Y:S05]  /*14b00*/  WARPSYNC.COLLECTIVE R91, `(.L_x_391) ;  /* 0x000000005b087348 */ /* 0x000fea0003c00000 */
[----:B------:R0:W1:Y:S02]  /*14b10*/  SHFL.IDX P0, R123, R88, R89, R90 ;  /* 0x00000059587b7389 */ /* 0x000064000000005a */
[----:B01----:R-:W-:Y:S05]  /*14b20*/  ENDCOLLECTIVE ;  /* 0x000000000000791b */ /* 0x003fea0003800000 */
.L_x_391:
[----:B------:R-:W-:Y:S01]  /*14b30*/  FFMA R121, R44, R63, R121 ;  /* 0x0000003f2c797223 */ /* 0x000fe20000000079 */
[----:B------:R-:W-:Y:S02]  /*14b40*/  MOV R88, R17 ;  /* 0x0000001100587202 */ /* 0x000fe40000000f00 */
[----:B------:R-:W-:-:S07]  /*14b50*/  MOV R63, R123 ;  /* 0x0000007b003f7202 */ /* 0x000fce0000000f00 */
[----:B------:R-:W-:Y:S05]  /*14b60*/  WARPSYNC.COLLECTIVE R91, `(.L_x_392) ;  /* 0x000000005b087348 */ /* 0x000fea0003c00000 */
[----:B------:R0:W1:Y:S02]  /*14b70*/  SHFL.IDX P0, R123, R88, R89, R90 ;  /* 0x00000059587b7389 */ /* 0x000064000000005a */
[----:B01----:R-:W-:Y:S05]  /*14b80*/  ENDCOLLECTIVE ;  /* 0x000000000000791b */ /* 0x003fea0003800000 */
.L_x_392:
[----:B------:R-:W-:Y:S01]  /*14b90*/  FFMA R80, R44, R65, R80 ;  /* 0x000000412c507223 */ /* 0x000fe20000000050 */
[----:B------:R-:W-:Y:S02]  /*14ba0*/  MOV R88, R18 ;  /* 0x0000001200587202 */ /* 0x000fe40000000f00 */
[----:B------:R-:W-:-:S07]  /*14bb0*/  MOV R65, R123 ;  /* 0x0000007b00417202 */ /* 0x000fce0000000f00 */
[----:B------:R-:W-:Y:S05]  /*14bc0*/  WARPSYNC.COLLECTIVE R91, `(.L_x_393) ;  /* 0x000000005b087348 */ /* 0x000fea0003c00000 */
[----:B------:R0:W1:Y:S02]  /*14bd0*/  SHFL.IDX P0, R123, R88, R89, R90 ;  /* 0x00000059587b7389 */ /* 0x000064000000005a */
[----:B01----:R-:W-:Y:S05]  /*14be0*/  ENDCOLLECTIVE ;  /* 0x000000000000791b */ /* 0x003fea0003800000 */
.L_x_393:
        /* <DEDUP_REMOVED lines=9> */
.L_x_394:
[-C--:B------:R-:W-:Y:S01]  /*14c80*/  FFMA R51, R47, R46.reuse, R76 ;  /* 0x0000002e2f337223 */ /* 0x080fe2000000004c */
[----:B------:R-:W-:Y:S01]  /*14c90*/  FFMA R52, R43, R46, R52 ;  /* 0x0000002e2b347223 */ /* 0x000fe20000000034 */
[----:B------:R-:W-:Y:S02]  /*14ca0*/  MOV R88, R20 ;  /* 0x0000001400587202 */ /* 0x000fe40000000f00 */
[----:B------:R-:W-:-:S07]  /*14cb0*/  MOV R46, R123 ;  /* 0x0000007b002e7202 */ /* 0x000fce0000000f00 */
[----:B------:R-:W-:Y:S05]  /*14cc0*/  WARPSYNC.COLLECTIVE R91, `(.L_x_395) ;  /* 0x000000005b087348 */ /* 0x000fea0003c00000 */
[----:B------:R0:W1:Y:S02]  /*14cd0*/  SHFL.IDX P0, R123, R88, R89, R90 ;  /* 0x00000059587b7389 */ /* 0x000064000000005a */
[----:B01----:R-:W-:Y:S05]  /*14ce0*/  ENDCOLLECTIVE ;  /* 0x000000000000791b */ /* 0x003fea0003800000 */
.L_x_395:
[----:B------:R-:W-:Y:S02]  /*14cf0*/  MOV R88, R21 ;  /* 0x0000001500587202 */ /* 0x000fe40000000f00 */
[----:B------:R-:W-:-:S07]  /*14d00*/  MOV R71, R123 ;  /* 0x0000007b00477202 */ /* 0x000fce0000000f00 */
[----:B------:R-:W-:Y:S05]  /*14d10*/  WARPSYNC.COLLECTIVE R91, `(.L_x_396) ;  /* 0x000000005b087348 */ /* 0x000fea0003c00000 */
[----:B------:R0:W1:Y:S02]  /*14d20*/  SHFL.IDX P0, R123, R88, R89, R90 ;  /* 0x00000059587b7389 */ /* 0x000064000000005a */
[----:B01----:R-:W-:Y:S05]  /*14d30*/  ENDCOLLECTIVE ;  /* 0x000000000000791b */ /* 0x003fea0003800000 */
.L_x_396:
        /* <DEDUP_REMOVED lines=8> */
.L_x_397:
[-C--:B------:R-:W-:Y:S01]  /*14dc0*/  FFMA R53, R47, R45.reuse, R124 ;  /* 0x0000002d2f357223 */ /* 0x080fe2000000007c */
[----:B------:R-:W-:Y:S01]  /*14dd0*/  FFMA R54, R43, R45, R54 ;  /* 0x0000002d2b367223 */ /* 0x000fe20000000036 */
[----:B------:R-:W-:Y:S02]  /*14de0*/  MOV R88, R23 ;  /* 0x0000001700587202 */ /* 0x000fe40000000f00 */
[----:B------:R-:W-:-:S07]  /*14df0*/  MOV R45, R123 ;  /* 0x0000007b002d7202 */ /* 0x000fce0000000f00 */
[----:B------:R-:W-:Y:S05]  /*14e00*/  WARPSYNC.COLLECTIVE R91, `(.L_x_398) ;  /* 0x000000005b087348 */ /* 0x000fea0003c00000 */
[----:B------:R0:W1:Y:S02]  /*14e10*/  SHFL.IDX P0, R123, R88, R89, R90 ;  /* 0x00000059587b7389 */ /* 0x000064000000005a */
[----:B01----:R-:W-:Y:S05]  /*14e20*/  ENDCOLLECTIVE ;  /* 0x000000000000791b */ /* 0x003fea0003800000 */
.L_x_398:
[----:B------:R-:W-:Y:S02]  /*14e30*/  MOV R88, R24 ;  /* 0x0000001800587202 */ /* 0x000fe40000000f00 */
[----:B------:R-:W-:-:S07]  /*14e40*/  MOV R79, R123 ;  /* 0x0000007b004f7202 */ /* 0x000fce0000000f00 */
[----:B------:R-:W-:Y:S05]  /*14e50*/  WARPSYNC.COLLECTIVE R91, `(.L_x_399) ;  /* 0x000000005b087348 */ /* 0x000fea0003c00000 */
[----:B------:R0:W1:Y:S02]  /*14e60*/  SHFL.IDX P0, R123, R88, R89, R90 ;  /* 0x00000059587b7389 */ /* 0x000064000000005a */
[----:B01----:R-:W-:Y:S05]  /*14e70*/  ENDCOLLECTIVE ;  /* 0x000000000000791b */ /* 0x003fea0003800000 */
.L_x_399:
[----:B------:R-:W-:Y:S02]  /*14e80*/  MOV R88, R25 ;  /* 0x0000001900587202 */ /* 0x000fe40000000f00 */
[----:B------:R-:W-:-:S07]  /*14e90*/  MOV R83, R123 ;  /* 0x0000007b00537202 */ /* 0x000fce0000000f00 */
[----:B------:R-:W-:Y:S05]  /*14ea0*/  WARPSYNC.COLLECTIVE R91, `(.L_x_400) ;  /* 0x000000005b087348 */ /* 0x000fea0003c00000 */
[----:B------:R0:W1:Y:S02]  /*14eb0*/  SHFL.IDX P0, R123, R88, R89, R90 ;  /* 0x00000059587b7389 */ /* 0x000064000000005a */
[----:B01----:R-:W-:Y:S05]  /*14ec0*/  ENDCOLLECTIVE ;  /* 0x000000000000791b */ /* 0x003fea0003800000 */
.L_x_400:
[----:B------:R-:W-:Y:S02]  /*14ed0*/  MOV R88, R26 ;  /* 0x0000001a00587202 */ /* 0x000fe40000000f00 */
[----:B------:R-:W-:-:S07]  /*14ee0*/  MOV R85, R123 ;  /* 0x0000007b00557202 */ /* 0x000fce0000000f00 */
[----:B------:R-:W-:Y:S05]  /*14ef0*/  WARPSYNC.COLLECTIVE R91, `(.L_x_401) ;  /* 0x000000005b087348 */ /* 0x000fea0003c00000 */
[----:B------:R0:W1:Y:S02]  /*14f00*/  SHFL.IDX P0, R123, R88, R89, R90 ;  /* 0x00000059587b7389 */ /* 0x000064000000005a */
[----:B01----:R-:W-:Y:S05]  /*14f10*/  ENDCOLLECTIVE ;  /* 0x000000000000791b */ /* 0x003fea0003800000 */
.L_x_401:
[----:B------:R-:W-:Y:S02]  /*14f20*/  MOV R88, R28 ;  /* 0x0000001c00587202 */ /* 0x000fe40000000f00 */
[----:B------:R-:W-:-:S07]  /*14f30*/  MOV R87, R123 ;  /* 0x0000007b00577202 */ /* 0x000fce0000000f00 */
[----:B------:R-:W-:Y:S05]  /*14f40*/  WARPSYNC.COLLECTIVE R91, `(.L_x_402) ;  /* 0x000000005b087348 */ /* 0x000fea0003c00000 */
[----:B------:R0:W1:Y:S02]  /*14f50*/  SHFL.IDX P0, R123, R88, R89, R90 ;  /* 0x00000059587b7389 */ /* 0x000064000000005a */
[----:B01----:R-:W-:Y:S05]  /*14f60*/  ENDCOLLECTIVE ;  /* 0x000000000000791b */ /* 0x003fea0003800000 */
.L_x_402:
[----:B------:R-:W-:Y:S02]  /*14f70*/  MOV R88, R29 ;  /* 0x0000001d00587202 */ /* 0x000fe40000000f00 */
[----:B------:R-:W-:-:S07]  /*14f80*/  MOV R101, R123 ;  /* 0x0000007b00657202 */ /* 0x000fce0000000f00 */
[----:B------:R-:W-:Y:S05]  /*14f90*/  WARPSYNC.COLLECTIVE R91, `(.L_x_403) ;  /* 0x000000005b087348 */ /* 0x000fea0003c00000 */
[----:B------:R0:W1:Y:S02]  /*14fa0*/  SHFL.IDX P0, R123, R88, R89, R90 ;  /* 0x00000059587b7389 */ /* 0x000064000000005a */
[----:B01----:R-:W-:Y:S05]  /*14fb0*/  ENDCOLLECTIVE ;  /* 0x000000000000791b */ /* 0x003fea0003800000 */
.L_x_403:
[-C--:B------:R-:W-:Y:S01]  /*14fc0*/  FFMA R59, R47, R61.reuse, R130 ;  /* 0x0000003d2f3b7223 */ /* 0x080fe20000000082 */
[----:B------:R-:W-:Y:S01]  /*14fd0*/  FFMA R60, R43, R61, R60 ;  /* 0x0000003d2b3c7223 */ /* 0x000fe2000000003c */
        /* <DEDUP_REMOVED lines=8> */
[----:B------:R-:W-:-:S02]  /*15060*/  MOV R88, R30 ;  /* 0x0000001e00587202 */ /* 0x000fc40000000f00 */
[----:B------:R-:W-:-:S07]  /*15070*/  MOV R46, R123 ;  /* 0x0000007b002e7202 */ /* 0x000fce0000000f00 */
[----:B------:R-:W-:Y:S05]  /*15080*/  WARPSYNC.COLLECTIVE R91, `(.L_x_404) ;  /* 0x000000005b087348 */ /* 0x000fea0003c00000 */
[----:B------:R0:W1:Y:S02]  /*15090*/  SHFL.IDX P0, R123, R88, R89, R90 ;  /* 0x00000059587b7389 */ /* 0x000064000000005a */
[----:B01----:R-:W-:Y:S05]  /*150a0*/  ENDCOLLECTIVE ;  /* 0x000000000000791b */ /* 0x003fea0003800000 */
.L_x_404:
[----:B------:R-:W-:Y:S02]  /*150b0*/  MOV R88, R31 ;  /* 0x0000001f00587202 */ /* 0x000fe40000000f00 */
[----:B------:R-:W-:-:S07]  /*150c0*/  MOV R76, R123 ;  /* 0x0000007b004c7202 */ /* 0x000fce0000000f00 */
[----:B------:R-:W-:Y:S05]  /*150d0*/  WARPSYNC.COLLECTIVE R91, `(.L_x_405) ;  /* 0x000000005b087348 */ /* 0x000fea0003c00000 */
[----:B------:R0:W1:Y:S02]  /*150e0*/  SHFL.IDX P0, R123, R88, R89, R90 ;  /* 0x00000059587b7389 */ /* 0x000064000000005a */
[----:B01----:R-:W-:Y:S05]  /*150f0*/  ENDCOLLECTIVE ;  /* 0x000000000000791b */ /* 0x003fea0003800000 */
.L_x_405:
[----:B------:R-:W-:Y:S01]  /*15100*/  MOV R88, R32 ;  /* 0x0000002000587202 */ /* 0x000fe20000000f00 */
[-C--:B------:R-:W-:Y:S01]  /*15110*/  FFMA R105, R47, R123.reuse, R160 ;  /* 0x0000007b2f697223 */ /* 0x080fe200000000a0 */
[----:B------:R-:W-:-:S07]  /*15120*/  FFMA R106, R43, R123, R106 ;  /* 0x0000007b2b6a7223 */ /* 0x000fce000000006a */
[----:B------:R-:W-:Y:S05]  /*15130*/  WARPSYNC.COLLECTIVE R91, `(.L_x_406) ;  /* 0x000000005b087348 */ /* 0x000fea0003c00000 */
[----:B------:R0:W1:Y:S02]  /*15140*/  SHFL.IDX P0, R123, R88, R89, R90 ;  /* 0x00000059587b7389 */ /* 0x000064000000005a */
[----:B01----:R-:W-:Y:S05]  /*15150*/  ENDCOLLECTIVE ;  /* 0x000000000000791b */ /* 0x003fea0003800000 */
.L_x_406:
[-C--:B------:R-:W-:Y:S01]  /*15160*/  FFMA R73, R47, R45.reuse, R144 ;  /* 0x0000002d2f497223 */ /* 0x080fe20000000090 */
[----:B------:R-:W-:Y:S01]  /*15170*/  FFMA R74, R43, R45, R74 ;  /* 0x0000002d2b4a7223 */ /* 0x000fe2000000004a */
[----:B------:R-:W-:Y:S02]  /*15180*/  MOV R88, R34 ;  /* 0x0000002200587202 */ /* 0x000fe40000000f00 */
[----:B------:R-:W-:-:S07]  /*15190*/  MOV R45, R123 ;  /* 0x0000007b002d7202 */ /* 0x000fce0000000f00 */
[----:B------:R-:W-:Y:S05]  /*151a0*/  WARPSYNC.COLLECTIVE R91, `(.L_x_407) ;  /* 0x000000005b087348 */ /* 0x000fea0003c00000 */
[----:B------:R0:W1:Y:S02]  /*151b0*/  SHFL.IDX P0, R123, R88, R89, R90 ;  /* 0x00000059587b7389 */ /* 0x000064000000005a */
[----:B01----:R-:W-:Y:S05]  /*151c0*/  ENDCOLLECTIVE ;  /* 0x000000000000791b */ /* 0x003fea0003800000 */
.L_x_407:
[-C--:B------:R-:W-:Y:S01]  /*151d0*/  FFMA R75, R47, R79.reuse, R146 ;  /* 0x0000004f2f4b7223 */ /* 0x080fe20000000092 */
[----:B------:R-:W-:Y:S01]  /*151e0*/  FFMA R92, R43, R79, R92 ;  /* 0x0000004f2b5c7223 */ /* 0x000fe2000000005c */
[----:B------:R-:W-:Y:S02]  /*151f0*/  MOV R88, R35 ;  /* 0x0000002300587202 */ /* 0x000fe40000000f00 */
[----:B------:R-:W-:-:S07]  /*15200*/  MOV R79, R123 ;  /* 0x0000007b004f7202 */ /* 0x000fce0000000f00 */
[----:B------:R-:W-:Y:S05]  /*15210*/  WARPSYNC.COLLECTIVE R91, `(.L_x_408) ;  /* 0x000000005b087348 */ /* 0x000fea0003c00000 */
[----:B------:R0:W1:Y:S02]  /*15220*/  SHFL.IDX P0, R123, R88, R89, R90 ;  /* 0x00000059587b7389 */ /* 0x000064000000005a */
[----:B01----:R-:W-:Y:S05]  /*15230*/  ENDCOLLECTIVE ;  /* 0x000000000000791b */ /* 0x003fea0003800000 */
.L_x_408:
[----:B------:R-:W-:Y:S02]  /*15240*/  MOV R88, R36 ;  /* 0x0000002400587202 */ /* 0x000fe40000000f00 */
[----:B------:R-:W-:-:S07]  /*15250*/  MOV R82, R123 ;  /* 0x0000007b00527202 */ /* 0x000fce0000000f00 */
[----:B------:R-:W-:Y:S05]  /*15260*/  WARPSYNC.COLLECTIVE R91, `(.L_x_409) ;  /* 0x000000005b087348 */ /* 0x000fea0003c00000 */
[----:B------:R0:W1:Y:S02]  /*15270*/  SHFL.IDX P0, R123, R88, R89, R90 ;  /* 0x00000059587b7389 */ /* 0x000064000000005a */
[----:B01----:R-:W-:Y:S05]  /*15280*/  ENDCOLLECTIVE ;  /* 0x000000000000791b */ /* 0x003fea0003800000 */
.L_x_409:
[-C--:B------:R-:W-:Y:S01]  /*15290*/  FFMA R103, R47, R76.reuse, R158 ;  /* 0x0000004c2f677223 */ /* 0x080fe2000000009e */
[----:B------:R-:W-:Y:S01]  /*152a0*/  FFMA R104, R43, R76, R104 ;  /* 0x0000004c2b687223 */ /* 0x000fe20000000068 */
[----:B------:R-:W-:Y:S02]  /*152b0*/  MOV R88, R37 ;  /* 0x0000002500587202 */ /* 0x000fe40000000f00 */
[----:B------:R-:W-:-:S07]  /*152c0*/  MOV R76, R123 ;  /* 0x0000007b004c7202 */ /* 0x000fce0000000f00 */
[----:B------:R-:W-:Y:S05]  /*152d0*/  WARPSYNC.COLLECTIVE R91, `(.L_x_410) ;  /* 0x000000005b087348 */ /* 0x000fea0003c00000 */
[----:B------:R0:W1:Y:S02]  /*152e0*/  SHFL.IDX P0, R123, R88, R89, R90 ;  /* 0x00000059587b7389 */ /* 0x000064000000005a */
[----:B01----:R-:W-:Y:S05]  /*152f0*/  ENDCOLLECTIVE ;  /* 0x000000000000791b */ /* 0x003fea0003800000 */
.L_x_410:
[----:B------:R-:W-:Y:S02]  /*15300*/  MOV R88, R38 ;  /* 0x0000002600587202 */ /* 0x000fe40000000f00 */
[----:B------:R-:W-:-:S07]  /*15310*/  MOV R122, R123 ;  /* 0x0000007b007a7202 */ /* 0x000fce0000000f00 */
[----:B------:R-:W-:Y:S05]  /*15320*/  WARPSYNC.COLLECTIVE R91, `(.L_x_411) ;  /* 0x000000005b087348 */ /* 0x000fea0003c00000 */
[----:B------:R0:W1:Y:S02]  /*15330*/  SHFL.IDX P0, R123, R88, R89, R90 ;  /* 0x00000059587b7389 */ /* 0x000064000000005a */
[----:B01----:R-:W-:Y:S05]  /*15340*/  ENDCOLLECTIVE ;  /* 0x000000000000791b */ /* 0x003fea0003800000 */
.L_x_411:
[----:B------:R-:W-:Y:S02]  /*15350*/  MOV R88, R39 ;  /* 0x0000002700587202 */ /* 0x000fe40000000f00 */
[----:B------:R-:W-:-:S07]  /*15360*/  MOV R124, R123 ;  /* 0x0000007b007c7202 */ /* 0x000fce0000000f00 */
[----:B------:R-:W-:Y:S05]  /*15370*/  WARPSYNC.COLLECTIVE R91, `(.L_x_412) ;  /* 0x000000005b087348 */ /* 0x000fea0003c00000 */
[----:B------:R0:W1:Y:S02]  /*15380*/  SHFL.IDX P0, R123, R88, R89, R90 ;  /* 0x00000059587b7389 */ /* 0x000064000000005a */
[----:B01----:R-:W-:Y:S05]  /*15390*/  ENDCOLLECTIVE ;  /* 0x000000000000791b */ /* 0x003fea0003800000 */
.L_x_412:
[----:B------:R-:W-:Y:S02]  /*153a0*/  MOV R88, R40 ;  /* 0x0000002800587202 */ /* 0x000fe40000000f00 */
[----:B------:R-:W-:-:S07]  /*153b0*/  MOV R126, R123 ;  /* 0x0000007b007e7202 */ /* 0x000fce0000000f00 */
[----:B------:R-:W-:Y:S05]  /*153c0*/  WARPSYNC.COLLECTIVE R91, `(.L_x_413) ;  /* 0x000000005b087348 */ /* 0x000fea0003c00000 */
[----:B------:R0:W1:Y:S02]  /*153d0*/  SHFL.IDX P0, R123, R88, R89, R90 ;  /* 0x00000059587b7389 */ /* 0x000064000000005a */
[----:B01----:R-:W-:Y:S05]  /*153e0*/  ENDCOLLECTIVE ;  /* 0x000000000000791b */ /* 0x003fea0003800000 */
.L_x_413:
[----:B------:R-:W-:Y:S02]  /*153f0*/  MOV R88, R41 ;  /* 0x0000002900587202 */ /* 0x000fe40000000f00 */
[----:B------:R-:W-:-:S07]  /*15400*/  MOV R128, R123 ;  /* 0x0000007b00807202 */ /* 0x000fce0000000f00 */
[----:B------:R-:W-:Y:S05]  /*15410*/  WARPSYNC.COLLECTIVE R91, `(.L_x_414) ;  /* 0x000000005b087348 */ /* 0x000fea0003c00000 */
[----:B------:R0:W1:Y:S02]  /*15420*/  SHFL.IDX P0, R123, R88, R89, R90 ;  /* 0x00000059587b7389 */ /* 0x000064000000005a */
[----:B01----:R-:W-:Y:S05]  /*15430*/  ENDCOLLECTIVE ;  /* 0x000000000000791b */ /* 0x003fea0003800000 */
.L_x_414:
[-C--:B------:R-:W-:Y:S01]  /*15440*/  FFMA R93, R47, R83.reuse, R148 ;  /* 0x000000532f5d7223 */ /* 0x080fe20000000094 */
[----:B------:R-:W-:Y:S01]  /*15450*/  FFMA R94, R43, R83, R94 ;  /* 0x000000532b5e7223 */ /* 0x000fe2000000005e */
[----:B------:R-:W-:Y:S02]  /*15460*/  MOV R88, R42 ;  /* 0x0000002a00587202 */ /* 0x000fe40000000f00 */
[----:B------:R-:W-:-:S07]  /*15470*/  MOV R83, R123 ;  /* 0x0000007b00537202 */ /* 0x000fce0000000f00 */
[----:B------:R-:W-:Y:S05]  /*15480*/  WARPSYNC.COLLECTIVE R91, `(.L_x_415) ;  /* 0x000000005b087348 */ /* 0x000fea0003c00000 */
[----:B------:R0:W1:Y:S02]  /*15490*/  SHFL.IDX P0, R123, R88, R89, R90 ;  /* 0x00000059587b7389 */ /* 0x000064000000005a */
[----:B01----:R-:W-:Y:S05]  /*154a0*/  ENDCOLLECTIVE ;  /* 0x000000000000791b */ /* 0x003fea0003800000 */
.L_x_415:
        /* <DEDUP_REMOVED lines=26> */
[----:B------:R-:W-:Y:S06]  /*15650*/  BRA `(.L_x_416) ;  /* 0xffffff1c00387947 */ /* 0x000fec000383ffff */
.L_x_13:
        /* <DEDUP_REMOVED lines=8> */
.L_x_418:
[----:B------:R-:W-:Y:S05]  /*156e0*/  BSYNC B1 ;  /* 0x0000000000017941 */ /* 0x000fea0003800000 */
.L_x_417:
        /* <DEDUP_REMOVED lines=8> */
[----:B------:R-:W-:-:S07]  /*15770*/  MOV R91, 0xffffffff ;  /* 0xffffffff005b7802 */ /* 0x000fce0000000f00 */
[----:B0----5:R-:W-:Y:S05]  /*15780*/  WARPSYNC.COLLECTIVE R91, `(.L_x_419) ;  /* 0x000000005b087348 */ /* 0x021fea0003c00000 */
[----:B------:R1:W2:Y:S02]  /*15790*/  SHFL.IDX P0, R123, R88, R89, R90 ;  /* 0x00000059587b7389 */ /* 0x0002a4000000005a */
[----:B012--5:R-:W-:Y:S05]  /*157a0*/  ENDCOLLECTIVE ;  /* 0x000000000000791b */ /* 0x027fea0003800000 */
.L_x_419:
[----:B------:R-:W-:Y:S02]  /*157b0*/  MOV R88, R9 ;  /* 0x0000000900587202 */ /* 0x000fe40000000f00 */
[----:B------:R-:W-:Y:S02]  /*157c0*/  MOV R89, R47 ;  /* 0x0000002f00597202 */ /* 0x000fe40000000f00 */
[----:B------:R-:W-:-:S07]  /*157d0*/  MOV R45, R123 ;  /* 0x0000007b002d7202 */ /* 0x000fce0000000f00 */
[----:B------:R-:W-:Y:S05]  /*157e0*/  WARPSYNC.COLLECTIVE R91, `(.L_x_420) ;  /* 0x000000005b087348 */ /* 0x000fea0003c00000 */
[----:B------:R0:W1:Y:S02]  /*157f0*/  SHFL.IDX P0, R123, R88, R89, R90 ;  /* 0x00000059587b7389 */ /* 0x000064000000005a */
[----:B01----:R-:W-:Y:S05]  /*15800*/  ENDCOLLECTIVE ;  /* 0x000000000000791b */ /* 0x003fea0003800000 */
.L_x_420:
[----:B------:R-:W-:Y:S02]  /*15810*/  MOV R88, R10 ;  /* 0x0000000a00587202 */ /* 0x000fe40000000f00 */
[----:B------:R-:W-:-:S07]  /*15820*/  MOV R84, R123 ;  /* 0x0000007b00547202 */ /* 0x000fce0000000f00 */
[----:B------:R-:W-:Y:S05]  /*15830*/  WARPSYNC.COLLECTIVE R91, `(.L_x_421) ;  /* 0x000000005b087348 */ /* 0x000fea0003c00000 */
[----:B------:R0:W1:Y:S02]  /*15840*/  SHFL.IDX P0, R123, R88, R89, R90 ;  /* 0x00000059587b7389 */ /* 0x000064000000005a */
[----:B01----:R-:W-:Y:S05]  /*15850*/  ENDCOLLECTIVE ;  /* 0x000000000000791b */ /* 0x003fea0003800000 */
.L_x_421:
[----:B------:R-:W-:Y:S01]  /*15860*/  MOV R88, R11 ;  /* 0x0000000b00587202 */ /* 0x000fe20000000f00 */
[-C--:B------:R-:W-:Y:S01]  /*15870*/  FFMA R48, R46, R123.reuse, R48 ;  /* 0x0000007b2e307223 */ /* 0x080fe20000000030 */
[C---:B------:R-:W-:Y:S01]  /*15880*/  FFMA R81, R84.reuse, R46, R81 ;  /* 0x0000002e54517223 */ /* 0x040fe20000000051 */
[----:B------:R-:W-:Y:S01]  /*15890*/  FFMA R50, R43, R123, R50 ;  /* 0x0000007b2b327223 */ /* 0x000fe20000000032 */
[----:B------:R-:W-:-:S07]  /*158a0*/  FFMA R77, R84, R43, R77 ;  /* 0x0000002b544d7223 */ /* 0x000fce000000004d */
[----:B------:R-:W-:Y:S05]  /*158b0*/  WARPSYNC.COLLECTIVE R91, `(.L_x_422) ;  /* 0x000000005b087348 */ /* 0x000fea0003c00000 */
[----:B------:R0:W1:Y:S02]  /*158c0*/  SHFL.IDX P0, R123, R88, R89, R90 ;  /* 0x00000059587b7389 */ /* 0x000064000000005a */
[----:B01----:R-:W-:Y:S05]  /*158d0*/  ENDCOLLECTIVE ;  /* 0x000000000000791b */ /* 0x003fea0003800000 */
.L_x_422:
[----:B------:R-:W-:Y:S02]  /*158e0*/  MOV R88, R12 ;  /* 0x0000000c00587202 */ /* 0x000fe40000000f00 */
[----:B------:R-:W-:-:S07]  /*158f0*/  MOV R86, R123 ;  /* 0x0000007b00567202 */ /* 0x000fce0000000f00 */
[----:B------:R-:W-:Y:S05]  /*15900*/  WARPSYNC.COLLECTIVE R91, `(.L_x_423) ;  /* 0x000000005b087348 */ /* 0x000fea0003c00000 */
[----:B------:R0:W1:Y:S02]  /*15910*/  SHFL.IDX P0, R123, R88, R89, R90 ;  /* 0x00000059587b7389 */ /* 0x000064000000005a */
[----:B01----:R-:W-:Y:S05]  /*15920*/  ENDCOLLECTIVE ;  /* 0x000000000000791b */ /* 0x003fea0003800000 */
.L_x_423:
[-C--:B------:R-:W-:Y:S01]  /*15930*/  FFMA R49, R43, R86.reuse, R52 ;  /* 0x000000562b317223 */ /* 0x080fe20000000034 */
[----:B------:R-:W-:Y:S01]  /*15940*/  FFMA R51, R46, R86, R51 ;  /* 0x000000562e337223 */ /* 0x000fe20000000033 */
[----:B------:R-:W-:Y:S02]  /*15950*/  MOV R88, R13 ;  /* 0x0000000d00587202 */ /* 0x000fe40000000f00 */
[----:B------:R-:W-:-:S07]  /*15960*/  MOV R122, R123 ;  /* 0x0000007b007a7202 */ /* 0x000fce0000000f00 */
[----:B------:R-:W-:Y:S05]  /*15970*/  WARPSYNC.COLLECTIVE R91, `(.L_x_424) ;  /* 0x000000005b087348 */ /* 0x000fea0003c00000 */
[----:B------:R0:W1:Y:S02]  /*15980*/  SHFL.IDX P0, R123, R88, R89, R90 ;  /* 0x00000059587b7389 */ /* 0x000064000000005a */
[----:B01----:R-:W-:Y:S05]  /*15990*/  ENDCOLLECTIVE ;  /* 0x000000000000791b */ /* 0x003fea0003800000 */
.L_x_424:
[-C--:B------:R-:W-:Y:S01]  /*159a0*/  FFMA R52, R46, R122.reuse, R53 ;  /* 0x0000007a2e347223 */ /* 0x080fe20000000035 */
[----:B------:R-:W-:Y:S01]  /*159b0*/  FFMA R53, R43, R122, R54 ;  /* 0x0000007a2b357223 */ /* 0x000fe20000000036 */
[----:B------:R-:W-:Y:S02]  /*159c0*/  MOV R88, R14 ;  /* 0x0000000e00587202 */ /* 0x000fe40000000f00 */
[----:B------:R-:W-:-:S07]  /*159d0*/  MOV R124, R123 ;  /* 0x0000007b007c7202 */ /* 0x000fce0000000f00 */
[----:B------:R-:W-:Y:S05]  /*159e0*/  WARPSYNC.COLLECTIVE R91, `(.L_x_425) ;  /* 0x000000005b087348 */ /* 0x000fea0003c00000 */
[----:B------:R0:W1:Y:S02]  /*159f0*/  SHFL.IDX P0, R123, R88, R89, R90 ;  /* 0x00000059587b7389 */ /* 0x000064000000005a */
[----:B01----:R-:W-:Y:S05]  /*15a00*/  ENDCOLLECTIVE ;  /* 0x000000000000791b */ /* 0x003fea0003800000 */
.L_x_425:
[-C--:B------:R-:W-:Y:S01]  /*15a10*/  FFMA R54, R46, R124.reuse, R55 ;  /* 0x0000007c2e367223 */ /* 0x080fe20000000037 */
[----:B------:R-:W-:Y:S01]  /*15a20*/  FFMA R55, R43, R124, R56 ;  /* 0x0000007c2b377223 */ /* 0x000fe20000000038 */
[----:B------:R-:W-:Y:S02]  /*15a30*/  MOV R88, R15 ;  /* 0x0000000f00587202 */ /* 0x000fe40000000f00 */
[----:B------:R-:W-:-:S07]  /*15a40*/  MOV R126, R123 ;  /* 0x0000007b007e7202 */ /* 0x000fce0000000f00 */
[----:B------:R-:W-:Y:S05]  /*15a50*/  WARPSYNC.COLLECTIVE R91, `(.L_x_426) ;  /* 0x000000005b087348 */ /* 0x000fea0003c00000 */
[----:B------:R0:W1:Y:S02]  /*15a60*/  SHFL.IDX P0, R123, R88, R89, R90 ;  /* 0x00000059587b7389 */ /* 0x000064000000005a */
[----:B01----:R-:W-:Y:S05]  /*15a70*/  ENDCOLLECTIVE ;  /* 0x000000000000791b */ /* 0x003fea0003800000 */
.L_x_426:
[-C--:B------:R-:W-:Y:S01]  /*15a80*/  FFMA R56, R46, R126.reuse, R57 ;  /* 0x0000007e2e387223 */ /* 0x080fe20000000039 */
[----:B------:R-:W-:Y:S01]  /*15a90*/  FFMA R57, R43, R126, R58 ;  /* 0x0000007e2b397223 */ /* 0x000fe2000000003a */
[----:B------:R-:W-:Y:S02]  /*15aa0*/  MOV R88, R16 ;  /* 0x0000001000587202 */ /* 0x000fe40000000f00 */
[----:B------:R-:W-:-:S07]  /*15ab0*/  MOV R79, R123 ;  /* 0x0000007b004f7202 */ /* 0x000fce0000000f00 */
[----:B------:R-:W-:Y:S05]  /*15ac0*/  WARPSYNC.COLLECTIVE R91, `(.L_x_427) ;  /* 0x000000005b087348 */ /* 0x000fea0003c00000 */
[----:B------:R0:W1:Y:S02]  /*15ad0*/  SHFL.IDX P0, R123, R88, R89, R90 ;  /* 0x00000059587b7389 */ /* 0x000064000000005a */
[----:B01----:R-:W-:Y:S05]  /*15ae0*/  ENDCOLLECTIVE ;  /* 0x000000000000791b */ /* 0x003fea0003800000 */
.L_x_427:
[-C--:B------:R-:W-:Y:S01]  /*15af0*/  FFMA R58, R46, R79.reuse, R59 ;  /* 0x0000004f2e3a7223 */ /* 0x080fe2000000003b */
[----:B------:R-:W-:Y:S01]  /*15b00*/  FFMA R59, R43, R79, R60 ;  /* 0x0000004f2b3b7223 */ /* 0x000fe2000000003c */
[----:B------:R-:W-:Y:S02]  /*15b10*/  MOV R88, R17 ;  /* 0x0000001100587202 */ /* 0x000fe40000000f00 */
[----:B------:R-:W-:-:S07]  /*15b20*/  MOV R85, R123 ;  /* 0x0000007b00557202 */ /* 0x000fce0000000f00 */
[----:B------:R-:W-:Y:S05]  /*15b30*/  WARPSYNC.COLLECTIVE R91, `(.L_x_428) ;  /* 0x000000005b087348 */ /* 0x000fea0003c00000 */
[----:B------:R0:W1:Y:S02]  /*15b40*/  SHFL.IDX P0, R123, R88, R89, R90 ;  /* 0x00000059587b7389 */ /* 0x000064000000005a */
[----:B01----:R-:W-:Y:S05]  /*15b50*/  ENDCOLLECTIVE ;  /* 0x000000000000791b */ /* 0x003fea0003800000 */
.L_x_428:
        /* <DEDUP_REMOVED lines=8> */
.L_x_429:
[----:B------:R-:W-:Y:S02]  /*15be0*/  MOV R88, R19 ;  /* 0x0000001300587202 */ /* 0x000fe40000000f00 */
[----:B------:R-:W-:-:S07]  /*15bf0*/  MOV R82, R123 ;  /* 0x0000007b00527202 */ /* 0x000fce0000000f00 */
[----:B------:R-:W-:Y:S05]  /*15c00*/  WARPSYNC.COLLECTIVE R91, `(.L_x_430) ;  /* 0x000000005b087348 */ /* 0x000fea0003c00000 */
[----:B------:R0:W1:Y:S02]  /*15c10*/  SHFL.IDX P0, R123, R88, R89, R90 ;  /* 0x00000059587b7389 */ /* 0x000064000000005a */
[----:B01----:R-:W-:Y:S05]  /*15c20*/  ENDCOLLECTIVE ;  /* 0x000000000000791b */ /* 0x003fea0003800000 */
.L_x_430:
[-C--:B------:R-:W-:Y:S01]  /*15c30*/  FFMA R64, R46, R82.reuse, R65 ;  /* 0x000000522e407223 */ /* 0x080fe20000000041 */
[----:B------:R-:W-:Y:S01]  /*15c40*/  FFMA R65, R43, R82, R66 ;  /* 0x000000522b417223 */ /* 0x000fe20000000042 */
[----:B------:R-:W-:Y:S02]  /*15c50*/  MOV R88, R20 ;  /* 0x0000001400587202 */ /* 0x000fe40000000f00 */
[----:B------:R-:W-:-:S07]  /*15c60*/  MOV R84, R123 ;  /* 0x0000007b00547202 */ /* 0x000fce0000000f00 */
[----:B------:R-:W-:Y:S05]  /*15c70*/  WARPSYNC.COLLECTIVE R91, `(.L_x_431) ;  /* 0x000000005b087348 */ /* 0x000fea0003c00000 */
[----:B------:R0:W1:Y:S02]  /*15c80*/  SHFL.IDX P0, R123, R88, R89, R90 ;  /* 0x00000059587b7389 */ /* 0x000064000000005a */
[----:B01----:R-:W-:Y:S05]  /*15c90*/  ENDCOLLECTIVE ;  /* 0x000000000000791b */ /* 0x003fea0003800000 */
.L_x_431:
[-C--:B------:R-:W-:Y:S01]  /*15ca0*/  FFMA R66, R46, R84.reuse, R67 ;  /* 0x000000542e427223 */ /* 0x080fe20000000043 */
[----:B------:R-:W-:Y:S01]  /*15cb0*/  FFMA R67, R43, R84, R68 ;  /* 0x000000542b437223 */ /* 0x000fe20000000044 */
[----:B------:R-:W-:Y:S02]  /*15cc0*/  MOV R88, R21 ;  /* 0x0000001500587202 */ /* 0x000fe40000000f00 */
[----:B------:R-:W-:-:S07]  /*15cd0*/  MOV R86, R123 ;  /* 0x0000007b00567202 */ /* 0x000fce0000000f00 */
[----:B------:R-:W-:Y:S05]  /*15ce0*/  WARPSYNC.COLLECTIVE R91, `(.L_x_432) ;  /* 0x000000005b087348 */ /* 0x000fea0003c00000 */
[----:B------:R0:W1:Y:S02]  /*15cf0*/  SHFL.IDX P0, R123, R88, R89, R90 ;  /* 0x00000059587b7389 */ /* 0x000064000000005a */
[----:B01----:R-:W-:Y:S05]  /*15d00*/  ENDCOLLECTIVE ;  /* 0x000000000000791b */ /* 0x003fea0003800000 */
.L_x_432:
[-C--:B------:R-:W-:Y:S01]  /*15d10*/  FFMA R68, R46, R86.reuse, R69 ;  /* 0x000000562e447223 */ /* 0x080fe20000000045 */
[----:B------:R-:W-:Y:S01]  /*15d20*/  FFMA R69, R43, R86, R70 ;  /* 0x000000562b457223 */ /* 0x000fe20000000046 */
[----:B------:R-:W-:Y:S02]  /*15d30*/  MOV R88, R22 ;  /* 0x0000001600587202 */ /* 0x000fe40000000f00 */
[----:B------:R-:W-:-:S07]  /*15d40*/  MOV R122, R123 ;  /* 0x0000007b007a7202 */ /* 0x000fce0000000f00 */
[----:B------:R-:W-:Y:S05]  /*15d50*/  WARPSYNC.COLLECTIVE R91, `(.L_x_433) ;  /* 0x000000005b087348 */ /* 0x000fea0003c00000 */
[----:B------:R0:W1:Y:S02]  /*15d60*/  SHFL.IDX P0, R123, R88, R89, R90 ;  /* 0x00000059587b7389 */ /* 0x000064000000005a */
[----:B01----:R-:W-:Y:S05]  /*15d70*/  ENDCOLLECTIVE ;  /* 0x000000000000791b */ /* 0x003fea0003800000 */
.L_x_433:
[-C--:B------:R-:W-:Y:S01]  /*15d80*/  FFMA R70, R46, R122.reuse, R71 ;  /* 0x0000007a2e467223 */ /* 0x080fe20000000047 */
[----:B------:R-:W-:Y:S01]  /*15d90*/  FFMA R71, R43, R122, R72 ;  /* 0x0000007a2b477223 */ /* 0x000fe20000000048 */
[----:B------:R-:W-:Y:S02]  /*15da0*/  MOV R88, R23 ;  /* 0x0000001700587202 */ /* 0x000fe40000000f00 */
[----:B------:R-:W-:-:S07]  /*15db0*/  MOV R124, R123 ;  /* 0x0000007b007c7202 */ /* 0x000fce0000000f00 */
[----:B------:R-:W-:Y:S05]  /*15dc0*/  WARPSYNC.COLLECTIVE R91, `(.L_x_434) ;  /* 0x000000005b087348 */ /* 0x000fea0003c00000 */
[----:B------:R0:W1:Y:S02]  /*15dd0*/  SHFL.IDX P0, R123, R88, R89, R90 ;  /* 0x00000059587b7389 */ /* 0x000064000000005a */
[----:B01----:R-:W-:Y:S05]  /*15de0*/  ENDCOLLECTIVE ;  /* 0x000000000000791b */ /* 0x003fea0003800000 */
.L_x_434:
[-C--:B------:R-:W-:Y:S01]  /*15df0*/  FFMA R72, R46, R124.reuse, R73 ;  /* 0x0000007c2e487223 */ /* 0x080fe20000000049 */
[----:B------:R-:W-:Y:S01]  /*15e00*/  FFMA R73, R43, R124, R74 ;  /* 0x0000007c2b497223 */ /* 0x000fe2000000004a */
[----:B------:R-:W-:Y:S02]  /*15e10*/  MOV R88, R24 ;  /* 0x0000001800587202 */ /* 0x000fe40000000f00 */
[----:B------:R-:W-:-:S07]  /*15e20*/  MOV R126, R123 ;  /* 0x0000007b007e7202 */ /* 0x000fce0000000f00 */
[----:B------:R-:W-:Y:S05]  /*15e30*/  WARPSYNC.COLLECTIVE R91, `(.L_x_435) ;  /* 0x000000005b087348 */ /* 0x000fea0003c00000 */
[----:B------:R0:W1:Y:S02]  /*15e40*/  SHFL.IDX P0, R123, R88, R89, R90 ;  /* 0x00000059587b7389 */ /* 0x000064000000005a */
[----:B01----:R-:W-:Y:S05]  /*15e50*/  ENDCOLLECTIVE ;  /* 0x000000000000791b */ /* 0x003fea0003800000 */
.L_x_435:
[-C--:B------:R-:W-:Y:S01]  /*15e60*/  FFMA R74, R46, R126.reuse, R75 ;  /* 0x0000007e2e4a7223 */ /* 0x080fe2000000004b */
[----:B------:R-:W-:Y:S01]  /*15e70*/  FFMA R75, R43, R126, R92 ;  /* 0x0000007e2b4b7223 */ /* 0x000fe2000000005c */
[----:B------:R-:W-:Y:S02]  /*15e80*/  MOV R88, R25 ;  /* 0x0000001900587202 */ /* 0x000fe40000000f00 */
[----:B------:R-:W-:-:S07]  /*15e90*/  MOV R128, R123 ;  /* 0x0000007b00807202 */ /* 0x000fce0000000f00 */
[----:B------:R-:W-:Y:S05]  /*15ea0*/  WARPSYNC.COLLECTIVE R91, `(.L_x_436) ;  /* 0x000000005b087348 */ /* 0x000fea0003c00000 */
[----:B------:R0:W1:Y:S02]  /*15eb0*/  SHFL.IDX P0, R123, R88, R89, R90 ;  /* 0x00000059587b7389 */ /* 0x000064000000005a */
[----:B01----:R-:W-:Y:S05]  /*15ec0*/  ENDCOLLECTIVE ;  /* 0x000000000000791b */ /* 0x003fea0003800000 */
.L_x_436:
[-C--:B------:R-:W-:Y:S01]  /*15ed0*/  FFMA R79, R43, R128.reuse, R94 ;  /* 0x000000802b4f7223 */ /* 0x080fe2000000005e */
[----:B------:R-:W-:Y:S01]  /*15ee0*/  FFMA R82, R46, R128, R93 ;  /* 0x000000802e527223 */ /* 0x000fe2000000005d */
[----:B------:R-:W-:Y:S02]  /*15ef0*/  MOV R88, R26 ;  /* 0x0000001a00587202 */ /* 0x000fe40000000f00 */
[----:B------:R-:W-:-:S07]  /*15f00*/  MOV R130, R123 ;  /* 0x0000007b00827202 */ /* 0x000fce0000000f00 */
[----:B------:R-:W-:Y:S05]  /*15f10*/  WARPSYNC.COLLECTIVE R91, `(.L_x_437) ;  /* 0x000000005b087348 */ /* 0x000fea0003c00000 */
[----:B------:R0:W1:Y:S02]  /*15f20*/  SHFL.IDX P0, R123, R88, R89, R90 ;  /* 0x00000059587b7389 */ /* 0x000064000000005a */
[----:B01----:R-:W-:Y:S05]  /*15f30*/  ENDCOLLECTIVE ;  /* 0x000000000000791b */ /* 0x003fea0003800000 */
.L_x_437:
[-C--:B------:R-:W-:Y:S01]  /*15f40*/  FFMA R84, R46, R130.reuse, R95 ;  /* 0x000000822e547223 */ /* 0x080fe2000000005f */
[----:B------:R-:W-:Y:S01]  /*15f50*/  FFMA R83, R43, R130, R96 ;  /* 0x000000822b537223 */ /* 0x000fe20000000060 */
[----:B------:R-:W-:Y:S02]  /*15f60*/  MOV R88, R28 ;  /* 0x0000001c00587202 */ /* 0x000fe40000000f00 */
[----:B------:R-:W-:-:S07]  /*15f70*/  MOV R132, R123 ;  /* 0x0000007b00847202 */ /* 0x000fce0000000f00 */
[----:B------:R-:W-:Y:S05]  /*15f80*/  WARPSYNC.COLLECTIVE R91, `(.L_x_438) ;  /* 0x000000005b087348 */ /* 0x000fea0003c00000 */
[----:B------:R0:W1:Y:S02]  /*15f90*/  SHFL.IDX P0, R123, R88, R89, R90 ;  /* 0x00000059587b7389 */ /* 0x000064000000005a */
[----:B01----:R-:W-:Y:S05]  /*15fa0*/  ENDCOLLECTIVE ;  /* 0x000000000000791b */ /* 0x003fea0003800000 */
.L_x_438:
[-C--:B------:R-:W-:Y:S01]  /*15fb0*/  FFMA R86, R46, R132.reuse, R97 ;  /* 0x000000842e567223 */ /* 0x080fe20000000061 */
[----:B------:R-:W-:Y:S01]  /*15fc0*/  FFMA R85, R43, R132, R98 ;  /* 0x000000842b557223 */ /* 0x000fe20000000062 */
[----:B------:R-:W-:Y:S02]  /*15fd0*/  MOV R88, R29 ;  /* 0x0000001d00587202 */ /* 0x000fe40000000f00 */
[----:B------:R-:W-:-:S07]  /*15fe0*/  MOV R134, R123 ;  /* 0x0000007b00867202 */ /* 0x000fce0000000f00 */
[----:B------:R-:W-:Y:S05]  /*15ff0*/  WARPSYNC.COLLECTIVE R91, `(.L_x_439) ;  /* 0x000000005b087348 */ /* 0x000fea0003c00000 */
[----:B------:R0:W1:Y:S02]  /*16000*/  SHFL.IDX P0, R123, R88, R89, R90 ;  /* 0x00000059587b7389 */ /* 0x000064000000005a */
[----:B01----:R-:W-:Y:S05]  /*16010*/  ENDCOLLECTIVE ;  /* 0x000000000000791b */ /* 0x003fea0003800000 */
.L_x_439:
        /* <DEDUP_REMOVED lines=8> */
.L_x_440:
[----:B------:R-:W-:Y:S02]  /*160a0*/  MOV R88, R31 ;  /* 0x0000001f00587202 */ /* 0x000fe40000000f00 */
[----:B------:R-:W-:-:S07]  /*160b0*/  MOV R97, R123 ;  /* 0x0000007b00617202 */ /* 0x000fce0000000f00 */
[----:B------:R-:W-:Y:S05]  /*160c0*/  WARPSYNC.COLLECTIVE R91, `(.L_x_441) ;  /* 0x000000005b087348 */ /* 0x000fea0003c00000 */
[----:B------:R0:W1:Y:S02]  /*160d0*/  SHFL.IDX P0, R123, R88, R89, R90 ;  /* 0x00000059587b7389 */ /* 0x000064000000005a */
[----:B01----:R-:W-:Y:S05]  /*160e0*/  ENDCOLLECTIVE ;  /* 0x000000000000791b */ /* 0x003fea0003800000 */
.L_x_441:
[-C--:B------:R-:W-:Y:S01]  /*160f0*/  FFMA R96, R46, R97.reuse, R103 ;  /* 0x000000612e607223 */ /* 0x080fe20000000067 */
[----:B------:R-:W-:Y:S01]  /*16100*/  FFMA R97, R43, R97, R104 ;  /* 0x000000612b617223 */ /* 0x000fe20000000068 */
[----:B------:R-:W-:Y:S02]  /*16110*/  MOV R88, R32 ;  /* 0x0000002000587202 */ /* 0x000fe40000000f00 */
[----:B------:R-:W-:-:S07]  /*16120*/  MOV R99, R123 ;  /* 0x0000007b00637202 */ /* 0x000fce0000000f00 */
[----:B------:R-:W-:Y:S05]  /*16130*/  WARPSYNC.COLLECTIVE R91, `(.L_x_442) ;  /* 0x000000005b087348 */ /* 0x000fea0003c00000 */
[----:B------:R0:W1:Y:S02]  /*16140*/  SHFL.IDX P0, R123, R88, R89, R90 ;  /* 0x00000059587b7389 */ /* 0x000064000000005a */
[----:B01----:R-:W-:Y:S05]  /*16150*/  ENDCOLLECTIVE ;  /* 0x000000000000791b */ /* 0x003fea0003800000 */
.L_x_442:
[-C--:B------:R-:W-:Y:S01]  /*16160*/  FFMA R98, R46, R99.reuse, R105 ;  /* 0x000000632e627223 */ /* 0x080fe20000000069 */
[----:B------:R-:W-:Y:S01]  /*16170*/  FFMA R99, R43, R99, R106 ;  /* 0x000000632b637223 */ /* 0x000fe2000000006a */
[----:B------:R-:W-:Y:S02]  /*16180*/  MOV R88, R34 ;  /* 0x0000002200587202 */ /* 0x000fe40000000f00 */
[----:B------:R-:W-:-:S07]  /*16190*/  MOV R125, R123 ;  /* 0x0000007b007d7202 */ /* 0x000fce0000000f00 */
[----:B------:R-:W-:Y:S05]  /*161a0*/  WARPSYNC.COLLECTIVE R91, `(.L_x_443) ;  /* 0x000000005b087348 */ /* 0x000fea0003c00000 */
[----:B------:R0:W1:Y:S02]  /*161b0*/  SHFL.IDX P0, R123, R88, R89, R90 ;  /* 0x00000059587b7389 */ /* 0x000064000000005a */
[----:B01----:R-:W-:Y:S05]  /*161c0*/  ENDCOLLECTIVE ;  /* 0x000000000000791b */ /* 0x003fea0003800000 */
.L_x_443:
[-C--:B------:R-:W-:Y:S01]  /*161d0*/  FFMA R100, R46, R125.reuse, R107 ;  /* 0x0000007d2e647223 */ /* 0x080fe2000000006b */
[----:B------:R-:W-:Y:S01]  /*161e0*/  FFMA R101, R43, R125, R108 ;  /* 0x0000007d2b657223 */ /* 0x000fe2000000006c */
[----:B------:R-:W-:Y:S02]  /*161f0*/  MOV R88, R35 ;  /* 0x0000002300587202 */ /* 0x000fe40000000f00 */
[----:B------:R-:W-:-:S07]  /*16200*/  MOV R127, R123 ;  /* 0x0000007b007f7202 */ /* 0x000fce0000000f00 */
[----:B------:R-:W-:Y:S05]  /*16210*/  WARPSYNC.COLLECTIVE R91, `(.L_x_444) ;  /* 0x000000005b087348 */ /* 0x000fea0003c00000 */
[----:B------:R0:W1:Y:S02]  /*16220*/  SHFL.IDX P0, R123, R88, R89, R90 ;  /* 0x00000059587b7389 */ /* 0x000064000000005a */
[----:B01----:R-:W-:Y:S05]  /*16230*/  ENDCOLLECTIVE ;  /* 0x000000000000791b */ /* 0x003fea0003800000 */
.L_x_444:
[-C--:B------:R-:W-:Y:S01]  /*16240*/  FFMA R122, R46, R127.reuse, R109 ;  /* 0x0000007f2e7a7223 */ /* 0x080fe2000000006d */
[----:B------:R-:W-:Y:S01]  /*16250*/  FFMA R103, R43, R127, R110 ;  /* 0x0000007f2b677223 */ /* 0x000fe2000000006e */
[----:B------:R-:W-:Y:S02]  /*16260*/  MOV R88, R36 ;  /* 0x0000002400587202 */ /* 0x000fe40000000f00 */
[----:B------:R-:W-:-:S07]  /*16270*/  MOV R129, R123 ;  /* 0x0000007b00817202 */ /* 0x000fce0000000f00 */
[----:B------:R-:W-:Y:S05]  /*16280*/  WARPSYNC.COLLECTIVE R91, `(.L_x_445) ;  /* 0x000000005b087348 */ /* 0x000fea0003c00000 */
[----:B------:R0:W1:Y:S02]  /*16290*/  SHFL.IDX P0, R123, R88, R89, R90 ;  /* 0x00000059587b7389 */ /* 0x000064000000005a */
[----:B01----:R-:W-:Y:S05]  /*162a0*/  ENDCOLLECTIVE ;  /* 0x000000000000791b */ /* 0x003fea0003800000 */
.L_x_445:
[-C--:B------:R-:W-:Y:S01]  /*162b0*/  FFMA R124, R46, R129.reuse, R111 ;  /* 0x000000812e7c7223 */ /* 0x080fe2000000006f */
[----:B------:R-:W-:Y:S01]  /*162c0*/  FFMA R105, R43, R129, R112 ;  /* 0x000000812b697223 */ /* 0x000fe20000000070 */
[----:B------:R-:W-:Y:S02]  /*162d0*/  MOV R88, R37 ;  /* 0x0000002500587202 */ /* 0x000fe40000000f00 */
[----:B------:R-:W-:-:S07]  /*162e0*/  MOV R131, R123 ;  /* 0x0000007b00837202 */ /* 0x000fce0000000f00 */
[----:B------:R-:W-:Y:S05]  /*162f0*/  WARPSYNC.COLLECTIVE R91, `(.L_x_446) ;  /* 0x000000005b087348 */ /* 0x000fea0003c00000 */
[----:B------:R0:W1:Y:S02]  /*16300*/  SHFL.IDX P0, R123, R88, R89, R90 ;  /* 0x00000059587b7389 */ /* 0x000064000000005a */
[----:B01----:R-:W-:Y:S05]  /*16310*/  ENDCOLLECTIVE ;  /* 0x000000000000791b */ /* 0x003fea0003800000 */
.L_x_446:
[-C--:B------:R-:W-:Y:S01]  /*16320*/  FFMA R126, R46, R131.reuse, R113 ;  /* 0x000000832e7e7223 */ /* 0x080fe20000000071 */
[----:B------:R-:W-:Y:S01]  /*16330*/  FFMA R107, R43, R131, R114 ;  /* 0x000000832b6b7223 */ /* 0x000fe20000000072 */
[----:B------:R-:W-:Y:S02]  /*16340*/  MOV R88, R38 ;  /* 0x0000002600587202 */ /* 0x000fe40000000f00 */
[----:B------:R-:W-:-:S07]  /*16350*/  MOV R133, R123 ;  /* 0x0000007b00857202 */ /* 0x000fce0000000f00 */
[----:B------:R-:W-:Y:S05]  /*16360*/  WARPSYNC.COLLECTIVE R91, `(.L_x_447) ;  /* 0x000000005b087348 */ /* 0x000fea0003c00000 */
[----:B------:R0:W1:Y:S02]  /*16370*/  SHFL.IDX P0, R123, R88, R89, R90 ;  /* 0x00000059587b7389 */ /* 0x000064000000005a */
[----:B01----:R-:W-:Y:S05]  /*16380*/  ENDCOLLECTIVE ;  /* 0x000000000000791b */ /* 0x003fea0003800000 */
.L_x_447:
[-C--:B------:R-:W-:Y:S01]  /*16390*/  FFMA R128, R46, R133.reuse, R115 ;  /* 0x000000852e807223 */ /* 0x080fe20000000073 */
[----:B------:R-:W-:Y:S01]  /*163a0*/  FFMA R109, R43, R133, R116 ;  /* 0x000000852b6d7223 */ /* 0x000fe20000000074 */
[----:B------:R-:W-:Y:S02]  /*163b0*/  MOV R88, R39 ;  /* 0x0000002700587202 */ /* 0x000fe40000000f00 */
[----:B------:R-:W-:-:S07]  /*163c0*/  MOV R135, R123 ;  /* 0x0000007b00877202 */ /* 0x000fce0000000f00 */
[----:B------:R-:W-:Y:S05]  /*163d0*/  WARPSYNC.COLLECTIVE R91, `(.L_x_448) ;  /* 0x000000005b087348 */ /* 0x000fea0003c00000 */
[----:B------:R0:W1:Y:S02]  /*163e0*/  SHFL.IDX P0, R123, R88, R89, R90 ;  /* 0x00000059587b7389 */ /* 0x000064000000005a */
[----:B01----:R-:W-:Y:S05]  /*163f0*/  ENDCOLLECTIVE ;  /* 0x000000000000791b */ /* 0x003fea0003800000 */
.L_x_448:
[-C--:B------:R-:W-:Y:S01]  /*16400*/  FFMA R130, R46, R135.reuse, R117 ;  /* 0x000000872e827223 */ /* 0x080fe20000000075 */
[----:B------:R-:W-:Y:S01]  /*16410*/  FFMA R111, R43, R135, R118 ;  /* 0x000000872b6f7223 */ /* 0x000fe20000000076 */
[----:B------:R-:W-:Y:S02]  /*16420*/  MOV R88, R40 ;  /* 0x0000002800587202 */ /* 0x000fe40000000f00 */
[----:B------:R-:W-:-:S07]  /*16430*/  MOV R137, R123 ;  /* 0x0000007b00897202 */ /* 0x000fce0000000f00 */
[----:B------:R-:W-:Y:S05]  /*16440*/  WARPSYNC.COLLECTIVE R91, `(.L_x_449) ;  /* 0x000000005b087348 */ /* 0x000fea0003c00000 */
[----:B------:R0:W1:Y:S02]  /*16450*/  SHFL.IDX P0, R123, R88, R89, R90 ;  /* 0x00000059587b7389 */ /* 0x000064000000005a */
[----:B01----:R-:W-:Y:S05]  /*16460*/  ENDCOLLECTIVE ;  /* 0x000000000000791b */ /* 0x003fea0003800000 */
.L_x_449:
[-C--:B------:R-:W-:Y:S01]  /*16470*/  FFMA R132, R46, R137.reuse, R119 ;  /* 0x000000892e847223 */ /* 0x080fe20000000077 */
[----:B------:R-:W-:Y:S01]  /*16480*/  FFMA R113, R43, R137, R120 ;  /* 0x000000892b717223 */ /* 0x000fe20000000078 */
[----:B------:R-:W-:Y:S02]  /*16490*/  MOV R88, R41 ;  /* 0x0000002900587202 */ /* 0x000fe40000000f00 */
[----:B------:R-:W-:-:S07]  /*164a0*/  MOV R138, R123 ;  /* 0x0000007b008a7202 */ /* 0x000fce0000000f00 */
[----:B------:R-:W-:Y:S05]  /*164b0*/  WARPSYNC.COLLECTIVE R91, `(.L_x_450) ;  /* 0x000000005b087348 */ /* 0x000fea0003c00000 */
[----:B------:R0:W1:Y:S02]  /*164c0*/  SHFL.IDX P0, R123, R88, R89, R90 ;  /* 0x00000059587b7389 */ /* 0x000064000000005a */
[----:B01----:R-:W-:Y:S05]  /*164d0*/  ENDCOLLECTIVE ;  /* 0x000000000000791b */ /* 0x003fea0003800000 */
.L_x_450:
[-C--:B------:R-:W-:Y:S01]  /*164e0*/  FFMA R134, R46, R138.reuse, R121 ;  /* 0x0000008a2e867223 */ /* 0x080fe20000000079 */
[----:B------:R-:W-:Y:S01]  /*164f0*/  FFMA R115, R43, R138, R87 ;  /* 0x0000008a2b737223 */ /* 0x000fe20000000057 */
[----:B------:R-:W-:Y:S02]  /*16500*/  MOV R88, R42 ;  /* 0x0000002a00587202 */ /* 0x000fe40000000f00 */
[----:B------:R-:W-:-:S07]  /*16510*/  MOV R139, R123 ;  /* 0x0000007b008b7202 */ /* 0x000fce0000000f00 */
[----:B------:R-:W-:Y:S05]  /*16520*/  WARPSYNC.COLLECTIVE R91, `(.L_x_451) ;  /* 0x000000005b087348 */ /* 0x000fea0003c00000 */
[----:B------:R0:W1:Y:S02]  /*16530*/  SHFL.IDX P0, R123, R88, R89, R90 ;  /* 0x00000059587b7389 */ /* 0x000064000000005a */
[----:B01----:R-:W-:Y:S05]  /*16540*/  ENDCOLLECTIVE ;  /* 0x000000000000791b */ /* 0x003fea0003800000 */
.L_x_451:
[-C--:B------:R-:W-:Y:S01]  /*16550*/  FFMA R136, R46, R139.reuse, R80 ;  /* 0x0000008b2e887223 */ /* 0x080fe20000000050 */
[----:B------:R-:W-:Y:S01]  /*16560*/  FFMA R117, R43, R139, R78 ;  /* 0x0000008b2b757223 */ /* 0x000fe2000000004e */
[----:B------:R-:W-:-:S05]  /*16570*/  MOV R141, R123 ;  /* 0x0000007b008d7202 */ /* 0x000fca0000000f00 */
[----:B------:R-:W-:Y:S01]  /*16580*/  FFMA R76, R46, R141, R76 ;  /* 0x0000008d2e4c7223 */ /* 0x000fe2000000004c */
[----:B------:R-:W-:Y:S01]  /*16590*/  IMAD.WIDE R46, R45, 0x4, R4 ;  /* 0x000000042d2e7825 */ /* 0x000fe200078e0204 */
[----:B------:R-:W-:-:S03]  /*165a0*/  MOV R88, R9 ;  /* 0x0000000900587202 */ /* 0x000fc60000000f00 */
[----:B------:R-:W-:Y:S01]  /*165b0*/  FFMA R43, R43, R141, R0 ;  /* 0x0000008d2b2b7223 */ /* 0x000fe20000000000 */
[----:B------:R0:W5:Y:S04]  /*165c0*/  LDG.E.CONSTANT R5, desc[UR4][R46.64] ;  /* 0x000000042e057981 */ /* 0x000168000c1e9900 */
[----:B------:R0:W5:Y:S01]  /*165d0*/  LDG.E.CONSTANT R4, desc[UR4][R46.64+0x80] ;  /* 0x000080042e047981 */ /* 0x000162000c1e9900 */
[----:B------:R-:W-:-:S07]  /*165e0*/  MOV R89, R33 ;  /* 0x0000002100597202 */ /* 0x000fce0000000f00 */
[----:B0----5:R-:W-:Y:S05]  /*165f0*/  WARPSYNC.COLLECTIVE R91, `(.L_x_452) ;  /* 0x000000005b087348 */ /* 0x021fea0003c00000 */
[----:B------:R1:W2:Y:S02]  /*16600*/  SHFL.IDX P0, R123, R88, R89, R90 ;  /* 0x00000059587b7389 */ /* 0x0002a4000000005a */
[----:B012--5:R-:W-:Y:S05]  /*16610*/  ENDCOLLECTIVE ;  /* 0x000000000000791b */ /* 0x027fea0003800000 */
.L_x_452:
[----:B------:R-:W-:Y:S02]  /*16620*/  MOV R88, R10 ;  /* 0x0000000a00587202 */ /* 0x000fe40000000f00 */
[----:B------:R-:W-:-:S07]  /*16630*/  MOV R80, R123 ;  /* 0x0000007b00507202 */ /* 0x000fce0000000f00 */
[----:B------:R-:W-:Y:S05]  /*16640*/  WARPSYNC.COLLECTIVE R91, `(.L_x_453) ;  /* 0x000000005b087348 */ /* 0x000fea0003c00000 */
[----:B------:R0:W1:Y:S02]  /*16650*/  SHFL.IDX P0, R123, R88, R89, R90 ;  /* 0x00000059587b7389 */ /* 0x000064000000005a */
[----:B01----:R-:W-:Y:S05]  /*16660*/  ENDCOLLECTIVE ;  /* 0x000000000000791b */ /* 0x003fea0003800000 */
.L_x_453:
[----:B------:R-:W-:Y:S01]  /*16670*/  MOV R88, R11 ;  /* 0x0000000b00587202 */ /* 0x000fe20000000f00 */
[----:B------:R-:W-:Y:S01]  /*16680*/  FFMA R48, R5, R123, R48 ;  /* 0x0000007b05307223 */ /* 0x000fe20000000030 */
[----:B------:R-:W-:Y:S01]  /*16690*/  FFMA R81, R80, R5, R81 ;  /* 0x0000000550517223 */ /* 0x000fe20000000051 */
[----:B------:R-:W-:Y:S01]  /*166a0*/  FFMA R50, R4, R123, R50 ;  /* 0x0000007b04327223 */ /* 0x000fe20000000032 */
[----:B------:R-:W-:-:S07]  /*166b0*/  FFMA R77, R80, R4, R77 ;  /* 0x00000004504d7223 */ /* 0x000fce000000004d */
[----:B------:R-:W-:Y:S05]  /*166c0*/  WARPSYNC.COLLECTIVE R91, `(.L_x_454) ;  /* 0x000000005b087348 */ /* 0x000fea0003c00000 */
[----:B------:R0:W1:Y:S02]  /*166d0*/  SHFL.IDX P0, R123, R88, R89, R90 ;  /* 0x00000059587b7389 */ /* 0x000064000000005a */
[----:B01----:R-:W-:Y:S05]  /*166e0*/  ENDCOLLECTIVE ;  /* 0x000000000000791b */ /* 0x003fea0003800000 */
.L_x_454:
[----:B------:R-:W-:Y:S02]  /*166f0*/  MOV R88, R12 ;  /* 0x0000000c00587202 */ /* 0x000fe40000000f00 */
[----:B------:R-:W-:-:S07]  /*16700*/  MOV R46, R123 ;  /* 0x0000007b002e7202 */ /* 0x000fce0000000f00 */
[----:B------:R-:W-:Y:S05]  /*16710*/  WARPSYNC.COLLECTIVE R91, `(.L_x_455) ;  /* 0x000000005b087348 */ /* 0x000fea0003c00000 */
[----:B------:R0:W1:Y:S02]  /*16720*/  SHFL.IDX P0, R123, R88, R89, R90 ;  /* 0x00000059587b7389 */ /* 0x000064000000005a */
[----:B01----:R-:W-:Y:S05]  /*16730*/  ENDCOLLECTIVE ;  /* 0x000000000000791b */ /* 0x003fea0003800000 */
.L_x_455:
[-C--:B------:R-:W-:Y:S01]  /*16740*/  FFMA R51, R5, R46.reuse, R51 ;  /* 0x0000002e05337223 */ /* 0x080fe20000000033 */
[----:B------:R-:W-:Y:S01]  /*16750*/  FFMA R49, R4, R46, R49 ;  /* 0x0000002e04317223 */ /* 0x000fe20000000031 */
[----:B------:R-:W-:Y:S02]  /*16760*/  MOV R88, R13 ;  /* 0x0000000d00587202 */ /* 0x000fe40000000f00 */
[----:B------:R-:W-:-:S07]  /*16770*/  MOV R45, R123 ;  /* 0x0000007b002d7202 */ /* 0x000fce0000000f00 */
[----:B------:R-:W-:Y:S05]  /*16780*/  WARPSYNC.COLLECTIVE R91, `(.L_x_456) ;  /* 0x000000005b087348 */ /* 0x000fea0003c00000 */
[----:B------:R0:W1:Y:S02]  /*16790*/  SHFL.IDX P0, R123, R88, R89, R90 ;  /* 0x00000059587b7389 */ /* 0x000064000000005a */
[----:B01----:R-:W-:Y:S05]  /*167a0*/  ENDCOLLECTIVE ;  /* 0x000000000000791b */ /* 0x003fea0003800000 */
.L_x_456:
[-C--:B------:R-:W-:Y:S01]  /*167b0*/  FFMA R0, R4, R45.reuse, R53 ;  /* 0x0000002d04007223 */ /* 0x080fe20000000035 */
[----:B------:R-:W-:Y:S01]  /*167c0*/  FFMA R153, R5, R45, R52 ;  /* 0x0000002d05997223 */ /* 0x000fe20000000034 */
[----:B------:R-:W-:Y:S02]  /*167d0*/  MOV R88, R14 ;  /* 0x0000000e00587202 */ /* 0x000fe40000000f00 */
[----:B------:R-:W-:-:S07]  /*167e0*/  MOV R47, R123 ;  /* 0x0000007b002f7202 */ /* 0x000fce0000000f00 */
[----:B------:R-:W-:Y:S05]  /*167f0*/  WARPSYNC.COLLECTIVE R91, `(.L_x_457) ;  /* 0x000000005b087348 */ /* 0x000fea0003c00000 */
[----:B------:R0:W1:Y:S02]  /*16800*/  SHFL.IDX P0, R123, R88, R89, R90 ;  /* 0x00000059587b7389 */ /* 0x000064000000005a */
[----:B01----:R-:W-:Y:S05]  /*16810*/  ENDCOLLECTIVE ;  /* 0x000000000000791b */ /* 0x003fea0003800000 */
.L_x_457:
[-C--:B------:R-:W-:Y:S01]  /*16820*/  FFMA R45, R4, R47.reuse, R55 ;  /* 0x0000002f042d7223 */ /* 0x080fe20000000037 */
[----:B------:R-:W-:Y:S01]  /*16830*/  FFMA R152, R5, R47, R54 ;  /* 0x0000002f05987223 */ /* 0x000fe20000000036 */
[----:B------:R-:W-:Y:S02]  /*16840*/  MOV R88, R15 ;  /* 0x0000000f00587202 */ /* 0x000fe40000000f00 */
[----:B------:R-:W-:-:S07]  /*16850*/  MOV R87, R123 ;  /* 0x0000007b00577202 */ /* 0x000fce0000000f00 */
[----:B------:R-:W-:Y:S05]  /*16860*/  WARPSYNC.COLLECTIVE R91, `(.L_x_458) ;  /* 0x000000005b087348 */ /* 0x000fea0003c00000 */
[----:B------:R0:W1:Y:S02]  /*16870*/  SHFL.IDX P0, R123, R88, R89, R90 ;  /* 0x00000059587b7389 */ /* 0x000064000000005a */
[----:B01----:R-:W-:Y:S05]  /*16880*/  ENDCOLLECTIVE ;  /* 0x000000000000791b */ /* 0x003fea0003800000 */
.L_x_458:
        /* <DEDUP_REMOVED lines=8> */
.L_x_459:
        /* <DEDUP_REMOVED lines=8> */
.L_x_460:
        /* <DEDUP_REMOVED lines=8> */
.L_x_461:
[CC--:B------:R-:W-:Y:S01]  /*16a10*/  FFMA R121, R5.reuse, R80.reuse, R62 ;  /* 0x0000005005797223 */ /* 0x0c0fe2000000003e */
[C---:B------:R-:W-:Y:S01]  /*16a20*/  FFMA R80, R4.reuse, R80, R63 ;  /* 0x0000005004507223 */ /* 0x040fe2000000003f */
[----:B------:R-:W-:Y:S02]  /*16a30*/  MOV R62, R78 ;  /* 0x0000004e003e7202 */ /* 0x000fe40000000f00 */
[----:B------:R-:W-:Y:S01]  /*16a40*/  MOV R88, R19 ;  /* 0x0000001300587202 */ /* 0x000fe20000000f00 */
[-C--:B------:R-:W-:Y:S01]  /*16a50*/  FFMA R127, R5, R123.reuse, R64 ;  /* 0x0000007b057f7223 */ /* 0x080fe20000000040 */
[----:B------:R-:W-:Y:S01]  /*16a60*/  FFMA R87, R4, R123, R65 ;  /* 0x0000007b04577223 */ /* 0x000fe20000000041 */
[----:B------:R-:W-:-:S07]  /*16a70*/  MOV R64, R80 ;  /* 0x0000005000407202 */ /* 0x000fce0000000f00 */
[----:B------:R-:W-:Y:S05]  /*16a80*/  WARPSYNC.COLLECTIVE R91, `(.L_x_462) ;  /* 0x000000005b087348 */ /* 0x000fea0003c00000 */
[----:B------:R0:W1:Y:S02]  /*16a90*/  SHFL.IDX P0, R123, R88, R89, R90 ;  /* 0x00000059587b7389 */ /* 0x000064000000005a */
[----:B01----:R-:W-:Y:S05]  /*16aa0*/  ENDCOLLECTIVE ;  /* 0x000000000000791b */ /* 0x003fea0003800000 */
.L_x_462:
[----:B------:R-:W-:Y:S02]  /*16ab0*/  MOV R88, R20 ;  /* 0x0000001400587202 */ /* 0x000fe40000000f00 */
[----:B------:R-:W-:-:S07]  /*16ac0*/  MOV R53, R123 ;  /* 0x0000007b00357202 */ /* 0x000fce0000000f00 */
[----:B------:R-:W-:Y:S05]  /*16ad0*/  WARPSYNC.COLLECTIVE R91, `(.L_x_463) ;  /* 0x000000005b087348 */ /* 0x000fea0003c00000 */
[----:B------:R0:W1:Y:S02]  /*16ae0*/  SHFL.IDX P0, R123, R88, R89, R90 ;  /* 0x00000059587b7389 */ /* 0x000064000000005a */
[----:B01----:R-:W-:Y:S05]  /*16af0*/  ENDCOLLECTIVE ;  /* 0x000000000000791b */ /* 0x003fea0003800000 */
.L_x_463:
[-C--:B------:R-:W-:Y:S01]  /*16b00*/  FFMA R129, R5, R53.reuse, R66 ;  /* 0x0000003505817223 */ /* 0x080fe20000000042 */
[----:B------:R-:W-:Y:S01]  /*16b10*/  FFMA R102, R4, R53, R67 ;  /* 0x0000003504667223 */ /* 0x000fe20000000043 */
[----:B------:R-:W-:-:S03]  /*16b20*/  MOV R66, R87 ;  /* 0x0000005700427202 */ /* 0x000fc60000000f00 */
[----:B------:R-:W-:Y:S02]  /*16b30*/  MOV R67, R129 ;  /* 0x0000008100437202 */ /* 0x000fe40000000f00 */
[----:B------:R-:W-:Y:S02]  /*16b40*/  MOV R88, R21 ;  /* 0x0000001500587202 */ /* 0x000fe40000000f00 */
[----:B------:R-:W-:-:S07]  /*16b50*/  MOV R55, R123 ;  /* 0x0000007b00377202 */ /* 0x000fce0000000f00 */
[----:B------:R-:W-:Y:S05]  /*16b60*/  WARPSYNC.COLLECTIVE R91, `(.L_x_464) ;  /* 0x000000005b087348 */ /* 0x000fea0003c00000 */
[----:B------:R0:W1:Y:S02]  /*16b70*/  SHFL.IDX P0, R123, R88, R89, R90 ;  /* 0x00000059587b7389 */ /* 0x000064000000005a */
[----:B01----:R-:W-:Y:S05]  /*16b80*/  ENDCOLLECTIVE ;  /* 0x000000000000791b */ /* 0x003fea0003800000 */
.L_x_464:
        /* <DEDUP_REMOVED lines=9> */
.L_x_465:
        /* <DEDUP_REMOVED lines=9> */
.L_x_466:
        /* <DEDUP_REMOVED lines=9> */
.L_x_467:
        /* <DEDUP_REMOVED lines=9> */
.L_x_468:
[-C--:B------:R-:W-:Y:S01]  /*16dd0*/  FFMA R138, R5, R63.reuse, R82 ;  /* 0x0000003f058a7223 */ /* 0x080fe20000000052 */
[----:B------:R-:W-:Y:S01]  /*16de0*/  FFMA R79, R4, R63, R79 ;  /* 0x0000003f044f7223 */ /* 0x000fe2000000004f */
[----:B------:R-:W-:Y:S02]  /*16df0*/  MOV R88, R26 ;  /* 0x0000001a00587202 */ /* 0x000fe40000000f00 */
[----:B------:R-:W-:-:S07]  /*16e00*/  MOV R125, R123 ;  /* 0x0000007b007d7202 */ /* 0x000fce0000000f00 */
[----:B------:R-:W-:Y:S05]  /*16e10*/  WARPSYNC.COLLECTIVE R91, `(.L_x_469) ;  /* 0x000000005b087348 */ /* 0x000fea0003c00000 */
[----:B------:R0:W1:Y:S02]  /*16e20*/  SHFL.IDX P0, R123, R88, R89, R90 ;  /* 0x00000059587b7389 */ /* 0x000064000000005a */
[----:B01----:R-:W-:Y:S05]  /*16e30*/  ENDCOLLECTIVE ;  /* 0x000000000000791b */ /* 0x003fea0003800000 */
.L_x_469:
        /* <DEDUP_REMOVED lines=8> */
.L_x_470:
[----:B------:R-:W-:Y:S02]  /*16ec0*/  MOV R88, R29 ;  /* 0x0000001d00587202 */ /* 0x000fe40000000f00 */
[----:B------:R-:W-:-:S07]  /*16ed0*/  MOV R52, R123 ;  /* 0x0000007b00347202 */ /* 0x000fce0000000f00 */
[----:B------:R-:W-:Y:S05]  /*16ee0*/  WARPSYNC.COLLECTIVE R91, `(.L_x_471) ;  /* 0x000000005b087348 */ /* 0x000fea0003c00000 */
[----:B------:R0:W1:Y:S02]  /*16ef0*/  SHFL.IDX P0, R123, R88, R89, R90 ;  /* 0x00000059587b7389 */ /* 0x000064000000005a */
[----:B01----:R-:W-:Y:S05]  /*16f00*/  ENDCOLLECTIVE ;  /* 0x000000000000791b */ /* 0x003fea0003800000 */
.L_x_471:
[-C--:B------:R-:W-:Y:S01]  /*16f10*/  FFMA R141, R5, R52.reuse, R92 ;  /* 0x00000034058d7223 */ /* 0x080fe2000000005c */
[----:B------:R-:W-:Y:S01]  /*16f20*/  FFMA R82, R4, R52, R93 ;  /* 0x0000003404527223 */ /* 0x000fe2000000005d */
[----:B------:R-:W-:Y:S02]  /*16f30*/  MOV R92, R110 ;  /* 0x0000006e005c7202 */ /* 0x000fe40000000f00 */
[----:B------:R-:W-:Y:S02]  /*16f40*/  MOV R52, R49 ;  /* 0x0000003100347202 */ /* 0x000fe40000000f00 */
[----:B------:R-:W-:Y:S02]  /*16f50*/  MOV R93, R138 ;  /* 0x0000008a005d7202 */ /* 0x000fe40000000f00 */
[----:B------:R-:W-:Y:S02]  /*16f60*/  MOV R88, R30 ;  /* 0x0000001e00587202 */ /* 0x000fe40000000f00 */
[----:B------:R-:W-:-:S07]  /*16f70*/  MOV R53, R123 ;  /* 0x0000007b00357202 */ /* 0x000fce0000000f00 */
[----:B------:R-:W-:Y:S05]  /*16f80*/  WARPSYNC.COLLECTIVE R91, `(.L_x_472) ;  /* 0x000000005b087348 */ /* 0x000fea0003c00000 */
[----:B------:R0:W1:Y:S02]  /*16f90*/  SHFL.IDX P0, R123, R88, R89, R90 ;  /* 0x00000059587b7389 */ /* 0x000064000000005a */
[----:B01----:R-:W-:Y:S05]  /*16fa0*/  ENDCOLLECTIVE ;  /* 0x000000000000791b */ /* 0x003fea0003800000 */
.L_x_472:
        /* <DEDUP_REMOVED lines=10> */
.L_x_473:
[-C--:B------:R-:W-:Y:S01]  /*17050*/  FFMA R143, R5, R54.reuse, R96 ;  /* 0x00000036058f7223 */ /* 0x080fe20000000060 */
[----:B------:R-:W-:Y:S01]  /*17060*/  FFMA R86, R4, R54, R97 ;  /* 0x0000003604567223 */ /* 0x000fe20000000061 */
[----:B------:R-:W-:Y:S02]  /*17070*/  MOV R54, R0 ;  /* 0x0000000000367202 */ /* 0x000fe40000000f00 */
[----:B------:R-:W-:Y:S02]  /*17080*/  MOV R96, R83 ;  /* 0x0000005300607202 */ /* 0x000fe40000000f00 */
[----:B------:R-:W-:Y:S02]  /*17090*/  MOV R97, R140 ;  /* 0x0000008c00617202 */ /* 0x000fe40000000f00 */
[----:B------:R-:W-:Y:S02]  /*170a0*/  MOV R104, R86 ;  /* 0x0000005600687202 */ /* 0x000fe40000000f00 */
[----:B------:R-:W-:-:S02]  /*170b0*/  MOV R88, R32 ;  /* 0x0000002000587202 */ /* 0x000fc40000000f00 */
[----:B------:R-:W-:-:S07]  /*170c0*/  MOV R55, R123 ;  /* 0x0000007b00377202 */ /* 0x000fce0000000f00 */
[----:B------:R-:W-:Y:S05]  /*170d0*/  WARPSYNC.COLLECTIVE R91, `(.L_x_474) ;  /* 0x000000005b087348 */ /* 0x000fea0003c00000 */
[----:B------:R0:W1:Y:S02]  /*170e0*/  SHFL.IDX P0, R123, R88, R89, R90 ;  /* 0x00000059587b7389 */ /* 0x000064000000005a */
[----:B01----:R-:W-:Y:S05]  /*170f0*/  ENDCOLLECTIVE ;  /* 0x000000000000791b */ /* 0x003fea0003800000 */
.L_x_474:
[CC--:B------:R-:W-:Y:S01]  /*17100*/  FFMA R112, R4.reuse, R55.reuse, R99 ;  /* 0x0000003704707223 */ /* 0x0c0fe20000000063 */
[C---:B------:R-:W-:Y:S01]  /*17110*/  FFMA R144, R5.reuse, R55, R98 ;  /* 0x0000003705907223 */ /* 0x040fe20000000062 */
[----:B------:R-:W-:Y:S02]  /*17120*/  MOV R55, R152 ;  /* 0x0000009800377202 */ /* 0x000fe40000000f00 */
[----:B------:R-:W-:Y:S02]  /*17130*/  MOV R98, R85 ;  /* 0x0000005500627202 */ /* 0x000fe40000000f00 */
[----:B------:R-:W-:Y:S02]  /*17140*/  MOV R106, R112 ;  /* 0x00000070006a7202 */ /* 0x000fe40000000f00 */
        /* <DEDUP_REMOVED lines=8> */
.L_x_475:
[----:B------:R-:W-:Y:S02]  /*171d0*/  MOV R101, R142 ;  /* 0x0000008e00657202 */ /* 0x000fe40000000f00 */
[----:B------:R-:W-:Y:S02]  /*171e0*/  MOV R108, R114 ;  /* 0x00000072006c7202 */ /* 0x000fe40000000f00 */
[----:B------:R-:W-:Y:S02]  /*171f0*/  MOV R88, R35 ;  /* 0x0000002300587202 */ /* 0x000fe40000000f00 */
[----:B------:R-:W-:-:S07]  /*17200*/  MOV R57, R123 ;  /* 0x0000007b00397202 */ /* 0x000fce0000000f00 */
[----:B------:R-:W-:Y:S05]  /*17210*/  WARPSYNC.COLLECTIVE R91, `(.L_x_476) ;  /* 0x000000005b087348 */ /* 0x000fea0003c00000 */
[----:B------:R0:W1:Y:S02]  /*17220*/  SHFL.IDX P0, R123, R88, R89, R90 ;  /* 0x00000059587b7389 */ /* 0x000064000000005a */
[----:B01----:R-:W-:Y:S05]  /*17230*/  ENDCOLLECTIVE ;  /* 0x000000000000791b */ /* 0x003fea0003800000 */
.L_x_476:
        /* <DEDUP_REMOVED lines=10> */
.L_x_477:
        /* <DEDUP_REMOVED lines=10> */
.L_x_478:
        /* <DEDUP_REMOVED lines=10> */
.L_x_479:
        /* <DEDUP_REMOVED lines=10> */
.L_x_480:
        /* <DEDUP_REMOVED lines=10> */
.L_x_481:
        /* <DEDUP_REMOVED lines=11> */
.L_x_482:
[-C--:B------:R-:W-:Y:S01]  /*17610*/  FFMA R134, R5, R149.reuse, R134 ;  /* 0x0000009505867223 */ /* 0x080fe20000000086 */
[----:B------:R-:W-:Y:S01]  /*17620*/  FFMA R149, R4, R149, R115 ;  /* 0x0000009504957223 */ /* 0x000fe20000000073 */
[----:B------:R-:W-:-:S03]  /*17630*/  MOV R115, R128 ;  /* 0x0000008000737202 */ /* 0x000fc60000000f00 */
[----:B------:R-:W-:Y:S02]  /*17640*/  MOV R121, R134 ;  /* 0x0000008600797202 */ /* 0x000fe40000000f00 */
[----:B------:R-:W-:Y:S02]  /*17650*/  MOV R87, R149 ;  /* 0x0000009500577202 */ /* 0x000fe40000000f00 */
[----:B------:R-:W-:Y:S02]  /*17660*/  MOV R88, R42 ;  /* 0x0000002a00587202 */ /* 0x000fe40000000f00 */
[----:B------:R-:W-:-:S07]  /*17670*/  MOV R125, R123 ;  /* 0x0000007b007d7202 */ /* 0x000fce0000000f00 */
[----:B------:R-:W-:Y:S05]  /*17680*/  WARPSYNC.COLLECTIVE R91, `(.L_x_483) ;  /* 0x000000005b087348 */ /* 0x000fea0003c00000 */
[----:B------:R0:W1:Y:S02]  /*17690*/  SHFL.IDX P0, R123, R88, R89, R90 ;  /* 0x00000059587b7389 */ /* 0x000064000000005a */
[----:B01----:R-:W-:Y:S05]  /*176a0*/  ENDCOLLECTIVE ;  /* 0x000000000000791b */ /* 0x003fea0003800000 */
.L_x_483:
[-C--:B------:R-:W-:Y:S01]  /*176b0*/  FFMA R136, R5, R125.reuse, R136 ;  /* 0x0000007d05887223 */ /* 0x080fe20000000088 */
[----:B------:R-:W-:Y:S01]  /*176c0*/  FFMA R125, R4, R125, R117 ;  /* 0x0000007d047d7223 */ /* 0x000fe20000000075 */
[----:B------:R-:W-:Y:S01]  /*176d0*/  MOV R117, R130 ;  /* 0x0000008200757202 */ /* 0x000fe20000000f00 */
[----:B------:R-:W-:Y:S06]  /*176e0*/  BRA `(.L_x_484) ;  /* 0xffffff0c00407947 */ /* 0x000fec000383ffff */
.L_x_16:
[----:B------:R-:W-:Y:S01]  /*176f0*/  HFMA2 R90, -RZ, RZ, 0, 1.847743988037109375e-06 ;  /* 0x0000001fff5a7431 */ /* 0x000fe200000001ff */
[----:B------:R-:W-:Y:S01]  /*17700*/  BSSY B1, `(.L_x_485) ;  /* 0x0000006000017945 */ /* 0x000fe20003800000 */
[----:B------:R-:W-:Y:S02]  /*17710*/  MOV R88, R7 ;  /* 0x0000000700587202 */ /* 0x000fe40000000f00 */
[----:B------:R-:W-:-:S07]  /*17720*/  MOV R91, 0xffffffff ;  /* 0xffffffff005b7802 */ /* 0x000fce0000000f00 */
[----:B-----5:R-:W-:Y:S05]  /*17730*/  WARPSYNC.COLLECTIVE R91, `(.L_x_486) ;  /* 0x000000005b087348 */ /* 0x020fea0003c00000 */
[----:B------:R0:W1:Y:S02]  /*17740*/  SHFL.IDX P0, R123, R88, R89, R90 ;  /* 0x00000059587b7389 */ /* 0x000064000000005a */
[----:B01---5:R-:W-:Y:S05]  /*17750*/  ENDCOLLECTIVE ;  /* 0x000000000000791b */ /* 0x023fea0003800000 */
.L_x_486:
[----:B------:R-:W-:Y:S05]  /*17760*/  BSYNC B1 ;  /* 0x0000000000017941 */ /* 0x000fea0003800000 */
.L_x_485:
[----:B------:R-:W0:Y:S01]  /*17770*/  LDC.64 R4, c[0x0][0x380] ;  /* 0x0000e000ff047b82 */ /* 0x000e220000000a00 */
[----:B------:R-:W-:Y:S01]  /*17780*/  HFMA2 R90, -RZ, RZ, 0, 1.847743988037109375e-06 ;  /* 0x0000001fff5a7431 */ /* 0x000fe200000001ff */
[----:B------:R-:W-:Y:S02]  /*17790*/  MOV R88, R9 ;  /* 0x0000000900587202 */ /* 0x000fe40000000f00 */
[----:B------:R-:W-:Y:S01]  /*177a0*/  MOV R91, 0xffffffff ;  /* 0xffffffff005b7802 */ /* 0x000fe20000000f00 */
[----:B0-----:R-:W-:-:S07]  /*177b0*/  IMAD.WIDE R4, R123, 0x4, R4 ;  /* 0x000000047b047825 */ /* 0x001fce00078e0204 */
[----:B------:R-:W-:Y:S05]  /*177c0*/  WARPSYNC.COLLECTIVE R91, `(.L_x_487) ;  /* 0x000000005b087348 */ /* 0x000fea0003c00000 */
[----:B------:R0:W1:Y:S02]  /*177d0*/  SHFL.IDX P0, R123, R88, R89, R90 ;  /* 0x00000059587b7389 */ /* 0x000064000000005a */
[----:B01----:R-:W-:Y:S05]  /*177e0*/  ENDCOLLECTIVE ;  /* 0x000000000000791b */ /* 0x003fea0003800000 */
.L_x_487:
[----:B------:R0:W5:Y:S04]  /*177f0*/  LDG.E.CONSTANT R8, desc[UR4][R4.64] ;  /* 0x0000000404087981 */ /* 0x000168000c1e9900 */
[----:B------:R0:W5:Y:S01]  /*17800*/  LDG.E.CONSTANT R27, desc[UR4][R4.64+0x80] ;  /* 0x00008004041b7981 */ /* 0x000162000c1e9900 */
[----:B------:R-:W-:Y:S02]  /*17810*/  MOV R88, R10 ;  /* 0x0000000a00587202 */ /* 0x000fe40000000f00 */
[----:B------:R-:W-:-:S07]  /*17820*/  MOV R44, R123 ;  /* 0x0000007b002c7202 */ /* 0x000fce0000000f00 */
[----:B0----5:R-:W-:Y:S05]  /*17830*/  WARPSYNC.COLLECTIVE R91, `(.L_x_488) ;  /* 0x000000005b087348 */ /* 0x021fea0003c00000 */
[----:B------:R1:W2:Y:S02]  /*17840*/  SHFL.IDX P0, R123, R88, R89, R90 ;  /* 0x00000059587b7389 */ /* 0x0002a4000000005a */
[----:B012--5:R-:W-:Y:S05]  /*17850*/  ENDCOLLECTIVE ;  /* 0x000000000000791b */ /* 0x027fea0003800000 */
.L_x_488:
[----:B------:R-:W-:Y:S02]  /*17860*/  MOV R88, R11 ;  /* 0x0000000b00587202 */ /* 0x000fe40000000f00 */
[----:B------:R-:W-:-:S07]  /*17870*/  MOV R33, R123 ;  /* 0x0000007b00217202 */ /* 0x000fce0000000f00 */
[----:B------:R-:W-:Y:S05]  /*17880*/  WARPSYNC.COLLECTIVE R91, `(.L_x_489) ;  /* 0x000000005b087348 */ /* 0x000fea0003c00000 */
[----:B------:R0:W1:Y:S02]  /*17890*/  SHFL.IDX P0, R123, R88, R89, R90 ;  /* 0x00000059587b7389 */ /* 0x000064000000005a */
[----:B01----:R-:W-:Y:S05]  /*178a0*/  ENDCOLLECTIVE ;  /* 0x000000000000791b */ /* 0x003fea0003800000 */
.L_x_489:
[----:B------:R-:W-:Y:S02]  /*178b0*/  MOV R88, R12 ;  /* 0x0000000c00587202 */ /* 0x000fe40000000f00 */
[----:B------:R-:W-:-:S07]  /*178c0*/  MOV R46, R123 ;  /* 0x0000007b002e7202 */ /* 0x000fce0000000f00 */
[----:B------:R-:W-:Y:S05]  /*178d0*/  WARPSYNC.COLLECTIVE R91, `(.L_x_490) ;  /* 0x000000005b087348 */ /* 0x000fea0003c00000 */
[----:B------:R0:W1:Y:S02]  /*178e0*/  SHFL.IDX P0, R123, R88, R89, R90 ;  /* 0x00000059587b7389 */ /* 0x000064000000005a */
[----:B01----:R-:W-:Y:S05]  /*178f0*/  ENDCOLLECTIVE ;  /* 0x000000000000791b */ /* 0x003fea0003800000 */
.L_x_490:
[----:B------:R-:W-:Y:S02]  /*17900*/  MOV R88, R13 ;  /* 0x0000000d00587202 */ /* 0x000fe40000000f00 */
[----:B------:R-:W-:-:S07]  /*17910*/  MOV R12, R123 ;  /* 0x0000007b000c7202 */ /* 0x000fce0000000f00 */
[----:B------:R-:W-:Y:S05]  /*17920*/  WARPSYNC.COLLECTIVE R91, `(.L_x_491) ;  /* 0x000000005b087348 */ /* 0x000fea0003c00000 */
[----:B------:R0:W1:Y:S02]  /*17930*/  SHFL.IDX P0, R123, R88, R89, R90 ;  /* 0x00000059587b7389 */ /* 0x000064000000005a */
[----:B01----:R-:W-:Y:S05]  /*17940*/  ENDCOLLECTIVE ;  /* 0x000000000000791b */ /* 0x003fea0003800000 */
.L_x_491:
[----:B------:R-:W-:Y:S02]  /*17950*/  MOV R88, R14 ;  /* 0x0000000e00587202 */ /* 0x000fe40000000f00 */
[----:B------:R-:W-:-:S07]  /*17960*/  MOV R82, R123 ;  /* 0x0000007b00527202 */ /* 0x000fce0000000f00 */
[----:B------:R-:W-:Y:S05]  /*17970*/  WARPSYNC.COLLECTIVE R91, `(.L_x_492) ;  /* 0x000000005b087348 */ /* 0x000fea0003c00000 */
[----:B------:R0:W1:Y:S02]  /*17980*/  SHFL.IDX P0, R123, R88, R89, R90 ;  /* 0x00000059587b7389 */ /* 0x000064000000005a */
[----:B01----:R-:W-:Y:S05]  /*17990*/  ENDCOLLECTIVE ;  /* 0x000000000000791b */ /* 0x003fea0003800000 */
.L_x_492:
[----:B------:R-:W-:Y:S02]  /*179a0*/  MOV R88, R15 ;  /* 0x0000000f00587202 */ /* 0x000fe40000000f00 */
[----:B------:R-:W-:-:S07]  /*179b0*/  MOV R14, R123 ;  /* 0x0000007b000e7202 */ /* 0x000fce0000000f00 */
[----:B------:R-:W-:Y:S05]  /*179c0*/  WARPSYNC.COLLECTIVE R91, `(.L_x_493) ;  /* 0x000000005b087348 */ /* 0x000fea0003c00000 */
[----:B------:R0:W1:Y:S02]  /*179d0*/  SHFL.IDX P0, R123, R88, R89, R90 ;  /* 0x00000059587b7389 */ /* 0x000064000000005a */
[----:B01----:R-:W-:Y:S05]  /*179e0*/  ENDCOLLECTIVE ;  /* 0x000000000000791b */ /* 0x003fea0003800000 */
.L_x_493:
[----:B------:R-:W-:Y:S02]  /*179f0*/  MOV R88, R16 ;  /* 0x0000001000587202 */ /* 0x000fe40000000f00 */
[----:B------:R-:W-:-:S07]  /*17a00*/  MOV R84, R123 ;  /* 0x0000007b00547202 */ /* 0x000fce0000000f00 */
[----:B------:R-:W-:Y:S05]  /*17a10*/  WARPSYNC.COLLECTIVE R91, `(.L_x_494) ;  /* 0x000000005b087348 */ /* 0x000fea0003c00000 */
[----:B------:R0:W1:Y:S02]  /*17a20*/  SHFL.IDX P0, R123, R88, R89, R90 ;  /* 0x00000059587b7389 */ /* 0x000064000000005a */
[----:B01----:R-:W-:Y:S05]  /*17a30*/  ENDCOLLECTIVE ;  /* 0x000000000000791b */ /* 0x003fea0003800000 */
.L_x_494:
[----:B------:R-:W-:Y:S02]  /*17a40*/  MOV R88, R17 ;  /* 0x0000001100587202 */ /* 0x000fe40000000f00 */
[----:B------:R-:W-:-:S07]  /*17a50*/  MOV R16, R123 ;  /* 0x0000007b00107202 */ /* 0x000fce0000000f00 */
[----:B------:R-:W-:Y:S05]  /*17a60*/  WARPSYNC.COLLECTIVE R91, `(.L_x_495) ;  /* 0x000000005b087348 */ /* 0x000fea0003c00000 */
[----:B------:R0:W1:Y:S02]  /*17a70*/  SHFL.IDX P0, R123, R88, R89, R90 ;  /* 0x00000059587b7389 */ /* 0x000064000000005a */
[----:B01----:R-:W-:Y:S05]  /*17a80*/  ENDCOLLECTIVE ;  /* 0x000000000000791b */ /* 0x003fea0003800000 */
.L_x_495:
[----:B------:R-:W-:Y:S02]  /*17a90*/  MOV R88, R18 ;  /* 0x0000001200587202 */ /* 0x000fe40000000f00 */
[----:B------:R-:W-:-:S07]  /*17aa0*/  MOV R86, R123 ;  /* 0x0000007b00567202 */ /* 0x000fce0000000f00 */
[----:B------:R-:W-:Y:S05]  /*17ab0*/  WARPSYNC.COLLECTIVE R91, `(.L_x_496) ;  /* 0x000000005b087348 */ /* 0x000fea0003c00000 */
[----:B------:R0:W1:Y:S02]  /*17ac0*/  SHFL.IDX P0, R123, R88, R89, R90 ;  /* 0x00000059587b7389 */ /* 0x000064000000005a */
[----:B01----:R-:W-:Y:S05]  /*17ad0*/  ENDCOLLECTIVE ;  /* 0x000000000000791b */ /* 0x003fea0003800000 */
.L_x_496:
[----:B------:R-:W-:Y:S02]  /*17ae0*/  MOV R88, R19 ;  /* 0x0000001300587202 */ /* 0x000fe40000000f00 */
[----:B------:R-:W-:-:S07]  /*17af0*/  MOV R18, R123 ;  /* 0x0000007b00127202 */ /* 0x000fce0000000f00 */
[----:B------:R-:W-:Y:S05]  /*17b00*/  WARPSYNC.COLLECTIVE R91, `(.L_x_497) ;  /* 0x000000005b087348 */ /* 0x000fea0003c00000 */
[----:B------:R0:W1:Y:S02]  /*17b10*/  SHFL.IDX P0, R123, R88, R89, R90 ;  /* 0x00000059587b7389 */ /* 0x000064000000005a */
[----:B01----:R-:W-:Y:S05]  /*17b20*/  ENDCOLLECTIVE ;  /* 0x000000000000791b */ /* 0x003fea0003800000 */
.L_x_497:
[----:B------:R-:W-:Y:S02]  /*17b30*/  MOV R88, R20 ;  /* 0x0000001400587202 */ /* 0x000fe40000000f00 */
[----:B------:R-:W-:-:S07]  /*17b40*/  MOV R122, R123 ;  /* 0x0000007b007a7202 */ /* 0x000fce0000000f00 */
[----:B------:R-:W-:Y:S05]  /*17b50*/  WARPSYNC.COLLECTIVE R91, `(.L_x_498) ;  /* 0x000000005b087348 */ /* 0x000fea0003c00000 */
[----:B------:R0:W1:Y:S02]  /*17b60*/  SHFL.IDX P0, R123, R88, R89, R90 ;  /* 0x00000059587b7389 */ /* 0x000064000000005a */
[----:B01----:R-:W-:Y:S05]  /*17b70*/  ENDCOLLECTIVE ;  /* 0x000000000000791b */ /* 0x003fea0003800000 */
.L_x_498:
[----:B------:R-:W-:Y:S01]  /*17b80*/  MOV R88, R21 ;  /* 0x0000001500587202 */ /* 0x000fe20000000f00 */
[----:B------:R-:W-:Y:S01]  /*17b90*/  FFMA R81, R44, R8, R81 ;  /* 0x000000082c517223 */ /* 0x000fe20000000051 */
[C---:B------:R-:W-:Y:S01]  /*17ba0*/  FFMA R48, R8.reuse, R33, R48 ;  /* 0x0000002108307223 */ /* 0x040fe20000000030 */
[C---:B------:R-:W-:Y:S01]  /*17bb0*/  FFMA R51, R8.reuse, R46, R51 ;  /* 0x0000002e08337223 */ /* 0x040fe20000000033 */
[----:B------:R-:W-:Y:S01]  /*17bc0*/  FFMA R53, R8, R12, R53 ;  /* 0x0000000c08357223 */ /* 0x000fe20000000035 */
[----:B------:R-:W-:Y:S01]  /*17bd0*/  FFMA R77, R44, R27, R77 ;  /* 0x0000001b2c4d7223 */ /* 0x000fe2000000004d */
[C---:B------:R-:W-:Y:S01]  /*17be0*/  FFMA R50, R27.reuse, R33, R50 ;  /* 0x000000211b327223 */ /* 0x040fe20000000032 */
[----:B------:R-:W-:Y:S01]  /*17bf0*/  MOV R20, R123 ;  /* 0x0000007b00147202 */ /* 0x000fe20000000f00 */
[----:B------:R-:W-:-:S07]  /*17c00*/  FFMA R52, R27, R46, R52 ;  /* 0x0000002e1b347223 */ /* 0x000fce0000000034 */
[----:B------:R-:W-:Y:S05]  /*17c10*/  WARPSYNC.COLLECTIVE R91, `(.L_x_499) ;  /* 0x000000005b087348 */ /* 0x000fea0003c00000 */
[----:B------:R0:W1:Y:S02]  /*17c20*/  SHFL.IDX P0, R123, R88, R89, R90 ;  /* 0x00000059587b7389 */ /* 0x000064000000005a */
[----:B01----:R-:W-:Y:S05]  /*17c30*/  ENDCOLLECTIVE ;  /* 0x000000000000791b */ /* 0x003fea0003800000 */
.L_x_499:
        /* <DEDUP_REMOVED lines=16> */
[-C--:B------:R-:W-:Y:S01]  /*17d40*/  FFMA R69, R8, R20.reuse, R69 ;  /* 0x0000001408457223 */ /* 0x080fe20000000045 */
[----:B------:R-:W-:Y:S01]  /*17d50*/  FFMA R70, R27, R20, R70 ;  /* 0x000000141b467223 */ /* 0x000fe20000000046 */
[----:B------:R-:W-:-:S07]  /*17d60*/  MOV R10, R123 ;  /* 0x0000007b000a7202 */ /* 0x000fce0000000f00 */
[----:B------:R-:W-:Y:S05]  /*17d70*/  WARPSYNC.COLLECTIVE R91, `(.L_x_500) ;  /* 0x000000005b087348 */ /* 0x000fea0003c00000 */
[----:B------:R0:W1:Y:S02]  /*17d80*/  SHFL.IDX P0, R123, R88, R89, R90 ;  /* 0x00000059587b7389 */ /* 0x000064000000005a */
[----:B01----:R-:W-:Y:S05]  /*17d90*/  ENDCOLLECTIVE ;  /* 0x000000000000791b */ /* 0x003fea0003800000 */
.L_x_500:
[-C--:B------:R-:W-:Y:S01]  /*17da0*/  FFMA R71, R8, R10.reuse, R71 ;  /* 0x0000000a08477223 */ /* 0x080fe20000000047 */
[----:B------:R-:W-:Y:S01]  /*17db0*/  FFMA R72, R27, R10, R72 ;  /* 0x0000000a1b487223 */ /* 0x000fe20000000048 */
[----:B------:R-:W-:Y:S02]  /*17dc0*/  MOV R88, R23 ;  /* 0x0000001700587202 */ /* 0x000fe40000000f00 */
[----:B------:R-:W-:-:S07]  /*17dd0*/  MOV R22, R123 ;  /* 0x0000007b00167202 */ /* 0x000fce0000000f00 */
[----:B------:R-:W-:Y:S05]  /*17de0*/  WARPSYNC.COLLECTIVE R91, `(.L_x_501) ;  /* 0x000000005b087348 */ /* 0x000fea0003c00000 */
[----:B------:R0:W1:Y:S02]  /*17df0*/  SHFL.IDX P0, R123, R88, R89, R90 ;  /* 0x00000059587b7389 */ /* 0x000064000000005a */
[----:B01----:R-:W-:Y:S05]  /*17e00*/  ENDCOLLECTIVE ;  /* 0x000000000000791b */ /* 0x003fea0003800000 */
.L_x_501:
[-C--:B------:R-:W-:Y:S01]  /*17e10*/  FFMA R73, R8, R22.reuse, R73 ;  /* 0x0000001608497223 */ /* 0x080fe20000000049 */
[----:B------:R-:W-:Y:S01]  /*17e20*/  FFMA R74, R27, R22, R74 ;  /* 0x000000161b4a7223 */ /* 0x000fe2000000004a */
[----:B------:R-:W-:Y:S02]  /*17e30*/  MOV R88, R24 ;  /* 0x0000001800587202 */ /* 0x000fe40000000f00 */
[----:B------:R-:W-:-:S07]  /*17e40*/  MOV R124, R123 ;  /* 0x0000007b007c7202 */ /* 0x000fce0000000f00 */
[----:B------:R-:W-:Y:S05]  /*17e50*/  WARPSYNC.COLLECTIVE R91, `(.L_x_502) ;  /* 0x000000005b087348 */ /* 0x000fea0003c00000 */
[----:B------:R0:W1:Y:S02]  /*17e60*/  SHFL.IDX P0, R123, R88, R89, R90 ;  /* 0x00000059587b7389 */ /* 0x000064000000005a */
[----:B01----:R-:W-:Y:S05]  /*17e70*/  ENDCOLLECTIVE ;  /* 0x000000000000791b */ /* 0x003fea0003800000 */
.L_x_502:
[-C--:B------:R-:W-:Y:S01]  /*17e80*/  FFMA R75, R8, R124.reuse, R75 ;  /* 0x0000007c084b7223 */ /* 0x080fe2000000004b */
[----:B------:R-:W-:Y:S01]  /*17e90*/  FFMA R92, R27, R124, R92 ;  /* 0x0000007c1b5c7223 */ /* 0x000fe2000000005c */
[----:B------:R-:W-:Y:S02]  /*17ea0*/  MOV R88, R25 ;  /* 0x0000001900587202 */ /* 0x000fe40000000f00 */
[----:B------:R-:W-:-:S07]  /*17eb0*/  MOV R24, R123 ;  /* 0x0000007b00187202 */ /* 0x000fce0000000f00 */
[----:B------:R-:W-:Y:S05]  /*17ec0*/  WARPSYNC.COLLECTIVE R91, `(.L_x_503) ;  /* 0x000000005b087348 */ /* 0x000fea0003c00000 */
[----:B------:R0:W1:Y:S02]  /*17ed0*/  SHFL.IDX P0, R123, R88, R89, R90 ;  /* 0x00000059587b7389 */ /* 0x000064000000005a */
[----:B01----:R-:W-:Y:S05]  /*17ee0*/  ENDCOLLECTIVE ;  /* 0x000000000000791b */ /* 0x003fea0003800000 */
.L_x_503:
[-C--:B------:R-:W-:Y:S01]  /*17ef0*/  FFMA R93, R8, R24.reuse, R93 ;  /* 0x00000018085d7223 */ /* 0x080fe2000000005d */
[----:B------:R-:W-:Y:S01]  /*17f00*/  FFMA R94, R27, R24, R94 ;  /* 0x000000181b5e7223 */ /* 0x000fe2000000005e */
[----:B------:R-:W-:Y:S02]  /*17f10*/  MOV R88, R26 ;  /* 0x0000001a00587202 */ /* 0x000fe40000000f00 */
[----:B------:R-:W-:-:S07]  /*17f20*/  MOV R126, R123 ;  /* 0x0000007b007e7202 */ /* 0x000fce0000000f00 */
[----:B------:R-:W-:Y:S05]  /*17f30*/  WARPSYNC.COLLECTIVE R91, `(.L_x_504) ;  /* 0x000000005b087348 */ /* 0x000fea0003c00000 */
[----:B------:R0:W1:Y:S02]  /*17f40*/  SHFL.IDX P0, R123, R88, R89, R90 ;  /* 0x00000059587b7389 */ /* 0x000064000000005a */
[----:B01----:R-:W-:Y:S05]  /*17f50*/  ENDCOLLECTIVE ;  /* 0x000000000000791b */ /* 0x003fea0003800000 */
.L_x_504:
[-C--:B------:R-:W-:Y:S01]  /*17f60*/  FFMA R95, R8, R126.reuse, R95 ;  /* 0x0000007e085f7223 */ /* 0x080fe2000000005f */
[----:B------:R-:W-:Y:S01]  /*17f70*/  FFMA R96, R27, R126, R96 ;  /* 0x0000007e1b607223 */ /* 0x000fe20000000060 */
[----:B------:R-:W-:Y:S02]  /*17f80*/  MOV R88, R28 ;  /* 0x0000001c00587202 */ /* 0x000fe40000000f00 */
[----:B------:R-:W-:-:S07]  /*17f90*/  MOV R26, R123 ;  /* 0x0000007b001a7202 */ /* 0x000fce0000000f00 */
[----:B------:R-:W-:Y:S05]  /*17fa0*/  WARPSYNC.COLLECTIVE R91, `(.L_x_505) ;  /* 0x000000005b087348 */ /* 0x000fea0003c00000 */
[----:B------:R0:W1:Y:S02]  /*17fb0*/  SHFL.IDX P0, R123, R88, R89, R90 ;  /* 0x00000059587b7389 */ /* 0x000064000000005a */
[----:B01----:R-:W-:Y:S05]  /*17fc0*/  ENDCOLLECTIVE ;  /* 0x000000000000791b */ /* 0x003fea0003800000 */
.L_x_505:
[-C--:B------:R-:W-:Y:S01]  /*17fd0*/  FFMA R97, R8, R26.reuse, R97 ;  /* 0x0000001a08617223 */ /* 0x080fe20000000061 */
[----:B------:R-:W-:Y:S01]  /*17fe0*/  FFMA R98, R27, R26, R98 ;  /* 0x0000001a1b627223 */ /* 0x000fe20000000062 */
[----:B------:R-:W-:Y:S02]  /*17ff0*/  MOV R88, R29 ;  /* 0x0000001d00587202 */ /* 0x000fe40000000f00 */
[----:B------:R-:W-:-:S07]  /*18000*/  MOV R28, R123 ;  /* 0x0000007b001c7202 */ /* 0x000fce0000000f00 */
[----:B------:R-:W-:Y:S05]  /*18010*/  WARPSYNC.COLLECTIVE R91, `(.L_x_506) ;  /* 0x000000005b087348 */ /* 0x000fea0003c00000 */
[----:B------:R0:W1:Y:S02]  /*18020*/  SHFL.IDX P0, R123, R88, R89, R90 ;  /* 0x00000059587b7389 */ /* 0x000064000000005a */
[----:B01----:R-:W-:Y:S05]  /*18030*/  ENDCOLLECTIVE ;  /* 0x000000000000791b */ /* 0x003fea0003800000 */
.L_x_506:
[-C--:B------:R-:W-:Y:S01]  /*18040*/  FFMA R99, R8, R28.reuse, R99 ;  /* 0x0000001c08637223 */ /* 0x080fe20000000063 */
[----:B------:R-:W-:Y:S01]  /*18050*/  FFMA R100, R27, R28, R100 ;  /* 0x0000001c1b647223 */ /* 0x000fe20000000064 */
[----:B------:R-:W-:Y:S02]  /*18060*/  MOV R88, R30 ;  /* 0x0000001e00587202 */ /* 0x000fe40000000f00 */
[----:B------:R-:W-:-:S07]  /*18070*/  MOV R128, R123 ;  /* 0x0000007b00807202 */ /* 0x000fce0000000f00 */
[----:B------:R-:W-:Y:S05]  /*18080*/  WARPSYNC.COLLECTIVE R91, `(.L_x_507) ;  /* 0x000000005b087348 */ /* 0x000fea0003c00000 */
[----:B------:R0:W1:Y:S02]  /*18090*/  SHFL.IDX P0, R123, R88, R89, R90 ;  /* 0x00000059587b7389 */ /* 0x000064000000005a */
[----:B01----:R-:W-:Y:S05]  /*180a0*/  ENDCOLLECTIVE ;  /* 0x000000000000791b */ /* 0x003fea0003800000 */
.L_x_507:
[-C--:B------:R-:W-:Y:S01]  /*180b0*/  FFMA R101, R8, R128.reuse, R101 ;  /* 0x0000008008657223 */ /* 0x080fe20000000065 */
[----:B------:R-:W-:Y:S01]  /*180c0*/  FFMA R102, R27, R128, R102 ;  /* 0x000000801b667223 */ /* 0x000fe20000000066 */
[----:B------:R-:W-:Y:S02]  /*180d0*/  MOV R88, R31 ;  /* 0x0000001f00587202 */ /* 0x000fe40000000f00 */
[----:B------:R-:W-:-:S07]  /*180e0*/  MOV R30, R123 ;  /* 0x0000007b001e7202 */ /* 0x000fce0000000f00 */
[----:B------:R-:W-:Y:S05]  /*180f0*/  WARPSYNC.COLLECTIVE R91, `(.L_x_508) ;  /* 0x000000005b087348 */ /* 0x000fea0003c00000 */
[----:B------:R0:W1:Y:S02]  /*18100*/  SHFL.IDX P0, R123, R88, R89, R90 ;  /* 0x00000059587b7389 */ /* 0x000064000000005a */
[----:B01----:R-:W-:Y:S05]  /*18110*/  ENDCOLLECTIVE ;  /* 0x000000000000791b */ /* 0x003fea0003800000 */
.L_x_508:
[-C--:B------:R-:W-:Y:S01]  /*18120*/  FFMA R103, R8, R30.reuse, R103 ;  /* 0x0000001e08677223 */ /* 0x080fe20000000067 */
[----:B------:R-:W-:Y:S01]  /*18130*/  FFMA R104, R27, R30, R104 ;  /* 0x0000001e1b687223 */ /* 0x000fe20000000068 */
[----:B------:R-:W-:Y:S02]  /*18140*/  MOV R88, R32 ;  /* 0x0000002000587202 */ /* 0x000fe40000000f00 */
[----:B------:R-:W-:-:S07]  /*18150*/  MOV R130, R123 ;  /* 0x0000007b00827202 */ /* 0x000fce0000000f00 */
[----:B------:R-:W-:Y:S05]  /*18160*/  WARPSYNC.COLLECTIVE R91, `(.L_x_509) ;  /* 0x000000005b087348 */ /* 0x000fea0003c00000 */
[----:B------:R0:W1:Y:S02]  /*18170*/  SHFL.IDX P0, R123, R88, R89, R90 ;  /* 0x00000059587b7389 */ /* 0x000064000000005a */
[----:B01----:R-:W-:Y:S05]  /*18180*/  ENDCOLLECTIVE ;  /* 0x000000000000791b */ /* 0x003fea0003800000 */
.L_x_509:
[-C--:B------:R-:W-:Y:S01]  /*18190*/  FFMA R105, R8, R130.reuse, R105 ;  /* 0x0000008208697223 */ /* 0x080fe20000000069 */
[----:B------:R-:W-:Y:S01]  /*181a0*/  FFMA R106, R27, R130, R106 ;  /* 0x000000821b6a7223 */ /* 0x000fe2000000006a */
[----:B------:R-:W-:Y:S02]  /*181b0*/  MOV R88, R34 ;  /* 0x0000002200587202 */ /* 0x000fe40000000f00 */
[----:B------:R-:W-:-:S07]  /*181c0*/  MOV R32, R123 ;  /* 0x0000007b00207202 */ /* 0x000fce0000000f00 */
[----:B------:R-:W-:Y:S05]  /*181d0*/  WARPSYNC.COLLECTIVE R91, `(.L_x_510) ;  /* 0x000000005b087348 */ /* 0x000fea0003c00000 */
[----:B------:R0:W1:Y:S02]  /*181e0*/  SHFL.IDX P0, R123, R88, R89, R90 ;  /* 0x00000059587b7389 */ /* 0x000064000000005a */
[----:B01----:R-:W-:Y:S05]  /*181f0*/  ENDCOLLECTIVE ;  /* 0x000000000000791b */ /* 0x003fea0003800000 */
.L_x_510:
[-C--:B------:R-:W-:Y:S01]  /*18200*/  FFMA R107, R8, R32.reuse, R107 ;  /* 0x00000020086b7223 */ /* 0x080fe2000000006b */
[----:B------:R-:W-:Y:S01]  /*18210*/  FFMA R108, R27, R32, R108 ;  /* 0x000000201b6c7223 */ /* 0x000fe2000000006c */
[----:B------:R-:W-:Y:S02]  /*18220*/  MOV R88, R35 ;  /* 0x0000002300587202 */ /* 0x000fe40000000f00 */
[----:B------:R-:W-:-:S07]  /*18230*/  MOV R34, R123 ;  /* 0x0000007b00227202 */ /* 0x000fce0000000f00 */
[----:B------:R-:W-:Y:S05]  /*18240*/  WARPSYNC.COLLECTIVE R91, `(.L_x_511) ;  /* 0x000000005b087348 */ /* 0x000fea0003c00000 */
[----:B------:R0:W1:Y:S02]  /*18250*/  SHFL.IDX P0, R123, R88, R89, R90 ;  /* 0x00000059587b7389 */ /* 0x000064000000005a */
[----:B01----:R-:W-:Y:S05]  /*18260*/  ENDCOLLECTIVE ;  /* 0x000000000000791b */ /* 0x003fea0003800000 */
.L_x_511:
[-C--:B------:R-:W-:Y:S01]  /*18270*/  FFMA R109, R8, R34.reuse, R109 ;  /* 0x00000022086d7223 */ /* 0x080fe2000000006d */
[----:B------:R-:W-:Y:S01]  /*18280*/  FFMA R110, R27, R34, R110 ;  /* 0x000000221b6e7223 */ /* 0x000fe2000000006e */
[----:B------:R-:W-:Y:S02]  /*18290*/  MOV R88, R36 ;  /* 0x0000002400587202 */ /* 0x000fe40000000f00 */
[----:B------:R-:W-:-:S07]  /*182a0*/  MOV R132, R123 ;  /* 0x0000007b00847202 */ /* 0x000fce0000000f00 */
[----:B------:R-:W-:Y:S05]  /*182b0*/  WARPSYNC.COLLECTIVE R91, `(.L_x_512) ;  /* 0x000000005b087348 */ /* 0x000fea0003c00000 */
[----:B------:R0:W1:Y:S02]  /*182c0*/  SHFL.IDX P0, R123, R88, R89, R90 ;  /* 0x00000059587b7389 */ /* 0x000064000000005a */
[----:B01----:R-:W-:Y:S05]  /*182d0*/  ENDCOLLECTIVE ;  /* 0x000000000000791b */ /* 0x003fea0003800000 */
.L_x_512:
[-C--:B------:R-:W-:Y:S01]  /*182e0*/  FFMA R111, R8, R132.reuse, R111 ;  /* 0x00000084086f7223 */ /* 0x080fe2000000006f */
[----:B------:R-:W-:Y:S01]  /*182f0*/  FFMA R112, R27, R132, R112 ;  /* 0x000000841b707223 */ /* 0x000fe20000000070 */
[----:B------:R-:W-:Y:S02]  /*18300*/  MOV R88, R37 ;  /* 0x0000002500587202 */ /* 0x000fe40000000f00 */
[----:B------:R-:W-:-:S07]  /*18310*/  MOV R36, R123 ;  /* 0x0000007b00247202 */ /* 0x000fce0000000f00 */
[----:B------:R-:W-:Y:S05]  /*18320*/  WARPSYNC.COLLECTIVE R91, `(.L_x_513) ;  /* 0x000000005b087348 */ /* 0x000fea0003c00000 */
[----:B------:R0:W1:Y:S02]  /*18330*/  SHFL.IDX P0, R123, R88, R89, R90 ;  /* 0x00000059587b7389 */ /* 0x000064000000005a */
[----:B01----:R-:W-:Y:S05]  /*18340*/  ENDCOLLECTIVE ;  /* 0x000000000000791b */ /* 0x003fea0003800000 */
.L_x_513:
[-C--:B------:R-:W-:Y:S01]  /*18350*/  FFMA R113, R8, R36.reuse, R113 ;  /* 0x0000002408717223 */ /* 0x080fe20000000071 */
[----:B------:R-:W-:Y:S01]  /*18360*/  FFMA R114, R27, R36, R114 ;  /* 0x000000241b727223 */ /* 0x000fe20000000072 */
[----:B------:R-:W-:Y:S02]  /*18370*/  MOV R88, R38 ;  /* 0x0000002600587202 */ /* 0x000fe40000000f00 */
[----:B------:R-:W-:-:S07]  /*18380*/  MOV R134, R123 ;  /* 0x0000007b00867202 */ /* 0x000fce0000000f00 */
[----:B------:R-:W-:Y:S05]  /*18390*/  WARPSYNC.COLLECTIVE R91, `(.L_x_514) ;  /* 0x000000005b087348 */ /* 0x000fea0003c00000 */
[----:B------:R0:W1:Y:S02]  /*183a0*/  SHFL.IDX P0, R123, R88, R89, R90 ;  /* 0x00000059587b7389 */ /* 0x000064000000005a */
[----:B01----:R-:W-:Y:S05]  /*183b0*/  ENDCOLLECTIVE ;  /* 0x000000000000791b */ /* 0x003fea0003800000 */
.L_x_514:
[-C--:B------:R-:W-:Y:S01]  /*183c0*/  FFMA R115, R8, R134.reuse, R115 ;  /* 0x0000008608737223 */ /* 0x080fe20000000073 */
[----:B------:R-:W-:Y:S01]  /*183d0*/  FFMA R116, R27, R134, R116 ;  /* 0x000000861b747223 */ /* 0x000fe20000000074 */
[----:B------:R-:W-:Y:S02]  /*183e0*/  MOV R88, R39 ;  /* 0x0000002700587202 */ /* 0x000fe40000000f00 */
[----:B------:R-:W-:-:S07]  /*183f0*/  MOV R38, R123 ;  /* 0x0000007b00267202 */ /* 0x000fce0000000f00 */
[----:B------:R-:W-:Y:S05]  /*18400*/  WARPSYNC.COLLECTIVE R91, `(.L_x_515) ;  /* 0x000000005b087348 */ /* 0x000fea0003c00000 */
[----:B------:R0:W1:Y:S02]  /*18410*/  SHFL.IDX P0, R123, R88, R89, R90 ;  /* 0x00000059587b7389 */ /* 0x000064000000005a */
[----:B01----:R-:W-:Y:S05]  /*18420*/  ENDCOLLECTIVE ;  /* 0x000000000000791b */ /* 0x003fea0003800000 */
.L_x_515:
[-C--:B------:R-:W-:Y:S01]  /*18430*/  FFMA R117, R8, R38.reuse, R117 ;  /* 0x0000002608757223 */ /* 0x080fe20000000075 */
[----:B------:R-:W-:Y:S01]  /*18440*/  FFMA R118, R27, R38, R118 ;  /* 0x000000261b767223 */ /* 0x000fe20000000076 */
[----:B------:R-:W-:Y:S02]  /*18450*/  MOV R88, R40 ;  /* 0x0000002800587202 */ /* 0x000fe40000000f00 */
[----:B------:R-:W-:-:S07]  /*18460*/  MOV R4, R123 ;  /* 0x0000007b00047202 */ /* 0x000fce0000000f00 */
[----:B------:R-:W-:Y:S05]  /*18470*/  WARPSYNC.COLLECTIVE R91, `(.L_x_516) ;  /* 0x000000005b087348 */ /* 0x000fea0003c00000 */
[----:B------:R0:W1:Y:S02]  /*18480*/  SHFL.IDX P0, R123, R88, R89, R90 ;  /* 0x00000059587b7389 */ /* 0x000064000000005a */
[----:B01----:R-:W-:Y:S05]  /*18490*/  ENDCOLLECTIVE ;  /* 0x000000000000791b */ /* 0x003fea0003800000 */
.L_x_516:
[-C--:B------:R-:W-:Y:S01]  /*184a0*/  FFMA R119, R8, R4.reuse, R119 ;  /* 0x0000000408777223 */ /* 0x080fe20000000077 */
[----:B------:R-:W-:Y:S01]  /*184b0*/  FFMA R120, R27, R4, R120 ;  /* 0x000000041b787223 */ /* 0x000fe20000000078 */
[----:B------:R-:W-:Y:S02]  /*184c0*/  MOV R88, R41 ;  /* 0x0000002900587202 */ /* 0x000fe40000000f00 */
[----:B------:R-:W-:-:S07]  /*184d0*/  MOV R40, R123 ;  /* 0x0000007b00287202 */ /* 0x000fce0000000f00 */
[----:B------:R-:W-:Y:S05]  /*184e0*/  WARPSYNC.COLLECTIVE R91, `(.L_x_517) ;  /* 0x000000005b087348 */ /* 0x000fea0003c00000 */
[----:B------:R0:W1:Y:S02]  /*184f0*/  SHFL.IDX P0, R123, R88, R89, R90 ;  /* 0x00000059587b7389 */ /* 0x000064000000005a */
[----:B01----:R-:W-:Y:S05]  /*18500*/  ENDCOLLECTIVE ;  /* 0x000000000000791b */ /* 0x003fea0003800000 */
.L_x_517:
[-C--:B------:R-:W-:Y:S01]  /*18510*/  FFMA R121, R8, R40.reuse, R121 ;  /* 0x0000002808797223 */ /* 0x080fe20000000079 */
[----:B------:R-:W-:Y:S01]  /*18520*/  FFMA R87, R27, R40, R87 ;  /* 0x000000281b577223 */ /* 0x000fe20000000057 */
[----:B------:R-:W-:Y:S02]  /*18530*/  MOV R88, R42 ;  /* 0x0000002a00587202 */ /* 0x000fe40000000f00 */
[----:B------:R-:W-:-:S07]  /*18540*/  MOV R41, R123 ;  /* 0x0000007b00297202 */ /* 0x000fce0000000f00 */
[----:B------:R-:W-:Y:S05]  /*18550*/  WARPSYNC.COLLECTIVE R91, `(.L_x_518) ;  /* 0x000000005b087348 */ /* 0x000fea0003c00000 */
[----:B------:R0:W1:Y:S02]  /*18560*/  SHFL.IDX P0, R123, R88, R89, R90 ;  /* 0x00000059587b7389 */ /* 0x000064000000005a */
[----:B01----:R-:W-:Y:S05]  /*18570*/  ENDCOLLECTIVE ;  /* 0x000000000000791b */ /* 0x003fea0003800000 */
.L_x_518:
[-C--:B------:R-:W-:Y:S01]  /*18580*/  FFMA R80, R8, R41.reuse, R80 ;  /* 0x0000002908507223 */ /* 0x080fe20000000050 */
[----:B------:R-:W-:Y:S01]  /*18590*/  FFMA R78, R27, R41, R78 ;  /* 0x000000291b4e7223 */ /* 0x000fe2000000004e */
[----:B------:R-:W-:Y:S06]  /*185a0*/  BRA `(.L_x_519) ;  /* 0xffffff0400487947 */ /* 0x000fec000383ffff */
.L_x_520:
[----:B------:R-:W-:-:S00]  /*185b0*/  BRA `(.L_x_520) ;  /* 0xfffffffc00fc7947 */ /* 0x000fc0000383ffff */
[----:B------:R-:W-:-:S00]  /*185c0*/  NOP ;  /* 0x0000000000007918 */ /* 0x000fc00000000000 */
        /* <DEDUP_REMOVED lines=11> */
.L_x_4168:


//--------------------- .text._Z13_spmm_conv_12PKfPfiiPKiS3_S3_S0_ --------------------------
	.section	.text._Z13_spmm_conv_12PKfPfiiPKiS3_S3_S0_,"ax",@progbits
	.align	128
        .global         _Z13_spmm_conv_12PKfPfiiPKiS3_S3_S0_
        .type           _Z13_spmm_conv_12PKfPfiiPKiS3_S3_S0_,@function
        .size           _Z13_spmm_conv_12PKfPfiiPKiS3_S3_S0_,(.L_x_4169 - _Z13_spmm_conv_12PKfPfiiPKiS3_S3_S0_)
        .other          _Z13_spmm_conv_12PKfPfiiPKiS3_S3_S0_,@"STO_CUDA_ENTRY STV_DEFAULT"
_Z13_spmm_conv_12PKfPfiiPKiS3_S3_S0_:
.text._Z13_spmm_conv_12PKfPfiiPKiS3_S3_S0_:
        /* <DEDUP_REMOVED lines=69> */
.L_x_526:
        /* <DEDUP_REMOVED lines=121> */
.L_x_524:
[----:B------:R-:W-:Y:S05]  /*0be0*/  BSYNC.RECONVERGENT B1 ;  /* 0x0000000000017941 */ /* 0x000fea0003800200 */
.L_x_523:
        /* <DEDUP_REMOVED lines=845> */
.L_x_803:
        /* <DEDUP_REMOVED lines=8> */
.L_x_522:
[----:B------:R-:W-:Y:S05]  /*4140*/  BSYNC B0 ;  /* 0x0000000000007941 */ /* 0x000fea0003800000 */
.L_x_521:
        /* <DEDUP_REMOVED lines=129> */
.L_x_528:
[----:B------:R-:W-:Y:S05]  /*4960*/  BSYNC.RECONVERGENT B0 ;  /* 0x0000000000007941 */ /* 0x000fea0003800200 */
.L_x_527:
        /* <DEDUP_REMOVED lines=669> */
.L_x_937:
[-C--:B------:R-:W-:Y:S01]  /*7340*/  FFMA R76, R47, R123.reuse, R44 ;  /* 0x0000007b2f4c7223 */ /* 0x080fe2000000002c */
[----:B------:R-:W-:-:S07]  /*7350*/  FFMA R0, R43, R123, R0 ;  /* 0x0000007b2b007223 */ /* 0x000fce0000000000 */
.L_x_530:
[----:B------:R-:W-:Y:S05]  /*7360*/  BSYNC B0 ;  /* 0x0000000000007941 */ /* 0x000fea0003800000 */
.L_x_529:
        /* <DEDUP_REMOVED lines=264> */
.L_x_1005:
[-C--:B------:R-:W-:Y:S01]  /*83f0*/  FFMA R76, R5, R123.reuse, R76 ;  /* 0x0000007b054c7223 */ /* 0x080fe2000000004c */
[----:B------:R-:W-:Y:S01]  /*8400*/  FFMA R0, R4, R123, R43 ;  /* 0x0000007b04007223 */ /* 0x000fe2000000002b */
[----:B------:R-:W-:Y:S02]  /*8410*/  MOV R80, R136 ;  /* 0x0000008800507202 */ /* 0x000fe40000000f00 */
[----:B------:R-:W-:-:S07]  /*8420*/  MOV R78, R125 ;  /* 0x0000007d004e7202 */ /* 0x000fce0000000f00 */
.L_x_533:
[----:B------:R-:W-:Y:S05]  /*8430*/  BSYNC B0 ;  /* 0x0000000000007941 */ /* 0x000fea0003800000 */
.L_x_532:
        /* <DEDUP_REMOVED lines=105> */
.L_x_1040:
[-C--:B------:R-:W-:Y:S01]  /*8ad0*/  FFMA R76, R8, R123.reuse, R76 ;  /* 0x0000007b084c7223 */ /* 0x080fe2000000004c */
[----:B------:R-:W-:-:S07]  /*8ae0*/  FFMA R0, R27, R123, R0 ;  /* 0x0000007b1b007223 */ /* 0x000fce0000000000 */
.L_x_536:
[----:B------:R-:W-:Y:S05]  /*8af0*/  BSYNC B0 ;  /* 0x0000000000007941 */ /* 0x000fea0003800000 */
.L_x_535:
        /* <DEDUP_REMOVED lines=175> */
.L_x_525:
        /* <DEDUP_REMOVED lines=8> */
.L_x_539:
[----:B------:R-:W-:Y:S05]  /*9670*/  BSYNC B1 ;  /* 0x0000000000017941 */ /* 0x000fea0003800000 */
.L_x_538:
        /* <DEDUP_REMOVED lines=14> */
.L_x_540:
        /* <DEDUP_REMOVED lines=9> */
.L_x_541:
[----:B------:R-:W-:Y:S02]  /*97f0*/  MOV R89, R86 ;  /* 0x0000005600597202 */ /* 0x000fe40000000f00 */
[----:B------:R-:W-:-:S07]  /*9800*/  MOV R85, R123 ;  /* 0x0000007b00557202 */ /* 0x000fce0000000f00 */
[----:B------:R-:W-:Y:S05]  /*9810*/  WARPSYNC.COLLECTIVE R91, `(.L_x_542) ;  /* 0x000000005b087348 */ /* 0x000fea0003c00000 */
[----:B------:R0:W1:Y:S02]  /*9820*/  SHFL.IDX P0, R123, R88, R89, R90 ;  /* 0x00000059587b7389 */ /* 0x000064000000005a */
[----:B01----:R-:W-:Y:S05]  /*9830*/  ENDCOLLECTIVE ;  /* 0x000000000000791b */ /* 0x003fea0003800000 */
.L_x_542:
[----:B------:R-:W-:Y:S02]  /*9840*/  MOV R89, R84 ;  /* 0x0000005400597202 */ /* 0x000fe40000000f00 */
[----:B------:R-:W-:-:S07]  /*9850*/  MOV R83, R123 ;  /* 0x0000007b00537202 */ /* 0x000fce0000000f00 */
[----:B------:R-:W-:Y:S05]  /*9860*/  WARPSYNC.COLLECTIVE R91, `(.L_x_543) ;  /* 0x000000005b087348 */ /* 0x000fea0003c00000 */
[----:B------:R0:W1:Y:S02]  /*9870*/  SHFL.IDX P0, R123, R88, R89, R90 ;  /* 0x00000059587b7389 */ /* 0x000064000000005a */
[----:B01----:R-:W-:Y:S05]  /*9880*/  ENDCOLLECTIVE ;  /* 0x000000000000791b */ /* 0x003fea0003800000 */
.L_x_543:
[----:B------:R-:W-:Y:S02]  /*9890*/  MOV R89, R82 ;  /* 0x0000005200597202 */ /* 0x000fe40000000f00 */
[----:B------:R-:W-:-:S07]  /*98a0*/  MOV R79, R123 ;  /* 0x0000007b004f7202 */ /* 0x000fce0000000f00 */
[----:B------:R-:W-:Y:S05]  /*98b0*/  WARPSYNC.COLLECTIVE R91, `(.L_x_544) ;  /* 0x000000005b087348 */ /* 0x000fea0003c00000 */
[----:B------:R0:W1:Y:S02]  /*98c0*/  SHFL.IDX P0, R123, R88, R89, R90 ;  /* 0x00000059587b7389 */ /* 0x000064000000005a */
[----:B01----:R-:W-:Y:S05]  /*98d0*/  ENDCOLLECTIVE ;  /* 0x000000000000791b */ /* 0x003fea0003800000 */
.L_x_544:
[----:B------:R-:W-:Y:S02]  /*98e0*/  MOV R89, R46 ;  /* 0x0000002e00597202 */ /* 0x000fe40000000f00 */
[----:B------:R-:W-:-:S07]  /*98f0*/  MOV R49, R123 ;  /* 0x0000007b00317202 */ /* 0x000fce0000000f00 */
[----:B------:R-:W-:Y:S05]  /*9900*/  WARPSYNC.COLLECTIVE R91, `(.L_x_545) ;  /* 0x000000005b087348 */ /* 0x000fea0003c00000 */
[----:B------:R0:W1:Y:S02]  /*9910*/  SHFL.IDX P0, R123, R88, R89, R90 ;  /* 0x00000059587b7389 */ /* 0x000064000000005a */
[----:B01----:R-:W-:Y:S05]  /*9920*/  ENDCOLLECTIVE ;  /* 0x000000000000791b */ /* 0x003fea0003800000 */
.L_x_545:
[----:B------:R-:W-:Y:S02]  /*9930*/  MOV R89, R44 ;  /* 0x0000002c00597202 */ /* 0x000fe40000000f00 */
[----:B------:R-:W-:-:S07]  /*9940*/  MOV R47, R123 ;  /* 0x0000007b002f7202 */ /* 0x000fce0000000f00 */
[----:B------:R-:W-:Y:S05]  /*9950*/  WARPSYNC.COLLECTIVE R91, `(.L_x_546) ;  /* 0x000000005b087348 */ /* 0x000fea0003c00000 */
[----:B------:R0:W1:Y:S02]  /*9960*/  SHFL.IDX P0, R123, R88, R89, R90 ;  /* 0x00000059587b7389 */ /* 0x000064000000005a */
[----:B01----:R-:W-:Y:S05]  /*9970*/  ENDCOLLECTIVE ;  /* 0x000000000000791b */ /* 0x003fea0003800000 */
.L_x_546:
[----:B------:R-:W-:Y:S02]  /*9980*/  MOV R88, R43 ;  /* 0x0000002b00587202 */ /* 0x000fe40000000f00 */
[----:B------:R-:W-:Y:S02]  /*9990*/  MOV R89, R128 ;  /* 0x0000008000597202 */ /* 0x000fe40000000f00 */
[----:B------:R-:W-:-:S07]  /*99a0*/  MOV R45, R123 ;  /* 0x0000007b002d7202 */ /* 0x000fce0000000f00 */
[----:B------:R-:W-:Y:S05]  /*99b0*/  WARPSYNC.COLLECTIVE R91, `(.L_x_547) ;  /* 0x000000005b087348 */ /* 0x000fea0003c00000 */
[----:B------:R0:W1:Y:S02]  /*99c0*/  SHFL.IDX P0, R123, R88, R89, R90 ;  /* 0x00000059587b7389 */ /* 0x000064000000005a */
[----:B01----:R-:W-:Y:S05]  /*99d0*/  ENDCOLLECTIVE ;  /* 0x000000000000791b */ /* 0x003fea0003800000 */
.L_x_547:
[----:B------:R-:W-:Y:S02]  /*99e0*/  MOV R88, R33 ;  /* 0x0000002100587202 */ /* 0x000fe40000000f00 */
[----:B------:R-:W-:-:S07]  /*99f0*/  MOV R136, R123 ;  /* 0x0000007b00887202 */ /* 0x000fce0000000f00 */
[----:B------:R-:W-:Y:S05]  /*9a00*/  WARPSYNC.COLLECTIVE R91, `(.L_x_548) ;  /* 0x000000005b087348 */ /* 0x000fea0003c00000 */
[----:B------:R0:W1:Y:S02]  /*9a10*/  SHFL.IDX P0, R123, R88, R89, R90 ;  /* 0x00000059587b7389 */ /* 0x000064000000005a */
[----:B01----:R-:W-:Y:S05]  /*9a20*/  ENDCOLLECTIVE ;  /* 0x000000000000791b */ /* 0x003fea0003800000 */
.L_x_548:
        /* <DEDUP_REMOVED lines=8> */
.L_x_549:
[----:B------:R-:W-:Y:S02]  /*9ab0*/  MOV R88, R12 ;  /* 0x0000000c00587202 */ /* 0x000fe40000000f00 */
[----:B------:R-:W-:-:S07]  /*9ac0*/  MOV R138, R123 ;  /* 0x0000007b008a7202 */ /* 0x000fce0000000f00 */
[----:B------:R-:W-:Y:S05]  /*9ad0*/  WARPSYNC.COLLECTIVE R91, `(.L_x_550) ;  /* 0x000000005b087348 */ /* 0x000fea0003c00000 */
[----:B------:R0:W1:Y:S02]  /*9ae0*/  SHFL.IDX P0, R123, R88, R89, R90 ;  /* 0x00000059587b7389 */ /* 0x000064000000005a */
[----:B01----:R-:W-:Y:S05]  /*9af0*/  ENDCOLLECTIVE ;  /* 0x000000000000791b */ /* 0x003fea0003800000 */
.L_x_550:
[-C--:B------:R-:W-:Y:S01]  /*9b00*/  FFMA R50, R126, R138.reuse, R51 ;  /* 0x0000008a7e327223 */ /* 0x080fe20000000033 */
[----:B------:R-:W-:Y:S01]  /*9b10*/  FFMA R51, R125, R138, R52 ;  /* 0x0000008a7d337223 */ /* 0x000fe20000000034 */
[----:B------:R-:W-:Y:S02]  /*9b20*/  MOV R88, R13 ;  /* 0x0000000d00587202 */ /* 0x000fe40000000f00 */
[----:B------:R-:W-:-:S07]  /*9b30*/  MOV R140, R123 ;  /* 0x0000007b008c7202 */ /* 0x000fce0000000f00 */
[----:B------:R-:W-:Y:S05]  /*9b40*/  WARPSYNC.COLLECTIVE R91, `(.L_x_551) ;  /* 0x000000005b087348 */ /* 0x000fea0003c00000 */
[----:B------:R0:W1:Y:S02]  /*9b50*/  SHFL.IDX P0, R123, R88, R89, R90 ;  /* 0x00000059587b7389 */ /* 0x000064000000005a */
[----:B01----:R-:W-:Y:S05]  /*9b60*/  ENDCOLLECTIVE ;  /* 0x000000000000791b */ /* 0x003fea0003800000 */
.L_x_551:
[-C--:B------:R-:W-:Y:S01]  /*9b70*/  FFMA R52, R126, R140.reuse, R53 ;  /* 0x0000008c7e347223 */ /* 0x080fe20000000035 */
[----:B------:R-:W-:Y:S01]  /*9b80*/  FFMA R53, R125, R140, R54 ;  /* 0x0000008c7d357223 */ /* 0x000fe20000000036 */
[----:B------:R-:W-:Y:S02]  /*9b90*/  MOV R88, R14 ;  /* 0x0000000e00587202 */ /* 0x000fe40000000f00 */
[----:B------:R-:W-:-:S07]  /*9ba0*/  MOV R142, R123 ;  /* 0x0000007b008e7202 */ /* 0x000fce0000000f00 */
[----:B------:R-:W-:Y:S05]  /*9bb0*/  WARPSYNC.COLLECTIVE R91, `(.L_x_552) ;  /* 0x000000005b087348 */ /* 0x000fea0003c00000 */
[----:B------:R0:W1:Y:S02]  /*9bc0*/  SHFL.IDX P0, R123, R88, R89, R90 ;  /* 0x00000059587b7389 */ /* 0x000064000000005a */
[----:B01----:R-:W-:Y:S05]  /*9bd0*/  ENDCOLLECTIVE ;  /* 0x000000000000791b */ /* 0x003fea0003800000 */
.L_x_552:
[-C--:B------:R-:W-:Y:S01]  /*9be0*/  FFMA R54, R126, R142.reuse, R55 ;  /* 0x0000008e7e367223 */ /* 0x080fe20000000037 */
[----:B------:R-:W-:Y:S01]  /*9bf0*/  FFMA R55, R125, R142, R56 ;  /* 0x0000008e7d377223 */ /* 0x000fe20000000038 */
[----:B------:R-:W-:Y:S02]  /*9c00*/  MOV R88, R15 ;  /* 0x0000000f00587202 */ /* 0x000fe40000000f00 */
[----:B------:R-:W-:-:S07]  /*9c10*/  MOV R144, R123 ;  /* 0x0000007b00907202 */ /* 0x000fce0000000f00 */
[----:B------:R-:W-:Y:S05]  /*9c20*/  WARPSYNC.COLLECTIVE R91, `(.L_x_553) ;  /* 0x000000005b087348 */ /* 0x000fea0003c00000 */
[----:B------:R0:W1:Y:S02]  /*9c30*/  SHFL.IDX P0, R123, R88, R89, R90 ;  /* 0x00000059587b7389 */ /* 0x000064000000005a */
[----:B01----:R-:W-:Y:S05]  /*9c40*/  ENDCOLLECTIVE ;  /* 0x000000000000791b */ /* 0x003fea0003800000 */
.L_x_553:
[-C--:B------:R-:W-:Y:S01]  /*9c50*/  FFMA R56, R126, R144.reuse, R57 ;  /* 0x000000907e387223 */ /* 0x080fe20000000039 */
[----:B------:R-:W-:Y:S01]  /*9c60*/  FFMA R57, R125, R144, R58 ;  /* 0x000000907d397223 */ /* 0x000fe2000000003a */
[----:B------:R-:W-:Y:S02]  /*9c70*/  MOV R88, R16 ;  /* 0x0000001000587202 */ /* 0x000fe40000000f00 */
[----:B------:R-:W-:-:S07]  /*9c80*/  MOV R146, R123 ;  /* 0x0000007b00927202 */ /* 0x000fce0000000f00 */
[----:B------:R-:W-:Y:S05]  /*9c90*/  WARPSYNC.COLLECTIVE R91, `(.L_x_554) ;  /* 0x000000005b087348 */ /* 0x000fea0003c00000 */
[----:B------:R0:W1:Y:S02]  /*9ca0*/  SHFL.IDX P0, R123, R88, R89, R90 ;  /* 0x00000059587b7389 */ /* 0x000064000000005a */
[----:B01----:R-:W-:Y:S05]  /*9cb0*/  ENDCOLLECTIVE ;  /* 0x000000000000791b */ /* 0x003fea0003800000 */
.L_x_554:
[-C--:B------:R-:W-:Y:S01]  /*9cc0*/  FFMA R58, R126, R146.reuse, R59 ;  /* 0x000000927e3a7223 */ /* 0x080fe2000000003b */
[----:B------:R-:W-:Y:S01]  /*9cd0*/  FFMA R59, R125, R146, R60 ;  /* 0x000000927d3b7223 */ /* 0x000fe2000000003c */
[----:B------:R-:W-:Y:S02]  /*9ce0*/  MOV R88, R17 ;  /* 0x0000001100587202 */ /* 0x000fe40000000f00 */
[----:B------:R-:W-:-:S07]  /*9cf0*/  MOV R148, R123 ;  /* 0x0000007b00947202 */ /* 0x000fce0000000f00 */
[----:B------:R-:W-:Y:S05]  /*9d00*/  WARPSYNC.COLLECTIVE R91, `(.L_x_555) ;  /* 0x000000005b087348 */ /* 0x000fea0003c00000 */
[----:B------:R0:W1:Y:S02]  /*9d10*/  SHFL.IDX P0, R123, R88, R89, R90 ;  /* 0x00000059587b7389 */ /* 0x000064000000005a */
[----:B01----:R-:W-:Y:S05]  /*9d20*/  ENDCOLLECTIVE ;  /* 0x000000000000791b */ /* 0x003fea0003800000 */
.L_x_555:
        /* <DEDUP_REMOVED lines=8> */
.L_x_556:
[----:B------:R-:W-:Y:S02]  /*9db0*/  MOV R88, R19 ;  /* 0x0000001300587202 */ /* 0x000fe40000000f00 */
[----:B------:R-:W-:-:S07]  /*9dc0*/  MOV R10, R123 ;  /* 0x0000007b000a7202 */ /* 0x000fce0000000f00 */
[----:B------:R-:W-:Y:S05]  /*9dd0*/  WARPSYNC.COLLECTIVE R91, `(.L_x_557) ;  /* 0x000000005b087348 */ /* 0x000fea0003c00000 */
[----:B------:R0:W1:Y:S02]  /*9de0*/  SHFL.IDX P0, R123, R88, R89, R90 ;  /* 0x00000059587b7389 */ /* 0x000064000000005a */
[----:B01----:R-:W-:Y:S05]  /*9df0*/  ENDCOLLECTIVE ;  /* 0x000000000000791b */ /* 0x003fea0003800000 */
.L_x_557:
[-C--:B------:R-:W-:Y:S01]  /*9e00*/  FFMA R64, R126, R10.reuse, R65 ;  /* 0x0000000a7e407223 */ /* 0x080fe20000000041 */
[----:B------:R-:W-:Y:S01]  /*9e10*/  FFMA R65, R125, R10, R66 ;  /* 0x0000000a7d417223 */ /* 0x000fe20000000042 */
[----:B------:R-:W-:Y:S02]  /*9e20*/  MOV R88, R20 ;  /* 0x0000001400587202 */ /* 0x000fe40000000f00 */
[----:B------:R-:W-:-:S07]  /*9e30*/  MOV R136, R123 ;  /* 0x0000007b00887202 */ /* 0x000fce0000000f00 */
[----:B------:R-:W-:Y:S05]  /*9e40*/  WARPSYNC.COLLECTIVE R91, `(.L_x_558) ;  /* 0x000000005b087348 */ /* 0x000fea0003c00000 */
[----:B------:R0:W1:Y:S02]  /*9e50*/  SHFL.IDX P0, R123, R88, R89, R90 ;  /* 0x00000059587b7389 */ /* 0x000064000000005a */
[----:B01----:R-:W-:Y:S05]  /*9e60*/  ENDCOLLECTIVE ;  /* 0x000000000000791b */ /* 0x003fea0003800000 */
.L_x_558:
[-C--:B------:R-:W-:Y:S01]  /*9e70*/  FFMA R66, R126, R136.reuse, R67 ;  /* 0x000000887e427223 */ /* 0x080fe20000000043 */
[----:B------:R-:W-:Y:S01]  /*9e80*/  FFMA R67, R125, R136, R68 ;  /* 0x000000887d437223 */ /* 0x000fe20000000044 */
[----:B------:R-:W-:Y:S02]  /*9e90*/  MOV R88, R21 ;  /* 0x0000001500587202 */ /* 0x000fe40000000f00 */
[----:B------:R-:W-:-:S07]  /*9ea0*/  MOV R138, R123 ;  /* 0x0000007b008a7202 */ /* 0x000fce0000000f00 */
[----:B------:R-:W-:Y:S05]  /*9eb0*/  WARPSYNC.COLLECTIVE R91, `(.L_x_559) ;  /* 0x000000005b087348 */ /* 0x000fea0003c00000 */
[----:B------:R0:W1:Y:S02]  /*9ec0*/  SHFL.IDX P0, R123, R88, R89, R90 ;  /* 0x00000059587b7389 */ /* 0x000064000000005a */
[----:B01----:R-:W-:Y:S05]  /*9ed0*/  ENDCOLLECTIVE ;  /* 0x000000000000791b */ /* 0x003fea0003800000 */
.L_x_559:
[-C--:B------:R-:W-:Y:S01]  /*9ee0*/  FFMA R68, R126, R138.reuse, R69 ;  /* 0x0000008a7e447223 */ /* 0x080fe20000000045 */
[----:B------:R-:W-:Y:S01]  /*9ef0*/  FFMA R69, R125, R138, R70 ;  /* 0x0000008a7d457223 */ /* 0x000fe20000000046 */
[----:B------:R-:W-:Y:S02]  /*9f00*/  MOV R88, R22 ;  /* 0x0000001600587202 */ /* 0x000fe40000000f00 */
[----:B------:R-:W-:-:S07]  /*9f10*/  MOV R140, R123 ;  /* 0x0000007b008c7202 */ /* 0x000fce0000000f00 */
[----:B------:R-:W-:Y:S05]  /*9f20*/  WARPSYNC.COLLECTIVE R91, `(.L_x_560) ;  /* 0x000000005b087348 */ /* 0x000fea0003c00000 */
[----:B------:R0:W1:Y:S02]  /*9f30*/  SHFL.IDX P0, R123, R88, R89, R90 ;  /* 0x00000059587b7389 */ /* 0x000064000000005a */
[----:B01----:R-:W-:Y:S05]  /*9f40*/  ENDCOLLECTIVE ;  /* 0x000000000000791b */ /* 0x003fea0003800000 */
.L_x_560:
[-C--:B------:R-:W-:Y:S01]  /*9f50*/  FFMA R70, R126, R140.reuse, R71 ;  /* 0x0000008c7e467223 */ /* 0x080fe20000000047 */
[----:B------:R-:W-:Y:S01]  /*9f60*/  FFMA R71, R125, R140, R72 ;  /* 0x0000008c7d477223 */ /* 0x000fe20000000048 */
[----:B------:R-:W-:Y:S02]  /*9f70*/  MOV R88, R23 ;  /* 0x0000001700587202 */ /* 0x000fe40000000f00 */
[----:B------:R-:W-:-:S07]  /*9f80*/  MOV R142, R123 ;  /* 0x0000007b008e7202 */ /* 0x000fce0000000f00 */
[----:B------:R-:W-:Y:S05]  /*9f90*/  WARPSYNC.COLLECTIVE R91, `(.L_x_561) ;  /* 0x000000005b087348 */ /* 0x000fea0003c00000 */
[----:B------:R0:W1:Y:S02]  /*9fa0*/  SHFL.IDX P0, R123, R88, R89, R90 ;  /* 0x00000059587b7389 */ /* 0x000064000000005a */
[----:B01----:R-:W-:Y:S05]  /*9fb0*/  ENDCOLLECTIVE ;  /* 0x000000000000791b */ /* 0x003fea0003800000 */
.L_x_561:
[-C--:B------:R-:W-:Y:S01]  /*9fc0*/  FFMA R72, R126, R142.reuse, R73 ;  /* 0x0000008e7e487223 */ /* 0x080fe20000000049 */
[----:B------:R-:W-:Y:S01]  /*9fd0*/  FFMA R73, R125, R142, R74 ;  /* 0x0000008e7d497223 */ /* 0x000fe2000000004a */
[----:B------:R-:W-:Y:S02]  /*9fe0*/  MOV R88, R24 ;  /* 0x0000001800587202 */ /* 0x000fe40000000f00 */
[----:B------:R-:W-:-:S07]  /*9ff0*/  MOV R144, R123 ;  /* 0x0000007b00907202 */ /* 0x000fce0000000f00 */
[----:B------:R-:W-:Y:S05]  /*a000*/  WARPSYNC.COLLECTIVE R91, `(.L_x_562) ;  /* 0x000000005b087348 */ /* 0x000fea0003c00000 */
[----:B------:R0:W1:Y:S02]  /*a010*/  SHFL.IDX P0, R123, R88, R89, R90 ;  /* 0x00000059587b7389 */ /* 0x000064000000005a */
[----:B01----:R-:W-:Y:S05]  /*a020*/  ENDCOLLECTIVE ;  /* 0x000000000000791b */ /* 0x003fea0003800000 */
.L_x_562:
[-C--:B------:R-:W-:Y:S01]  /*a030*/  FFMA R74, R126, R144.reuse, R75 ;  /* 0x000000907e4a7223 */ /* 0x080fe2000000004b */
[----:B------:R-:W-:Y:S01]  /*a040*/  FFMA R75, R125, R144, R92 ;  /* 0x000000907d4b7223 */ /* 0x000fe2000000005c */
[----:B------:R-:W-:Y:S02]  /*a050*/  MOV R88, R25 ;  /* 0x0000001900587202 */ /* 0x000fe40000000f00 */
[----:B------:R-:W-:-:S07]  /*a060*/  MOV R146, R123 ;  /* 0x0000007b00927202 */ /* 0x000fce0000000f00 */
[----:B------:R-:W-:Y:S05]  /*a070*/  WARPSYNC.COLLECTIVE R91, `(.L_x_563) ;  /* 0x000000005b087348 */ /* 0x000fea0003c00000 */
[----:B------:R0:W1:Y:S02]  /*a080*/  SHFL.IDX P0, R123, R88, R89, R90 ;  /* 0x00000059587b7389 */ /* 0x000064000000005a */
[----:B01----:R-:W-:Y:S05]  /*a090*/  ENDCOLLECTIVE ;  /* 0x000000000000791b */ /* 0x003fea0003800000 */
.L_x_563:
        /* <DEDUP_REMOVED lines=8> */
.L_x_564:
[----:B------:R-:W-:Y:S02]  /*a120*/  MOV R88, R28 ;  /* 0x0000001c00587202 */ /* 0x000fe40000000f00 */
[----:B------:R-:W-:-:S07]  /*a130*/  MOV R10, R123 ;  /* 0x0000007b000a7202 */ /* 0x000fce0000000f00 */
[----:B------:R-:W-:Y:S05]  /*a140*/  WARPSYNC.COLLECTIVE R91, `(.L_x_565) ;  /* 0x000000005b087348 */ /* 0x000fea0003c00000 */
[----:B------:R0:W1:Y:S02]  /*a150*/  SHFL.IDX P0, R123, R88, R89, R90 ;  /* 0x00000059587b7389 */ /* 0x000064000000005a */
[----:B01----:R-:W-:Y:S05]  /*a160*/  ENDCOLLECTIVE ;  /* 0x000000000000791b */ /* 0x003fea0003800000 */
.L_x_565:
[-C--:B------:R-:W-:Y:S01]  /*a170*/  FFMA R96, R126, R10.reuse, R97 ;  /* 0x0000000a7e607223 */ /* 0x080fe20000000061 */
[----:B------:R-:W-:Y:S01]  /*a180*/  FFMA R97, R125, R10, R98 ;  /* 0x0000000a7d617223 */ /* 0x000fe20000000062 */
[----:B------:R-:W-:Y:S02]  /*a190*/  MOV R88, R29 ;  /* 0x0000001d00587202 */ /* 0x000fe40000000f00 */
[----:B------:R-:W-:-:S07]  /*a1a0*/  MOV R136, R123 ;  /* 0x0000007b00887202 */ /* 0x000fce0000000f00 */
[----:B------:R-:W-:Y:S05]  /*a1b0*/  WARPSYNC.COLLECTIVE R91, `(.L_x_566) ;  /* 0x000000005b087348 */ /* 0x000fea0003c00000 */
[----:B------:R0:W1:Y:S02]  /*a1c0*/  SHFL.IDX P0, R123, R88, R89, R90 ;  /* 0x00000059587b7389 */ /* 0x000064000000005a */
[----:B01----:R-:W-:Y:S05]  /*a1d0*/  ENDCOLLECTIVE ;  /* 0x000000000000791b */ /* 0x003fea0003800000 */
.L_x_566:
[-C--:B------:R-:W-:Y:S01]  /*a1e0*/  FFMA R98, R126, R136.reuse, R99 ;  /* 0x000000887e627223 */ /* 0x080fe20000000063 */
[----:B------:R-:W-:Y:S01]  /*a1f0*/  FFMA R99, R125, R136, R100 ;  /* 0x000000887d637223 */ /* 0x000fe20000000064 */
[----:B------:R-:W-:Y:S02]  /*a200*/  MOV R88, R30 ;  /* 0x0000001e00587202 */ /* 0x000fe40000000f00 */
[----:B------:R-:W-:-:S07]  /*a210*/  MOV R138, R123 ;  /* 0x0000007b008a7202 */ /* 0x000fce0000000f00 */
[----:B------:R-:W-:Y:S05]  /*a220*/  WARPSYNC.COLLECTIVE R91, `(.L_x_567) ;  /* 0x000000005b087348 */ /* 0x000fea0003c00000 */
[----:B------:R0:W1:Y:S02]  /*a230*/  SHFL.IDX P0, R123, R88, R89, R90 ;  /* 0x00000059587b7389 */ /* 0x000064000000005a */
[----:B01----:R-:W-:Y:S05]  /*a240*/  ENDCOLLECTIVE ;  /* 0x000000000000791b */ /* 0x003fea0003800000 */
.L_x_567:
[-C--:B------:R-:W-:Y:S01]  /*a250*/  FFMA R100, R126, R138.reuse, R101 ;  /* 0x0000008a7e647223 */ /* 0x080fe20000000065 */
[----:B------:R-:W-:Y:S01]  /*a260*/  FFMA R101, R125, R138, R102 ;  /* 0x0000008a7d657223 */ /* 0x000fe20000000066 */
[----:B------:R-:W-:Y:S02]  /*a270*/  MOV R88, R31 ;  /* 0x0000001f00587202 */ /* 0x000fe40000000f00 */
[----:B------:R-:W-:-:S07]  /*a280*/  MOV R140, R123 ;  /* 0x0000007b008c7202 */ /* 0x000fce0000000f00 */
[----:B------:R-:W-:Y:S05]  /*a290*/  WARPSYNC.COLLECTIVE R91, `(.L_x_568) ;  /* 0x000000005b087348 */ /* 0x000fea0003c00000 */
[----:B------:R0:W1:Y:S02]  /*a2a0*/  SHFL.IDX P0, R123, R88, R89, R90 ;  /* 0x00000059587b7389 */ /* 0x000064000000005a */
[----:B01----:R-:W-:Y:S05]  /*a2b0*/  ENDCOLLECTIVE ;  /* 0x000000000000791b */ /* 0x003fea0003800000 */
.L_x_568:
[-C--:B------:R-:W-:Y:S01]  /*a2c0*/  FFMA R102, R126, R140.reuse, R103 ;  /* 0x0000008c7e667223 */ /* 0x080fe20000000067 */
[----:B------:R-:W-:Y:S01]  /*a2d0*/  FFMA R103, R125, R140, R104 ;  /* 0x0000008c7d677223 */ /* 0x000fe20000000068 */
[----:B------:R-:W-:Y:S02]  /*a2e0*/  MOV R88, R32 ;  /* 0x0000002000587202 */ /* 0x000fe40000000f00 */
[----:B------:R-:W-:-:S07]  /*a2f0*/  MOV R142, R123 ;  /* 0x0000007b008e7202 */ /* 0x000fce0000000f00 */
[----:B------:R-:W-:Y:S05]  /*a300*/  WARPSYNC.COLLECTIVE R91, `(.L_x_569) ;  /* 0x000000005b087348 */ /* 0x000fea0003c00000 */
[----:B------:R0:W1:Y:S02]  /*a310*/  SHFL.IDX P0, R123, R88, R89, R90 ;  /* 0x00000059587b7389 */ /* 0x000064000000005a */
[----:B01----:R-:W-:Y:S05]  /*a320*/  ENDCOLLECTIVE ;  /* 0x000000000000791b */ /* 0x003fea0003800000 */
.L_x_569:
[-C--:B------:R-:W-:Y:S01]  /*a330*/  FFMA R104, R126, R142.reuse, R105 ;  /* 0x0000008e7e687223 */ /* 0x080fe20000000069 */
[----:B------:R-:W-:Y:S01]  /*a340*/  FFMA R105, R125, R142, R106 ;  /* 0x0000008e7d697223 */ /* 0x000fe2000000006a */
[----:B------:R-:W-:Y:S02]  /*a350*/  MOV R88, R34 ;  /* 0x0000002200587202 */ /* 0x000fe40000000f00 */
[----:B------:R-:W-:-:S07]  /*a360*/  MOV R144, R123 ;  /* 0x0000007b00907202 */ /* 0x000fce0000000f00 */
[----:B------:R-:W-:Y:S05]  /*a370*/  WARPSYNC.COLLECTIVE R91, `(.L_x_570) ;  /* 0x000000005b087348 */ /* 0x000fea0003c00000 */
[----:B------:R0:W1:Y:S02]  /*a380*/  SHFL.IDX P0, R123, R88, R89, R90 ;  /* 0x00000059587b7389 */ /* 0x000064000000005a */
[----:B01----:R-:W-:Y:S05]  /*a390*/  ENDCOLLECTIVE ;  /* 0x000000000000791b */ /* 0x003fea0003800000 */
.L_x_570:
[-C--:B------:R-:W-:Y:S01]  /*a3a0*/  FFMA R106, R126, R144.reuse, R107 ;  /* 0x000000907e6a7223 */ /* 0x080fe2000000006b */
[----:B------:R-:W-:Y:S01]  /*a3b0*/  FFMA R107, R125, R144, R108 ;  /* 0x000000907d6b7223 */ /* 0x000fe2000000006c */
[----:B------:R-:W-:Y:S02]  /*a3c0*/  MOV R88, R35 ;  /* 0x0000002300587202 */ /* 0x000fe40000000f00 */
[----:B------:R-:W-:-:S07]  /*a3d0*/  MOV R146, R123 ;  /* 0x0000007b00927202 */ /* 0x000fce0000000f00 */
[----:B------:R-:W-:Y:S05]  /*a3e0*/  WARPSYNC.COLLECTIVE R91, `(.L_x_571) ;  /* 0x000000005b087348 */ /* 0x000fea0003c00000 */
[----:B------:R0:W1:Y:S02]  /*a3f0*/  SHFL.IDX P0, R123, R88, R89, R90 ;  /* 0x00000059587b7389 */ /* 0x000064000000005a */
[----:B01----:R-:W-:Y:S05]  /*a400*/  ENDCOLLECTIVE ;  /* 0x000000000000791b */ /* 0x003fea0003800000 */
.L_x_571:
        /* <DEDUP_REMOVED lines=8> */
.L_x_572:
[----:B------:R-:W-:Y:S02]  /*a490*/  MOV R88, R37 ;  /* 0x0000002500587202 */ /* 0x000fe40000000f00 */
[----:B------:R-:W-:-:S07]  /*a4a0*/  MOV R10, R123 ;  /* 0x0000007b000a7202 */ /* 0x000fce0000000f00 */
[----:B------:R-:W-:Y:S05]  /*a4b0*/  WARPSYNC.COLLECTIVE R91, `(.L_x_573) ;  /* 0x000000005b087348 */ /* 0x000fea0003c00000 */
[----:B------:R0:W1:Y:S02]  /*a4c0*/  SHFL.IDX P0, R123, R88, R89, R90 ;  /* 0x00000059587b7389 */ /* 0x000064000000005a */
[----:B01----:R-:W-:Y:S05]  /*a4d0*/  ENDCOLLECTIVE ;  /* 0x000000000000791b */ /* 0x003fea0003800000 */
.L_x_573:
        /* <DEDUP_REMOVED lines=10> */
.L_x_574:
[-C--:B------:R-:W-:Y:S01]  /*a580*/  FFMA R114, R126, R136.reuse, R115 ;  /* 0x000000887e727223 */ /* 0x080fe20000000073 */
[----:B------:R-:W-:Y:S01]  /*a590*/  FFMA R115, R125, R136, R116 ;  /* 0x000000887d737223 */ /* 0x000fe20000000074 */
[----:B------:R-:W-:Y:S02]  /*a5a0*/  MOV R88, R39 ;  /* 0x0000002700587202 */ /* 0x000fe40000000f00 */
[----:B------:R-:W-:-:S07]  /*a5b0*/  MOV R138, R123 ;  /* 0x0000007b008a7202 */ /* 0x000fce0000000f00 */
[----:B------:R-:W-:Y:S05]  /*a5c0*/  WARPSYNC.COLLECTIVE R91, `(.L_x_575) ;  /* 0x000000005b087348 */ /* 0x000fea0003c00000 */
[----:B------:R0:W1:Y:S02]  /*a5d0*/  SHFL.IDX P0, R123, R88, R89, R90 ;  /* 0x00000059587b7389 */ /* 0x000064000000005a */
[----:B01----:R-:W-:Y:S05]  /*a5e0*/  ENDCOLLECTIVE ;  /* 0x000000000000791b */ /* 0x003fea0003800000 */
.L_x_575:
[-C--:B------:R-:W-:Y:S01]  /*a5f0*/  FFMA R116, R126, R138.reuse, R117 ;  /* 0x0000008a7e747223 */ /* 0x080fe20000000075 */
[----:B------:R-:W-:Y:S01]  /*a600*/  FFMA R117, R125, R138, R118 ;  /* 0x0000008a7d757223 */ /* 0x000fe20000000076 */
[----:B------:R-:W-:Y:S02]  /*a610*/  MOV R88, R40 ;  /* 0x0000002800587202 */ /* 0x000fe40000000f00 */
[----:B------:R-:W-:-:S07]  /*a620*/  MOV R140, R123 ;  /* 0x0000007b008c7202 */ /* 0x000fce0000000f00 */
[----:B------:R-:W-:Y:S05]  /*a630*/  WARPSYNC.COLLECTIVE R91, `(.L_x_576) ;  /* 0x000000005b087348 */ /* 0x000fea0003c00000 */
[----:B------:R0:W1:Y:S02]  /*a640*/  SHFL.IDX P0, R123, R88, R89, R90 ;  /* 0x00000059587b7389 */ /* 0x000064000000005a */
[----:B01----:R-:W-:Y:S05]  /*a650*/  ENDCOLLECTIVE ;  /* 0x000000000000791b */ /* 0x003fea0003800000 */
.L_x_576:
[-C--:B------:R-:W-:Y:S01]  /*a660*/  FFMA R118, R126, R140.reuse, R119 ;  /* 0x0000008c7e767223 */ /* 0x080fe20000000077 */
[----:B------:R-:W-:Y:S01]  /*a670*/  FFMA R119, R125, R140, R120 ;  /* 0x0000008c7d777223 */ /* 0x000fe20000000078 */
[----:B------:R-:W-:Y:S02]  /*a680*/  MOV R88, R41 ;  /* 0x0000002900587202 */ /* 0x000fe40000000f00 */
[----:B------:R-:W-:-:S07]  /*a690*/  MOV R142, R123 ;  /* 0x0000007b008e7202 */ /* 0x000fce0000000f00 */
[----:B------:R-:W-:Y:S05]  /*a6a0*/  WARPSYNC.COLLECTIVE R91, `(.L_x_577) ;  /* 0x000000005b087348 */ /* 0x000fea0003c00000 */
[----:B------:R0:W1:Y:S02]  /*a6b0*/  SHFL.IDX P0, R123, R88, R89, R90 ;  /* 0x00000059587b7389 */ /* 0x000064000000005a */
[----:B01----:R-:W-:Y:S05]  /*a6c0*/  ENDCOLLECTIVE ;  /* 0x000000000000791b */ /* 0x003fea0003800000 */
.L_x_577:
[-C--:B------:R-:W-:Y:S01]  /*a6d0*/  FFMA R120, R126, R142.reuse, R121 ;  /* 0x0000008e7e787223 */ /* 0x080fe20000000079 */
[----:B------:R-:W-:Y:S01]  /*a6e0*/  FFMA R87, R125, R142, R87 ;  /* 0x0000008e7d577223 */ /* 0x000fe20000000057 */
[----:B------:R-:W-:Y:S02]  /*a6f0*/  MOV R88, R42 ;  /* 0x0000002a00587202 */ /* 0x000fe40000000f00 */
[----:B------:R-:W-:-:S07]  /*a700*/  MOV R131, R123 ;  /* 0x0000007b00837202 */ /* 0x000fce0000000f00 */
[----:B------:R-:W-:Y:S05]  /*a710*/  WARPSYNC.COLLECTIVE R91, `(.L_x_578) ;  /* 0x000000005b087348 */ /* 0x000fea0003c00000 */
[----:B------:R0:W1:Y:S02]  /*a720*/  SHFL.IDX P0, R123, R88, R89, R90 ;  /* 0x00000059587b7389 */ /* 0x000064000000005a */
[----:B01----:R-:W-:Y:S05]  /*a730*/  ENDCOLLECTIVE ;  /* 0x000000000000791b */ /* 0x003fea0003800000 */
.L_x_578:
        /* <DEDUP_REMOVED lines=8> */
.L_x_579:
        /* <DEDUP_REMOVED lines=8> */
.L_x_580:
[----:B------:R-:W-:Y:S02]  /*a840*/  MOV R88, R27 ;  /* 0x0000001b00587202 */ /* 0x000fe40000000f00 */
[----:B------:R-:W-:-:S07]  /*a850*/  MOV R0, R123 ;  /* 0x0000007b00007202 */ /* 0x000fce0000000f00 */
[----:B------:R-:W-:Y:S05]  /*a860*/  WARPSYNC.COLLECTIVE R91, `(.L_x_581) ;  /* 0x000000005b087348 */ /* 0x000fea0003c00000 */
[----:B------:R0:W1:Y:S02]  /*a870*/  SHFL.IDX P0, R123, R88, R89, R90 ;  /* 0x00000059587b7389 */ /* 0x000064000000005a */
[----:B01----:R-:W-:Y:S05]  /*a880*/  ENDCOLLECTIVE ;  /* 0x000000000000791b */ /* 0x003fea0003800000 */
.L_x_581:
[----:B------:R-:W-:Y:S02]  /*a890*/  MOV R88, R12 ;  /* 0x0000000c00587202 */ /* 0x000fe40000000f00 */
[----:B------:R-:W-:-:S07]  /*a8a0*/  MOV R11, R123 ;  /* 0x0000007b000b7202 */ /* 0x000fce0000000f00 */
[----:B------:R-:W-:Y:S05]  /*a8b0*/  WARPSYNC.COLLECTIVE R91, `(.L_x_582) ;  /* 0x000000005b087348 */ /* 0x000fea0003c00000 */
[----:B------:R0:W1:Y:S02]  /*a8c0*/  SHFL.IDX P0, R123, R88, R89, R90 ;  /* 0x00000059587b7389 */ /* 0x000064000000005a */
[----:B01----:R-:W-:Y:S05]  /*a8d0*/  ENDCOLLECTIVE ;  /* 0x000000000000791b */ /* 0x003fea0003800000 */
.L_x_582:
[----:B------:R-:W-:Y:S02]  /*a8e0*/  MOV R88, R13 ;  /* 0x0000000d00587202 */ /* 0x000fe40000000f00 */
[----:B------:R-:W-:-:S07]  /*a8f0*/  MOV R131, R123 ;  /* 0x0000007b00837202 */ /* 0x000fce0000000f00 */
[----:B------:R-:W-:Y:S05]  /*a900*/  WARPSYNC.COLLECTIVE R91, `(.L_x_583) ;  /* 0x000000005b087348 */ /* 0x000fea0003c00000 */
[----:B------:R0:W1:Y:S02]  /*a910*/  SHFL.IDX P0, R123, R88, R89, R90 ;  /* 0x00000059587b7389 */ /* 0x000064000000005a */
[----:B01----:R-:W-:Y:S05]  /*a920*/  ENDCOLLECTIVE ;  /* 0x000000000000791b */ /* 0x003fea0003800000 */
.L_x_583:
[----:B------:R-:W-:Y:S02]  /*a930*/  MOV R88, R14 ;  /* 0x0000000e00587202 */ /* 0x000fe40000000f00 */
[----:B------:R-:W-:-:S07]  /*a940*/  MOV R133, R123 ;  /* 0x0000007b00857202 */ /* 0x000fce0000000f00 */
[----:B------:R-:W-:Y:S05]  /*a950*/  WARPSYNC.COLLECTIVE R91, `(.L_x_584) ;  /* 0x000000005b087348 */ /* 0x000fea0003c00000 */
[----:B------:R0:W1:Y:S02]  /*a960*/  SHFL.IDX P0, R123, R88, R89, R90 ;  /* 0x00000059587b7389 */ /* 0x000064000000005a */
[----:B01----:R-:W-:Y:S05]  /*a970*/  ENDCOLLECTIVE ;  /* 0x000000000000791b */ /* 0x003fea0003800000 */
.L_x_584:
[----:B------:R-:W-:Y:S02]  /*a980*/  MOV R88, R15 ;  /* 0x0000000f00587202 */ /* 0x000fe40000000f00 */
[----:B------:R-:W-:-:S07]  /*a990*/  MOV R135, R123 ;  /* 0x0000007b00877202 */ /* 0x000fce0000000f00 */
[----:B------:R-:W-:Y:S05]  /*a9a0*/  WARPSYNC.COLLECTIVE R91, `(.L_x_585) ;  /* 0x000000005b087348 */ /* 0x000fea0003c00000 */
[----:B------:R0:W1:Y:S02]  /*a9b0*/  SHFL.IDX P0, R123, R88, R89, R90 ;  /* 0x00000059587b7389 */ /* 0x000064000000005a */
[----:B01----:R-:W-:Y:S05]  /*a9c0*/  ENDCOLLECTIVE ;  /* 0x000000000000791b */ /* 0x003fea0003800000 */
.L_x_585:
[----:B------:R-:W-:Y:S02]  /*a9d0*/  MOV R88, R16 ;  /* 0x0000001000587202 */ /* 0x000fe40000000f00 */
[----:B------:R-:W-:-:S07]  /*a9e0*/  MOV R137, R123 ;  /* 0x0000007b00897202 */ /* 0x000fce0000000f00 */
[----:B------:R-:W-:Y:S05]  /*a9f0*/  WARPSYNC.COLLECTIVE R91, `(.L_x_586) ;  /* 0x000000005b087348 */ /* 0x000fea0003c00000 */
[----:B------:R0:W1:Y:S02]  /*aa00*/  SHFL.IDX P0, R123, R88, R89, R90 ;  /* 0x00000059587b7389 */ /* 0x000064000000005a */
[----:B01----:R-:W-:Y:S05]  /*aa10*/  ENDCOLLECTIVE ;  /* 0x000000000000791b */ /* 0x003fea0003800000 */
.L_x_586:
[----:B------:R-:W-:Y:S02]  /*aa20*/  MOV R88, R17 ;  /* 0x0000001100587202 */ /* 0x000fe40000000f00 */
[----:B------:R-:W-:-:S07]  /*aa30*/  MOV R139, R123 ;  /* 0x0000007b008b7202 */ /* 0x000fce0000000f00 */
[----:B------:R-:W-:Y:S05]  /*aa40*/  WARPSYNC.COLLECTIVE R91, `(.L_x_587) ;  /* 0x000000005b087348 */ /* 0x000fea0003c00000 */
[----:B------:R0:W1:Y:S02]  /*aa50*/  SHFL.IDX P0, R123, R88, R89, R90 ;  /* 0x00000059587b7389 */ /* 0x000064000000005a */
[----:B01----:R-:W-:Y:S05]  /*aa60*/  ENDCOLLECTIVE ;  /* 0x000000000000791b */ /* 0x003fea0003800000 */
.L_x_587:
[----:B------:R-:W-:Y:S02]  /*aa70*/  MOV R88, R18 ;  /* 0x0000001200587202 */ /* 0x000fe40000000f00 */
[----:B------:R-:W-:-:S07]  /*aa80*/  MOV R10, R123 ;  /* 0x0000007b000a7202 */ /* 0x000fce0000000f00 */
[----:B------:R-:W-:Y:S05]  /*aa90*/  WARPSYNC.COLLECTIVE R91, `(.L_x_588) ;  /* 0x000000005b087348 */ /* 0x000fea0003c00000 */
[----:B------:R0:W1:Y:S02]  /*aaa0*/  SHFL.IDX P0, R123, R88, R89, R90 ;  /* 0x00000059587b7389 */ /* 0x000064000000005a */
[----:B01----:R-:W-:Y:S05]  /*aab0*/  ENDCOLLECTIVE ;  /* 0x000000000000791b */ /* 0x003fea0003800000 */
.L_x_588:
[----:B------:R-:W-:Y:S01]  /*aac0*/  MOV R88, R19 ;  /* 0x0000001300587202 */ /* 0x000fe20000000f00 */
[-C--:B------:R-:W-:Y:S01]  /*aad0*/  FFMA R64, R129, R123.reuse, R64 ;  /* 0x0000007b81407223 */ /* 0x080fe20000000040 */
[----:B------:R-:W-:-:S07]  /*aae0*/  FFMA R65, R134, R123, R65 ;  /* 0x0000007b86417223 */ /* 0x000fce0000000041 */
[----:B------:R-:W-:Y:S05]  /*aaf0*/  WARPSYNC.COLLECTIVE R91, `(.L_x_589) ;  /* 0x000000005b087348 */ /* 0x000fea0003c00000 */
[----:B------:R0:W1:Y:S02]  /*ab00*/  SHFL.IDX P0, R123, R88, R89, R90 ;  /* 0x00000059587b7389 */ /* 0x000064000000005a */
[----:B01----:R-:W-:Y:S05]  /*ab10*/  ENDCOLLECTIVE ;  /* 0x000000000000791b */ /* 0x003fea0003800000 */
.L_x_589:
[-C--:B------:R-:W-:Y:S01]  /*ab20*/  FFMA R50, R129, R11.reuse, R50 ;  /* 0x0000000b81327223 */ /* 0x080fe20000000032 */
[----:B------:R-:W-:Y:S01]  /*ab30*/  FFMA R51, R134, R11, R51 ;  /* 0x0000000b86337223 */ /* 0x000fe20000000033 */
[----:B------:R-:W-:Y:S02]  /*ab40*/  MOV R88, R20 ;  /* 0x0000001400587202 */ /* 0x000fe40000000f00 */
[----:B------:R-:W-:-:S07]  /*ab50*/  MOV R11, R123 ;  /* 0x0000007b000b7202 */ /* 0x000fce0000000f00 */
[----:B------:R-:W-:Y:S05]  /*ab60*/  WARPSYNC.COLLECTIVE R91, `(.L_x_590) ;  /* 0x000000005b087348 */ /* 0x000fea0003c00000 */
[----:B------:R0:W1:Y:S02]  /*ab70*/  SHFL.IDX P0, R123, R88, R89, R90 ;  /* 0x00000059587b7389 */ /* 0x000064000000005a */
[----:B01----:R-:W-:Y:S05]  /*ab80*/  ENDCOLLECTIVE ;  /* 0x000000000000791b */ /* 0x003fea0003800000 */
.L_x_590:
[-C--:B------:R-:W-:Y:S01]  /*ab90*/  FFMA R52, R129, R131.reuse, R52 ;  /* 0x0000008381347223 */ /* 0x080fe20000000034 */
[----:B------:R-:W-:Y:S01]  /*aba0*/  FFMA R53, R134, R131, R53 ;  /* 0x0000008386357223 */ /* 0x000fe20000000035 */
[----:B------:R-:W-:Y:S02]  /*abb0*/  MOV R88, R21 ;  /* 0x0000001500587202 */ /* 0x000fe40000000f00 */
[----:B------:R-:W-:-:S07]  /*abc0*/  MOV R131, R123 ;  /* 0x0000007b00837202 */ /* 0x000fce0000000f00 */
[----:B------:R-:W-:Y:S05]  /*abd0*/  WARPSYNC.COLLECTIVE R91, `(.L_x_591) ;  /* 0x000000005b087348 */ /* 0x000fea0003c00000 */
[----:B------:R0:W1:Y:S02]  /*abe0*/  SHFL.IDX P0, R123, R88, R89, R90 ;  /* 0x00000059587b7389 */ /* 0x000064000000005a */
[----:B01----:R-:W-:Y:S05]  /*abf0*/  ENDCOLLECTIVE ;  /* 0x000000000000791b */ /* 0x003fea0003800000 */
.L_x_591:
[-C--:B------:R-:W-:Y:S01]  /*ac00*/  FFMA R54, R129, R133.reuse, R54 ;  /* 0x0000008581367223 */ /* 0x080fe20000000036 */
[----:B------:R-:W-:Y:S01]  /*ac10*/  FFMA R55, R134, R133, R55 ;  /* 0x0000008586377223 */ /* 0x000fe20000000037 */
[----:B------:R-:W-:Y:S02]  /*ac20*/  MOV R88, R22 ;  /* 0x0000001600587202 */ /* 0x000fe40000000f00 */
[----:B------:R-:W-:-:S07]  /*ac30*/  MOV R133, R123 ;  /* 0x0000007b00857202 */ /* 0x000fce0000000f00 */
[----:B------:R-:W-:Y:S05]  /*ac40*/  WARPSYNC.COLLECTIVE R91, `(.L_x_592) ;  /* 0x000000005b087348 */ /* 0x000fea0003c00000 */
[----:B------:R0:W1:Y:S02]  /*ac50*/  SHFL.IDX P0, R123, R88, R89, R90 ;  /* 0x00000059587b7389 */ /* 0x000064000000005a */
[----:B01----:R-:W-:Y:S05]  /*ac60*/  ENDCOLLECTIVE ;  /* 0x000000000000791b */ /* 0x003fea0003800000 */
.L_x_592:
[-C--:B------:R-:W-:Y:S01]  /*ac70*/  FFMA R56, R129, R135.reuse, R56 ;  /* 0x0000008781387223 */ /* 0x080fe20000000038 */
[----:B------:R-:W-:Y:S01]  /*ac80*/  FFMA R57, R134, R135, R57 ;  /* 0x0000008786397223 */ /* 0x000fe20000000039 */
[----:B------:R-:W-:Y:S02]  /*ac90*/  MOV R88, R23 ;  /* 0x0000001700587202 */ /* 0x000fe40000000f00 */
[----:B------:R-:W-:-:S07]  /*aca0*/  MOV R135, R123 ;  /* 0x0000007b00877202 */ /* 0x000fce0000000f00 */
[----:B------:R-:W-:Y:S05]  /*acb0*/  WARPSYNC.COLLECTIVE R91, `(.L_x_593) ;  /* 0x000000005b087348 */ /* 0x000fea0003c00000 */
[----:B------:R0:W1:Y:S02]  /*acc0*/  SHFL.IDX P0, R123, R88, R89, R90 ;  /* 0x00000059587b7389 */ /* 0x000064000000005a */
[----:B01----:R-:W-:Y:S05]  /*acd0*/  ENDCOLLECTIVE ;  /* 0x000000000000791b */ /* 0x003fea0003800000 */
.L_x_593:
[-C--:B------:R-:W-:Y:S01]  /*ace0*/  FFMA R58, R129, R137.reuse, R58 ;  /* 0x00000089813a7223 */ /* 0x080fe2000000003a */
[----:B------:R-:W-:Y:S01]  /*acf0*/  FFMA R59, R134, R137, R59 ;  /* 0x00000089863b7223 */ /* 0x000fe2000000003b */
[----:B------:R-:W-:Y:S02]  /*ad00*/  MOV R88, R24 ;  /* 0x0000001800587202 */ /* 0x000fe40000000f00 */
[----:B------:R-:W-:-:S07]  /*ad10*/  MOV R137, R123 ;  /* 0x0000007b00897202 */ /* 0x000fce0000000f00 */
[----:B------:R-:W-:Y:S05]  /*ad20*/  WARPSYNC.COLLECTIVE R91, `(.L_x_594) ;  /* 0x000000005b087348 */ /* 0x000fea0003c00000 */
[----:B------:R0:W1:Y:S02]  /*ad30*/  SHFL.IDX P0, R123, R88, R89, R90 ;  /* 0x00000059587b7389 */ /* 0x000064000000005a */
[----:B01----:R-:W-:Y:S05]  /*ad40*/  ENDCOLLECTIVE ;  /* 0x000000000000791b */ /* 0x003fea0003800000 */
.L_x_594:
[-C--:B------:R-:W-:Y:S01]  /*ad50*/  FFMA R60, R129, R139.reuse, R60 ;  /* 0x0000008b813c7223 */ /* 0x080fe2000000003c */
[----:B------:R-:W-:Y:S01]  /*ad60*/  FFMA R61, R134, R139, R61 ;  /* 0x0000008b863d7223 */ /* 0x000fe2000000003d */
[----:B------:R-:W-:Y:S02]  /*ad70*/  MOV R88, R25 ;  /* 0x0000001900587202 */ /* 0x000fe40000000f00 */
[----:B------:R-:W-:-:S07]  /*ad80*/  MOV R139, R123 ;  /* 0x0000007b008b7202 */ /* 0x000fce0000000f00 */
[----:B------:R-:W-:Y:S05]  /*ad90*/  WARPSYNC.COLLECTIVE R91, `(.L_x_595) ;  /* 0x000000005b087348 */ /* 0x000fea0003c00000 */
[----:B------:R0:W1:Y:S02]  /*ada0*/  SHFL.IDX P0, R123, R88, R89, R90 ;  /* 0x00000059587b7389 */ /* 0x000064000000005a */
[----:B01----:R-:W-:Y:S05]  /*adb0*/  ENDCOLLECTIVE ;  /* 0x000000000000791b */ /* 0x003fea0003800000 */
.L_x_595:
[----:B------:R-:W-:Y:S02]  /*adc0*/  MOV R88, R26 ;  /* 0x0000001a00587202 */ /* 0x000fe40000000f00 */
[----:B------:R-:W-:-:S07]  /*add0*/  MOV R141, R123 ;  /* 0x0000007b008d7202 */ /* 0x000fce0000000f00 */
[----:B------:R-:W-:Y:S05]  /*ade0*/  WARPSYNC.COLLECTIVE R91, `(.L_x_596) ;  /* 0x000000005b087348 */ /* 0x000fea0003c00000 */
[----:B------:R0:W1:Y:S02]  /*adf0*/  SHFL.IDX P0, R123, R88, R89, R90 ;  /* 0x00000059587b7389 */ /* 0x000064000000005a */
[----:B01----:R-:W-:Y:S05]  /*ae00*/  ENDCOLLECTIVE ;  /* 0x000000000000791b */ /* 0x003fea0003800000 */
.L_x_596:
[----:B------:R-:W-:Y:S02]  /*ae10*/  MOV R88, R28 ;  /* 0x0000001c00587202 */ /* 0x000fe40000000f00 */
[----:B------:R-:W-:-:S07]  /*ae20*/  MOV R143, R123 ;  /* 0x0000007b008f7202 */ /* 0x000fce0000000f00 */
[----:B------:R-:W-:Y:S05]  /*ae30*/  WARPSYNC.COLLECTIVE R91, `(.L_x_597) ;  /* 0x000000005b087348 */ /* 0x000fea0003c00000 */
[----:B------:R0:W1:Y:S02]  /*ae40*/  SHFL.IDX P0, R123, R88, R89, R90 ;  /* 0x00000059587b7389 */ /* 0x000064000000005a */
[----:B01----:R-:W-:Y:S05]  /*ae50*/  ENDCOLLECTIVE ;  /* 0x000000000000791b */ /* 0x003fea0003800000 */
.L_x_597:
[----:B------:R-:W-:Y:S02]  /*ae60*/  MOV R88, R29 ;  /* 0x0000001d00587202 */ /* 0x000fe40000000f00 */
[----:B------:R-:W-:-:S07]  /*ae70*/  MOV R145, R123 ;  /* 0x0000007b00917202 */ /* 0x000fce0000000f00 */
[----:B------:R-:W-:Y:S05]  /*ae80*/  WARPSYNC.COLLECTIVE R91, `(.L_x_598) ;  /* 0x000000005b087348 */ /* 0x000fea0003c00000 */
[----:B------:R0:W1:Y:S02]  /*ae90*/  SHFL.IDX P0, R123, R88, R89, R90 ;  /* 0x00000059587b7389 */ /* 0x000064000000005a */
[----:B01----:R-:W-:Y:S05]  /*aea0*/  ENDCOLLECTIVE ;  /* 0x000000000000791b */ /* 0x003fea0003800000 */
.L_x_598:
[----:B------:R-:W-:Y:S02]  /*aeb0*/  MOV R88, R30 ;  /* 0x0000001e00587202 */ /* 0x000fe40000000f00 */
[----:B------:R-:W-:-:S07]  /*aec0*/  MOV R147, R123 ;  /* 0x0000007b00937202 */ /* 0x000fce0000000f00 */
[----:B------:R-:W-:Y:S05]  /*aed0*/  WARPSYNC.COLLECTIVE R91, `(.L_x_599) ;  /* 0x000000005b087348 */ /* 0x000fea0003c00000 */
[----:B------:R0:W1:Y:S02]  /*aee0*/  SHFL.IDX P0, R123, R88, R89, R90 ;  /* 0x00000059587b7389 */ /* 0x000064000000005a */
[----:B01----:R-:W-:Y:S05]  /*aef0*/  ENDCOLLECTIVE ;  /* 0x000000000000791b */ /* 0x003fea0003800000 */
.L_x_599:
[----:B------:R-:W-:Y:S01]  /*af00*/  MOV R88, R31 ;  /* 0x0000001f00587202 */ /* 0x000fe20000000f00 */
[-C--:B------:R-:W-:Y:S01]  /*af10*/  FFMA R102, R129, R123.reuse, R102 ;  /* 0x0000007b81667223 */ /* 0x080fe20000000066 */
[----:B------:R-:W-:-:S07]  /*af20*/  FFMA R103, R134, R123, R103 ;  /* 0x0000007b86677223 */ /* 0x000fce0000000067 */
[----:B------:R-:W-:Y:S05]  /*af30*/  WARPSYNC.COLLECTIVE R91, `(.L_x_600) ;  /* 0x000000005b087348 */ /* 0x000fea0003c00000 */
[----:B------:R0:W1:Y:S02]  /*af40*/  SHFL.IDX P0, R123, R88, R89, R90 ;  /* 0x00000059587b7389 */ /* 0x000064000000005a */
[----:B01----:R-:W-:Y:S05]  /*af50*/  ENDCOLLECTIVE ;  /* 0x000000000000791b */ /* 0x003fea0003800000 */
.L_x_600:
        /* <DEDUP_REMOVED lines=16> */
.L_x_601:
[-C--:B------:R-:W-:Y:S01]  /*b060*/  FFMA R62, R129, R10.reuse, R62 ;  /* 0x0000000a813e7223 */ /* 0x080fe2000000003e */
[----:B------:R-:W-:Y:S01]  /*b070*/  FFMA R63, R134, R10, R63 ;  /* 0x0000000a863f7223 */ /* 0x000fe2000000003f */
[----:B------:R-:W-:Y:S02]  /*b080*/  MOV R88, R34 ;  /* 0x0000002200587202 */ /* 0x000fe40000000f00 */
[----:B------:R-:W-:-:S07]  /*b090*/  MOV R10, R123 ;  /* 0x0000007b000a7202 */ /* 0x000fce0000000f00 */
[----:B------:R-:W-:Y:S05]  /*b0a0*/  WARPSYNC.COLLECTIVE R91, `(.L_x_602) ;  /* 0x000000005b087348 */ /* 0x000fea0003c00000 */
[----:B------:R0:W1:Y:S02]  /*b0b0*/  SHFL.IDX P0, R123, R88, R89, R90 ;  /* 0x00000059587b7389 */ /* 0x000064000000005a */
[----:B01----:R-:W-:Y:S05]  /*b0c0*/  ENDCOLLECTIVE ;  /* 0x000000000000791b */ /* 0x003fea0003800000 */
.L_x_602:
[-C--:B------:R-:W-:Y:S01]  /*b0d0*/  FFMA R68, R129, R131.reuse, R68 ;  /* 0x0000008381447223 */ /* 0x080fe20000000044 */
[----:B------:R-:W-:Y:S01]  /*b0e0*/  FFMA R69, R134, R131, R69 ;  /* 0x0000008386457223 */ /* 0x000fe20000000045 */
[----:B------:R-:W-:Y:S02]  /*b0f0*/  MOV R88, R35 ;  /* 0x0000002300587202 */ /* 0x000fe40000000f00 */
[----:B------:R-:W-:-:S07]  /*b100*/  MOV R131, R123 ;  /* 0x0000007b00837202 */ /* 0x000fce0000000f00 */
[----:B------:R-:W-:Y:S05]  /*b110*/  WARPSYNC.COLLECTIVE R91, `(.L_x_603) ;  /* 0x000000005b087348 */ /* 0x000fea0003c00000 */
[----:B------:R0:W1:Y:S02]  /*b120*/  SHFL.IDX P0, R123, R88, R89, R90 ;  /* 0x00000059587b7389 */ /* 0x000064000000005a */
[----:B01----:R-:W-:Y:S05]  /*b130*/  ENDCOLLECTIVE ;  /* 0x000000000000791b */ /* 0x003fea0003800000 */
.L_x_603:
[----:B------:R-:W-:Y:S02]  /*b140*/  MOV R88, R36 ;  /* 0x0000002400587202 */ /* 0x000fe40000000f00 */
[----:B------:R-:W-:-:S07]  /*b150*/  MOV R78, R123 ;  /* 0x0000007b004e7202 */ /* 0x000fce0000000f00 */
[----:B------:R-:W-:Y:S05]  /*b160*/  WARPSYNC.COLLECTIVE R91, `(.L_x_604) ;  /* 0x000000005b087348 */ /* 0x000fea0003c00000 */
[----:B------:R0:W1:Y:S02]  /*b170*/  SHFL.IDX P0, R123, R88, R89, R90 ;  /* 0x00000059587b7389 */ /* 0x000064000000005a */
[----:B01----:R-:W-:Y:S05]  /*b180*/  ENDCOLLECTIVE ;  /* 0x000000000000791b */ /* 0x003fea0003800000 */
.L_x_604:
[----:B------:R-:W-:Y:S02]  /*b190*/  MOV R88, R37 ;  /* 0x0000002500587202 */ /* 0x000fe40000000f00 */
[----:B------:R-:W-:-:S07]  /*b1a0*/  MOV R126, R123 ;  /* 0x0000007b007e7202 */ /* 0x000fce0000000f00 */
[----:B------:R-:W-:Y:S05]  /*b1b0*/  WARPSYNC.COLLECTIVE R91, `(.L_x_605) ;  /* 0x000000005b087348 */ /* 0x000fea0003c00000 */
[----:B------:R0:W1:Y:S02]  /*b1c0*/  SHFL.IDX P0, R123, R88, R89, R90 ;  /* 0x00000059587b7389 */ /* 0x000064000000005a */
[----:B01----:R-:W-:Y:S05]  /*b1d0*/  ENDCOLLECTIVE ;  /* 0x000000000000791b */ /* 0x003fea0003800000 */
.L_x_605:
[-C--:B------:R-:W-:Y:S01]  /*b1e0*/  FFMA R70, R129, R133.reuse, R70 ;  /* 0x0000008581467223 */ /* 0x080fe20000000046 */
[----:B------:R-:W-:Y:S01]  /*b1f0*/  FFMA R71, R134, R133, R71 ;  /* 0x0000008586477223 */ /* 0x000fe20000000047 */
[----:B------:R-:W-:Y:S02]  /*b200*/  MOV R88, R38 ;  /* 0x0000002600587202 */ /* 0x000fe40000000f00 */
[----:B------:R-:W-:-:S07]  /*b210*/  MOV R133, R123 ;  /* 0x0000007b00857202 */ /* 0x000fce0000000f00 */
[----:B------:R-:W-:Y:S05]  /*b220*/  WARPSYNC.COLLECTIVE R91, `(.L_x_606) ;  /* 0x000000005b087348 */ /* 0x000fea0003c00000 */
[----:B------:R0:W1:Y:S02]  /*b230*/  SHFL.IDX P0, R123, R88, R89, R90 ;  /* 0x00000059587b7389 */ /* 0x000064000000005a */
[----:B01----:R-:W-:Y:S05]  /*b240*/  ENDCOLLECTIVE ;  /* 0x000000000000791b */ /* 0x003fea0003800000 */
.L_x_606:
[-C--:B------:R-:W-:Y:S01]  /*b250*/  FFMA R72, R129, R135.reuse, R72 ;  /* 0x0000008781487223 */ /* 0x080fe20000000048 */
[----:B------:R-:W-:Y:S01]  /*b260*/  FFMA R73, R134, R135, R73 ;  /* 0x0000008786497223 */ /* 0x000fe20000000049 */
[----:B------:R-:W-:Y:S02]  /*b270*/  MOV R88, R39 ;  /* 0x0000002700587202 */ /* 0x000fe40000000f00 */
[----:B------:R-:W-:-:S07]  /*b280*/  MOV R135, R123 ;  /* 0x0000007b00877202 */ /* 0x000fce0000000f00 */
[----:B------:R-:W-:Y:S05]  /*b290*/  WARPSYNC.COLLECTIVE R91, `(.L_x_607) ;  /* 0x000000005b087348 */ /* 0x000fea0003c00000 */
[----:B------:R0:W1:Y:S02]  /*b2a0*/  SHFL.IDX P0, R123, R88, R89, R90 ;  /* 0x00000059587b7389 */ /* 0x000064000000005a */
[----:B01----:R-:W-:Y:S05]  /*b2b0*/  ENDCOLLECTIVE ;  /* 0x000000000000791b */ /* 0x003fea0003800000 */
.L_x_607:
[----:B------:R-:W-:Y:S02]  /*b2c0*/  MOV R88, R40 ;  /* 0x0000002800587202 */ /* 0x000fe40000000f00 */
[----:B------:R-:W-:-:S07]  /*b2d0*/  MOV R138, R123 ;  /* 0x0000007b008a7202 */ /* 0x000fce0000000f00 */
[----:B------:R-:W-:Y:S05]  /*b2e0*/  WARPSYNC.COLLECTIVE R91, `(.L_x_608) ;  /* 0x000000005b087348 */ /* 0x000fea0003c00000 */
[----:B------:R0:W1:Y:S02]  /*b2f0*/  SHFL.IDX P0, R123, R88, R89, R90 ;  /* 0x00000059587b7389 */ /* 0x000064000000005a */
[----:B01----:R-:W-:Y:S05]  /*b300*/  ENDCOLLECTIVE ;  /* 0x000000000000791b */ /* 0x003fea0003800000 */
.L_x_608:
[-C--:B------:R-:W-:Y:S01]  /*b310*/  FFMA R92, R129, R139.reuse, R92 ;  /* 0x0000008b815c7223 */ /* 0x080fe2000000005c */
[----:B------:R-:W-:Y:S01]  /*b320*/  FFMA R93, R134, R139, R93 ;  /* 0x0000008b865d7223 */ /* 0x000fe2000000005d */
[----:B------:R-:W-:Y:S02]  /*b330*/  MOV R88, R41 ;  /* 0x0000002900587202 */ /* 0x000fe40000000f00 */
[----:B------:R-:W-:-:S07]  /*b340*/  MOV R139, R123 ;  /* 0x0000007b008b7202 */ /* 0x000fce0000000f00 */
[----:B------:R-:W-:Y:S05]  /*b350*/  WARPSYNC.COLLECTIVE R91, `(.L_x_609) ;  /* 0x000000005b087348 */ /* 0x000fea0003c00000 */
[----:B------:R0:W1:Y:S02]  /*b360*/  SHFL.IDX P0, R123, R88, R89, R90 ;  /* 0x00000059587b7389 */ /* 0x000064000000005a */
[----:B01----:R-:W-:Y:S05]  /*b370*/  ENDCOLLECTIVE ;  /* 0x000000000000791b */ /* 0x003fea0003800000 */
.L_x_609:
[----:B------:R-:W-:Y:S02]  /*b380*/  MOV R88, R42 ;  /* 0x0000002a00587202 */ /* 0x000fe40000000f00 */
[----:B------:R-:W-:-:S07]  /*b390*/  MOV R140, R123 ;  /* 0x0000007b008c7202 */ /* 0x000fce0000000f00 */
[----:B------:R-:W-:Y:S05]  /*b3a0*/  WARPSYNC.COLLECTIVE R91, `(.L_x_610) ;  /* 0x000000005b087348 */ /* 0x000fea0003c00000 */
[----:B------:R0:W1:Y:S02]  /*b3b0*/  SHFL.IDX P0, R123, R88, R89, R90 ;  /* 0x00000059587b7389 */ /* 0x000064000000005a */
[----:B01----:R-:W-:Y:S05]  /*b3c0*/  ENDCOLLECTIVE ;  /* 0x000000000000791b */ /* 0x003fea0003800000 */
.L_x_610:
        /* <DEDUP_REMOVED lines=8> */
.L_x_611:
[----:B------:R-:W-:Y:S01]  /*b450*/  MOV R88, R33 ;  /* 0x0000002100587202 */ /* 0x000fe20000000f00 */
[C---:B------:R-:W-:Y:S01]  /*b460*/  FFMA R132, R123.reuse, R11, R132 ;  /* 0x0000000b7b847223 */ /* 0x040fe20000000084 */
[----:B------:R-:W-:-:S07]  /*b470*/  FFMA R77, R123, R0, R77 ;  /* 0x000000007b4d7223 */ /* 0x000fce000000004d */
[----:B------:R-:W-:Y:S05]  /*b480*/  WARPSYNC.COLLECTIVE R91, `(.L_x_612) ;  /* 0x000000005b087348 */ /* 0x000fea0003c00000 */
[----:B------:R0:W1:Y:S02]  /*b490*/  SHFL.IDX P0, R123, R88, R89, R90 ;  /* 0x00000059587b7389 */ /* 0x000064000000005a */
[----:B01----:R-:W-:Y:S05]  /*b4a0*/  ENDCOLLECTIVE ;  /* 0x000000000000791b */ /* 0x003fea0003800000 */
.L_x_612:
[-C--:B------:R-:W-:Y:S01]  /*b4b0*/  FFMA R106, R129, R10.reuse, R106 ;  /* 0x0000000a816a7223 */ /* 0x080fe2000000006a */
[----:B------:R-:W-:Y:S01]  /*b4c0*/  FFMA R107, R134, R10, R107 ;  /* 0x0000000a866b7223 */ /* 0x000fe2000000006b */
[----:B------:R-:W-:Y:S02]  /*b4d0*/  MOV R88, R27 ;  /* 0x0000001b00587202 */ /* 0x000fe40000000f00 */
[----:B------:R-:W-:-:S07]  /*b4e0*/  MOV R10, R123 ;  /* 0x0000007b000a7202 */ /* 0x000fce0000000f00 */
[----:B------:R-:W-:Y:S05]  /*b4f0*/  WARPSYNC.COLLECTIVE R91, `(.L_x_613) ;  /* 0x000000005b087348 */ /* 0x000fea0003c00000 */
[----:B------:R0:W1:Y:S02]  /*b500*/  SHFL.IDX P0, R123, R88, R89, R90 ;  /* 0x00000059587b7389 */ /* 0x000064000000005a */
[----:B01----:R-:W-:Y:S05]  /*b510*/  ENDCOLLECTIVE ;  /* 0x000000000000791b */ /* 0x003fea0003800000 */
.L_x_613:
[----:B------:R-:W-:Y:S02]  /*b520*/  MOV R88, R12 ;  /* 0x0000000c00587202 */ /* 0x000fe40000000f00 */
[----:B------:R-:W-:-:S07]  /*b530*/  MOV R85, R123 ;  /* 0x0000007b00557202 */ /* 0x000fce0000000f00 */
[----:B------:R-:W-:Y:S05]  /*b540*/  WARPSYNC.COLLECTIVE R91, `(.L_x_614) ;  /* 0x000000005b087348 */ /* 0x000fea0003c00000 */
[----:B------:R0:W1:Y:S02]  /*b550*/  SHFL.IDX P0, R123, R88, R89, R90 ;  /* 0x00000059587b7389 */ /* 0x000064000000005a */
[----:B01----:R-:W-:Y:S05]  /*b560*/  ENDCOLLECTIVE ;  /* 0x000000000000791b */ /* 0x003fea0003800000 */
.L_x_614:
        /* <DEDUP_REMOVED lines=17> */
.L_x_615:
[----:B------:R-:W-:Y:S01]  /*b680*/  FFMA R109, R134, R131, R109 ;  /* 0x00000083866d7223 */ /* 0x000fe2000000006d */
[----:B------:R-:W-:Y:S02]  /*b690*/  MOV R88, R14 ;  /* 0x0000000e00587202 */ /* 0x000fe40000000f00 */
[----:B------:R-:W-:-:S07]  /*b6a0*/  MOV R131, R123 ;  /* 0x0000007b00837202 */ /* 0x000fce0000000f00 */
[----:B------:R-:W-:Y:S05]  /*b6b0*/  WARPSYNC.COLLECTIVE R91, `(.L_x_616) ;  /* 0x000000005b087348 */ /* 0x000fea0003c00000 */
[----:B------:R0:W1:Y:S02]  /*b6c0*/  SHFL.IDX P0, R123, R88, R89, R90 ;  /* 0x00000059587b7389 */ /* 0x000064000000005a */
[----:B01----:R-:W-:Y:S05]  /*b6d0*/  ENDCOLLECTIVE ;  /* 0x000000000000791b */ /* 0x003fea0003800000 */
.L_x_616:
[----:B------:R-:W-:Y:S01]  /*b6e0*/  FFMA R115, R134, R133, R115 ;  /* 0x0000008586737223 */ /* 0x000fe20000000073 */
[----:B------:R-:W-:Y:S02]  /*b6f0*/  MOV R88, R15 ;  /* 0x0000000f00587202 */ /* 0x000fe40000000f00 */
[----:B------:R-:W-:-:S07]  /*b700*/  MOV R133, R123 ;  /* 0x0000007b00857202 */ /* 0x000fce0000000f00 */
[----:B------:R-:W-:Y:S05]  /*b710*/  WARPSYNC.COLLECTIVE R91, `(.L_x_617) ;  /* 0x000000005b087348 */ /* 0x000fea0003c00000 */
[----:B------:R0:W1:Y:S02]  /*b720*/  SHFL.IDX P0, R123, R88, R89, R90 ;  /* 0x00000059587b7389 */ /* 0x000064000000005a */
[----:B01----:R-:W-:Y:S05]  /*b730*/  ENDCOLLECTIVE ;  /* 0x000000000000791b */ /* 0x003fea0003800000 */
.L_x_617:
[----:B------:R-:W-:Y:S01]  /*b740*/  FFMA R117, R134, R135, R117 ;  /* 0x0000008786757223 */ /* 0x000fe20000000075 */
[----:B------:R-:W-:Y:S02]  /*b750*/  MOV R88, R16 ;  /* 0x0000001000587202 */ /* 0x000fe40000000f00 */
[----:B------:R-:W-:-:S07]  /*b760*/  MOV R135, R123 ;  /* 0x0000007b00877202 */ /* 0x000fce0000000f00 */
[----:B------:R-:W-:Y:S05]  /*b770*/  WARPSYNC.COLLECTIVE R91, `(.L_x_618) ;  /* 0x000000005b087348 */ /* 0x000fea0003c00000 */
[----:B------:R0:W1:Y:S02]  /*b780*/  SHFL.IDX P0, R123, R88, R89, R90 ;  /* 0x00000059587b7389 */ /* 0x000064000000005a */
[----:B01----:R-:W-:Y:S05]  /*b790*/  ENDCOLLECTIVE ;  /* 0x000000000000791b */ /* 0x003fea0003800000 */
.L_x_618:
[----:B------:R-:W-:Y:S02]  /*b7a0*/  MOV R88, R17 ;  /* 0x0000001100587202 */ /* 0x000fe40000000f00 */
[----:B------:R-:W-:-:S07]  /*b7b0*/  MOV R137, R123 ;  /* 0x0000007b00897202 */ /* 0x000fce0000000f00 */
[----:B------:R-:W-:Y:S05]  /*b7c0*/  WARPSYNC.COLLECTIVE R91, `(.L_x_619) ;  /* 0x000000005b087348 */ /* 0x000fea0003c00000 */
[----:B------:R0:W1:Y:S02]  /*b7d0*/  SHFL.IDX P0, R123, R88, R89, R90 ;  /* 0x00000059587b7389 */ /* 0x000064000000005a */
[----:B01----:R-:W-:Y:S05]  /*b7e0*/  ENDCOLLECTIVE ;  /* 0x000000000000791b */ /* 0x003fea0003800000 */
.L_x_619:
[----:B------:R-:W-:Y:S01]  /*b7f0*/  FFMA R111, R134, R78, R111 ;  /* 0x0000004e866f7223 */ /* 0x000fe2000000006f */
[----:B------:R-:W-:Y:S02]  /*b800*/  MOV R88, R18 ;  /* 0x0000001200587202 */ /* 0x000fe40000000f00 */
[----:B------:R-:W-:-:S07]  /*b810*/  MOV R78, R123 ;  /* 0x0000007b004e7202 */ /* 0x000fce0000000f00 */
[----:B------:R-:W-:Y:S05]  /*b820*/  WARPSYNC.COLLECTIVE R91, `(.L_x_620) ;  /* 0x000000005b087348 */ /* 0x000fea0003c00000 */
[----:B------:R0:W1:Y:S02]  /*b830*/  SHFL.IDX P0, R123, R88, R89, R90 ;  /* 0x00000059587b7389 */ /* 0x000064000000005a */
[----:B01----:R-:W-:Y:S05]  /*b840*/  ENDCOLLECTIVE ;  /* 0x000000000000791b */ /* 0x003fea0003800000 */
.L_x_620:
[----:B------:R-:W-:Y:S01]  /*b850*/  MOV R88, R19 ;  /* 0x0000001300587202 */ /* 0x000fe20000000f00 */
[-C--:B------:R-:W-:Y:S01]  /*b860*/  FFMA R64, R11, R123.reuse, R64 ;  /* 0x0000007b0b407223 */ /* 0x080fe20000000040 */
[----:B------:R-:W-:-:S07]  /*b870*/  FFMA R65, R0, R123, R65 ;  /* 0x0000007b00417223 */ /* 0x000fce0000000041 */
[----:B------:R-:W-:Y:S05]  /*b880*/  WARPSYNC.COLLECTIVE R91, `(.L_x_621) ;  /* 0x000000005b087348 */ /* 0x000fea0003c00000 */
[----:B------:R0:W1:Y:S02]  /*b890*/  SHFL.IDX P0, R123, R88, R89, R90 ;  /* 0x00000059587b7389 */ /* 0x000064000000005a */
[----:B01----:R-:W-:Y:S05]  /*b8a0*/  ENDCOLLECTIVE ;  /* 0x000000000000791b */ /* 0x003fea0003800000 */
.L_x_621:
[-C--:B------:R-:W-:Y:S01]  /*b8b0*/  FFMA R50, R11, R85.reuse, R50 ;  /* 0x000000550b327223 */ /* 0x080fe20000000032 */
[----:B------:R-:W-:Y:S01]  /*b8c0*/  FFMA R51, R0, R85, R51 ;  /* 0x0000005500337223 */ /* 0x000fe20000000033 */
[----:B------:R-:W-:Y:S02]  /*b8d0*/  MOV R88, R20 ;  /* 0x0000001400587202 */ /* 0x000fe40000000f00 */
[----:B------:R-:W-:-:S07]  /*b8e0*/  MOV R85, R123 ;  /* 0x0000007b00557202 */ /* 0x000fce0000000f00 */
[----:B------:R-:W-:Y:S05]  /*b8f0*/  WARPSYNC.COLLECTIVE R91, `(.L_x_622) ;  /* 0x000000005b087348 */ /* 0x000fea0003c00000 */
[----:B------:R0:W1:Y:S02]  /*b900*/  SHFL.IDX P0, R123, R88, R89, R90 ;  /* 0x00000059587b7389 */ /* 0x000064000000005a */
[----:B01----:R-:W-:Y:S05]  /*b910*/  ENDCOLLECTIVE ;  /* 0x000000000000791b */ /* 0x003fea0003800000 */
.L_x_622:
[-C--:B------:R-:W-:Y:S01]  /*b920*/  FFMA R52, R11, R129.reuse, R52 ;  /* 0x000000810b347223 */ /* 0x080fe20000000034 */
[----:B------:R-:W-:Y:S01]  /*b930*/  FFMA R53, R0, R129, R53 ;  /* 0x0000008100357223 */ /* 0x000fe20000000035 */
[----:B------:R-:W-:Y:S02]  /*b940*/  MOV R88, R21 ;  /* 0x0000001500587202 */ /* 0x000fe40000000f00 */
[----:B------:R-:W-:-:S07]  /*b950*/  MOV R129, R123 ;  /* 0x0000007b00817202 */ /* 0x000fce0000000f00 */
[----:B------:R-:W-:Y:S05]  /*b960*/  WARPSYNC.COLLECTIVE R91, `(.L_x_623) ;  /* 0x000000005b087348 */ /* 0x000fea0003c00000 */
[----:B------:R0:W1:Y:S02]  /*b970*/  SHFL.IDX P0, R123, R88, R89, R90 ;  /* 0x00000059587b7389 */ /* 0x000064000000005a */
[----:B01----:R-:W-:Y:S05]  /*b980*/  ENDCOLLECTIVE ;  /* 0x000000000000791b */ /* 0x003fea0003800000 */
.L_x_623:
[-C--:B------:R-:W-:Y:S01]  /*b990*/  FFMA R54, R11, R131.reuse, R54 ;  /* 0x000000830b367223 */ /* 0x080fe20000000036 */
[----:B------:R-:W-:Y:S01]  /*b9a0*/  FFMA R55, R0, R131, R55 ;  /* 0x0000008300377223 */ /* 0x000fe20000000037 */
[----:B------:R-:W-:Y:S02]  /*b9b0*/  MOV R88, R22 ;  /* 0x0000001600587202 */ /* 0x000fe40000000f00 */
[----:B------:R-:W-:-:S07]  /*b9c0*/  MOV R131, R123 ;  /* 0x0000007b00837202 */ /* 0x000fce0000000f00 */
[----:B------:R-:W-:Y:S05]  /*b9d0*/  WARPSYNC.COLLECTIVE R91, `(.L_x_624) ;  /* 0x000000005b087348 */ /* 0x000fea0003c00000 */
[----:B------:R0:W1:Y:S02]  /*b9e0*/  SHFL.IDX P0, R123, R88, R89, R90 ;  /* 0x00000059587b7389 */ /* 0x000064000000005a */
[----:B01----:R-:W-:Y:S05]  /*b9f0*/  ENDCOLLECTIVE ;  /* 0x000000000000791b */ /* 0x003fea0003800000 */
.L_x_624:
[-C--:B------:R-:W-:Y:S01]  /*ba00*/  FFMA R56, R11, R133.reuse, R56 ;  /* 0x000000850b387223 */ /* 0x080fe20000000038 */
[----:B------:R-:W-:Y:S01]  /*ba10*/  FFMA R57, R0, R133, R57 ;  /* 0x0000008500397223 */ /* 0x000fe20000000039 */
[----:B------:R-:W-:Y:S02]  /*ba20*/  MOV R88, R23 ;  /* 0x0000001700587202 */ /* 0x000fe40000000f00 */
[----:B------:R-:W-:-:S07]  /*ba30*/  MOV R133, R123 ;  /* 0x0000007b00857202 */ /* 0x000fce0000000f00 */
[----:B------:R-:W-:Y:S05]  /*ba40*/  WARPSYNC.COLLECTIVE R91, `(.L_x_625) ;  /* 0x000000005b087348 */ /* 0x000fea0003c00000 */
[----:B------:R0:W1:Y:S02]  /*ba50*/  SHFL.IDX P0, R123, R88, R89, R90 ;  /* 0x00000059587b7389 */ /* 0x000064000000005a */
[----:B01----:R-:W-:Y:S05]  /*ba60*/  ENDCOLLECTIVE ;  /* 0x000000000000791b */ /* 0x003fea0003800000 */
.L_x_625:
[-C--:B------:R-:W-:Y:S01]  /*ba70*/  FFMA R58, R11, R135.reuse, R58 ;  /* 0x000000870b3a7223 */ /* 0x080fe2000000003a */
[----:B------:R-:W-:Y:S01]  /*ba80*/  FFMA R59, R0, R135, R59 ;  /* 0x00000087003b7223 */ /* 0x000fe2000000003b */
[----:B------:R-:W-:Y:S02]  /*ba90*/  MOV R88, R24 ;  /* 0x0000001800587202 */ /* 0x000fe40000000f00 */
[----:B------:R-:W-:-:S07]  /*baa0*/  MOV R135, R123 ;  /* 0x0000007b00877202 */ /* 0x000fce0000000f00 */
[----:B------:R-:W-:Y:S05]  /*bab0*/  WARPSYNC.COLLECTIVE R91, `(.L_x_626) ;  /* 0x000000005b087348 */ /* 0x000fea0003c00000 */
[----:B------:R0:W1:Y:S02]  /*bac0*/  SHFL.IDX P0, R123, R88, R89, R90 ;  /* 0x00000059587b7389 */ /* 0x000064000000005a */
[----:B01----:R-:W-:Y:S05]  /*bad0*/  ENDCOLLECTIVE ;  /* 0x000000000000791b */ /* 0x003fea0003800000 */
.L_x_626:
[-C--:B------:R-:W-:Y:S01]  /*bae0*/  FFMA R60, R11, R137.reuse, R60 ;  /* 0x000000890b3c7223 */ /* 0x080fe2000000003c */
[----:B------:R-:W-:Y:S01]  /*baf0*/  FFMA R61, R0, R137, R61 ;  /* 0x00000089003d7223 */ /* 0x000fe2000000003d */
[----:B------:R-:W-:Y:S02]  /*bb00*/  MOV R88, R25 ;  /* 0x0000001900587202 */ /* 0x000fe40000000f00 */
[----:B------:R-:W-:-:S07]  /*bb10*/  MOV R137, R123 ;  /* 0x0000007b00897202 */ /* 0x000fce0000000f00 */
[----:B------:R-:W-:Y:S05]  /*bb20*/  WARPSYNC.COLLECTIVE R91, `(.L_x_627) ;  /* 0x000000005b087348 */ /* 0x000fea0003c00000 */
[----:B------:R0:W1:Y:S02]  /*bb30*/  SHFL.IDX P0, R123, R88, R89, R90 ;  /* 0x00000059587b7389 */ /* 0x000064000000005a */
[----:B01----:R-:W-:Y:S05]  /*bb40*/  ENDCOLLECTIVE ;  /* 0x000000000000791b */ /* 0x003fea0003800000 */
.L_x_627:
[----:B------:R-:W-:Y:S01]  /*bb50*/  FFMA R87, R134, R139, R87 ;  /* 0x0000008b86577223 */ /* 0x000fe20000000057 */
[----:B------:R-:W-:Y:S02]  /*bb60*/  MOV R88, R26 ;  /* 0x0000001a00587202 */ /* 0x000fe40000000f00 */
[----:B------:R-:W-:-:S07]  /*bb70*/  MOV R139, R123 ;  /* 0x0000007b008b7202 */ /* 0x000fce0000000f00 */
[----:B------:R-:W-:Y:S05]  /*bb80*/  WARPSYNC.COLLECTIVE R91, `(.L_x_628) ;  /* 0x000000005b087348 */ /* 0x000fea0003c00000 */
[----:B------:R0:W1:Y:S02]  /*bb90*/  SHFL.IDX P0, R123, R88, R89, R90 ;  /* 0x00000059587b7389 */ /* 0x000064000000005a */
[----:B01----:R-:W-:Y:S05]  /*bba0*/  ENDCOLLECTIVE ;  /* 0x000000000000791b */ /* 0x003fea0003800000 */
.L_x_628:
[----:B------:R-:W-:Y:S01]  /*bbb0*/  FFMA R125, R134, R141, R125 ;  /* 0x0000008d867d7223 */ /* 0x000fe2000000007d */
[----:B------:R-:W-:Y:S02]  /*bbc0*/  MOV R88, R28 ;  /* 0x0000001c00587202 */ /* 0x000fe40000000f00 */
[----:B------:R-:W-:-:S07]  /*bbd0*/  MOV R141, R123 ;  /* 0x0000007b008d7202 */ /* 0x000fce0000000f00 */
[----:B------:R-:W-:Y:S05]  /*bbe0*/  WARPSYNC.COLLECTIVE R91, `(.L_x_629) ;  /* 0x000000005b087348 */ /* 0x000fea0003c00000 */
[----:B------:R0:W1:Y:S02]  /*bbf0*/  SHFL.IDX P0, R123, R88, R89, R90 ;  /* 0x00000059587b7389 */ /* 0x000064000000005a */
[----:B01----:R-:W-:Y:S05]  /*bc00*/  ENDCOLLECTIVE ;  /* 0x000000000000791b */ /* 0x003fea0003800000 */
.L_x_629:
[----:B------:R-:W-:Y:S01]  /*bc10*/  FFMA R97, R134, R143, R97 ;  /* 0x0000008f86617223 */ /* 0x000fe20000000061 */
[----:B------:R-:W-:Y:S02]  /*bc20*/  MOV R88, R29 ;  /* 0x0000001d00587202 */ /* 0x000fe40000000f00 */
[----:B------:R-:W-:-:S07]  /*bc30*/  MOV R143, R123 ;  /* 0x0000007b008f7202 */ /* 0x000fce0000000f00 */
[----:B------:R-:W-:Y:S05]  /*bc40*/  WARPSYNC.COLLECTIVE R91, `(.L_x_630) ;  /* 0x000000005b087348 */ /* 0x000fea0003c00000 */
[----:B------:R0:W1:Y:S02]  /*bc50*/  SHFL.IDX P0, R123, R88, R89, R90 ;  /* 0x00000059587b7389 */ /* 0x000064000000005a */
[----:B01----:R-:W-:Y:S05]  /*bc60*/  ENDCOLLECTIVE ;  /* 0x000000000000791b */ /* 0x003fea0003800000 */
.L_x_630:
[----:B------:R-:W-:Y:S01]  /*bc70*/  FFMA R99, R134, R145, R99 ;  /* 0x0000009186637223 */ /* 0x000fe20000000063 */
[----:B------:R-:W-:Y:S02]  /*bc80*/  MOV R88, R30 ;  /* 0x0000001e00587202 */ /* 0x000fe40000000f00 */
[----:B------:R-:W-:-:S07]  /*bc90*/  MOV R145, R123 ;  /* 0x0000007b00917202 */ /* 0x000fce0000000f00 */
[----:B------:R-:W-:Y:S05]  /*bca0*/  WARPSYNC.COLLECTIVE R91, `(.L_x_631) ;  /* 0x000000005b087348 */ /* 0x000fea0003c00000 */
[----:B------:R0:W1:Y:S02]  /*bcb0*/  SHFL.IDX P0, R123, R88, R89, R90 ;  /* 0x00000059587b7389 */ /* 0x000064000000005a */
[----:B01----:R-:W-:Y:S05]  /*bcc0*/  ENDCOLLECTIVE ;  /* 0x000000000000791b */ /* 0x003fea0003800000 */
.L_x_631:
[----:B------:R-:W-:Y:S01]  /*bcd0*/  MOV R88, R31 ;  /* 0x0000001f00587202 */ /* 0x000fe20000000f00 */
[-C--:B------:R-:W-:Y:S01]  /*bce0*/  FFMA R102, R11, R123.reuse, R102 ;  /* 0x0000007b0b667223 */ /* 0x080fe20000000066 */
[----:B------:R-:W-:-:S07]  /*bcf0*/  FFMA R103, R0, R123, R103 ;  /* 0x0000007b00677223 */ /* 0x000fce0000000067 */
[----:B------:R-:W-:Y:S05]  /*bd00*/  WARPSYNC.COLLECTIVE R91, `(.L_x_632) ;  /* 0x000000005b087348 */ /* 0x000fea0003c00000 */
[----:B------:R0:W1:Y:S02]  /*bd10*/  SHFL.IDX P0, R123, R88, R89, R90 ;  /* 0x00000059587b7389 */ /* 0x000064000000005a */
[----:B01----:R-:W-:Y:S05]  /*bd20*/  ENDCOLLECTIVE ;  /* 0x000000000000791b */ /* 0x003fea0003800000 */
.L_x_632:
        /* <DEDUP_REMOVED lines=18> */
.L_x_633:
[-C--:B------:R-:W-:Y:S01]  /*be50*/  FFMA R62, R11, R78.reuse, R62 ;  /* 0x0000004e0b3e7223 */ /* 0x080fe2000000003e */
[----:B------:R-:W-:Y:S01]  /*be60*/  FFMA R63, R0, R78, R63 ;  /* 0x0000004e003f7223 */ /* 0x000fe2000000003f */
[----:B------:R-:W-:Y:S02]  /*be70*/  MOV R88, R34 ;  /* 0x0000002200587202 */ /* 0x000fe40000000f00 */
[----:B------:R-:W-:-:S07]  /*be80*/  MOV R78, R123 ;  /* 0x0000007b004e7202 */ /* 0x000fce0000000f00 */
[----:B------:R-:W-:Y:S05]  /*be90*/  WARPSYNC.COLLECTIVE R91, `(.L_x_634) ;  /* 0x000000005b087348 */ /* 0x000fea0003c00000 */
[----:B------:R0:W1:Y:S02]  /*bea0*/  SHFL.IDX P0, R123, R88, R89, R90 ;  /* 0x00000059587b7389 */ /* 0x000064000000005a */
[----:B01----:R-:W-:Y:S05]  /*beb0*/  ENDCOLLECTIVE ;  /* 0x000000000000791b */ /* 0x003fea0003800000 */
.L_x_634:
[-C--:B------:R-:W-:Y:S01]  /*bec0*/  FFMA R66, R11, R85.reuse, R66 ;  /* 0x000000550b427223 */ /* 0x080fe20000000042 */
[----:B------:R-:W-:Y:S01]  /*bed0*/  FFMA R67, R0, R85, R67 ;  /* 0x0000005500437223 */ /* 0x000fe20000000043 */
[----:B------:R-:W-:Y:S02]  /*bee0*/  MOV R88, R35 ;  /* 0x0000002300587202 */ /* 0x000fe40000000f00 */
[----:B------:R-:W-:-:S07]  /*bef0*/  MOV R85, R123 ;  /* 0x0000007b00557202 */ /* 0x000fce0000000f00 */
[----:B------:R-:W-:Y:S05]  /*bf00*/  WARPSYNC.COLLECTIVE R91, `(.L_x_635) ;  /* 0x000000005b087348 */ /* 0x000fea0003c00000 */
[----:B------:R0:W1:Y:S02]  /*bf10*/  SHFL.IDX P0, R123, R88, R89, R90 ;  /* 0x00000059587b7389 */ /* 0x000064000000005a */
[----:B01----:R-:W-:Y:S05]  /*bf20*/  ENDCOLLECTIVE ;  /* 0x000000000000791b */ /* 0x003fea0003800000 */
.L_x_635:
[----:B------:R-:W-:Y:S02]  /*bf30*/  MOV R88, R36 ;  /* 0x0000002400587202 */ /* 0x000fe40000000f00 */
[----:B------:R-:W-:-:S07]  /*bf40*/  MOV R124, R123 ;  /* 0x0000007b007c7202 */ /* 0x000fce0000000f00 */
[----:B------:R-:W-:Y:S05]  /*bf50*/  WARPSYNC.COLLECTIVE R91, `(.L_x_636) ;  /* 0x000000005b087348 */ /* 0x000fea0003c00000 */
[----:B------:R0:W1:Y:S02]  /*bf60*/  SHFL.IDX P0, R123, R88, R89, R90 ;  /* 0x00000059587b7389 */ /* 0x000064000000005a */
[----:B01----:R-:W-:Y:S05]  /*bf70*/  ENDCOLLECTIVE ;  /* 0x000000000000791b */ /* 0x003fea0003800000 */
.L_x_636:
[----:B------:R-:W-:Y:S02]  /*bf80*/  MOV R88, R37 ;  /* 0x0000002500587202 */ /* 0x000fe40000000f00 */
[----:B------:R-:W-:-:S07]  /*bf90*/  MOV R126, R123 ;  /* 0x0000007b007e7202 */ /* 0x000fce0000000f00 */
[----:B------:R-:W-:Y:S05]  /*bfa0*/  WARPSYNC.COLLECTIVE R91, `(.L_x_637) ;  /* 0x000000005b087348 */ /* 0x000fea0003c00000 */
[----:B------:R0:W1:Y:S02]  /*bfb0*/  SHFL.IDX P0, R123, R88, R89, R90 ;  /* 0x00000059587b7389 */ /* 0x000064000000005a */
[----:B01----:R-:W-:Y:S05]  /*bfc0*/  ENDCOLLECTIVE ;  /* 0x000000000000791b */ /* 0x003fea0003800000 */
.L_x_637:
[-C--:B------:R-:W-:Y:S01]  /*bfd0*/  FFMA R68, R11, R129.reuse, R68 ;  /* 0x000000810b447223 */ /* 0x080fe20000000044 */
[----:B------:R-:W-:Y:S01]  /*bfe0*/  FFMA R69, R0, R129, R69 ;  /* 0x0000008100457223 */ /* 0x000fe20000000045 */
[----:B------:R-:W-:Y:S02]  /*bff0*/  MOV R88, R38 ;  /* 0x0000002600587202 */ /* 0x000fe40000000f00 */
[----:B------:R-:W-:-:S07]  /*c000*/  MOV R129, R123 ;  /* 0x0000007b00817202 */ /* 0x000fce0000000f00 */
[----:B------:R-:W-:Y:S05]  /*c010*/  WARPSYNC.COLLECTIVE R91, `(.L_x_638) ;  /* 0x000000005b087348 */ /* 0x000fea0003c00000 */
[----:B------:R0:W1:Y:S02]  /*c020*/  SHFL.IDX P0, R123, R88, R89, R90 ;  /* 0x00000059587b7389 */ /* 0x000064000000005a */
[----:B01----:R-:W-:Y:S05]  /*c030*/  ENDCOLLECTIVE ;  /* 0x000000000000791b */ /* 0x003fea0003800000 */
.L_x_638:
[-C--:B------:R-:W-:Y:S01]  /*c040*/  FFMA R70, R11, R131.reuse, R70 ;  /* 0x000000830b467223 */ /* 0x080fe20000000046 */
[----:B------:R-:W-:Y:S01]  /*c050*/  FFMA R71, R0, R131, R71 ;  /* 0x0000008300477223 */ /* 0x000fe20000000047 */
[----:B------:R-:W-:Y:S02]  /*c060*/  MOV R88, R39 ;  /* 0x0000002700587202 */ /* 0x000fe40000000f00 */
[----:B------:R-:W-:-:S07]  /*c070*/  MOV R131, R123 ;  /* 0x0000007b00837202 */ /* 0x000fce0000000f00 */
[----:B------:R-:W-:Y:S05]  /*c080*/  WARPSYNC.COLLECTIVE R91, `(.L_x_639) ;  /* 0x000000005b087348 */ /* 0x000fea0003c00000 */
[----:B------:R0:W1:Y:S02]  /*c090*/  SHFL.IDX P0, R123, R88, R89, R90 ;  /* 0x00000059587b7389 */ /* 0x000064000000005a */
[----:B01----:R-:W-:Y:S05]  /*c0a0*/  ENDCOLLECTIVE ;  /* 0x000000000000791b */ /* 0x003fea0003800000 */
.L_x_639:
[-C--:B------:R-:W-:Y:S01]  /*c0b0*/  FFMA R72, R11, R133.reuse, R72 ;  /* 0x000000850b487223 */ /* 0x080fe20000000048 */
[----:B------:R-:W-:Y:S01]  /*c0c0*/  FFMA R73, R0, R133, R73 ;  /* 0x0000008500497223 */ /* 0x000fe20000000049 */
[----:B------:R-:W-:Y:S02]  /*c0d0*/  MOV R88, R40 ;  /* 0x0000002800587202 */ /* 0x000fe40000000f00 */
[----:B------:R-:W-:-:S07]  /*c0e0*/  MOV R133, R123 ;  /* 0x0000007b00857202 */ /* 0x000fce0000000f00 */
[----:B------:R-:W-:Y:S05]  /*c0f0*/  WARPSYNC.COLLECTIVE R91, `(.L_x_640) ;  /* 0x000000005b087348 */ /* 0x000fea0003c00000 */
[----:B------:R0:W1:Y:S02]  /*c100*/  SHFL.IDX P0, R123, R88, R89, R90 ;  /* 0x00000059587b7389 */ /* 0x000064000000005a */
[----:B01----:R-:W-:Y:S05]  /*c110*/  ENDCOLLECTIVE ;  /* 0x000000000000791b */ /* 0x003fea0003800000 */
.L_x_640:
[----:B------:R-:W-:Y:S02]  /*c120*/  MOV R88, R41 ;  /* 0x0000002900587202 */ /* 0x000fe40000000f00 */
[----:B------:R-:W-:-:S07]  /*c130*/  MOV R136, R123 ;  /* 0x0000007b00887202 */ /* 0x000fce0000000f00 */
[----:B------:R-:W-:Y:S05]  /*c140*/  WARPSYNC.COLLECTIVE R91, `(.L_x_641) ;  /* 0x000000005b087348 */ /* 0x000fea0003c00000 */
[----:B------:R0:W1:Y:S02]  /*c150*/  SHFL.IDX P0, R123, R88, R89, R90 ;  /* 0x00000059587b7389 */ /* 0x000064000000005a */
[----:B01----:R-:W-:Y:S05]  /*c160*/  ENDCOLLECTIVE ;  /* 0x000000000000791b */ /* 0x003fea0003800000 */
.L_x_641:
[-C--:B------:R-:W-:Y:S01]  /*c170*/  FFMA R92, R11, R137.reuse, R92 ;  /* 0x000000890b5c7223 */ /* 0x080fe2000000005c */
[----:B------:R-:W-:Y:S01]  /*c180*/  FFMA R93, R0, R137, R93 ;  /* 0x00000089005d7223 */ /* 0x000fe2000000005d */
[----:B------:R-:W-:Y:S02]  /*c190*/  MOV R88, R42 ;  /* 0x0000002a00587202 */ /* 0x000fe40000000f00 */
[----:B------:R-:W-:-:S07]  /*c1a0*/  MOV R137, R123 ;  /* 0x0000007b00897202 */ /* 0x000fce0000000f00 */
[----:B------:R-:W-:Y:S05]  /*c1b0*/  WARPSYNC.COLLECTIVE R91, `(.L_x_642) ;  /* 0x000000005b087348 */ /* 0x000fea0003c00000 */
[----:B------:R0:W1:Y:S02]  /*c1c0*/  SHFL.IDX P0, R123, R88, R89, R90 ;  /* 0x00000059587b7389 */ /* 0x000064000000005a */
[----:B01----:R-:W-:Y:S05]  /*c1d0*/  ENDCOLLECTIVE ;  /* 0x000000000000791b */ /* 0x003fea0003800000 */
.L_x_642:
[----:B------:R-:W-:Y:S02]  /*c1e0*/  MOV R88, R43 ;  /* 0x0000002b00587202 */ /* 0x000fe40000000f00 */
[----:B------:R-:W-:Y:S02]  /*c1f0*/  MOV R89, R86 ;  /* 0x0000005600597202 */ /* 0x000fe40000000f00 */
[----:B------:R-:W-:-:S07]  /*c200*/  MOV R138, R123 ;  /* 0x0000007b008a7202 */ /* 0x000fce0000000f00 */
[----:B------:R-:W-:Y:S05]  /*c210*/  WARPSYNC.COLLECTIVE R91, `(.L_x_643) ;  /* 0x000000005b087348 */ /* 0x000fea0003c00000 */
[----:B------:R0:W1:Y:S02]  /*c220*/  SHFL.IDX P0, R123, R88, R89, R90 ;  /* 0x00000059587b7389 */ /* 0x000064000000005a */
[----:B01----:R-:W-:Y:S05]  /*c230*/  ENDCOLLECTIVE ;  /* 0x000000000000791b */ /* 0x003fea0003800000 */
.L_x_643:
[----:B------:R-:W-:Y:S01]  /*c240*/  MOV R88, R33 ;  /* 0x0000002100587202 */ /* 0x000fe20000000f00 */
[C---:B------:R-:W-:Y:S01]  /*c250*/  FFMA R132, R123.reuse, R83, R132 ;  /* 0x000000537b847223 */ /* 0x040fe20000000084 */
[----:B------:R-:W-:-:S07]  /*c260*/  FFMA R77, R123, R10, R77 ;  /* 0x0000000a7b4d7223 */ /* 0x000fce000000004d */
[----:B------:R-:W-:Y:S05]  /*c270*/  WARPSYNC.COLLECTIVE R91, `(.L_x_644) ;  /* 0x000000005b087348 */ /* 0x000fea0003c00000 */
[----:B------:R0:W1:Y:S02]  /*c280*/  SHFL.IDX P0, R123, R88, R89, R90 ;  /* 0x00000059587b7389 */ /* 0x000064000000005a */
[----:B01----:R-:W-:Y:S05]  /*c290*/  ENDCOLLECTIVE ;  /* 0x000000000000791b */ /* 0x003fea0003800000 */
.L_x_644:
        /* <DEDUP_REMOVED lines=19> */
.L_x_645:
[----:B------:R-:W-:Y:S01]  /*c3d0*/  FFMA R108, R11, R85, R108 ;  /* 0x000000550b6c7223 */ /* 0x000fe2000000006c */
[----:B------:R-:W-:Y:S02]  /*c3e0*/  MOV R88, R12 ;  /* 0x0000000c00587202 */ /* 0x000fe40000000f00 */
[----:B------:R-:W-:-:S07]  /*c3f0*/  MOV R85, R123 ;  /* 0x0000007b00557202 */ /* 0x000fce0000000f00 */
[----:B------:R-:W-:Y:S05]  /*c400*/  WARPSYNC.COLLECTIVE R91, `(.L_x_646) ;  /* 0x000000005b087348 */ /* 0x000fea0003c00000 */
[----:B------:R0:W1:Y:S02]  /*c410*/  SHFL.IDX P0, R123, R88, R89, R90 ;  /* 0x00000059587b7389 */ /* 0x000064000000005a */
[----:B01----:R-:W-:Y:S05]  /*c420*/  ENDCOLLECTIVE ;  /* 0x000000000000791b */ /* 0x003fea0003800000 */
.L_x_646:
[----:B------:R-:W-:Y:S01]  /*c430*/  FFMA R114, R11, R129, R114 ;  /* 0x000000810b727223 */ /* 0x000fe20000000072 */
[----:B------:R-:W-:Y:S02]  /*c440*/  MOV R88, R13 ;  /* 0x0000000d00587202 */ /* 0x000fe40000000f00 */
[----:B------:R-:W-:-:S07]  /*c450*/  MOV R129, R123 ;  /* 0x0000007b00817202 */ /* 0x000fce0000000f00 */
[----:B------:R-:W-:Y:S05]  /*c460*/  WARPSYNC.COLLECTIVE R91, `(.L_x_647) ;  /* 0x000000005b087348 */ /* 0x000fea0003c00000 */
[----:B------:R0:W1:Y:S02]  /*c470*/  SHFL.IDX P0, R123, R88, R89, R90 ;  /* 0x00000059587b7389 */ /* 0x000064000000005a */
[----:B01----:R-:W-:Y:S05]  /*c480*/  ENDCOLLECTIVE ;  /* 0x000000000000791b */ /* 0x003fea0003800000 */
.L_x_647:
[----:B------:R-:W-:Y:S01]  /*c490*/  FFMA R116, R11, R131, R116 ;  /* 0x000000830b747223 */ /* 0x000fe20000000074 */
[----:B------:R-:W-:Y:S02]  /*c4a0*/  MOV R88, R14 ;  /* 0x0000000e00587202 */ /* 0x000fe40000000f00 */
[----:B------:R-:W-:-:S07]  /*c4b0*/  MOV R131, R123 ;  /* 0x0000007b00837202 */ /* 0x000fce0000000f00 */
[----:B------:R-:W-:Y:S05]  /*c4c0*/  WARPSYNC.COLLECTIVE R91, `(.L_x_648) ;  /* 0x000000005b087348 */ /* 0x000fea0003c00000 */
[----:B------:R0:W1:Y:S02]  /*c4d0*/  SHFL.IDX P0, R123, R88, R89, R90 ;  /* 0x00000059587b7389 */ /* 0x000064000000005a */
[----:B01----:R-:W-:Y:S05]  /*c4e0*/  ENDCOLLECTIVE ;  /* 0x000000000000791b */ /* 0x003fea0003800000 */
.L_x_648:
[----:B------:R-:W-:Y:S01]  /*c4f0*/  FFMA R118, R11, R133, R118 ;  /* 0x000000850b767223 */ /* 0x000fe20000000076 */
[----:B------:R-:W-:Y:S02]  /*c500*/  MOV R88, R15 ;  /* 0x0000000f00587202 */ /* 0x000fe40000000f00 */
[----:B------:R-:W-:-:S07]  /*c510*/  MOV R133, R123 ;  /* 0x0000007b00857202 */ /* 0x000fce0000000f00 */
[----:B------:R-:W-:Y:S05]  /*c520*/  WARPSYNC.COLLECTIVE R91, `(.L_x_649) ;  /* 0x000000005b087348 */ /* 0x000fea0003c00000 */
[----:B------:R0:W1:Y:S02]  /*c530*/  SHFL.IDX P0, R123, R88, R89, R90 ;  /* 0x00000059587b7389 */ /* 0x000064000000005a */
[----:B01----:R-:W-:Y:S05]  /*c540*/  ENDCOLLECTIVE ;  /* 0x000000000000791b */ /* 0x003fea0003800000 */
.L_x_649:
[----:B------:R-:W-:Y:S02]  /*c550*/  MOV R88, R16 ;  /* 0x0000001000587202 */ /* 0x000fe40000000f00 */
[----:B------:R-:W-:-:S07]  /*c560*/  MOV R135, R123 ;  /* 0x0000007b00877202 */ /* 0x000fce0000000f00 */
[----:B------:R-:W-:Y:S05]  /*c570*/  WARPSYNC.COLLECTIVE R91, `(.L_x_650) ;  /* 0x000000005b087348 */ /* 0x000fea0003c00000 */
[----:B------:R0:W1:Y:S02]  /*c580*/  SHFL.IDX P0, R123, R88, R89, R90 ;  /* 0x00000059587b7389 */ /* 0x000064000000005a */
[----:B01----:R-:W-:Y:S05]  /*c590*/  ENDCOLLECTIVE ;  /* 0x000000000000791b */ /* 0x003fea0003800000 */
.L_x_650:
[----:B------:R-:W-:Y:S01]  /*c5a0*/  FFMA R80, R11, R137, R80 ;  /* 0x000000890b507223 */ /* 0x000fe20000000050 */
[----:B------:R-:W-:Y:S02]  /*c5b0*/  MOV R88, R17 ;  /* 0x0000001100587202 */ /* 0x000fe40000000f00 */
[----:B------:R-:W-:-:S07]  /*c5c0*/  MOV R137, R123 ;  /* 0x0000007b00897202 */ /* 0x000fce0000000f00 */
[----:B------:R-:W-:Y:S05]  /*c5d0*/  WARPSYNC.COLLECTIVE R91, `(.L_x_651) ;  /* 0x000000005b087348 */ /* 0x000fea0003c00000 */
[----:B------:R0:W1:Y:S02]  /*c5e0*/  SHFL.IDX P0, R123, R88, R89, R90 ;  /* 0x00000059587b7389 */ /* 0x000064000000005a */
[----:B01----:R-:W-:Y:S05]  /*c5f0*/  ENDCOLLECTIVE ;  /* 0x000000000000791b */ /* 0x003fea0003800000 */
.L_x_651:
        /* <DEDUP_REMOVED lines=14> */
.L_x_652:
[----:B------:R-:W-:Y:S01]  /*c6e0*/  MOV R88, R19 ;  /* 0x0000001300587202 */ /* 0x000fe20000000f00 */
[-C--:B------:R-:W-:Y:S01]  /*c6f0*/  FFMA R64, R83, R123.reuse, R64 ;  /* 0x0000007b53407223 */ /* 0x080fe20000000040 */
[----:B------:R-:W-:-:S07]  /*c700*/  FFMA R65, R10, R123, R65 ;  /* 0x0000007b0a417223 */ /* 0x000fce0000000041 */
[----:B------:R-:W-:Y:S05]  /*c710*/  WARPSYNC.COLLECTIVE R91, `(.L_x_653) ;  /* 0x000000005b087348 */ /* 0x000fea0003c00000 */
[----:B------:R0:W1:Y:S02]  /*c720*/  SHFL.IDX P0, R123, R88, R89, R90 ;  /* 0x00000059587b7389 */ /* 0x000064000000005a */
[----:B01----:R-:W-:Y:S05]  /*c730*/  ENDCOLLECTIVE ;  /* 0x000000000000791b */ /* 0x003fea0003800000 */
.L_x_653:
[-C--:B------:R-:W-:Y:S01]  /*c740*/  FFMA R50, R83, R85.reuse, R50 ;  /* 0x0000005553327223 */ /* 0x080fe20000000032 */
[----:B------:R-:W-:Y:S01]  /*c750*/  FFMA R51, R10, R85, R51 ;  /* 0x000000550a337223 */ /* 0x000fe20000000033 */
[----:B------:R-:W-:Y:S02]  /*c760*/  MOV R88, R20 ;  /* 0x0000001400587202 */ /* 0x000fe40000000f00 */
[----:B------:R-:W-:-:S07]  /*c770*/  MOV R85, R123 ;  /* 0x0000007b00557202 */ /* 0x000fce0000000f00 */
[----:B------:R-:W-:Y:S05]  /*c780*/  WARPSYNC.COLLECTIVE R91, `(.L_x_654) ;  /* 0x000000005b087348 */ /* 0x000fea0003c00000 */
[----:B------:R0:W1:Y:S02]  /*c790*/  SHFL.IDX P0, R123, R88, R89, R90 ;  /* 0x00000059587b7389 */ /* 0x000064000000005a */
[----:B01----:R-:W-:Y:S05]  /*c7a0*/  ENDCOLLECTIVE ;  /* 0x000000000000791b */ /* 0x003fea0003800000 */
.L_x_654:
[-C--:B------:R-:W-:Y:S01]  /*c7b0*/  FFMA R52, R83, R129.reuse, R52 ;  /* 0x0000008153347223 */ /* 0x080fe20000000034 */
[----:B------:R-:W-:Y:S01]  /*c7c0*/  FFMA R53, R10, R129, R53 ;  /* 0x000000810a357223 */ /* 0x000fe20000000035 */
[----:B------:R-:W-:Y:S02]  /*c7d0*/  MOV R88, R21 ;  /* 0x0000001500587202 */ /* 0x000fe40000000f00 */
[----:B------:R-:W-:-:S07]  /*c7e0*/  MOV R129, R123 ;  /* 0x0000007b00817202 */ /* 0x000fce0000000f00 */
[----:B------:R-:W-:Y:S05]  /*c7f0*/  WARPSYNC.COLLECTIVE R91, `(.L_x_655) ;  /* 0x000000005b087348 */ /* 0x000fea0003c00000 */
[----:B------:R0:W1:Y:S02]  /*c800*/  SHFL.IDX P0, R123, R88, R89, R90 ;  /* 0x00000059587b7389 */ /* 0x000064000000005a */
[----:B01----:R-:W-:Y:S05]  /*c810*/  ENDCOLLECTIVE ;  /* 0x000000000000791b */ /* 0x003fea0003800000 */
.L_x_655:
[-C--:B------:R-:W-:Y:S01]  /*c820*/  FFMA R54, R83, R131.reuse, R54 ;  /* 0x0000008353367223 */ /* 0x080fe20000000036 */
[----:B------:R-:W-:Y:S01]  /*c830*/  FFMA R55, R10, R131, R55 ;  /* 0x000000830a377223 */ /* 0x000fe20000000037 */
[----:B------:R-:W-:Y:S02]  /*c840*/  MOV R88, R22 ;  /* 0x0000001600587202 */ /* 0x000fe40000000f00 */
[----:B------:R-:W-:-:S07]  /*c850*/  MOV R131, R123 ;  /* 0x0000007b00837202 */ /* 0x000fce0000000f00 */
[----:B------:R-:W-:Y:S05]  /*c860*/  WARPSYNC.COLLECTIVE R91, `(.L_x_656) ;  /* 0x000000005b087348 */ /* 0x000fea0003c00000 */
[----:B------:R0:W1:Y:S02]  /*c870*/  SHFL.IDX P0, R123, R88, R89, R90 ;  /* 0x00000059587b7389 */ /* 0x000064000000005a */
[----:B01----:R-:W-:Y:S05]  /*c880*/  ENDCOLLECTIVE ;  /* 0x000000000000791b */ /* 0x003fea0003800000 */
.L_x_656:
[-C--:B------:R-:W-:Y:S01]  /*c890*/  FFMA R56, R83, R133.reuse, R56 ;  /* 0x0000008553387223 */ /* 0x080fe20000000038 */
[----:B------:R-:W-:Y:S01]  /*c8a0*/  FFMA R57, R10, R133, R57 ;  /* 0x000000850a397223 */ /* 0x000fe20000000039 */
[----:B------:R-:W-:Y:S02]  /*c8b0*/  MOV R88, R23 ;  /* 0x0000001700587202 */ /* 0x000fe40000000f00 */
[----:B------:R-:W-:-:S07]  /*c8c0*/  MOV R133, R123 ;  /* 0x0000007b00857202 */ /* 0x000fce0000000f00 */
[----:B------:R-:W-:Y:S05]  /*c8d0*/  WARPSYNC.COLLECTIVE R91, `(.L_x_657) ;  /* 0x000000005b087348 */ /* 0x000fea0003c00000 */
[----:B------:R0:W1:Y:S02]  /*c8e0*/  SHFL.IDX P0, R123, R88, R89, R90 ;  /* 0x00000059587b7389 */ /* 0x000064000000005a */
[----:B01----:R-:W-:Y:S05]  /*c8f0*/  ENDCOLLECTIVE ;  /* 0x000000000000791b */ /* 0x003fea0003800000 */
.L_x_657:
[-C--:B------:R-:W-:Y:S01]  /*c900*/  FFMA R58, R83, R135.reuse, R58 ;  /* 0x00000087533a7223 */ /* 0x080fe2000000003a */
[----:B------:R-:W-:Y:S01]  /*c910*/  FFMA R59, R10, R135, R59 ;  /* 0x000000870a3b7223 */ /* 0x000fe2000000003b */
[----:B------:R-:W-:Y:S02]  /*c920*/  MOV R88, R24 ;  /* 0x0000001800587202 */ /* 0x000fe40000000f00 */
[----:B------:R-:W-:-:S07]  /*c930*/  MOV R135, R123 ;  /* 0x0000007b00877202 */ /* 0x000fce0000000f00 */
[----:B------:R-:W-:Y:S05]  /*c940*/  WARPSYNC.COLLECTIVE R91, `(.L_x_658) ;  /* 0x000000005b087348 */ /* 0x000fea0003c00000 */
[----:B------:R0:W1:Y:S02]  /*c950*/  SHFL.IDX P0, R123, R88, R89, R90 ;  /* 0x00000059587b7389 */ /* 0x000064000000005a */
[----:B01----:R-:W-:Y:S05]  /*c960*/  ENDCOLLECTIVE ;  /* 0x000000000000791b */ /* 0x003fea0003800000 */
.L_x_658:
[-C--:B------:R-:W-:Y:S01]  /*c970*/  FFMA R60, R83, R137.reuse, R60 ;  /* 0x00000089533c7223 */ /* 0x080fe2000000003c */
[----:B------:R-:W-:Y:S01]  /*c980*/  FFMA R61, R10, R137, R61 ;  /* 0x000000890a3d7223 */ /* 0x000fe2000000003d */
[----:B------:R-:W-:Y:S02]  /*c990*/  MOV R88, R25 ;  /* 0x0000001900587202 */ /* 0x000fe40000000f00 */
[----:B------:R-:W-:-:S07]  /*c9a0*/  MOV R137, R123 ;  /* 0x0000007b00897202 */ /* 0x000fce0000000f00 */
[----:B------:R-:W-:Y:S05]  /*c9b0*/  WARPSYNC.COLLECTIVE R91, `(.L_x_659) ;  /* 0x000000005b087348 */ /* 0x000fea0003c00000 */
[----:B------:R0:W1:Y:S02]  /*c9c0*/  SHFL.IDX P0, R123, R88, R89, R90 ;  /* 0x00000059587b7389 */ /* 0x000064000000005a */
[----:B01----:R-:W-:Y:S05]  /*c9d0*/  ENDCOLLECTIVE ;  /* 0x000000000000791b */ /* 0x003fea0003800000 */
.L_x_659:
[----:B------:R-:W-:Y:S02]  /*c9e0*/  MOV R88, R26 ;  /* 0x0000001a00587202 */ /* 0x000fe40000000f00 */
[----:B------:R-:W-:-:S07]  /*c9f0*/  MOV R139, R123 ;  /* 0x0000007b008b7202 */ /* 0x000fce0000000f00 */
[----:B------:R-:W-:Y:S05]  /*ca00*/  WARPSYNC.COLLECTIVE R91, `(.L_x_660) ;  /* 0x000000005b087348 */ /* 0x000fea0003c00000 */
[----:B------:R0:W1:Y:S02]  /*ca10*/  SHFL.IDX P0, R123, R88, R89, R90 ;  /* 0x00000059587b7389 */ /* 0x000064000000005a */
[----:B01----:R-:W-:Y:S05]  /*ca20*/  ENDCOLLECTIVE ;  /* 0x000000000000791b */ /* 0x003fea0003800000 */
.L_x_660:
[----:B------:R-:W-:Y:S02]  /*ca30*/  MOV R88, R28 ;  /* 0x0000001c00587202 */ /* 0x000fe40000000f00 */
[----:B------:R-:W-:-:S07]  /*ca40*/  MOV R141, R123 ;  /* 0x0000007b008d7202 */ /* 0x000fce0000000f00 */
[----:B------:R-:W-:Y:S05]  /*ca50*/  WARPSYNC.COLLECTIVE R91, `(.L_x_661) ;  /* 0x000000005b087348 */ /* 0x000fea0003c00000 */
[----:B------:R0:W1:Y:S02]  /*ca60*/  SHFL.IDX P0, R123, R88, R89, R90 ;  /* 0x00000059587b7389 */ /* 0x000064000000005a */
[----:B01----:R-:W-:Y:S05]  /*ca70*/  ENDCOLLECTIVE ;  /* 0x000000000000791b */ /* 0x003fea0003800000 */
.L_x_661:
[----:B------:R-:W-:Y:S02]  /*ca80*/  MOV R88, R29 ;  /* 0x0000001d00587202 */ /* 0x000fe40000000f00 */
[----:B------:R-:W-:-:S07]  /*ca90*/  MOV R143, R123 ;  /* 0x0000007b008f7202 */ /* 0x000fce0000000f00 */
[----:B------:R-:W-:Y:S05]  /*caa0*/  WARPSYNC.COLLECTIVE R91, `(.L_x_662) ;  /* 0x000000005b087348 */ /* 0x000fea0003c00000 */
[----:B------:R0:W1:Y:S02]  /*cab0*/  SHFL.IDX P0, R123, R88, R89, R90 ;  /* 0x00000059587b7389 */ /* 0x000064000000005a */
[----:B01----:R-:W-:Y:S05]  /*cac0*/  ENDCOLLECTIVE ;  /* 0x000000000000791b */ /* 0x003fea0003800000 */
.L_x_662:
[----:B------:R-:W-:Y:S02]  /*cad0*/  MOV R88, R30 ;  /* 0x0000001e00587202 */ /* 0x000fe40000000f00 */
[----:B------:R-:W-:-:S07]  /*cae0*/  MOV R145, R123 ;  /* 0x0000007b00917202 */ /* 0x000fce0000000f00 */
[----:B------:R-:W-:Y:S05]  /*caf0*/  WARPSYNC.COLLECTIVE R91, `(.L_x_663) ;  /* 0x000000005b087348 */ /* 0x000fea0003c00000 */
[----:B------:R0:W1:Y:S02]  /*cb00*/  SHFL.IDX P0, R123, R88, R89, R90 ;  /* 0x00000059587b7389 */ /* 0x000064000000005a */
[----:B01----:R-:W-:Y:S05]  /*cb10*/  ENDCOLLECTIVE ;  /* 0x000000000000791b */ /* 0x003fea0003800000 */
.L_x_663:
[----:B------:R-:W-:Y:S01]  /*cb20*/  MOV R88, R31 ;  /* 0x0000001f00587202 */ /* 0x000fe20000000f00 */
[-C--:B------:R-:W-:Y:S01]  /*cb30*/  FFMA R102, R83, R123.reuse, R102 ;  /* 0x0000007b53667223 */ /* 0x080fe20000000066 */
[----:B------:R-:W-:-:S07]  /*cb40*/  FFMA R103, R10, R123, R103 ;  /* 0x0000007b0a677223 */ /* 0x000fce0000000067 */
[----:B------:R-:W-:Y:S05]  /*cb50*/  WARPSYNC.COLLECTIVE R91, `(.L_x_664) ;  /* 0x000000005b087348 */ /* 0x000fea0003c00000 */
[----:B------:R0:W1:Y:S02]  /*cb60*/  SHFL.IDX P0, R123, R88, R89, R90 ;  /* 0x00000059587b7389 */ /* 0x000064000000005a */
[----:B01----:R-:W-:Y:S05]  /*cb70*/  ENDCOLLECTIVE ;  /* 0x000000000000791b */ /* 0x003fea0003800000 */
.L_x_664:
        /* <DEDUP_REMOVED lines=14> */
.L_x_665:
[-C--:B------:R-:W-:Y:S01]  /*cc60*/  FFMA R62, R83, R76.reuse, R62 ;  /* 0x0000004c533e7223 */ /* 0x080fe2000000003e */
[----:B------:R-:W-:Y:S01]  /*cc70*/  FFMA R63, R10, R76, R63 ;  /* 0x0000004c0a3f7223 */ /* 0x000fe2000000003f */
[----:B------:R-:W-:Y:S02]  /*cc80*/  MOV R88, R34 ;  /* 0x0000002200587202 */ /* 0x000fe40000000f00 */
[----:B------:R-:W-:-:S07]  /*cc90*/  MOV R76, R123 ;  /* 0x0000007b004c7202 */ /* 0x000fce0000000f00 */
[----:B------:R-:W-:Y:S05]  /*cca0*/  WARPSYNC.COLLECTIVE R91, `(.L_x_666) ;  /* 0x000000005b087348 */ /* 0x000fea0003c00000 */
[----:B------:R0:W1:Y:S02]  /*ccb0*/  SHFL.IDX P0, R123, R88, R89, R90 ;  /* 0x00000059587b7389 */ /* 0x000064000000005a */
[----:B01----:R-:W-:Y:S05]  /*ccc0*/  ENDCOLLECTIVE ;  /* 0x000000000000791b */ /* 0x003fea0003800000 */
.L_x_666:
[-C--:B------:R-:W-:Y:S01]  /*ccd0*/  FFMA R66, R83, R85.reuse, R66 ;  /* 0x0000005553427223 */ /* 0x080fe20000000042 */
[----:B------:R-:W-:Y:S01]  /*cce0*/  FFMA R67, R10, R85, R67 ;  /* 0x000000550a437223 */ /* 0x000fe20000000043 */
[----:B------:R-:W-:Y:S02]  /*ccf0*/  MOV R88, R35 ;  /* 0x0000002300587202 */ /* 0x000fe40000000f00 */
[----:B------:R-:W-:-:S07]  /*cd00*/  MOV R85, R123 ;  /* 0x0000007b00557202 */ /* 0x000fce0000000f00 */
[----:B------:R-:W-:Y:S05]  /*cd10*/  WARPSYNC.COLLECTIVE R91, `(.L_x_667) ;  /* 0x000000005b087348 */ /* 0x000fea0003c00000 */
[----:B------:R0:W1:Y:S02]  /*cd20*/  SHFL.IDX P0, R123, R88, R89, R90 ;  /* 0x00000059587b7389 */ /* 0x000064000000005a */
[----:B01----:R-:W-:Y:S05]  /*cd30*/  ENDCOLLECTIVE ;  /* 0x000000000000791b */ /* 0x003fea0003800000 */
.L_x_667:
[----:B------:R-:W-:Y:S02]  /*cd40*/  MOV R88, R36 ;  /* 0x0000002400587202 */ /* 0x000fe40000000f00 */
[----:B------:R-:W-:-:S07]  /*cd50*/  MOV R78, R123 ;  /* 0x0000007b004e7202 */ /* 0x000fce0000000f00 */
[----:B------:R-:W-:Y:S05]  /*cd60*/  WARPSYNC.COLLECTIVE R91, `(.L_x_668) ;  /* 0x000000005b087348 */ /* 0x000fea0003c00000 */
[----:B------:R0:W1:Y:S02]  /*cd70*/  SHFL.IDX P0, R123, R88, R89, R90 ;  /* 0x00000059587b7389 */ /* 0x000064000000005a */
[----:B01----:R-:W-:Y:S05]  /*cd80*/  ENDCOLLECTIVE ;  /* 0x000000000000791b */ /* 0x003fea0003800000 */
.L_x_668:
[----:B------:R-:W-:Y:S02]  /*cd90*/  MOV R88, R37 ;  /* 0x0000002500587202 */ /* 0x000fe40000000f00 */
[----:B------:R-:W-:-:S07]  /*cda0*/  MOV R122, R123 ;  /* 0x0000007b007a7202 */ /* 0x000fce0000000f00 */
[----:B------:R-:W-:Y:S05]  /*cdb0*/  WARPSYNC.COLLECTIVE R91, `(.L_x_669) ;  /* 0x000000005b087348 */ /* 0x000fea0003c00000 */
[----:B------:R0:W1:Y:S02]  /*cdc0*/  SHFL.IDX P0, R123, R88, R89, R90 ;  /* 0x00000059587b7389 */ /* 0x000064000000005a */
[----:B01----:R-:W-:Y:S05]  /*cdd0*/  ENDCOLLECTIVE ;  /* 0x000000000000791b */ /* 0x003fea0003800000 */
.L_x_669:
[----:B------:R-:W-:Y:S02]  /*cde0*/  MOV R88, R38 ;  /* 0x0000002600587202 */ /* 0x000fe40000000f00 */
[----:B------:R-:W-:-:S07]  /*cdf0*/  MOV R124, R123 ;  /* 0x0000007b007c7202 */ /* 0x000fce0000000f00 */
[----:B------:R-:W-:Y:S05]  /*ce00*/  WARPSYNC.COLLECTIVE R91, `(.L_x_670) ;  /* 0x000000005b087348 */ /* 0x000fea0003c00000 */
[----:B------:R0:W1:Y:S02]  /*ce10*/  SHFL.IDX P0, R123, R88, R89, R90 ;  /* 0x00000059587b7389 */ /* 0x000064000000005a */
[----:B01----:R-:W-:Y:S05]  /*ce20*/  ENDCOLLECTIVE ;  /* 0x000000000000791b */ /* 0x003fea0003800000 */
.L_x_670:
[----:B------:R-:W-:Y:S02]  /*ce30*/  MOV R88, R39 ;  /* 0x0000002700587202 */ /* 0x000fe40000000f00 */
[----:B------:R-:W-:-:S07]  /*ce40*/  MOV R126, R123 ;  /* 0x0000007b007e7202 */ /* 0x000fce0000000f00 */
[----:B------:R-:W-:Y:S05]  /*ce50*/  WARPSYNC.COLLECTIVE R91, `(.L_x_671) ;  /* 0x000000005b087348 */ /* 0x000fea0003c00000 */
[----:B------:R0:W1:Y:S02]  /*ce60*/  SHFL.IDX P0, R123, R88, R89, R90 ;  /* 0x00000059587b7389 */ /* 0x000064000000005a */
[----:B01----:R-:W-:Y:S05]  /*ce70*/  ENDCOLLECTIVE ;  /* 0x000000000000791b */ /* 0x003fea0003800000 */
.L_x_671:
[-C--:B------:R-:W-:Y:S01]  /*ce80*/  FFMA R68, R83, R129.reuse, R68 ;  /* 0x0000008153447223 */ /* 0x080fe20000000044 */
[----:B------:R-:W-:Y:S01]  /*ce90*/  FFMA R69, R10, R129, R69 ;  /* 0x000000810a457223 */ /* 0x000fe20000000045 */
[----:B------:R-:W-:Y:S02]  /*cea0*/  MOV R88, R40 ;  /* 0x0000002800587202 */ /* 0x000fe40000000f00 */
[----:B------:R-:W-:-:S07]  /*ceb0*/  MOV R129, R123 ;  /* 0x0000007b00817202 */ /* 0x000fce0000000f00 */
[----:B------:R-:W-:Y:S05]  /*cec0*/  WARPSYNC.COLLECTIVE R91, `(.L_x_672) ;  /* 0x000000005b087348 */ /* 0x000fea0003c00000 */
[----:B------:R0:W1:Y:S02]  /*ced0*/  SHFL.IDX P0, R123, R88, R89, R90 ;  /* 0x00000059587b7389 */ /* 0x000064000000005a */
[----:B01----:R-:W-:Y:S05]  /*cee0*/  ENDCOLLECTIVE ;  /* 0x000000000000791b */ /* 0x003fea0003800000 */
.L_x_672:
[-C--:B------:R-:W-:Y:S01]  /*cef0*/  FFMA R70, R83, R131.reuse, R70 ;  /* 0x0000008353467223 */ /* 0x080fe20000000046 */
[----:B------:R-:W-:Y:S01]  /*cf00*/  FFMA R71, R10, R131, R71 ;  /* 0x000000830a477223 */ /* 0x000fe20000000047 */
[----:B------:R-:W-:Y:S02]  /*cf10*/  MOV R88, R41 ;  /* 0x0000002900587202 */ /* 0x000fe40000000f00 */
[----:B------:R-:W-:-:S07]  /*cf20*/  MOV R131, R123 ;  /* 0x0000007b00837202 */ /* 0x000fce0000000f00 */
[----:B------:R-:W-:Y:S05]  /*cf30*/  WARPSYNC.COLLECTIVE R91, `(.L_x_673) ;  /* 0x000000005b087348 */ /* 0x000fea0003c00000 */
[----:B------:R0:W1:Y:S02]  /*cf40*/  SHFL.IDX P0, R123, R88, R89, R90 ;  /* 0x00000059587b7389 */ /* 0x000064000000005a */
[----:B01----:R-:W-:Y:S05]  /*cf50*/  ENDCOLLECTIVE ;  /* 0x000000000000791b */ /* 0x003fea0003800000 */
.L_x_673:
[-C--:B------:R-:W-:Y:S01]  /*cf60*/  FFMA R72, R83, R133.reuse, R72 ;  /* 0x0000008553487223 */ /* 0x080fe20000000048 */
[----:B------:R-:W-:Y:S01]  /*cf70*/  FFMA R73, R10, R133, R73 ;  /* 0x000000850a497223 */ /* 0x000fe20000000049 */
[----:B------:R-:W-:Y:S02]  /*cf80*/  MOV R88, R42 ;  /* 0x0000002a00587202 */ /* 0x000fe40000000f00 */
[----:B------:R-:W-:-:S07]  /*cf90*/  MOV R133, R123 ;  /* 0x0000007b00857202 */ /* 0x000fce0000000f00 */
[----:B------:R-:W-:Y:S05]  /*cfa0*/  WARPSYNC.COLLECTIVE R91, `(.L_x_674) ;  /* 0x000000005b087348 */ /* 0x000fea0003c00000 */
[----:B------:R0:W1:Y:S02]  /*cfb0*/  SHFL.IDX P0, R123, R88, R89, R90 ;  /* 0x00000059587b7389 */ /* 0x000064000000005a */
[----:B01----:R-:W-:Y:S05]  /*cfc0*/  ENDCOLLECTIVE ;  /* 0x000000000000791b */ /* 0x003fea0003800000 */
.L_x_674:
[----:B------:R-:W-:Y:S02]  /*cfd0*/  MOV R88, R43 ;  /* 0x0000002b00587202 */ /* 0x000fe40000000f00 */
[----:B------:R-:W-:Y:S02]  /*cfe0*/  MOV R89, R84 ;  /* 0x0000005400597202 */ /* 0x000fe40000000f00 */
[----:B------:R-:W-:-:S07]  /*cff0*/  MOV R136, R123 ;  /* 0x0000007b00887202 */ /* 0x000fce0000000f00 */
[----:B------:R-:W-:Y:S05]  /*d000*/  WARPSYNC.COLLECTIVE R91, `(.L_x_675) ;  /* 0x000000005b087348 */ /* 0x000fea0003c00000 */
[----:B------:R0:W1:Y:S02]  /*d010*/  SHFL.IDX P0, R123, R88, R89, R90 ;  /* 0x00000059587b7389 */ /* 0x000064000000005a */
[----:B01----:R-:W-:Y:S05]  /*d020*/  ENDCOLLECTIVE ;  /* 0x000000000000791b */ /* 0x003fea0003800000 */
.L_x_675:
[----:B------:R-:W-:Y:S01]  /*d030*/  MOV R88, R33 ;  /* 0x0000002100587202 */ /* 0x000fe20000000f00 */
[C---:B------:R-:W-:Y:S01]  /*d040*/  FFMA R132, R123.reuse, R79, R132 ;  /* 0x0000004f7b847223 */ /* 0x040fe20000000084 */
[----:B------:R-:W-:-:S07]  /*d050*/  FFMA R77, R123, R0, R77 ;  /* 0x000000007b4d7223 */ /* 0x000fce000000004d */
[----:B------:R-:W-:Y:S05]  /*d060*/  WARPSYNC.COLLECTIVE R91, `(.L_x_676) ;  /* 0x000000005b087348 */ /* 0x000fea0003c00000 */
[----:B------:R0:W1:Y:S02]  /*d070*/  SHFL.IDX P0, R123, R88, R89, R90 ;  /* 0x00000059587b7389 */ /* 0x000064000000005a */
[----:B01----:R-:W-:Y:S05]  /*d080*/  ENDCOLLECTIVE ;  /* 0x000000000000791b */ /* 0x003fea0003800000 */
.L_x_676:
        /* <DEDUP_REMOVED lines=20> */
.L_x_677:
        /* <DEDUP_REMOVED lines=20> */
.L_x_678:
[----:B------:R-:W-:Y:S02]  /*d310*/  MOV R88, R13 ;  /* 0x0000000d00587202 */ /* 0x000fe40000000f00 */
[----:B------:R-:W-:-:S07]  /*d320*/  MOV R85, R123 ;  /* 0x0000007b00557202 */ /* 0x000fce0000000f00 */
[----:B------:R-:W-:Y:S05]  /*d330*/  WARPSYNC.COLLECTIVE R91, `(.L_x_679) ;  /* 0x000000005b087348 */ /* 0x000fea0003c00000 */
[----:B------:R0:W1:Y:S02]  /*d340*/  SHFL.IDX P0, R123, R88, R89, R90 ;  /* 0x00000059587b7389 */ /* 0x000064000000005a */
[----:B01----:R-:W-:Y:S05]  /*d350*/  ENDCOLLECTIVE ;  /* 0x000000000000791b */ /* 0x003fea0003800000 */
.L_x_679:
[----:B------:R-:W-:Y:S02]  /*d360*/  MOV R88, R14 ;  /* 0x0000000e00587202 */ /* 0x000fe40000000f00 */
[----:B------:R-:W-:-:S07]  /*d370*/  MOV R129, R123 ;  /* 0x0000007b00817202 */ /* 0x000fce0000000f00 */
[----:B------:R-:W-:Y:S05]  /*d380*/  WARPSYNC.COLLECTIVE R91, `(.L_x_680) ;  /* 0x000000005b087348 */ /* 0x000fea0003c00000 */
[----:B------:R0:W1:Y:S02]  /*d390*/  SHFL.IDX P0, R123, R88, R89, R90 ;  /* 0x00000059587b7389 */ /* 0x000064000000005a */
[----:B01----:R-:W-:Y:S05]  /*d3a0*/  ENDCOLLECTIVE ;  /* 0x000000000000791b */ /* 0x003fea0003800000 */
.L_x_680:
[----:B------:R-:W-:Y:S02]  /*d3b0*/  MOV R88, R15 ;  /* 0x0000000f00587202 */ /* 0x000fe40000000f00 */
[----:B------:R-:W-:-:S07]  /*d3c0*/  MOV R131, R123 ;  /* 0x0000007b00837202 */ /* 0x000fce0000000f00 */
[----:B------:R-:W-:Y:S05]  /*d3d0*/  WARPSYNC.COLLECTIVE R91, `(.L_x_681) ;  /* 0x000000005b087348 */ /* 0x000fea0003c00000 */
[----:B------:R0:W1:Y:S02]  /*d3e0*/  SHFL.IDX P0, R123, R88, R89, R90 ;  /* 0x00000059587b7389 */ /* 0x000064000000005a */
[----:B01----:R-:W-:Y:S05]  /*d3f0*/  ENDCOLLECTIVE ;  /* 0x000000000000791b */ /* 0x003fea0003800000 */
.L_x_681:
[----:B------:R-:W-:Y:S02]  /*d400*/  MOV R88, R16 ;  /* 0x0000001000587202 */ /* 0x000fe40000000f00 */
[----:B------:R-:W-:-:S07]  /*d410*/  MOV R133, R123 ;  /* 0x0000007b00857202 */ /* 0x000fce0000000f00 */
[----:B------:R-:W-:Y:S05]  /*d420*/  WARPSYNC.COLLECTIVE R91, `(.L_x_682) ;  /* 0x000000005b087348 */ /* 0x000fea0003c00000 */
[----:B------:R0:W1:Y:S02]  /*d430*/  SHFL.IDX P0, R123, R88, R89, R90 ;  /* 0x00000059587b7389 */ /* 0x000064000000005a */
[----:B01----:R-:W-:Y:S05]  /*d440*/  ENDCOLLECTIVE ;  /* 0x000000000000791b */ /* 0x003fea0003800000 */
.L_x_682:
[----:B------:R-:W-:Y:S02]  /*d450*/  MOV R88, R17 ;  /* 0x0000001100587202 */ /* 0x000fe40000000f00 */
[----:B------:R-:W-:-:S07]  /*d460*/  MOV R135, R123 ;  /* 0x0000007b00877202 */ /* 0x000fce0000000f00 */
[----:B------:R-:W-:Y:S05]  /*d470*/  WARPSYNC.COLLECTIVE R91, `(.L_x_683) ;  /* 0x000000005b087348 */ /* 0x000fea0003c00000 */
[----:B------:R0:W1:Y:S02]  /*d480*/  SHFL.IDX P0, R123, R88, R89, R90 ;  /* 0x00000059587b7389 */ /* 0x000064000000005a */
[----:B01----:R-:W-:Y:S05]  /*d490*/  ENDCOLLECTIVE ;  /* 0x000000000000791b */ /* 0x003fea0003800000 */
.L_x_683:
[----:B------:R-:W-:Y:S02]  /*d4a0*/  MOV R88, R18 ;  /* 0x0000001200587202 */ /* 0x000fe40000000f00 */
[----:B------:R-:W-:-:S07]  /*d4b0*/  MOV R76, R123 ;  /* 0x0000007b004c7202 */ /* 0x000fce0000000f00 */
[----:B------:R-:W-:Y:S05]  /*d4c0*/  WARPSYNC.COLLECTIVE R91, `(.L_x_684) ;  /* 0x000000005b087348 */ /* 0x000fea0003c00000 */
[----:B------:R0:W1:Y:S02]  /*d4d0*/  SHFL.IDX P0, R123, R88, R89, R90 ;  /* 0x00000059587b7389 */ /* 0x000064000000005a */
[----:B01----:R-:W-:Y:S05]  /*d4e0*/  ENDCOLLECTIVE ;  /* 0x000000000000791b */ /* 0x003fea0003800000 */
.L_x_684:
[----:B------:R-:W-:Y:S01]  /*d4f0*/  MOV R88, R19 ;  /* 0x0000001300587202 */ /* 0x000fe20000000f00 */
[-C--:B------:R-:W-:Y:S01]  /*d500*/  FFMA R64, R79, R123.reuse, R64 ;  /* 0x0000007b4f407223 */ /* 0x080fe20000000040 */
[----:B------:R-:W-:-:S07]  /*d510*/  FFMA R65, R0, R123, R65 ;  /* 0x0000007b00417223 */ /* 0x000fce0000000041 */
[----:B------:R-:W-:Y:S05]  /*d520*/  WARPSYNC.COLLECTIVE R91, `(.L_x_685) ;  /* 0x000000005b087348 */ /* 0x000fea0003c00000 */
[----:B------:R0:W1:Y:S02]  /*d530*/  SHFL.IDX P0, R123, R88, R89, R90 ;  /* 0x00000059587b7389 */ /* 0x000064000000005a */
[----:B01----:R-:W-:Y:S05]  /*d540*/  ENDCOLLECTIVE ;  /* 0x000000000000791b */ /* 0x003fea0003800000 */
.L_x_685:
[-C--:B------:R-:W-:Y:S01]  /*d550*/  FFMA R50, R79, R83.reuse, R50 ;  /* 0x000000534f327223 */ /* 0x080fe20000000032 */
[----:B------:R-:W-:Y:S01]  /*d560*/  FFMA R51, R0, R83, R51 ;  /* 0x0000005300337223 */ /* 0x000fe20000000033 */
[----:B------:R-:W-:Y:S02]  /*d570*/  MOV R88, R20 ;  /* 0x0000001400587202 */ /* 0x000fe40000000f00 */
[----:B------:R-:W-:-:S07]  /*d580*/  MOV R83, R123 ;  /* 0x0000007b00537202 */ /* 0x000fce0000000f00 */
[----:B------:R-:W-:Y:S05]  /*d590*/  WARPSYNC.COLLECTIVE R91, `(.L_x_686) ;  /* 0x000000005b087348 */ /* 0x000fea0003c00000 */
[----:B------:R0:W1:Y:S02]  /*d5a0*/  SHFL.IDX P0, R123, R88, R89, R90 ;  /* 0x00000059587b7389 */ /* 0x000064000000005a */
[----:B01----:R-:W-:Y:S05]  /*d5b0*/  ENDCOLLECTIVE ;  /* 0x000000000000791b */ /* 0x003fea0003800000 */
.L_x_686:
[-C--:B------:R-:W-:Y:S01]  /*d5c0*/  FFMA R52, R79, R85.reuse, R52 ;  /* 0x000000554f347223 */ /* 0x080fe20000000034 */
[----:B------:R-:W-:Y:S01]  /*d5d0*/  FFMA R53, R0, R85, R53 ;  /* 0x0000005500357223 */ /* 0x000fe20000000035 */
[----:B------:R-:W-:Y:S02]  /*d5e0*/  MOV R88, R21 ;  /* 0x0000001500587202 */ /* 0x000fe40000000f00 */
[----:B------:R-:W-:-:S07]  /*d5f0*/  MOV R85, R123 ;  /* 0x0000007b00557202 */ /* 0x000fce0000000f00 */
[----:B------:R-:W-:Y:S05]  /*d600*/  WARPSYNC.COLLECTIVE R91, `(.L_x_687) ;  /* 0x000000005b087348 */ /* 0x000fea0003c00000 */
[----:B------:R0:W1:Y:S02]  /*d610*/  SHFL.IDX P0, R123, R88, R89, R90 ;  /* 0x00000059587b7389 */ /* 0x000064000000005a */
[----:B01----:R-:W-:Y:S05]  /*d620*/  ENDCOLLECTIVE ;  /* 0x000000000000791b */ /* 0x003fea0003800000 */
.L_x_687:
[-C--:B------:R-:W-:Y:S01]  /*d630*/  FFMA R54, R79, R129.reuse, R54 ;  /* 0x000000814f367223 */ /* 0x080fe20000000036 */
[----:B------:R-:W-:Y:S01]  /*d640*/  FFMA R55, R0, R129, R55 ;  /* 0x0000008100377223 */ /* 0x000fe20000000037 */
[----:B------:R-:W-:Y:S02]  /*d650*/  MOV R88, R22 ;  /* 0x0000001600587202 */ /* 0x000fe40000000f00 */
[----:B------:R-:W-:-:S07]  /*d660*/  MOV R129, R123 ;  /* 0x0000007b00817202 */ /* 0x000fce0000000f00 */
[----:B------:R-:W-:Y:S05]  /*d670*/  WARPSYNC.COLLECTIVE R91, `(.L_x_688) ;  /* 0x000000005b087348 */ /* 0x000fea0003c00000 */
[----:B------:R0:W1:Y:S02]  /*d680*/  SHFL.IDX P0, R123, R88, R89, R90 ;  /* 0x00000059587b7389 */ /* 0x000064000000005a */
[----:B01----:R-:W-:Y:S05]  /*d690*/  ENDCOLLECTIVE ;  /* 0x000000000000791b */ /* 0x003fea0003800000 */
.L_x_688:
[-C--:B------:R-:W-:Y:S01]  /*d6a0*/  FFMA R56, R79, R131.reuse, R56 ;  /* 0x000000834f387223 */ /* 0x080fe20000000038 */
[----:B------:R-:W-:Y:S01]  /*d6b0*/  FFMA R57, R0, R131, R57 ;  /* 0x0000008300397223 */ /* 0x000fe20000000039 */
[----:B------:R-:W-:Y:S02]  /*d6c0*/  MOV R88, R23 ;  /* 0x0000001700587202 */ /* 0x000fe40000000f00 */
[----:B------:R-:W-:-:S07]  /*d6d0*/  MOV R131, R123 ;  /* 0x0000007b00837202 */ /* 0x000fce0000000f00 */
[----:B------:R-:W-:Y:S05]  /*d6e0*/  WARPSYNC.COLLECTIVE R91, `(.L_x_689) ;  /* 0x000000005b087348 */ /* 0x000fea0003c00000 */
[----:B------:R0:W1:Y:S02]  /*d6f0*/  SHFL.IDX P0, R123, R88, R89, R90 ;  /* 0x00000059587b7389 */ /* 0x000064000000005a */
[----:B01----:R-:W-:Y:S05]  /*d700*/  ENDCOLLECTIVE ;  /* 0x000000000000791b */ /* 0x003fea0003800000 */
.L_x_689:
[-C--:B------:R-:W-:Y:S01]  /*d710*/  FFMA R58, R79, R133.reuse, R58 ;  /* 0x000000854f3a7223 */ /* 0x080fe2000000003a */
[----:B------:R-:W-:Y:S01]  /*d720*/  FFMA R59, R0, R133, R59 ;  /* 0x00000085003b7223 */ /* 0x000fe2000000003b */
[----:B------:R-:W-:Y:S02]  /*d730*/  MOV R88, R24 ;  /* 0x0000001800587202 */ /* 0x000fe40000000f00 */
[----:B------:R-:W-:-:S07]  /*d740*/  MOV R133, R123 ;  /* 0x0000007b00857202 */ /* 0x000fce0000000f00 */
[----:B------:R-:W-:Y:S05]  /*d750*/  WARPSYNC.COLLECTIVE R91, `(.L_x_690) ;  /* 0x000000005b087348 */ /* 0x000fea0003c00000 */
[----:B------:R0:W1:Y:S02]  /*d760*/  SHFL.IDX P0, R123, R88, R89, R90 ;  /* 0x00000059587b7389 */ /* 0x000064000000005a */
[----:B01----:R-:W-:Y:S05]  /*d770*/  ENDCOLLECTIVE ;  /* 0x000000000000791b */ /* 0x003fea0003800000 */
.L_x_690:
[-C--:B------:R-:W-:Y:S01]  /*d780*/  FFMA R60, R79, R135.reuse, R60 ;  /* 0x000000874f3c7223 */ /* 0x080fe2000000003c */
[----:B------:R-:W-:Y:S01]  /*d790*/  FFMA R61, R0, R135, R61 ;  /* 0x00000087003d7223 */ /* 0x000fe2000000003d */
[----:B------:R-:W-:Y:S02]  /*d7a0*/  MOV R88, R25 ;  /* 0x0000001900587202 */ /* 0x000fe40000000f00 */
[----:B------:R-:W-:-:S07]  /*d7b0*/  MOV R135, R123 ;  /* 0x0000007b00877202 */ /* 0x000fce0000000f00 */
[----:B------:R-:W-:Y:S05]  /*d7c0*/  WARPSYNC.COLLECTIVE R91, `(.L_x_691) ;  /* 0x000000005b087348 */ /* 0x000fea0003c00000 */
[----:B------:R0:W1:Y:S02]  /*d7d0*/  SHFL.IDX P0, R123, R88, R89, R90 ;  /* 0x00000059587b7389 */ /* 0x000064000000005a */
[----:B01----:R-:W-:Y:S05]  /*d7e0*/  ENDCOLLECTIVE ;  /* 0x000000000000791b */ /* 0x003fea0003800000 */
.L_x_691:
[----:B------:R-:W-:Y:S02]  /*d7f0*/  MOV R88, R26 ;  /* 0x0000001a00587202 */ /* 0x000fe40000000f00 */
[----:B------:R-:W-:-:S07]  /*d800*/  MOV R137, R123 ;  /* 0x0000007b00897202 */ /* 0x000fce0000000f00 */
[----:B------:R-:W-:Y:S05]  /*d810*/  WARPSYNC.COLLECTIVE R91, `(.L_x_692) ;  /* 0x000000005b087348 */ /* 0x000fea0003c00000 */
[----:B------:R0:W1:Y:S02]  /*d820*/  SHFL.IDX P0, R123, R88, R89, R90 ;  /* 0x00000059587b7389 */ /* 0x000064000000005a */
[----:B01----:R-:W-:Y:S05]  /*d830*/  ENDCOLLECTIVE ;  /* 0x000000000000791b */ /* 0x003fea0003800000 */
.L_x_692:
[----:B------:R-:W-:Y:S02]  /*d840*/  MOV R88, R28 ;  /* 0x0000001c00587202 */ /* 0x000fe40000000f00 */
[----:B------:R-:W-:-:S07]  /*d850*/  MOV R139, R123 ;  /* 0x0000007b008b7202 */ /* 0x000fce0000000f00 */
[----:B------:R-:W-:Y:S05]  /*d860*/  WARPSYNC.COLLECTIVE R91, `(.L_x_693) ;  /* 0x000000005b087348 */ /* 0x000fea0003c00000 */
[----:B------:R0:W1:Y:S02]  /*d870*/  SHFL.IDX P0, R123, R88, R89, R90 ;  /* 0x00000059587b7389 */ /* 0x000064000000005a */
[----:B01----:R-:W-:Y:S05]  /*d880*/  ENDCOLLECTIVE ;  /* 0x000000000000791b */ /* 0x003fea0003800000 */
.L_x_693:
[----:B------:R-:W-:Y:S02]  /*d890*/  MOV R88, R29 ;  /* 0x0000001d00587202 */ /* 0x000fe40000000f00 */
[----:B------:R-:W-:-:S07]  /*d8a0*/  MOV R141, R123 ;  /* 0x0000007b008d7202 */ /* 0x000fce0000000f00 */
[----:B------:R-:W-:Y:S05]  /*d8b0*/  WARPSYNC.COLLECTIVE R91, `(.L_x_694) ;  /* 0x000000005b087348 */ /* 0x000fea0003c00000 */
[----:B------:R0:W1:Y:S02]  /*d8c0*/  SHFL.IDX P0, R123, R88, R89, R90 ;  /* 0x00000059587b7389 */ /* 0x000064000000005a */
[----:B01----:R-:W-:Y:S05]  /*d8d0*/  ENDCOLLECTIVE ;  /* 0x000000000000791b */ /* 0x003fea0003800000 */
.L_x_694:
[----:B------:R-:W-:Y:S02]  /*d8e0*/  MOV R88, R30 ;  /* 0x0000001e00587202 */ /* 0x000fe40000000f00 */
[----:B------:R-:W-:-:S07]  /*d8f0*/  MOV R143, R123 ;  /* 0x0000007b008f7202 */ /* 0x000fce0000000f00 */
[----:B------:R-:W-:Y:S05]  /*d900*/  WARPSYNC.COLLECTIVE R91, `(.L_x_695) ;  /* 0x000000005b087348 */ /* 0x000fea0003c00000 */
[----:B------:R0:W1:Y:S02]  /*d910*/  SHFL.IDX P0, R123, R88, R89, R90 ;  /* 0x00000059587b7389 */ /* 0x000064000000005a */
[----:B01----:R-:W-:Y:S05]  /*d920*/  ENDCOLLECTIVE ;  /* 0x000000000000791b */ /* 0x003fea0003800000 */
.L_x_695:
[----:B------:R-:W-:Y:S01]  /*d930*/  MOV R88, R31 ;  /* 0x0000001f00587202 */ /* 0x000fe20000000f00 */
[-C--:B------:R-:W-:Y:S01]  /*d940*/  FFMA R102, R79, R123.reuse, R102 ;  /* 0x0000007b4f667223 */ /* 0x080fe20000000066 */
[----:B------:R-:W-:-:S07]  /*d950*/  FFMA R103, R0, R123, R103 ;  /* 0x0000007b00677223 */ /* 0x000fce0000000067 */
[----:B------:R-:W-:Y:S05]  /*d960*/  WARPSYNC.COLLECTIVE R91, `(.L_x_696) ;  /* 0x000000005b087348 */ /* 0x000fea0003c00000 */
[----:B------:R0:W1:Y:S02]  /*d970*/  SHFL.IDX P0, R123, R88, R89, R90 ;  /* 0x00000059587b7389 */ /* 0x000064000000005a */
[----:B01----:R-:W-:Y:S05]  /*d980*/  ENDCOLLECTIVE ;  /* 0x000000000000791b */ /* 0x003fea0003800000 */
.L_x_696:
[-C--:B------:R-:W-:Y:S01]  /*d990*/  FFMA R48, R79, R10.reuse, R48 ;  /* 0x0000000a4f307223 */ /* 0x080fe20000000030 */
[----:B------:R-:W-:Y:S01]  /*d9a0*/  FFMA R81, R0, R10, R81 ;  /* 0x0000000a00517223 */ /* 0x000fe20000000051 */
[----:B------:R-:W-:Y:S02]  /*d9b0*/  MOV R88, R32 ;  /* 0x0000002000587202 */ /* 0x000fe40000000f00 */
[----:B------:R-:W-:-:S07]  /*d9c0*/  MOV R10, R123 ;  /* 0x0000007b000a7202 */ /* 0x000fce0000000f00 */
[----:B------:R-:W-:Y:S05]  /*d9d0*/  WARPSYNC.COLLECTIVE R91, `(.L_x_697) ;  /* 0x000000005b087348 */ /* 0x000fea0003c00000 */
[----:B------:R0:W1:Y:S02]  /*d9e0*/  SHFL.IDX P0, R123, R88, R89, R90 ;  /* 0x00000059587b7389 */ /* 0x000064000000005a */
[----:B01----:R-:W-:Y:S05]  /*d9f0*/  ENDCOLLECTIVE ;  /* 0x000000000000791b */ /* 0x003fea0003800000 */
.L_x_697:
[-C--:B------:R-:W-:Y:S01]  /*da00*/  FFMA R62, R79, R76.reuse, R62 ;  /* 0x0000004c4f3e7223 */ /* 0x080fe2000000003e */
[----:B------:R-:W-:Y:S01]  /*da10*/  FFMA R63, R0, R76, R63 ;  /* 0x0000004c003f7223 */ /* 0x000fe2000000003f */
[----:B------:R-:W-:Y:S02]  /*da20*/  MOV R88, R34 ;  /* 0x0000002200587202 */ /* 0x000fe40000000f00 */
[----:B------:R-:W-:-:S07]  /*da30*/  MOV R76, R123 ;  /* 0x0000007b004c7202 */ /* 0x000fce0000000f00 */
[----:B------:R-:W-:Y:S05]  /*da40*/  WARPSYNC.COLLECTIVE R91, `(.L_x_698) ;  /* 0x000000005b087348 */ /* 0x000fea0003c00000 */
[----:B------:R0:W1:Y:S02]  /*da50*/  SHFL.IDX P0, R123, R88, R89, R90 ;  /* 0x00000059587b7389 */ /* 0x000064000000005a */
[----:B01----:R-:W-:Y:S05]  /*da60*/  ENDCOLLECTIVE ;  /* 0x000000000000791b */ /* 0x003fea0003800000 */
.L_x_698:
[-C--:B------:R-:W-:Y:S01]  /*da70*/  FFMA R66, R79, R83.reuse, R66 ;  /* 0x000000534f427223 */ /* 0x080fe20000000042 */
[----:B------:R-:W-:Y:S01]  /*da80*/  FFMA R67, R0, R83, R67 ;  /* 0x0000005300437223 */ /* 0x000fe20000000043 */
[----:B------:R-:W-:Y:S02]  /*da90*/  MOV R88, R35 ;  /* 0x0000002300587202 */ /* 0x000fe40000000f00 */
[----:B------:R-:W-:-:S07]  /*daa0*/  MOV R83, R123 ;  /* 0x0000007b00537202 */ /* 0x000fce0000000f00 */
[----:B------:R-:W-:Y:S05]  /*dab0*/  WARPSYNC.COLLECTIVE R91, `(.L_x_699) ;  /* 0x000000005b087348 */ /* 0x000fea0003c00000 */
[----:B------:R0:W1:Y:S02]  /*dac0*/  SHFL.IDX P0, R123, R88, R89, R90 ;  /* 0x00000059587b7389 */ /* 0x000064000000005a */
[----:B01----:R-:W-:Y:S05]  /*dad0*/  ENDCOLLECTIVE ;  /* 0x000000000000791b */ /* 0x003fea0003800000 */
.L_x_699:
[-C--:B------:R-:W-:Y:S01]  /*dae0*/  FFMA R68, R79, R85.reuse, R68 ;  /* 0x000000554f447223 */ /* 0x080fe20000000044 */
[----:B------:R-:W-:Y:S01]  /*daf0*/  FFMA R69, R0, R85, R69 ;  /* 0x0000005500457223 */ /* 0x000fe20000000045 */
[----:B------:R-:W-:Y:S02]  /*db00*/  MOV R88, R36 ;  /* 0x0000002400587202 */ /* 0x000fe40000000f00 */
[----:B------:R-:W-:-:S07]  /*db10*/  MOV R85, R123 ;  /* 0x0000007b00557202 */ /* 0x000fce0000000f00 */
[----:B------:R-:W-:Y:S05]  /*db20*/  WARPSYNC.COLLECTIVE R91, `(.L_x_700) ;  /* 0x000000005b087348 */ /* 0x000fea0003c00000 */
[----:B------:R0:W1:Y:S02]  /*db30*/  SHFL.IDX P0, R123, R88, R89, R90 ;  /* 0x00000059587b7389 */ /* 0x000064000000005a */
[----:B01----:R-:W-:Y:S05]  /*db40*/  ENDCOLLECTIVE ;  /* 0x000000000000791b */ /* 0x003fea0003800000 */
.L_x_700:
[----:B------:R-:W-:Y:S02]  /*db50*/  MOV R88, R37 ;  /* 0x0000002500587202 */ /* 0x000fe40000000f00 */
[----:B------:R-:W-:-:S07]  /*db60*/  MOV R86, R123 ;  /* 0x0000007b00567202 */ /* 0x000fce0000000f00 */
[----:B------:R-:W-:Y:S05]  /*db70*/  WARPSYNC.COLLECTIVE R91, `(.L_x_701) ;  /* 0x000000005b087348 */ /* 0x000fea0003c00000 */
[----:B------:R0:W1:Y:S02]  /*db80*/  SHFL.IDX P0, R123, R88, R89, R90 ;  /* 0x00000059587b7389 */ /* 0x000064000000005a */
[----:B01----:R-:W-:Y:S05]  /*db90*/  ENDCOLLECTIVE ;  /* 0x000000000000791b */ /* 0x003fea0003800000 */
.L_x_701:
[----:B------:R-:W-:Y:S02]  /*dba0*/  MOV R88, R38 ;  /* 0x0000002600587202 */ /* 0x000fe40000000f00 */
[----:B------:R-:W-:-:S07]  /*dbb0*/  MOV R122, R123 ;  /* 0x0000007b007a7202 */ /* 0x000fce0000000f00 */
[----:B------:R-:W-:Y:S05]  /*dbc0*/  WARPSYNC.COLLECTIVE R91, `(.L_x_702) ;  /* 0x000000005b087348 */ /* 0x000fea0003c00000 */
[----:B------:R0:W1:Y:S02]  /*dbd0*/  SHFL.IDX P0, R123, R88, R89, R90 ;  /* 0x00000059587b7389 */ /* 0x000064000000005a */
[----:B01----:R-:W-:Y:S05]  /*dbe0*/  ENDCOLLECTIVE ;  /* 0x000000000000791b */ /* 0x003fea0003800000 */
.L_x_702:
[----:B------:R-:W-:Y:S02]  /*dbf0*/  MOV R88, R39 ;  /* 0x0000002700587202 */ /* 0x000fe40000000f00 */
[----:B------:R-:W-:-:S07]  /*dc00*/  MOV R124, R123 ;  /* 0x0000007b007c7202 */ /* 0x000fce0000000f00 */
[----:B------:R-:W-:Y:S05]  /*dc10*/  WARPSYNC.COLLECTIVE R91, `(.L_x_703) ;  /* 0x000000005b087348 */ /* 0x000fea0003c00000 */
[----:B------:R0:W1:Y:S02]  /*dc20*/  SHFL.IDX P0, R123, R88, R89, R90 ;  /* 0x00000059587b7389 */ /* 0x000064000000005a */
[----:B01----:R-:W-:Y:S05]  /*dc30*/  ENDCOLLECTIVE ;  /* 0x000000000000791b */ /* 0x003fea0003800000 */
.L_x_703:
[----:B------:R-:W-:Y:S02]  /*dc40*/  MOV R88, R40 ;  /* 0x0000002800587202 */ /* 0x000fe40000000f00 */
[----:B------:R-:W-:-:S07]  /*dc50*/  MOV R126, R123 ;  /* 0x0000007b007e7202 */ /* 0x000fce0000000f00 */
[----:B------:R-:W-:Y:S05]  /*dc60*/  WARPSYNC.COLLECTIVE R91, `(.L_x_704) ;  /* 0x000000005b087348 */ /* 0x000fea0003c00000 */
[----:B------:R0:W1:Y:S02]  /*dc70*/  SHFL.IDX P0, R123, R88, R89, R90 ;  /* 0x00000059587b7389 */ /* 0x000064000000005a */
[----:B01----:R-:W-:Y:S05]  /*dc80*/  ENDCOLLECTIVE ;  /* 0x000000000000791b */ /* 0x003fea0003800000 */
.L_x_704:
[-C--:B------:R-:W-:Y:S01]  /*dc90*/  FFMA R70, R79, R129.reuse, R70 ;  /* 0x000000814f467223 */ /* 0x080fe20000000046 */
[----:B------:R-:W-:Y:S01]  /*dca0*/  FFMA R71, R0, R129, R71 ;  /* 0x0000008100477223 */ /* 0x000fe20000000047 */
[----:B------:R-:W-:Y:S02]  /*dcb0*/  MOV R88, R41 ;  /* 0x0000002900587202 */ /* 0x000fe40000000f00 */
[----:B------:R-:W-:-:S07]  /*dcc0*/  MOV R129, R123 ;  /* 0x0000007b00817202 */ /* 0x000fce0000000f00 */
[----:B------:R-:W-:Y:S05]  /*dcd0*/  WARPSYNC.COLLECTIVE R91, `(.L_x_705) ;  /* 0x000000005b087348 */ /* 0x000fea0003c00000 */
[----:B------:R0:W1:Y:S02]  /*dce0*/  SHFL.IDX P0, R123, R88, R89, R90 ;  /* 0x00000059587b7389 */ /* 0x000064000000005a */
[----:B01----:R-:W-:Y:S05]  /*dcf0*/  ENDCOLLECTIVE ;  /* 0x000000000000791b */ /* 0x003fea0003800000 */
.L_x_705:
[-C--:B------:R-:W-:Y:S01]  /*dd00*/  FFMA R72, R79, R131.reuse, R72 ;  /* 0x000000834f487223 */ /* 0x080fe20000000048 */
[----:B------:R-:W-:Y:S01]  /*dd10*/  FFMA R73, R0, R131, R73 ;  /* 0x0000008300497223 */ /* 0x000fe20000000049 */
[----:B------:R-:W-:Y:S02]  /*dd20*/  MOV R88, R42 ;  /* 0x0000002a00587202 */ /* 0x000fe40000000f00 */
[----:B------:R-:W-:-:S07]  /*dd30*/  MOV R131, R123 ;  /* 0x0000007b00837202 */ /* 0x000fce0000000f00 */
[----:B------:R-:W-:Y:S05]  /*dd40*/  WARPSYNC.COLLECTIVE R91, `(.L_x_706) ;  /* 0x000000005b087348 */ /* 0x000fea0003c00000 */
[----:B------:R0:W1:Y:S02]  /*dd50*/  SHFL.IDX P0, R123, R88, R89, R90 ;  /* 0x00000059587b7389 */ /* 0x000064000000005a */
[----:B01----:R-:W-:Y:S05]  /*dd60*/  ENDCOLLECTIVE ;  /* 0x000000000000791b */ /* 0x003fea0003800000 */
.L_x_706:
        /* <DEDUP_REMOVED lines=27> */
.L_x_707:
        /* <DEDUP_REMOVED lines=22> */
.L_x_708:
[----:B------:R-:W-:Y:S02]  /*e080*/  MOV R88, R27 ;  /* 0x0000001b00587202 */ /* 0x000fe40000000f00 */
[----:B------:R-:W-:-:S07]  /*e090*/  MOV R0, R123 ;  /* 0x0000007b00007202 */ /* 0x000fce0000000f00 */
[----:B------:R-:W-:Y:S05]  /*e0a0*/  WARPSYNC.COLLECTIVE R91, `(.L_x_709) ;  /* 0x000000005b087348 */ /* 0x000fea0003c00000 */
[----:B------:R0:W1:Y:S02]  /*e0b0*/  SHFL.IDX P0, R123, R88, R89, R90 ;  /* 0x00000059587b7389 */ /* 0x000064000000005a */
[----:B01----:R-:W-:Y:S05]  /*e0c0*/  ENDCOLLECTIVE ;  /* 0x000000000000791b */ /* 0x003fea0003800000 */
.L_x_709:
[----:B------:R-:W-:Y:S02]  /*e0d0*/  MOV R88, R12 ;  /* 0x0000000c00587202 */ /* 0x000fe40000000f00 */
[----:B------:R-:W-:-:S07]  /*e0e0*/  MOV R79, R123 ;  /* 0x0000007b004f7202 */ /* 0x000fce0000000f00 */
[----:B------:R-:W-:Y:S05]  /*e0f0*/  WARPSYNC.COLLECTIVE R91, `(.L_x_710) ;  /* 0x000000005b087348 */ /* 0x000fea0003c00000 */
[----:B------:R0:W1:Y:S02]  /*e100*/  SHFL.IDX P0, R123, R88, R89, R90 ;  /* 0x00000059587b7389 */ /* 0x000064000000005a */
[----:B01----:R-:W-:Y:S05]  /*e110*/  ENDCOLLECTIVE ;  /* 0x000000000000791b */ /* 0x003fea0003800000 */
.L_x_710:
[----:B------:R-:W-:Y:S02]  /*e120*/  MOV R88, R13 ;  /* 0x0000000d00587202 */ /* 0x000fe40000000f00 */
[----:B------:R-:W-:-:S07]  /*e130*/  MOV R83, R123 ;  /* 0x0000007b00537202 */ /* 0x000fce0000000f00 */
[----:B------:R-:W-:Y:S05]  /*e140*/  WARPSYNC.COLLECTIVE R91, `(.L_x_711) ;  /* 0x000000005b087348 */ /* 0x000fea0003c00000 */
[----:B------:R0:W1:Y:S02]  /*e150*/  SHFL.IDX P0, R123, R88, R89, R90 ;  /* 0x00000059587b7389 */ /* 0x000064000000005a */
[----:B01----:R-:W-:Y:S05]  /*e160*/  ENDCOLLECTIVE ;  /* 0x000000000000791b */ /* 0x003fea0003800000 */
.L_x_711:
[----:B------:R-:W-:Y:S02]  /*e170*/  MOV R88, R14 ;  /* 0x0000000e00587202 */ /* 0x000fe40000000f00 */
[----:B------:R-:W-:-:S07]  /*e180*/  MOV R85, R123 ;  /* 0x0000007b00557202 */ /* 0x000fce0000000f00 */
[----:B------:R-:W-:Y:S05]  /*e190*/  WARPSYNC.COLLECTIVE R91, `(.L_x_712) ;  /* 0x000000005b087348 */ /* 0x000fea0003c00000 */
[----:B------:R0:W1:Y:S02]  /*e1a0*/  SHFL.IDX P0, R123, R88, R89, R90 ;  /* 0x00000059587b7389 */ /* 0x000064000000005a */
[----:B01----:R-:W-:Y:S05]  /*e1b0*/  ENDCOLLECTIVE ;  /* 0x000000000000791b */ /* 0x003fea0003800000 */
.L_x_712:
[----:B------:R-:W-:Y:S02]  /*e1c0*/  MOV R88, R15 ;  /* 0x0000000f00587202 */ /* 0x000fe40000000f00 */
[----:B------:R-:W-:-:S07]  /*e1d0*/  MOV R129, R123 ;  /* 0x0000007b00817202 */ /* 0x000fce0000000f00 */
[----:B------:R-:W-:Y:S05]  /*e1e0*/  WARPSYNC.COLLECTIVE R91, `(.L_x_713) ;  /* 0x000000005b087348 */ /* 0x000fea0003c00000 */
[----:B------:R0:W1:Y:S02]  /*e1f0*/  SHFL.IDX P0, R123, R88, R89, R90 ;  /* 0x00000059587b7389 */ /* 0x000064000000005a */
[----:B01----:R-:W-:Y:S05]  /*e200*/  ENDCOLLECTIVE ;  /* 0x000000000000791b */ /* 0x003fea0003800000 */
.L_x_713:
[----:B------:R-:W-:Y:S02]  /*e210*/  MOV R88, R16 ;  /* 0x0000001000587202 */ /* 0x000fe40000000f00 */
[----:B------:R-:W-:-:S07]  /*e220*/  MOV R131, R123 ;  /* 0x0000007b00837202 */ /* 0x000fce0000000f00 */
[----:B------:R-:W-:Y:S05]  /*e230*/  WARPSYNC.COLLECTIVE R91, `(.L_x_714) ;  /* 0x000000005b087348 */ /* 0x000fea0003c00000 */
[----:B------:R0:W1:Y:S02]  /*e240*/  SHFL.IDX P0, R123, R88, R89, R90 ;  /* 0x00000059587b7389 */ /* 0x000064000000005a */
[----:B01----:R-:W-:Y:S05]  /*e250*/  ENDCOLLECTIVE ;  /* 0x000000000000791b */ /* 0x003fea0003800000 */
.L_x_714:
[----:B------:R-:W-:Y:S02]  /*e260*/  MOV R88, R17 ;  /* 0x0000001100587202 */ /* 0x000fe40000000f00 */
[----:B------:R-:W-:-:S07]  /*e270*/  MOV R133, R123 ;  /* 0x0000007b00857202 */ /* 0x000fce0000000f00 */
[----:B------:R-:W-:Y:S05]  /*e280*/  WARPSYNC.COLLECTIVE R91, `(.L_x_715) ;  /* 0x000000005b087348 */ /* 0x000fea0003c00000 */
[----:B------:R0:W1:Y:S02]  /*e290*/  SHFL.IDX P0, R123, R88, R89, R90 ;  /* 0x00000059587b7389 */ /* 0x000064000000005a */
[----:B01----:R-:W-:Y:S05]  /*e2a0*/  ENDCOLLECTIVE ;  /* 0x000000000000791b */ /* 0x003fea0003800000 */
.L_x_715:
[----:B------:R-:W-:Y:S02]  /*e2b0*/  MOV R88, R18 ;  /* 0x0000001200587202 */ /* 0x000fe40000000f00 */
[----:B------:R-:W-:-:S07]  /*e2c0*/  MOV R76, R123 ;  /* 0x0000007b004c7202 */ /* 0x000fce0000000f00 */
[----:B------:R-:W-:Y:S05]  /*e2d0*/  WARPSYNC.COLLECTIVE R91, `(.L_x_716) ;  /* 0x000000005b087348 */ /* 0x000fea0003c00000 */
[----:B------:R0:W1:Y:S02]  /*e2e0*/  SHFL.IDX P0, R123, R88, R89, R90 ;  /* 0x00000059587b7389 */ /* 0x000064000000005a */
[----:B01----:R-:W-:Y:S05]  /*e2f0*/  ENDCOLLECTIVE ;  /* 0x000000000000791b */ /* 0x003fea0003800000 */
.L_x_716:
[----:B------:R-:W-:Y:S01]  /*e300*/  MOV R88, R19 ;  /* 0x0000001300587202 */ /* 0x000fe20000000f00 */
[-C--:B------:R-:W-:Y:S01]  /*e310*/  FFMA R64, R49, R123.reuse, R64 ;  /* 0x0000007b31407223 */ /* 0x080fe20000000040 */
[----:B------:R-:W-:-:S07]  /*e320*/  FFMA R65, R10, R123, R65 ;  /* 0x0000007b0a417223 */ /* 0x000fce0000000041 */
[----:B------:R-:W-:Y:S05]  /*e330*/  WARPSYNC.COLLECTIVE R91, `(.L_x_717) ;  /* 0x000000005b087348 */ /* 0x000fea0003c00000 */
[----:B------:R0:W1:Y:S02]  /*e340*/  SHFL.IDX P0, R123, R88, R89, R90 ;  /* 0x00000059587b7389 */ /* 0x000064000000005a */
[----:B01----:R-:W-:Y:S05]  /*e350*/  ENDCOLLECTIVE ;  /* 0x000000000000791b */ /* 0x003fea0003800000 */
.L_x_717:
[-C--:B------:R-:W-:Y:S01]  /*e360*/  FFMA R50, R49, R79.reuse, R50 ;  /* 0x0000004f31327223 */ /* 0x080fe20000000032 */
[----:B------:R-:W-:Y:S01]  /*e370*/  FFMA R51, R10, R79, R51 ;  /* 0x0000004f0a337223 */ /* 0x000fe20000000033 */
[----:B------:R-:W-:Y:S02]  /*e380*/  MOV R88, R20 ;  /* 0x0000001400587202 */ /* 0x000fe40000000f00 */
[----:B------:R-:W-:-:S07]  /*e390*/  MOV R79, R123 ;  /* 0x0000007b004f7202 */ /* 0x000fce0000000f00 */
[----:B------:R-:W-:Y:S05]  /*e3a0*/  WARPSYNC.COLLECTIVE R91, `(.L_x_718) ;  /* 0x000000005b087348 */ /* 0x000fea0003c00000 */
[----:B------:R0:W1:Y:S02]  /*e3b0*/  SHFL.IDX P0, R123, R88, R89, R90 ;  /* 0x00000059587b7389 */ /* 0x000064000000005a */
[----:B01----:R-:W-:Y:S05]  /*e3c0*/  ENDCOLLECTIVE ;  /* 0x000000000000791b */ /* 0x003fea0003800000 */
.L_x_718:
[-C--:B------:R-:W-:Y:S01]  /*e3d0*/  FFMA R52, R49, R83.reuse, R52 ;  /* 0x0000005331347223 */ /* 0x080fe20000000034 */
[----:B------:R-:W-:Y:S01]  /*e3e0*/  FFMA R53, R10, R83, R53 ;  /* 0x000000530a357223 */ /* 0x000fe20000000035 */
[----:B------:R-:W-:Y:S02]  /*e3f0*/  MOV R88, R21 ;  /* 0x0000001500587202 */ /* 0x000fe40000000f00 */
[----:B------:R-:W-:-:S07]  /*e400*/  MOV R83, R123 ;  /* 0x0000007b00537202 */ /* 0x000fce0000000f00 */
[----:B------:R-:W-:Y:S05]  /*e410*/  WARPSYNC.COLLECTIVE R91, `(.L_x_719) ;  /* 0x000000005b087348 */ /* 0x000fea0003c00000 */
[----:B------:R0:W1:Y:S02]  /*e420*/  SHFL.IDX P0, R123, R88, R89, R90 ;  /* 0x00000059587b7389 */ /* 0x000064000000005a */
[----:B01----:R-:W-:Y:S05]  /*e430*/  ENDCOLLECTIVE ;  /* 0x000000000000791b */ /* 0x003fea0003800000 */
.L_x_719:
[-C--:B------:R-:W-:Y:S01]  /*e440*/  FFMA R54, R49, R85.reuse, R54 ;  /* 0x0000005531367223 */ /* 0x080fe20000000036 */
[----:B------:R-:W-:Y:S01]  /*e450*/  FFMA R55, R10, R85, R55 ;  /* 0x000000550a377223 */ /* 0x000fe20000000037 */
[----:B------:R-:W-:Y:S02]  /*e460*/  MOV R88, R22 ;  /* 0x0000001600587202 */ /* 0x000fe40000000f00 */
[----:B------:R-:W-:-:S07]  /*e470*/  MOV R85, R123 ;  /* 0x0000007b00557202 */ /* 0x000fce0000000f00 */
[----:B------:R-:W-:Y:S05]  /*e480*/  WARPSYNC.COLLECTIVE R91, `(.L_x_720) ;  /* 0x000000005b087348 */ /* 0x000fea0003c00000 */
[----:B------:R0:W1:Y:S02]  /*e490*/  SHFL.IDX P0, R123, R88, R89, R90 ;  /* 0x00000059587b7389 */ /* 0x000064000000005a */
[----:B01----:R-:W-:Y:S05]  /*e4a0*/  ENDCOLLECTIVE ;  /* 0x000000000000791b */ /* 0x003fea0003800000 */
.L_x_720:
[-C--:B------:R-:W-:Y:S01]  /*e4b0*/  FFMA R56, R49, R129.reuse, R56 ;  /* 0x0000008131387223 */ /* 0x080fe20000000038 */
[----:B------:R-:W-:Y:S01]  /*e4c0*/  FFMA R57, R10, R129, R57 ;  /* 0x000000810a397223 */ /* 0x000fe20000000039 */
[----:B------:R-:W-:Y:S02]  /*e4d0*/  MOV R88, R23 ;  /* 0x0000001700587202 */ /* 0x000fe40000000f00 */
[----:B------:R-:W-:-:S07]  /*e4e0*/  MOV R129, R123 ;  /* 0x0000007b00817202 */ /* 0x000fce0000000f00 */
[----:B------:R-:W-:Y:S05]  /*e4f0*/  WARPSYNC.COLLECTIVE R91, `(.L_x_721) ;  /* 0x000000005b087348 */ /* 0x000fea0003c00000 */
[----:B------:R0:W1:Y:S02]  /*e500*/  SHFL.IDX P0, R123, R88, R89, R90 ;  /* 0x00000059587b7389 */ /* 0x000064000000005a */
[----:B01----:R-:W-:Y:S05]  /*e510*/  ENDCOLLECTIVE ;  /* 0x000000000000791b */ /* 0x003fea0003800000 */
.L_x_721:
[-C--:B------:R-:W-:Y:S01]  /*e520*/  FFMA R58, R49, R131.reuse, R58 ;  /* 0x00000083313a7223 */ /* 0x080fe2000000003a */
[----:B------:R-:W-:Y:S01]  /*e530*/  FFMA R59, R10, R131, R59 ;  /* 0x000000830a3b7223 */ /* 0x000fe2000000003b */
[----:B------:R-:W-:Y:S02]  /*e540*/  MOV R88, R24 ;  /* 0x0000001800587202 */ /* 0x000fe40000000f00 */
[----:B------:R-:W-:-:S07]  /*e550*/  MOV R131, R123 ;  /* 0x0000007b00837202 */ /* 0x000fce0000000f00 */
[----:B------:R-:W-:Y:S05]  /*e560*/  WARPSYNC.COLLECTIVE R91, `(.L_x_722) ;  /* 0x000000005b087348 */ /* 0x000fea0003c00000 */
[----:B------:R0:W1:Y:S02]  /*e570*/  SHFL.IDX P0, R123, R88, R89, R90 ;  /* 0x00000059587b7389 */ /* 0x000064000000005a */
[----:B01----:R-:W-:Y:S05]  /*e580*/  ENDCOLLECTIVE ;  /* 0x000000000000791b */ /* 0x003fea0003800000 */
.L_x_722:
[-C--:B------:R-:W-:Y:S01]  /*e590*/  FFMA R60, R49, R133.reuse, R60 ;  /* 0x00000085313c7223 */ /* 0x080fe2000000003c */
[----:B------:R-:W-:Y:S01]  /*e5a0*/  FFMA R61, R10, R133, R61 ;  /* 0x000000850a3d7223 */ /* 0x000fe2000000003d */
[----:B------:R-:W-:Y:S02]  /*e5b0*/  MOV R88, R25 ;  /* 0x0000001900587202 */ /* 0x000fe40000000f00 */
[----:B------:R-:W-:-:S07]  /*e5c0*/  MOV R133, R123 ;  /* 0x0000007b00857202 */ /* 0x000fce0000000f00 */
[----:B------:R-:W-:Y:S05]  /*e5d0*/  WARPSYNC.COLLECTIVE R91, `(.L_x_723) ;  /* 0x000000005b087348 */ /* 0x000fea0003c00000 */
[----:B------:R0:W1:Y:S02]  /*e5e0*/  SHFL.IDX P0, R123, R88, R89, R90 ;  /* 0x00000059587b7389 */ /* 0x000064000000005a */
[----:B01----:R-:W-:Y:S05]  /*e5f0*/  ENDCOLLECTIVE ;  /* 0x000000000000791b */ /* 0x003fea0003800000 */
.L_x_723:
[----:B------:R-:W-:Y:S02]  /*e600*/  MOV R88, R26 ;  /* 0x0000001a00587202 */ /* 0x000fe40000000f00 */
[----:B------:R-:W-:-:S07]  /*e610*/  MOV R135, R123 ;  /* 0x0000007b00877202 */ /* 0x000fce0000000f00 */
[----:B------:R-:W-:Y:S05]  /*e620*/  WARPSYNC.COLLECTIVE R91, `(.L_x_724) ;  /* 0x000000005b087348 */ /* 0x000fea0003c00000 */
[----:B------:R0:W1:Y:S02]  /*e630*/  SHFL.IDX P0, R123, R88, R89, R90 ;  /* 0x00000059587b7389 */ /* 0x000064000000005a */
[----:B01----:R-:W-:Y:S05]  /*e640*/  ENDCOLLECTIVE ;  /* 0x000000000000791b */ /* 0x003fea0003800000 */
.L_x_724:
[----:B------:R-:W-:Y:S02]  /*e650*/  MOV R88, R28 ;  /* 0x0000001c00587202 */ /* 0x000fe40000000f00 */
[----:B------:R-:W-:-:S07]  /*e660*/  MOV R137, R123 ;  /* 0x0000007b00897202 */ /* 0x000fce0000000f00 */
[----:B------:R-:W-:Y:S05]  /*e670*/  WARPSYNC.COLLECTIVE R91, `(.L_x_725) ;  /* 0x000000005b087348 */ /* 0x000fea0003c00000 */
[----:B------:R0:W1:Y:S02]  /*e680*/  SHFL.IDX P0, R123, R88, R89, R90 ;  /* 0x00000059587b7389 */ /* 0x000064000000005a */
[----:B01----:R-:W-:Y:S05]  /*e690*/  ENDCOLLECTIVE ;  /* 0x000000000000791b */ /* 0x003fea0003800000 */
.L_x_725:
[----:B------:R-:W-:Y:S02]  /*e6a0*/  MOV R88, R29 ;  /* 0x0000001d00587202 */ /* 0x000fe40000000f00 */
[----:B------:R-:W-:-:S07]  /*e6b0*/  MOV R139, R123 ;  /* 0x0000007b008b7202 */ /* 0x000fce0000000f00 */
[----:B------:R-:W-:Y:S05]  /*e6c0*/  WARPSYNC.COLLECTIVE R91, `(.L_x_726) ;  /* 0x000000005b087348 */ /* 0x000fea0003c00000 */
[----:B------:R0:W1:Y:S02]  /*e6d0*/  SHFL.IDX P0, R123, R88, R89, R90 ;  /* 0x00000059587b7389 */ /* 0x000064000000005a */
[----:B01----:R-:W-:Y:S05]  /*e6e0*/  ENDCOLLECTIVE ;  /* 0x000000000000791b */ /* 0x003fea0003800000 */
.L_x_726:
[----:B------:R-:W-:Y:S02]  /*e6f0*/  MOV R88, R30 ;  /* 0x0000001e00587202 */ /* 0x000fe40000000f00 */
[----:B------:R-:W-:-:S07]  /*e700*/  MOV R141, R123 ;  /* 0x0000007b008d7202 */ /* 0x000fce0000000f00 */
[----:B------:R-:W-:Y:S05]  /*e710*/  WARPSYNC.COLLECTIVE R91, `(.L_x_727) ;  /* 0x000000005b087348 */ /* 0x000fea0003c00000 */
[----:B------:R0:W1:Y:S02]  /*e720*/  SHFL.IDX P0, R123, R88, R89, R90 ;  /* 0x00000059587b7389 */ /* 0x000064000000005a */
[----:B01----:R-:W-:Y:S05]  /*e730*/  ENDCOLLECTIVE ;  /* 0x000000000000791b */ /* 0x003fea0003800000 */
.L_x_727:
[----:B------:R-:W-:Y:S01]  /*e740*/  MOV R88, R31 ;  /* 0x0000001f00587202 */ /* 0x000fe20000000f00 */
[-C--:B------:R-:W-:Y:S01]  /*e750*/  FFMA R102, R49, R123.reuse, R102 ;  /* 0x0000007b31667223 */ /* 0x080fe20000000066 */
[----:B------:R-:W-:-:S07]  /*e760*/  FFMA R103, R10, R123, R103 ;  /* 0x0000007b0a677223 */ /* 0x000fce0000000067 */
[----:B------:R-:W-:Y:S05]  /*e770*/  WARPSYNC.COLLECTIVE R91, `(.L_x_728) ;  /* 0x000000005b087348 */ /* 0x000fea0003c00000 */
[----:B------:R0:W1:Y:S02]  /*e780*/  SHFL.IDX P0, R123, R88, R89, R90 ;  /* 0x00000059587b7389 */ /* 0x000064000000005a */
[----:B01----:R-:W-:Y:S05]  /*e790*/  ENDCOLLECTIVE ;  /* 0x000000000000791b */ /* 0x003fea0003800000 */
.L_x_728:
        /* <DEDUP_REMOVED lines=14> */
.L_x_729:
[-C--:B------:R-:W-:Y:S01]  /*e880*/  FFMA R62, R49, R76.reuse, R62 ;  /* 0x0000004c313e7223 */ /* 0x080fe2000000003e */
[----:B------:R-:W-:Y:S01]  /*e890*/  FFMA R63, R10, R76, R63 ;  /* 0x0000004c0a3f7223 */ /* 0x000fe2000000003f */
[----:B------:R-:W-:Y:S02]  /*e8a0*/  MOV R88, R34 ;  /* 0x0000002200587202 */ /* 0x000fe40000000f00 */
[----:B------:R-:W-:-:S07]  /*e8b0*/  MOV R76, R123 ;  /* 0x0000007b004c7202 */ /* 0x000fce0000000f00 */
[----:B------:R-:W-:Y:S05]  /*e8c0*/  WARPSYNC.COLLECTIVE R91, `(.L_x_730) ;  /* 0x000000005b087348 */ /* 0x000fea0003c00000 */
[----:B------:R0:W1:Y:S02]  /*e8d0*/  SHFL.IDX P0, R123, R88, R89, R90 ;  /* 0x00000059587b7389 */ /* 0x000064000000005a */
[----:B01----:R-:W-:Y:S05]  /*e8e0*/  ENDCOLLECTIVE ;  /* 0x000000000000791b */ /* 0x003fea0003800000 */
.L_x_730:
[-C--:B------:R-:W-:Y:S01]  /*e8f0*/  FFMA R68, R49, R83.reuse, R68 ;  /* 0x0000005331447223 */ /* 0x080fe20000000044 */
[----:B------:R-:W-:Y:S01]  /*e900*/  FFMA R69, R10, R83, R69 ;  /* 0x000000530a457223 */ /* 0x000fe20000000045 */
[----:B------:R-:W-:Y:S02]  /*e910*/  MOV R88, R35 ;  /* 0x0000002300587202 */ /* 0x000fe40000000f00 */
[----:B------:R-:W-:-:S07]  /*e920*/  MOV R83, R123 ;  /* 0x0000007b00537202 */ /* 0x000fce0000000f00 */
[----:B------:R-:W-:Y:S05]  /*e930*/  WARPSYNC.COLLECTIVE R91, `(.L_x_731) ;  /* 0x000000005b087348 */ /* 0x000fea0003c00000 */
[----:B------:R0:W1:Y:S02]  /*e940*/  SHFL.IDX P0, R123, R88, R89, R90 ;  /* 0x00000059587b7389 */ /* 0x000064000000005a */
[----:B01----:R-:W-:Y:S05]  /*e950*/  ENDCOLLECTIVE ;  /* 0x000000000000791b */ /* 0x003fea0003800000 */
.L_x_731:
[----:B------:R-:W-:Y:S02]  /*e960*/  MOV R88, R36 ;  /* 0x0000002400587202 */ /* 0x000fe40000000f00 */
[----:B------:R-:W-:-:S07]  /*e970*/  MOV R84, R123 ;  /* 0x0000007b00547202 */ /* 0x000fce0000000f00 */
[----:B------:R-:W-:Y:S05]  /*e980*/  WARPSYNC.COLLECTIVE R91, `(.L_x_732) ;  /* 0x000000005b087348 */ /* 0x000fea0003c00000 */
[----:B------:R0:W1:Y:S02]  /*e990*/  SHFL.IDX P0, R123, R88, R89, R90 ;  /* 0x00000059587b7389 */ /* 0x000064000000005a */
[----:B01----:R-:W-:Y:S05]  /*e9a0*/  ENDCOLLECTIVE ;  /* 0x000000000000791b */ /* 0x003fea0003800000 */
.L_x_732:
[-C--:B------:R-:W-:Y:S01]  /*e9b0*/  FFMA R70, R49, R85.reuse, R70 ;  /* 0x0000005531467223 */ /* 0x080fe20000000046 */
[----:B------:R-:W-:Y:S01]  /*e9c0*/  FFMA R71, R10, R85, R71 ;  /* 0x000000550a477223 */ /* 0x000fe20000000047 */
[----:B------:R-:W-:Y:S02]  /*e9d0*/  MOV R88, R37 ;  /* 0x0000002500587202 */ /* 0x000fe40000000f00 */
[----:B------:R-:W-:-:S07]  /*e9e0*/  MOV R85, R123 ;  /* 0x0000007b00557202 */ /* 0x000fce0000000f00 */
[----:B------:R-:W-:Y:S05]  /*e9f0*/  WARPSYNC.COLLECTIVE R91, `(.L_x_733) ;  /* 0x000000005b087348 */ /* 0x000fea0003c00000 */
[----:B------:R0:W1:Y:S02]  /*ea00*/  SHFL.IDX P0, R123, R88, R89, R90 ;  /* 0x00000059587b7389 */ /* 0x000064000000005a */
[----:B01----:R-:W-:Y:S05]  /*ea10*/  ENDCOLLECTIVE ;  /* 0x000000000000791b */ /* 0x003fea0003800000 */
.L_x_733:
[----:B------:R-:W-:Y:S02]  /*ea20*/  MOV R88, R38 ;  /* 0x0000002600587202 */ /* 0x000fe40000000f00 */
[----:B------:R-:W-:-:S07]  /*ea30*/  MOV R86, R123 ;  /* 0x0000007b00567202 */ /* 0x000fce0000000f00 */
[----:B------:R-:W-:Y:S05]  /*ea40*/  WARPSYNC.COLLECTIVE R91, `(.L_x_734) ;  /* 0x000000005b087348 */ /* 0x000fea0003c00000 */
[----:B------:R0:W1:Y:S02]  /*ea50*/  SHFL.IDX P0, R123, R88, R89, R90 ;  /* 0x00000059587b7389 */ /* 0x000064000000005a */
[----:B01----:R-:W-:Y:S05]  /*ea60*/  ENDCOLLECTIVE ;  /* 0x000000000000791b */ /* 0x003fea0003800000 */
.L_x_734:
[----:B------:R-:W-:Y:S02]  /*ea70*/  MOV R88, R39 ;  /* 0x0000002700587202 */ /* 0x000fe40000000f00 */
[----:B------:R-:W-:-:S07]  /*ea80*/  MOV R122, R123 ;  /* 0x0000007b007a7202 */ /* 0x000fce0000000f00 */
[----:B------:R-:W-:Y:S05]  /*ea90*/  WARPSYNC.COLLECTIVE R91, `(.L_x_735) ;  /* 0x000000005b087348 */ /* 0x000fea0003c00000 */
[----:B------:R0:W1:Y:S02]  /*eaa0*/  SHFL.IDX P0, R123, R88, R89, R90 ;  /* 0x00000059587b7389 */ /* 0x000064000000005a */
[----:B01----:R-:W-:Y:S05]  /*eab0*/  ENDCOLLECTIVE ;  /* 0x000000000000791b */ /* 0x003fea0003800000 */
.L_x_735:
[----:B------:R-:W-:Y:S02]  /*eac0*/  MOV R88, R40 ;  /* 0x0000002800587202 */ /* 0x000fe40000000f00 */
[----:B------:R-:W-:-:S07]  /*ead0*/  MOV R124, R123 ;  /* 0x0000007b007c7202 */ /* 0x000fce0000000f00 */
[----:B------:R-:W-:Y:S05]  /*eae0*/  WARPSYNC.COLLECTIVE R91, `(.L_x_736) ;  /* 0x000000005b087348 */ /* 0x000fea0003c00000 */
[----:B------:R0:W1:Y:S02]  /*eaf0*/  SHFL.IDX P0, R123, R88, R89, R90 ;  /* 0x00000059587b7389 */ /* 0x000064000000005a */
[----:B01----:R-:W-:Y:S05]  /*eb00*/  ENDCOLLECTIVE ;  /* 0x000000000000791b */ /* 0x003fea0003800000 */
.L_x_736:
[----:B------:R-:W-:Y:S02]  /*eb10*/  MOV R88, R41 ;  /* 0x0000002900587202 */ /* 0x000fe40000000f00 */
[----:B------:R-:W-:-:S07]  /*eb20*/  MOV R126, R123 ;  /* 0x0000007b007e7202 */ /* 0x000fce0000000f00 */
[----:B------:R-:W-:Y:S05]  /*eb30*/  WARPSYNC.COLLECTIVE R91, `(.L_x_737) ;  /* 0x000000005b087348 */ /* 0x000fea0003c00000 */
[----:B------:R0:W1:Y:S02]  /*eb40*/  SHFL.IDX P0, R123, R88, R89, R90 ;  /* 0x00000059587b7389 */ /* 0x000064000000005a */
[----:B01----:R-:W-:Y:S05]  /*eb50*/  ENDCOLLECTIVE ;  /* 0x000000000000791b */ /* 0x003fea0003800000 */
.L_x_737:
[-C--:B------:R-:W-:Y:S01]  /*eb60*/  FFMA R72, R49, R129.reuse, R72 ;  /* 0x0000008131487223 */ /* 0x080fe20000000048 */
[----:B------:R-:W-:Y:S01]  /*eb70*/  FFMA R73, R10, R129, R73 ;  /* 0x000000810a497223 */ /* 0x000fe20000000049 */
[----:B------:R-:W-:Y:S02]  /*eb80*/  MOV R88, R42 ;  /* 0x0000002a00587202 */ /* 0x000fe40000000f00 */
[----:B------:R-:W-:-:S07]  /*eb90*/  MOV R129, R123 ;  /* 0x0000007b00817202 */ /* 0x000fce0000000f00 */
[----:B------:R-:W-:Y:S05]  /*eba0*/  WARPSYNC.COLLECTIVE R91, `(.L_x_738) ;  /* 0x000000005b087348 */ /* 0x000fea0003c00000 */
[----:B------:R0:W1:Y:S02]  /*ebb0*/  SHFL.IDX P0, R123, R88, R89, R90 ;  /* 0x00000059587b7389 */ /* 0x000064000000005a */
[----:B01----:R-:W-:Y:S05]  /*ebc0*/  ENDCOLLECTIVE ;  /* 0x000000000000791b */ /* 0x003fea0003800000 */
.L_x_738:
[----:B------:R-:W-:Y:S02]  /*ebd0*/  MOV R88, R43 ;  /* 0x0000002b00587202 */ /* 0x000fe40000000f00 */
[----:B------:R-:W-:Y:S02]  /*ebe0*/  MOV R89, R46 ;  /* 0x0000002e00597202 */ /* 0x000fe40000000f00 */
[----:B------:R-:W-:-:S07]  /*ebf0*/  MOV R134, R123 ;  /* 0x0000007b00867202 */ /* 0x000fce0000000f00 */
[----:B------:R-:W-:Y:S05]  /*ec00*/  WARPSYNC.COLLECTIVE R91, `(.L_x_739) ;  /* 0x000000005b087348 */ /* 0x000fea0003c00000 */
[----:B------:R0:W1:Y:S02]  /*ec10*/  SHFL.IDX P0, R123, R88, R89, R90 ;  /* 0x00000059587b7389 */ /* 0x000064000000005a */
[----:B01----:R-:W-:Y:S05]  /*ec20*/  ENDCOLLECTIVE ;  /* 0x000000000000791b */ /* 0x003fea0003800000 */
.L_x_739:
        /* <DEDUP_REMOVED lines=22> */
.L_x_740:
        /* <DEDUP_REMOVED lines=21> */
.L_x_741:
[----:B------:R-:W-:Y:S02]  /*eee0*/  MOV R88, R12 ;  /* 0x0000000c00587202 */ /* 0x000fe40000000f00 */
[----:B------:R-:W-:-:S07]  /*eef0*/  MOV R85, R123 ;  /* 0x0000007b00557202 */ /* 0x000fce0000000f00 */
[----:B------:R-:W-:Y:S05]  /*ef00*/  WARPSYNC.COLLECTIVE R91, `(.L_x_742) ;  /* 0x000000005b087348 */ /* 0x000fea0003c00000 */
[----:B------:R0:W1:Y:S02]  /*ef10*/  SHFL.IDX P0, R123, R88, R89, R90 ;  /* 0x00000059587b7389 */ /* 0x000064000000005a */
[----:B01----:R-:W-:Y:S05]  /*ef20*/  ENDCOLLECTIVE ;  /* 0x000000000000791b */ /* 0x003fea0003800000 */
.L_x_742:
[----:B------:R-:W-:Y:S02]  /*ef30*/  MOV R88, R13 ;  /* 0x0000000d00587202 */ /* 0x000fe40000000f00 */
[----:B------:R-:W-:-:S07]  /*ef40*/  MOV R129, R123 ;  /* 0x0000007b00817202 */ /* 0x000fce0000000f00 */
[----:B------:R-:W-:Y:S05]  /*ef50*/  WARPSYNC.COLLECTIVE R91, `(.L_x_743) ;  /* 0x000000005b087348 */ /* 0x000fea0003c00000 */
[----:B------:R0:W1:Y:S02]  /*ef60*/  SHFL.IDX P0, R123, R88, R89, R90 ;  /* 0x00000059587b7389 */ /* 0x000064000000005a */
[----:B01----:R-:W-:Y:S05]  /*ef70*/  ENDCOLLECTIVE ;  /* 0x000000000000791b */ /* 0x003fea0003800000 */
.L_x_743:
[----:B------:R-:W-:Y:S02]  /*ef80*/  MOV R88, R14 ;  /* 0x0000000e00587202 */ /* 0x000fe40000000f00 */
[----:B------:R-:W-:-:S07]  /*ef90*/  MOV R131, R123 ;  /* 0x0000007b00837202 */ /* 0x000fce0000000f00 */
[----:B------:R-:W-:Y:S05]  /*efa0*/  WARPSYNC.COLLECTIVE R91, `(.L_x_744) ;  /* 0x000000005b087348 */ /* 0x000fea0003c00000 */
[----:B------:R0:W1:Y:S02]  /*efb0*/  SHFL.IDX P0, R123, R88, R89, R90 ;  /* 0x00000059587b7389 */ /* 0x000064000000005a */
[----:B01----:R-:W-:Y:S05]  /*efc0*/  ENDCOLLECTIVE ;  /* 0x000000000000791b */ /* 0x003fea0003800000 */
.L_x_744:
[----:B------:R-:W-:Y:S02]  /*efd0*/  MOV R88, R15 ;  /* 0x0000000f00587202 */ /* 0x000fe40000000f00 */
[----:B------:R-:W-:-:S07]  /*efe0*/  MOV R133, R123 ;  /* 0x0000007b00857202 */ /* 0x000fce0000000f00 */
[----:B------:R-:W-:Y:S05]  /*eff0*/  WARPSYNC.COLLECTIVE R91, `(.L_x_745) ;  /* 0x000000005b087348 */ /* 0x000fea0003c00000 */
[----:B------:R0:W1:Y:S02]  /*f000*/  SHFL.IDX P0, R123, R88, R89, R90 ;  /* 0x00000059587b7389 */ /* 0x000064000000005a */
[----:B01----:R-:W-:Y:S05]  /*f010*/  ENDCOLLECTIVE ;  /* 0x000000000000791b */ /* 0x003fea0003800000 */
.L_x_745:
[----:B------:R-:W-:Y:S02]  /*f020*/  MOV R88, R16 ;  /* 0x0000001000587202 */ /* 0x000fe40000000f00 */
[----:B------:R-:W-:-:S07]  /*f030*/  MOV R135, R123 ;  /* 0x0000007b00877202 */ /* 0x000fce0000000f00 */
[----:B------:R-:W-:Y:S05]  /*f040*/  WARPSYNC.COLLECTIVE R91, `(.L_x_746) ;  /* 0x000000005b087348 */ /* 0x000fea0003c00000 */
[----:B------:R0:W1:Y:S02]  /*f050*/  SHFL.IDX P0, R123, R88, R89, R90 ;  /* 0x00000059587b7389 */ /* 0x000064000000005a */
[----:B01----:R-:W-:Y:S05]  /*f060*/  ENDCOLLECTIVE ;  /* 0x000000000000791b */ /* 0x003fea0003800000 */
.L_x_746:
[----:B------:R-:W-:Y:S02]  /*f070*/  MOV R88, R17 ;  /* 0x0000001100587202 */ /* 0x000fe40000000f00 */
[----:B------:R-:W-:-:S07]  /*f080*/  MOV R137, R123 ;  /* 0x0000007b00897202 */ /* 0x000fce0000000f00 */
[----:B------:R-:W-:Y:S05]  /*f090*/  WARPSYNC.COLLECTIVE R91, `(.L_x_747) ;  /* 0x000000005b087348 */ /* 0x000fea0003c00000 */
[----:B------:R0:W1:Y:S02]  /*f0a0*/  SHFL.IDX P0, R123, R88, R89, R90 ;  /* 0x00000059587b7389 */ /* 0x000064000000005a */
[----:B01----:R-:W-:Y:S05]  /*f0b0*/  ENDCOLLECTIVE ;  /* 0x000000000000791b */ /* 0x003fea0003800000 */
.L_x_747:
[----:B------:R-:W-:Y:S02]  /*f0c0*/  MOV R88, R18 ;  /* 0x0000001200587202 */ /* 0x000fe40000000f00 */
[----:B------:R-:W-:-:S07]  /*f0d0*/  MOV R76, R123 ;  /* 0x0000007b004c7202 */ /* 0x000fce0000000f00 */
[----:B------:R-:W-:Y:S05]  /*f0e0*/  WARPSYNC.COLLECTIVE R91, `(.L_x_748) ;  /* 0x000000005b087348 */ /* 0x000fea0003c00000 */
[----:B------:R0:W1:Y:S02]  /*f0f0*/  SHFL.IDX P0, R123, R88, R89, R90 ;  /* 0x00000059587b7389 */ /* 0x000064000000005a */
[----:B01----:R-:W-:Y:S05]  /*f100*/  ENDCOLLECTIVE ;  /* 0x000000000000791b */ /* 0x003fea0003800000 */
.L_x_748:
[----:B------:R-:W-:Y:S01]  /*f110*/  MOV R88, R19 ;  /* 0x0000001300587202 */ /* 0x000fe20000000f00 */
[-C--:B------:R-:W-:Y:S01]  /*f120*/  FFMA R139, R47, R123.reuse, R64 ;  /* 0x0000007b2f8b7223 */ /* 0x080fe20000000040 */
[----:B------:R-:W-:-:S07]  /*f130*/  FFMA R65, R0, R123, R65 ;  /* 0x0000007b00417223 */ /* 0x000fce0000000041 */
[----:B------:R-:W-:Y:S05]  /*f140*/  WARPSYNC.COLLECTIVE R91, `(.L_x_749) ;  /* 0x000000005b087348 */ /* 0x000fea0003c00000 */
[----:B------:R0:W1:Y:S02]  /*f150*/  SHFL.IDX P0, R123, R88, R89, R90 ;  /* 0x00000059587b7389 */ /* 0x000064000000005a */
[----:B01----:R-:W-:Y:S05]  /*f160*/  ENDCOLLECTIVE ;  /* 0x000000000000791b */ /* 0x003fea0003800000 */
.L_x_749:
[----:B------:R-:W-:Y:S02]  /*f170*/  MOV R88, R20 ;  /* 0x0000001400587202 */ /* 0x000fe40000000f00 */
[----:B------:R-:W-:-:S07]  /*f180*/  MOV R143, R123 ;  /* 0x0000007b008f7202 */ /* 0x000fce0000000f00 */
[----:B------:R-:W-:Y:S05]  /*f190*/  WARPSYNC.COLLECTIVE R91, `(.L_x_750) ;  /* 0x000000005b087348 */ /* 0x000fea0003c00000 */
[----:B------:R0:W1:Y:S02]  /*f1a0*/  SHFL.IDX P0, R123, R88, R89, R90 ;  /* 0x00000059587b7389 */ /* 0x000064000000005a */
[----:B01----:R-:W-:Y:S05]  /*f1b0*/  ENDCOLLECTIVE ;  /* 0x000000000000791b */ /* 0x003fea0003800000 */
.L_x_750:
[----:B------:R-:W-:Y:S02]  /*f1c0*/  MOV R88, R21 ;  /* 0x0000001500587202 */ /* 0x000fe40000000f00 */
[----:B------:R-:W-:-:S07]  /*f1d0*/  MOV R145, R123 ;  /* 0x0000007b00917202 */ /* 0x000fce0000000f00 */
[----:B------:R-:W-:Y:S05]  /*f1e0*/  WARPSYNC.COLLECTIVE R91, `(.L_x_751) ;  /* 0x000000005b087348 */ /* 0x000fea0003c00000 */
[----:B------:R0:W1:Y:S02]  /*f1f0*/  SHFL.IDX P0, R123, R88, R89, R90 ;  /* 0x00000059587b7389 */ /* 0x000064000000005a */
[----:B01----:R-:W-:Y:S05]  /*f200*/  ENDCOLLECTIVE ;  /* 0x000000000000791b */ /* 0x003fea0003800000 */
.L_x_751:
[----:B------:R-:W-:Y:S02]  /*f210*/  MOV R88, R22 ;  /* 0x0000001600587202 */ /* 0x000fe40000000f00 */
[----:B------:R-:W-:-:S07]  /*f220*/  MOV R147, R123 ;  /* 0x0000007b00937202 */ /* 0x000fce0000000f00 */
[----:B------:R-:W-:Y:S05]  /*f230*/  WARPSYNC.COLLECTIVE R91, `(.L_x_752) ;  /* 0x000000005b087348 */ /* 0x000fea0003c00000 */
[----:B------:R0:W1:Y:S02]  /*f240*/  SHFL.IDX P0, R123, R88, R89, R90 ;  /* 0x00000059587b7389 */ /* 0x000064000000005a */
[----:B01----:R-:W-:Y:S05]  /*f250*/  ENDCOLLECTIVE ;  /* 0x000000000000791b */ /* 0x003fea0003800000 */
.L_x_752:
[----:B------:R-:W-:Y:S02]  /*f260*/  MOV R88, R23 ;  /* 0x0000001700587202 */ /* 0x000fe40000000f00 */
[----:B------:R-:W-:-:S07]  /*f270*/  MOV R149, R123 ;  /* 0x0000007b00957202 */ /* 0x000fce0000000f00 */
[----:B------:R-:W-:Y:S05]  /*f280*/  WARPSYNC.COLLECTIVE R91, `(.L_x_753) ;  /* 0x000000005b087348 */ /* 0x000fea0003c00000 */
[----:B------:R0:W1:Y:S02]  /*f290*/  SHFL.IDX P0, R123, R88, R89, R90 ;  /* 0x00000059587b7389 */ /* 0x000064000000005a */
[----:B01----:R-:W-:Y:S05]  /*f2a0*/  ENDCOLLECTIVE ;  /* 0x000000000000791b */ /* 0x003fea0003800000 */
.L_x_753:
[----:B------:R-:W-:Y:S02]  /*f2b0*/  MOV R88, R24 ;  /* 0x0000001800587202 */ /* 0x000fe40000000f00 */
[----:B------:R-:W-:-:S07]  /*f2c0*/  MOV R151, R123 ;  /* 0x0000007b00977202 */ /* 0x000fce0000000f00 */
[----:B------:R-:W-:Y:S05]  /*f2d0*/  WARPSYNC.COLLECTIVE R91, `(.L_x_754) ;  /* 0x000000005b087348 */ /* 0x000fea0003c00000 */
[----:B------:R0:W1:Y:S02]  /*f2e0*/  SHFL.IDX P0, R123, R88, R89, R90 ;  /* 0x00000059587b7389 */ /* 0x000064000000005a */
[----:B01----:R-:W-:Y:S05]  /*f2f0*/  ENDCOLLECTIVE ;  /* 0x000000000000791b */ /* 0x003fea0003800000 */
.L_x_754:
[----:B------:R-:W-:Y:S02]  /*f300*/  MOV R88, R25 ;  /* 0x0000001900587202 */ /* 0x000fe40000000f00 */
[----:B------:R-:W-:-:S07]  /*f310*/  MOV R153, R123 ;  /* 0x0000007b00997202 */ /* 0x000fce0000000f00 */
[----:B------:R-:W-:Y:S05]  /*f320*/  WARPSYNC.COLLECTIVE R91, `(.L_x_755) ;  /* 0x000000005b087348 */ /* 0x000fea0003c00000 */
[----:B------:R0:W1:Y:S02]  /*f330*/  SHFL.IDX P0, R123, R88, R89, R90 ;  /* 0x00000059587b7389 */ /* 0x000064000000005a */
[----:B01----:R-:W-:Y:S05]  /*f340*/  ENDCOLLECTIVE ;  /* 0x000000000000791b */ /* 0x003fea0003800000 */
.L_x_755:
[----:B------:R-:W-:Y:S02]  /*f350*/  MOV R88, R26 ;  /* 0x0000001a00587202 */ /* 0x000fe40000000f00 */
[----:B------:R-:W-:-:S07]  /*f360*/  MOV R155, R123 ;  /* 0x0000007b009b7202 */ /* 0x000fce0000000f00 */
[----:B------:R-:W-:Y:S05]  /*f370*/  WARPSYNC.COLLECTIVE R91, `(.L_x_756) ;  /* 0x000000005b087348 */ /* 0x000fea0003c00000 */
[----:B------:R0:W1:Y:S02]  /*f380*/  SHFL.IDX P0, R123, R88, R89, R90 ;  /* 0x00000059587b7389 */ /* 0x000064000000005a */
[----:B01----:R-:W-:Y:S05]  /*f390*/  ENDCOLLECTIVE ;  /* 0x000000000000791b */ /* 0x003fea0003800000 */
.L_x_756:
[----:B------:R-:W-:Y:S02]  /*f3a0*/  MOV R88, R28 ;  /* 0x0000001c00587202 */ /* 0x000fe40000000f00 */
[----:B------:R-:W-:-:S07]  /*f3b0*/  MOV R157, R123 ;  /* 0x0000007b009d7202 */ /* 0x000fce0000000f00 */
[----:B------:R-:W-:Y:S05]  /*f3c0*/  WARPSYNC.COLLECTIVE R91, `(.L_x_757) ;  /* 0x000000005b087348 */ /* 0x000fea0003c00000 */
[----:B------:R0:W1:Y:S02]  /*f3d0*/  SHFL.IDX P0, R123, R88, R89, R90 ;  /* 0x00000059587b7389 */ /* 0x000064000000005a */
[----:B01----:R-:W-:Y:S05]  /*f3e0*/  ENDCOLLECTIVE ;  /* 0x000000000000791b */ /* 0x003fea0003800000 */
.L_x_757:
[----:B------:R-:W-:Y:S02]  /*f3f0*/  MOV R88, R29 ;  /* 0x0000001d00587202 */ /* 0x000fe40000000f00 */
[----:B------:R-:W-:-:S07]  /*f400*/  MOV R159, R123 ;  /* 0x0000007b009f7202 */ /* 0x000fce0000000f00 */
[----:B------:R-:W-:Y:S05]  /*f410*/  WARPSYNC.COLLECTIVE R91, `(.L_x_758) ;  /* 0x000000005b087348 */ /* 0x000fea0003c00000 */
[----:B------:R0:W1:Y:S02]  /*f420*/  SHFL.IDX P0, R123, R88, R89, R90 ;  /* 0x00000059587b7389 */ /* 0x000064000000005a */
[----:B01----:R-:W-:Y:S05]  /*f430*/  ENDCOLLECTIVE ;  /* 0x000000000000791b */ /* 0x003fea0003800000 */
.L_x_758:
[----:B------:R-:W-:Y:S02]  /*f440*/  MOV R88, R30 ;  /* 0x0000001e00587202 */ /* 0x000fe40000000f00 */
[----:B------:R-:W-:-:S07]  /*f450*/  MOV R161, R123 ;  /* 0x0000007b00a17202 */ /* 0x000fce0000000f00 */
[----:B------:R-:W-:Y:S05]  /*f460*/  WARPSYNC.COLLECTIVE R91, `(.L_x_759) ;  /* 0x000000005b087348 */ /* 0x000fea0003c00000 */
[----:B------:R0:W1:Y:S02]  /*f470*/  SHFL.IDX P0, R123, R88, R89, R90 ;  /* 0x00000059587b7389 */ /* 0x000064000000005a */
[----:B01----:R-:W-:Y:S05]  /*f480*/  ENDCOLLECTIVE ;  /* 0x000000000000791b */ /* 0x003fea0003800000 */
.L_x_759:
        /* <DEDUP_REMOVED lines=26> */
.L_x_760:
[-C--:B------:R-:W-:Y:S01]  /*f630*/  FFMA R79, R47, R10.reuse, R48 ;  /* 0x0000000a2f4f7223 */ /* 0x080fe20000000030 */
[----:B------:R-:W-:Y:S01]  /*f640*/  FFMA R81, R0, R10, R81 ;  /* 0x0000000a00517223 */ /* 0x000fe20000000051 */
[----:B------:R-:W-:Y:S02]  /*f650*/  MOV R88, R32 ;  /* 0x0000002000587202 */ /* 0x000fe40000000f00 */
[----:B------:R-:W-:-:S07]  /*f660*/  MOV R10, R123 ;  /* 0x0000007b000a7202 */ /* 0x000fce0000000f00 */
[----:B------:R-:W-:Y:S05]  /*f670*/  WARPSYNC.COLLECTIVE R91, `(.L_x_761) ;  /* 0x000000005b087348 */ /* 0x000fea0003c00000 */
[----:B------:R0:W1:Y:S02]  /*f680*/  SHFL.IDX P0, R123, R88, R89, R90 ;  /* 0x00000059587b7389 */ /* 0x000064000000005a */
[----:B01----:R-:W-:Y:S05]  /*f690*/  ENDCOLLECTIVE ;  /* 0x000000000000791b */ /* 0x003fea0003800000 */
.L_x_761:
[----:B------:R-:W-:Y:S02]  /*f6a0*/  MOV R88, R34 ;  /* 0x0000002200587202 */ /* 0x000fe40000000f00 */
[----:B------:R-:W-:-:S07]  /*f6b0*/  MOV R48, R123 ;  /* 0x0000007b00307202 */ /* 0x000fce0000000f00 */
[----:B------:R-:W-:Y:S05]  /*f6c0*/  WARPSYNC.COLLECTIVE R91, `(.L_x_762) ;  /* 0x000000005b087348 */ /* 0x000fea0003c00000 */
[----:B------:R0:W1:Y:S02]  /*f6d0*/  SHFL.IDX P0, R123, R88, R89, R90 ;  /* 0x00000059587b7389 */ /* 0x000064000000005a */
[----:B01----:R-:W-:Y:S05]  /*f6e0*/  ENDCOLLECTIVE ;  /* 0x000000000000791b */ /* 0x003fea0003800000 */
.L_x_762:
[----:B------:R-:W-:Y:S01]  /*f6f0*/  FFMA R83, R47, R85, R50 ;  /* 0x000000552f537223 */ /* 0x000fe20000000032 */
[----:B------:R-:W-:Y:S02]  /*f700*/  MOV R88, R35 ;  /* 0x0000002300587202 */ /* 0x000fe40000000f00 */
[----:B------:R-:W-:-:S07]  /*f710*/  MOV R50, R123 ;  /* 0x0000007b00327202 */ /* 0x000fce0000000f00 */
[----:B------:R-:W-:Y:S05]  /*f720*/  WARPSYNC.COLLECTIVE R91, `(.L_x_763) ;  /* 0x000000005b087348 */ /* 0x000fea0003c00000 */
[----:B------:R0:W1:Y:S02]  /*f730*/  SHFL.IDX P0, R123, R88, R89, R90 ;  /* 0x00000059587b7389 */ /* 0x000064000000005a */
[----:B01----:R-:W-:Y:S05]  /*f740*/  ENDCOLLECTIVE ;  /* 0x000000000000791b */ /* 0x003fea0003800000 */
.L_x_763:
[----:B------:R-:W-:Y:S01]  /*f750*/  FFMA R51, R0, R85, R51 ;  /* 0x0000005500337223 */ /* 0x000fe20000000033 */
[----:B------:R-:W-:Y:S01]  /*f760*/  FFMA R85, R47, R129, R52 ;  /* 0x000000812f557223 */ /* 0x000fe20000000034 */
[----:B------:R-:W-:Y:S02]  /*f770*/  MOV R88, R36 ;  /* 0x0000002400587202 */ /* 0x000fe40000000f00 */
[----:B------:R-:W-:-:S07]  /*f780*/  MOV R52, R123 ;  /* 0x0000007b00347202 */ /* 0x000fce0000000f00 */
[----:B------:R-:W-:Y:S05]  /*f790*/  WARPSYNC.COLLECTIVE R91, `(.L_x_764) ;  /* 0x000000005b087348 */ /* 0x000fea0003c00000 */
[----:B------:R0:W1:Y:S02]  /*f7a0*/  SHFL.IDX P0, R123, R88, R89, R90 ;  /* 0x00000059587b7389 */ /* 0x000064000000005a */
[----:B01----:R-:W-:Y:S05]  /*f7b0*/  ENDCOLLECTIVE ;  /* 0x000000000000791b */ /* 0x003fea0003800000 */
.L_x_764:
[----:B------:R-:W-:Y:S01]  /*f7c0*/  FFMA R53, R0, R129, R53 ;  /* 0x0000008100357223 */ /* 0x000fe20000000035 */
[----:B------:R-:W-:Y:S01]  /*f7d0*/  FFMA R129, R47, R131, R54 ;  /* 0x000000832f817223 */ /* 0x000fe20000000036 */
[----:B------:R-:W-:Y:S02]  /*f7e0*/  MOV R88, R37 ;  /* 0x0000002500587202 */ /* 0x000fe40000000f00 */
[----:B------:R-:W-:-:S07]  /*f7f0*/  MOV R54, R123 ;  /* 0x0000007b00367202 */ /* 0x000fce0000000f00 */
[----:B------:R-:W-:Y:S05]  /*f800*/  WARPSYNC.COLLECTIVE R91, `(.L_x_765) ;  /* 0x000000005b087348 */ /* 0x000fea0003c00000 */
[----:B------:R0:W1:Y:S02]  /*f810*/  SHFL.IDX P0, R123, R88, R89, R90 ;  /* 0x00000059587b7389 */ /* 0x000064000000005a */
[----:B01----:R-:W-:Y:S05]  /*f820*/  ENDCOLLECTIVE ;  /* 0x000000000000791b */ /* 0x003fea0003800000 */
.L_x_765:
[----:B------:R-:W-:Y:S01]  /*f830*/  FFMA R55, R0, R131, R55 ;  /* 0x0000008300377223 */ /* 0x000fe20000000037 */
[----:B------:R-:W-:Y:S01]  /*f840*/  FFMA R131, R47, R133, R56 ;  /* 0x000000852f837223 */ /* 0x000fe20000000038 */
[----:B------:R-:W-:Y:S02]  /*f850*/  MOV R88, R38 ;  /* 0x0000002600587202 */ /* 0x000fe40000000f00 */
[----:B------:R-:W-:-:S07]  /*f860*/  MOV R56, R123 ;  /* 0x0000007b00387202 */ /* 0x000fce0000000f00 */
[----:B------:R-:W-:Y:S05]  /*f870*/  WARPSYNC.COLLECTIVE R91, `(.L_x_766) ;  /* 0x000000005b087348 */ /* 0x000fea0003c00000 */
[----:B------:R0:W1:Y:S02]  /*f880*/  SHFL.IDX P0, R123, R88, R89, R90 ;  /* 0x00000059587b7389 */ /* 0x000064000000005a */
[----:B01----:R-:W-:Y:S05]  /*f890*/  ENDCOLLECTIVE ;  /* 0x000000000000791b */ /* 0x003fea0003800000 */
.L_x_766:
[----:B------:R-:W-:Y:S01]  /*f8a0*/  FFMA R57, R0, R133, R57 ;  /* 0x0000008500397223 */ /* 0x000fe20000000039 */
[----:B------:R-:W-:Y:S01]  /*f8b0*/  FFMA R133, R47, R135, R58 ;  /* 0x000000872f857223 */ /* 0x000fe2000000003a */
[----:B------:R-:W-:Y:S02]  /*f8c0*/  MOV R88, R39 ;  /* 0x0000002700587202 */ /* 0x000fe40000000f00 */
[----:B------:R-:W-:-:S07]  /*f8d0*/  MOV R58, R123 ;  /* 0x0000007b003a7202 */ /* 0x000fce0000000f00 */
[----:B------:R-:W-:Y:S05]  /*f8e0*/  WARPSYNC.COLLECTIVE R91, `(.L_x_767) ;  /* 0x000000005b087348 */ /* 0x000fea0003c00000 */
[----:B------:R0:W1:Y:S02]  /*f8f0*/  SHFL.IDX P0, R123, R88, R89, R90 ;  /* 0x00000059587b7389 */ /* 0x000064000000005a */
[----:B01----:R-:W-:Y:S05]  /*f900*/  ENDCOLLECTIVE ;  /* 0x000000000000791b */ /* 0x003fea0003800000 */
.L_x_767:
[----:B------:R-:W-:Y:S01]  /*f910*/  FFMA R59, R0, R135, R59 ;  /* 0x00000087003b7223 */ /* 0x000fe2000000003b */
[----:B------:R-:W-:Y:S01]  /*f920*/  FFMA R135, R47, R137, R60 ;  /* 0x000000892f877223 */ /* 0x000fe2000000003c */
[----:B------:R-:W-:Y:S02]  /*f930*/  MOV R88, R40 ;  /* 0x0000002800587202 */ /* 0x000fe40000000f00 */
[----:B------:R-:W-:-:S07]  /*f940*/  MOV R60, R123 ;  /* 0x0000007b003c7202 */ /* 0x000fce0000000f00 */
[----:B------:R-:W-:Y:S05]  /*f950*/  WARPSYNC.COLLECTIVE R91, `(.L_x_768) ;  /* 0x000000005b087348 */ /* 0x000fea0003c00000 */
[----:B------:R0:W1:Y:S02]  /*f960*/  SHFL.IDX P0, R123, R88, R89, R90 ;  /* 0x00000059587b7389 */ /* 0x000064000000005a */
[----:B01----:R-:W-:Y:S05]  /*f970*/  ENDCOLLECTIVE ;  /* 0x000000000000791b */ /* 0x003fea0003800000 */
.L_x_768:
[----:B------:R-:W-:Y:S01]  /*f980*/  FFMA R61, R0, R137, R61 ;  /* 0x00000089003d7223 */ /* 0x000fe2000000003d */
[----:B------:R-:W-:Y:S01]  /*f990*/  FFMA R137, R47, R76, R62 ;  /* 0x0000004c2f897223 */ /* 0x000fe2000000003e */
[----:B------:R-:W-:Y:S02]  /*f9a0*/  MOV R88, R41 ;  /* 0x0000002900587202 */ /* 0x000fe40000000f00 */
[----:B------:R-:W-:-:S07]  /*f9b0*/  MOV R62, R123 ;  /* 0x0000007b003e7202 */ /* 0x000fce0000000f00 */
[----:B------:R-:W-:Y:S05]  /*f9c0*/  WARPSYNC.COLLECTIVE R91, `(.L_x_769) ;  /* 0x000000005b087348 */ /* 0x000fea0003c00000 */
[----:B------:R0:W1:Y:S02]  /*f9d0*/  SHFL.IDX P0, R123, R88, R89, R90 ;  /* 0x00000059587b7389 */ /* 0x000064000000005a */
[----:B01----:R-:W-:Y:S05]  /*f9e0*/  ENDCOLLECTIVE ;  /* 0x000000000000791b */ /* 0x003fea0003800000 */
.L_x_769:
[----:B------:R-:W-:Y:S02]  /*f9f0*/  MOV R88, R42 ;  /* 0x0000002a00587202 */ /* 0x000fe40000000f00 */
[----:B------:R-:W-:-:S07]  /*fa00*/  MOV R64, R123 ;  /* 0x0000007b00407202 */ /* 0x000fce0000000f00 */
[----:B------:R-:W-:Y:S05]  /*fa10*/  WARPSYNC.COLLECTIVE R91, `(.L_x_770) ;  /* 0x000000005b087348 */ /* 0x000fea0003c00000 */
[----:B------:R0:W1:Y:S02]  /*fa20*/  SHFL.IDX P0, R123, R88, R89, R90 ;  /* 0x00000059587b7389 */ /* 0x000064000000005a */
[----:B01----:R-:W-:Y:S05]  /*fa30*/  ENDCOLLECTIVE ;  /* 0x000000000000791b */ /* 0x003fea0003800000 */
.L_x_770:
        /* <DEDUP_REMOVED lines=21> */
.L_x_771:
        /* <DEDUP_REMOVED lines=15> */
.L_x_772:
[----:B------:R-:W-:Y:S02]  /*fc80*/  MOV R88, R27 ;  /* 0x0000001b00587202 */ /* 0x000fe40000000f00 */
[----:B------:R-:W-:-:S07]  /*fc90*/  MOV R50, R123 ;  /* 0x0000007b00327202 */ /* 0x000fce0000000f00 */
[----:B------:R-:W-:Y:S05]  /*fca0*/  WARPSYNC.COLLECTIVE R91, `(.L_x_773) ;  /* 0x000000005b087348 */ /* 0x000fea0003c00000 */
[----:B------:R0:W1:Y:S02]  /*fcb0*/  SHFL.IDX P0, R123, R88, R89, R90 ;  /* 0x00000059587b7389 */ /* 0x000064000000005a */
[----:B01----:R-:W-:Y:S05]  /*fcc0*/  ENDCOLLECTIVE ;  /* 0x000000000000791b */ /* 0x003fea0003800000 */
.L_x_773:
[----:B------:R-:W-:Y:S02]  /*fcd0*/  MOV R88, R12 ;  /* 0x0000000c00587202 */ /* 0x000fe40000000f00 */
[----:B------:R-:W-:-:S07]  /*fce0*/  MOV R52, R123 ;  /* 0x0000007b00347202 */ /* 0x000fce0000000f00 */
[----:B------:R-:W-:Y:S05]  /*fcf0*/  WARPSYNC.COLLECTIVE R91, `(.L_x_774) ;  /* 0x000000005b087348 */ /* 0x000fea0003c00000 */
[----:B------:R0:W1:Y:S02]  /*fd00*/  SHFL.IDX P0, R123, R88, R89, R90 ;  /* 0x00000059587b7389 */ /* 0x000064000000005a */
[----:B01----:R-:W-:Y:S05]  /*fd10*/  ENDCOLLECTIVE ;  /* 0x000000000000791b */ /* 0x003fea0003800000 */
.L_x_774:
[----:B------:R-:W-:Y:S02]  /*fd20*/  MOV R88, R13 ;  /* 0x0000000d00587202 */ /* 0x000fe40000000f00 */
[----:B------:R-:W-:-:S07]  /*fd30*/  MOV R54, R123 ;  /* 0x0000007b00367202 */ /* 0x000fce0000000f00 */
[----:B------:R-:W-:Y:S05]  /*fd40*/  WARPSYNC.COLLECTIVE R91, `(.L_x_775) ;  /* 0x000000005b087348 */ /* 0x000fea0003c00000 */
[----:B------:R0:W1:Y:S02]  /*fd50*/  SHFL.IDX P0, R123, R88, R89, R90 ;  /* 0x00000059587b7389 */ /* 0x000064000000005a */
[----:B01----:R-:W-:Y:S05]  /*fd60*/  ENDCOLLECTIVE ;  /* 0x000000000000791b */ /* 0x003fea0003800000 */
.L_x_775:
[----:B------:R-:W-:Y:S02]  /*fd70*/  MOV R88, R14 ;  /* 0x0000000e00587202 */ /* 0x000fe40000000f00 */
[----:B------:R-:W-:-:S07]  /*fd80*/  MOV R56, R123 ;  /* 0x0000007b00387202 */ /* 0x000fce0000000f00 */
[----:B------:R-:W-:Y:S05]  /*fd90*/  WARPSYNC.COLLECTIVE R91, `(.L_x_776) ;  /* 0x000000005b087348 */ /* 0x000fea0003c00000 */
[----:B------:R0:W1:Y:S02]  /*fda0*/  SHFL.IDX P0, R123, R88, R89, R90 ;  /* 0x00000059587b7389 */ /* 0x000064000000005a */
[----:B01----:R-:W-:Y:S05]  /*fdb0*/  ENDCOLLECTIVE ;  /* 0x000000000000791b */ /* 0x003fea0003800000 */
.L_x_776:
[----:B------:R-:W-:Y:S02]  /*fdc0*/  MOV R88, R15 ;  /* 0x0000000f00587202 */ /* 0x000fe40000000f00 */
[----:B------:R-:W-:-:S07]  /*fdd0*/  MOV R58, R123 ;  /* 0x0000007b003a7202 */ /* 0x000fce0000000f00 */
[----:B------:R-:W-:Y:S05]  /*fde0*/  WARPSYNC.COLLECTIVE R91, `(.L_x_777) ;  /* 0x000000005b087348 */ /* 0x000fea0003c00000 */
[----:B------:R0:W1:Y:S02]  /*fdf0*/  SHFL.IDX P0, R123, R88, R89, R90 ;  /* 0x00000059587b7389 */ /* 0x000064000000005a */
[----:B01----:R-:W-:Y:S05]  /*fe00*/  ENDCOLLECTIVE ;  /* 0x000000000000791b */ /* 0x003fea0003800000 */
.L_x_777:
[----:B------:R-:W-:Y:S01]  /*fe10*/  MOV R88, R16 ;  /* 0x0000001000587202 */ /* 0x000fe20000000f00 */
[-C--:B------:R-:W-:Y:S01]  /*fe20*/  FFMA R133, R76, R123.reuse, R133 ;  /* 0x0000007b4c857223 */ /* 0x080fe20000000085 */
[----:B------:R-:W-:-:S07]  /*fe30*/  FFMA R60, R8, R123, R59 ;  /* 0x0000007b083c7223 */ /* 0x000fce000000003b */
[----:B------:R-:W-:Y:S05]  /*fe40*/  WARPSYNC.COLLECTIVE R91, `(.L_x_778) ;  /* 0x000000005b087348 */ /* 0x000fea0003c00000 */
[----:B------:R0:W1:Y:S02]  /*fe50*/  SHFL.IDX P0, R123, R88, R89, R90 ;  /* 0x00000059587b7389 */ /* 0x000064000000005a */
[----:B01----:R-:W-:Y:S05]  /*fe60*/  ENDCOLLECTIVE ;  /* 0x000000000000791b */ /* 0x003fea0003800000 */
.L_x_778:
[----:B------:R-:W-:Y:S02]  /*fe70*/  MOV R88, R17 ;  /* 0x0000001100587202 */ /* 0x000fe40000000f00 */
[----:B------:R-:W-:-:S07]  /*fe80*/  MOV R62, R123 ;  /* 0x0000007b003e7202 */ /* 0x000fce0000000f00 */
[----:B------:R-:W-:Y:S05]  /*fe90*/  WARPSYNC.COLLECTIVE R91, `(.L_x_779) ;  /* 0x000000005b087348 */ /* 0x000fea0003c00000 */
[----:B------:R0:W1:Y:S02]  /*fea0*/  SHFL.IDX P0, R123, R88, R89, R90 ;  /* 0x00000059587b7389 */ /* 0x000064000000005a */
[----:B01----:R-:W-:Y:S05]  /*feb0*/  ENDCOLLECTIVE ;  /* 0x000000000000791b */ /* 0x003fea0003800000 */
.L_x_779:
[----:B------:R-:W-:Y:S02]  /*fec0*/  MOV R88, R18 ;  /* 0x0000001200587202 */ /* 0x000fe40000000f00 */
[----:B------:R-:W-:-:S07]  /*fed0*/  MOV R64, R123 ;  /* 0x0000007b00407202 */ /* 0x000fce0000000f00 */
[----:B------:R-:W-:Y:S05]  /*fee0*/  WARPSYNC.COLLECTIVE R91, `(.L_x_780) ;  /* 0x000000005b087348 */ /* 0x000fea0003c00000 */
[----:B------:R0:W1:Y:S02]  /*fef0*/  SHFL.IDX P0, R123, R88, R89, R90 ;  /* 0x00000059587b7389 */ /* 0x000064000000005a */
[----:B01----:R-:W-:Y:S05]  /*ff00*/  ENDCOLLECTIVE ;  /* 0x000000000000791b */ /* 0x003fea0003800000 */
.L_x_780:
[----:B------:R-:W-:Y:S02]  /*ff10*/  MOV R88, R19 ;  /* 0x0000001300587202 */ /* 0x000fe40000000f00 */
[----:B------:R-:W-:-:S07]  /*ff20*/  MOV R66, R123 ;  /* 0x0000007b00427202 */ /* 0x000fce0000000f00 */
[----:B------:R-:W-:Y:S05]  /*ff30*/  WARPSYNC.COLLECTIVE R91, `(.L_x_781) ;  /* 0x000000005b087348 */ /* 0x000fea0003c00000 */
[----:B------:R0:W1:Y:S02]  /*ff40*/  SHFL.IDX P0, R123, R88, R89, R90 ;  /* 0x00000059587b7389 */ /* 0x000064000000005a */
[----:B01----:R-:W-:Y:S05]  /*ff50*/  ENDCOLLECTIVE ;  /* 0x000000000000791b */ /* 0x003fea0003800000 */
.L_x_781:
[----:B------:R-:W-:Y:S02]  /*ff60*/  MOV R88, R20 ;  /* 0x0000001400587202 */ /* 0x000fe40000000f00 */
[----:B------:R-:W-:-:S07]  /*ff70*/  MOV R68, R123 ;  /* 0x0000007b00447202 */ /* 0x000fce0000000f00 */
[----:B------:R-:W-:Y:S05]  /*ff80*/  WARPSYNC.COLLECTIVE R91, `(.L_x_782) ;  /* 0x000000005b087348 */ /* 0x000fea0003c00000 */
[----:B------:R0:W1:Y:S02]  /*ff90*/  SHFL.IDX P0, R123, R88, R89, R90 ;  /* 0x00000059587b7389 */ /* 0x000064000000005a */
[----:B01----:R-:W-:Y:S05]  /*ffa0*/  ENDCOLLECTIVE ;  /* 0x000000000000791b */ /* 0x003fea0003800000 */
.L_x_782:
[----:B------:R-:W-:Y:S02]  /*ffb0*/  MOV R88, R21 ;  /* 0x0000001500587202 */ /* 0x000fe40000000f00 */
[----:B------:R-:W-:-:S07]  /*ffc0*/  MOV R70, R123 ;  /* 0x0000007b00467202 */ /* 0x000fce0000000f00 */
[----:B------:R-:W-:Y:S05]  /*ffd0*/  WARPSYNC.COLLECTIVE R91, `(.L_x_783) ;  /* 0x000000005b087348 */ /* 0x000fea0003c00000 */
[----:B------:R0:W1:Y:S02]  /*ffe0*/  SHFL.IDX P0, R123, R88, R89, R90 ;  /* 0x00000059587b7389 */ /* 0x000064000000005a */
[----:B01----:R-:W-:Y:S05]  /*fff0*/  ENDCOLLECTIVE ;  /* 0x000000000000791b */ /* 0x003fea0003800000 */
.L_x_783:
[----:B------:R-:W-:Y:S01]  /*10000*/  MOV R88, R22 ;  /* 0x0000001600587202 */ /* 0x000fe20000000f00 */
[-C--:B------:R-:W-:Y:S01]  /*10010*/  FFMA R145, R76, R123.reuse, R145 ;  /* 0x0000007b4c917223 */ /* 0x080fe20000000091 */
[----:B------:R-:W-:-:S07]  /*10020*/  FFMA R72, R8, R123, R71 ;  /* 0x0000007b08487223 */ /* 0x000fce0000000047 */
[----:B------:R-:W-:Y:S05]  /*10030*/  WARPSYNC.COLLECTIVE R91, `(.L_x_784) ;  /* 0x000000005b087348 */ /* 0x000fea0003c00000 */
[----:B------:R0:W1:Y:S02]  /*10040*/  SHFL.IDX P0, R123, R88, R89, R90 ;  /* 0x00000059587b7389 */ /* 0x000064000000005a */
[----:B01----:R-:W-:Y:S05]  /*10050*/  ENDCOLLECTIVE ;  /* 0x000000000000791b */ /* 0x003fea0003800000 */
.L_x_784:
[----:B------:R-:W-:Y:S02]  /*10060*/  MOV R88, R23 ;  /* 0x0000001700587202 */ /* 0x000fe40000000f00 */
[----:B------:R-:W-:-:S07]  /*10070*/  MOV R74, R123 ;  /* 0x0000007b004a7202 */ /* 0x000fce0000000f00 */
[----:B------:R-:W-:Y:S05]  /*10080*/  WARPSYNC.COLLECTIVE R91, `(.L_x_785) ;  /* 0x000000005b087348 */ /* 0x000fea0003c00000 */
[----:B------:R0:W1:Y:S02]  /*10090*/  SHFL.IDX P0, R123, R88, R89, R90 ;  /* 0x00000059587b7389 */ /* 0x000064000000005a */
[----:B01----:R-:W-:Y:S05]  /*100a0*/  ENDCOLLECTIVE ;  /* 0x000000000000791b */ /* 0x003fea0003800000 */
.L_x_785:
[----:B------:R-:W-:Y:S02]  /*100b0*/  MOV R88, R24 ;  /* 0x0000001800587202 */ /* 0x000fe40000000f00 */
[----:B------:R-:W-:-:S07]  /*100c0*/  MOV R92, R123 ;  /* 0x0000007b005c7202 */ /* 0x000fce0000000f00 */
[----:B------:R-:W-:Y:S05]  /*100d0*/  WARPSYNC.COLLECTIVE R91, `(.L_x_786) ;  /* 0x000000005b087348 */ /* 0x000fea0003c00000 */
[----:B------:R0:W1:Y:S02]  /*100e0*/  SHFL.IDX P0, R123, R88, R89, R90 ;  /* 0x00000059587b7389 */ /* 0x000064000000005a */
[----:B01----:R-:W-:Y:S05]  /*100f0*/  ENDCOLLECTIVE ;  /* 0x000000000000791b */ /* 0x003fea0003800000 */
.L_x_786:
[----:B------:R-:W-:Y:S02]  /*10100*/  MOV R88, R25 ;  /* 0x0000001900587202 */ /* 0x000fe40000000f00 */
[----:B------:R-:W-:-:S07]  /*10110*/  MOV R94, R123 ;  /* 0x0000007b005e7202 */ /* 0x000fce0000000f00 */
[----:B------:R-:W-:Y:S05]  /*10120*/  WARPSYNC.COLLECTIVE R91, `(.L_x_787) ;  /* 0x000000005b087348 */ /* 0x000fea0003c00000 */
[----:B------:R0:W1:Y:S02]  /*10130*/  SHFL.IDX P0, R123, R88, R89, R90 ;  /* 0x00000059587b7389 */ /* 0x000064000000005a */
[----:B01----:R-:W-:Y:S05]  /*10140*/  ENDCOLLECTIVE ;  /* 0x000000000000791b */ /* 0x003fea0003800000 */
.L_x_787:
[----:B------:R-:W-:Y:S02]  /*10150*/  MOV R88, R26 ;  /* 0x0000001a00587202 */ /* 0x000fe40000000f00 */
[----:B------:R-:W-:-:S07]  /*10160*/  MOV R96, R123 ;  /* 0x0000007b00607202 */ /* 0x000fce0000000f00 */
[----:B------:R-:W-:Y:S05]  /*10170*/  WARPSYNC.COLLECTIVE R91, `(.L_x_788) ;  /* 0x000000005b087348 */ /* 0x000fea0003c00000 */
[----:B------:R0:W1:Y:S02]  /*10180*/  SHFL.IDX P0, R123, R88, R89, R90 ;  /* 0x00000059587b7389 */ /* 0x000064000000005a */
[----:B01----:R-:W-:Y:S05]  /*10190*/  ENDCOLLECTIVE ;  /* 0x000000000000791b */ /* 0x003fea0003800000 */
.L_x_788:
[----:B------:R-:W-:Y:S02]  /*101a0*/  MOV R88, R28 ;  /* 0x0000001c00587202 */ /* 0x000fe40000000f00 */
[----:B------:R-:W-:-:S07]  /*101b0*/  MOV R98, R123 ;  /* 0x0000007b00627202 */ /* 0x000fce0000000f00 */
[----:B------:R-:W-:Y:S05]  /*101c0*/  WARPSYNC.COLLECTIVE R91, `(.L_x_789) ;  /* 0x000000005b087348 */ /* 0x000fea0003c00000 */
[----:B------:R0:W1:Y:S02]  /*101d0*/  SHFL.IDX P0, R123, R88, R89, R90 ;  /* 0x00000059587b7389 */ /* 0x000064000000005a */
[----:B01----:R-:W-:Y:S05]  /*101e0*/  ENDCOLLECTIVE ;  /* 0x000000000000791b */ /* 0x003fea0003800000 */
.L_x_789:
[----:B------:R-:W-:Y:S02]  /*101f0*/  MOV R88, R29 ;  /* 0x0000001d00587202 */ /* 0x000fe40000000f00 */
[----:B------:R-:W-:-:S07]  /*10200*/  MOV R100, R123 ;  /* 0x0000007b00647202 */ /* 0x000fce0000000f00 */
[----:B------:R-:W-:Y:S05]  /*10210*/  WARPSYNC.COLLECTIVE R91, `(.L_x_790) ;  /* 0x000000005b087348 */ /* 0x000fea0003c00000 */
[----:B------:R0:W1:Y:S02]  /*10220*/  SHFL.IDX P0, R123, R88, R89, R90 ;  /* 0x00000059587b7389 */ /* 0x000064000000005a */
[----:B01----:R-:W-:Y:S05]  /*10230*/  ENDCOLLECTIVE ;  /* 0x000000000000791b */ /* 0x003fea0003800000 */
.L_x_790:
[----:B------:R-:W-:Y:S02]  /*10240*/  MOV R88, R30 ;  /* 0x0000001e00587202 */ /* 0x000fe40000000f00 */
[----:B------:R-:W-:-:S07]  /*10250*/  MOV R102, R123 ;  /* 0x0000007b00667202 */ /* 0x000fce0000000f00 */
[----:B------:R-:W-:Y:S05]  /*10260*/  WARPSYNC.COLLECTIVE R91, `(.L_x_791) ;  /* 0x000000005b087348 */ /* 0x000fea0003c00000 */
[----:B------:R0:W1:Y:S02]  /*10270*/  SHFL.IDX P0, R123, R88, R89, R90 ;  /* 0x00000059587b7389 */ /* 0x000064000000005a */
[----:B01----:R-:W-:Y:S05]  /*10280*/  ENDCOLLECTIVE ;  /* 0x000000000000791b */ /* 0x003fea0003800000 */
.L_x_791:
[----:B------:R-:W-:Y:S01]  /*10290*/  MOV R88, R31 ;  /* 0x0000001f00587202 */ /* 0x000fe20000000f00 */
[-C--:B------:R-:W-:Y:S01]  /*102a0*/  FFMA R161, R76, R123.reuse, R161 ;  /* 0x0000007b4ca17223 */ /* 0x080fe200000000a1 */
[----:B------:R-:W-:-:S07]  /*102b0*/  FFMA R104, R8, R123, R103 ;  /* 0x0000007b08687223 */ /* 0x000fce0000000067 */
[----:B------:R-:W-:Y:S05]  /*102c0*/  WARPSYNC.COLLECTIVE R91, `(.L_x_792) ;  /* 0x000000005b087348 */ /* 0x000fea0003c00000 */
[----:B------:R0:W1:Y:S02]  /*102d0*/  SHFL.IDX P0, R123, R88, R89, R90 ;  /* 0x00000059587b7389 */ /* 0x000064000000005a */
[----:B01----:R-:W-:Y:S05]  /*102e0*/  ENDCOLLECTIVE ;  /* 0x000000000000791b */ /* 0x003fea0003800000 */
.L_x_792:
[----:B------:R-:W-:Y:S02]  /*102f0*/  MOV R88, R32 ;  /* 0x0000002000587202 */ /* 0x000fe40000000f00 */
[----:B------:R-:W-:-:S07]  /*10300*/  MOV R106, R123 ;  /* 0x0000007b006a7202 */ /* 0x000fce0000000f00 */
[----:B------:R-:W-:Y:S05]  /*10310*/  WARPSYNC.COLLECTIVE R91, `(.L_x_793) ;  /* 0x000000005b087348 */ /* 0x000fea0003c00000 */
[----:B------:R0:W1:Y:S02]  /*10320*/  SHFL.IDX P0, R123, R88, R89, R90 ;  /* 0x00000059587b7389 */ /* 0x000064000000005a */
[----:B01----:R-:W-:Y:S05]  /*10330*/  ENDCOLLECTIVE ;  /* 0x000000000000791b */ /* 0x003fea0003800000 */
.L_x_793:
[C---:B------:R-:W-:Y:S01]  /*10340*/  FFMA R105, R0.reuse, R10, R105 ;  /* 0x0000000a00697223 */ /* 0x040fe20000000069 */
[----:B------:R-:W-:Y:S01]  /*10350*/  FFMA R107, R0, R48, R107 ;  /* 0x00000030006b7223 */ /* 0x000fe2000000006b */
[----:B------:R-:W-:Y:S02]  /*10360*/  MOV R88, R34 ;  /* 0x0000002200587202 */ /* 0x000fe40000000f00 */
[----:B------:R-:W-:-:S07]  /*10370*/  MOV R0, R123 ;  /* 0x0000007b00007202 */ /* 0x000fce0000000f00 */
[----:B------:R-:W-:Y:S05]  /*10380*/  WARPSYNC.COLLECTIVE R91, `(.L_x_794) ;  /* 0x000000005b087348 */ /* 0x000fea0003c00000 */
[----:B------:R0:W1:Y:S02]  /*10390*/  SHFL.IDX P0, R123, R88, R89, R90 ;  /* 0x00000059587b7389 */ /* 0x000064000000005a */
[----:B01----:R-:W-:Y:S05]  /*103a0*/  ENDCOLLECTIVE ;  /* 0x000000000000791b */ /* 0x003fea0003800000 */
.L_x_794:
[----:B------:R-:W-:Y:S02]  /*103b0*/  MOV R88, R35 ;  /* 0x0000002300587202 */ /* 0x000fe40000000f00 */
[----:B------:R-:W-:-:S07]  /*103c0*/  MOV R9, R123 ;  /* 0x0000007b00097202 */ /* 0x000fce0000000f00 */
[----:B------:R-:W-:Y:S05]  /*103d0*/  WARPSYNC.COLLECTIVE R91, `(.L_x_795) ;  /* 0x000000005b087348 */ /* 0x000fea0003c00000 */
[----:B------:R0:W1:Y:S02]  /*103e0*/  SHFL.IDX P0, R123, R88, R89, R90 ;  /* 0x00000059587b7389 */ /* 0x000064000000005a */
[----:B01----:R-:W-:Y:S05]  /*103f0*/  ENDCOLLECTIVE ;  /* 0x000000000000791b */ /* 0x003fea0003800000 */
.L_x_795:
[----:B------:R-:W-:Y:S02]  /*10400*/  MOV R88, R36 ;  /* 0x0000002400587202 */ /* 0x000fe40000000f00 */
[----:B------:R-:W-:-:S07]  /*10410*/  MOV R45, R123 ;  /* 0x0000007b002d7202 */ /* 0x000fce0000000f00 */
[----:B------:R-:W-:Y:S05]  /*10420*/  WARPSYNC.COLLECTIVE R91, `(.L_x_796) ;  /* 0x000000005b087348 */ /* 0x000fea0003c00000 */
[----:B------:R0:W1:Y:S02]  /*10430*/  SHFL.IDX P0, R123, R88, R89, R90 ;  /* 0x00000059587b7389 */ /* 0x000064000000005a */
[----:B01----:R-:W-:Y:S05]  /*10440*/  ENDCOLLECTIVE ;  /* 0x000000000000791b */ /* 0x003fea0003800000 */
.L_x_796:
[----:B------:R-:W-:Y:S02]  /*10450*/  MOV R88, R37 ;  /* 0x0000002500587202 */ /* 0x000fe40000000f00 */
[----:B------:R-:W-:-:S07]  /*10460*/  MOV R47, R123 ;  /* 0x0000007b002f7202 */ /* 0x000fce0000000f00 */
[----:B------:R-:W-:Y:S05]  /*10470*/  WARPSYNC.COLLECTIVE R91, `(.L_x_797) ;  /* 0x000000005b087348 */ /* 0x000fea0003c00000 */
[----:B------:R0:W1:Y:S02]  /*10480*/  SHFL.IDX P0, R123, R88, R89, R90 ;  /* 0x00000059587b7389 */ /* 0x000064000000005a */
[----:B01----:R-:W-:Y:S05]  /*10490*/  ENDCOLLECTIVE ;  /* 0x000000000000791b */ /* 0x003fea0003800000 */
.L_x_797:
[----:B------:R-:W-:Y:S02]  /*104a0*/  MOV R88, R38 ;  /* 0x0000002600587202 */ /* 0x000fe40000000f00 */
[----:B------:R-:W-:-:S07]  /*104b0*/  MOV R49, R123 ;  /* 0x0000007b00317202 */ /* 0x000fce0000000f00 */
[----:B------:R-:W-:Y:S05]  /*104c0*/  WARPSYNC.COLLECTIVE R91, `(.L_x_798) ;  /* 0x000000005b087348 */ /* 0x000fea0003c00000 */
[----:B------:R0:W1:Y:S02]  /*104d0*/  SHFL.IDX P0, R123, R88, R89, R90 ;  /* 0x00000059587b7389 */ /* 0x000064000000005a */
[----:B01----:R-:W-:Y:S05]  /*104e0*/  ENDCOLLECTIVE ;  /* 0x000000000000791b */ /* 0x003fea0003800000 */
.L_x_798:
[-C--:B------:R-:W-:Y:S01]  /*104f0*/  FFMA R126, R76, R52.reuse, R83 ;  /* 0x000000344c7e7223 */ /* 0x080fe20000000053 */
[----:B------:R-:W-:Y:S01]  /*10500*/  FFMA R52, R8, R52, R51 ;  /* 0x0000003408347223 */ /* 0x000fe20000000033 */
[----:B------:R-:W-:Y:S02]  /*10510*/  MOV R88, R39 ;  /* 0x0000002700587202 */ /* 0x000fe40000000f00 */
[----:B------:R-:W-:-:S07]  /*10520*/  MOV R51, R123 ;  /* 0x0000007b00337202 */ /* 0x000fce0000000f00 */
[----:B------:R-:W-:Y:S05]  /*10530*/  WARPSYNC.COLLECTIVE R91, `(.L_x_799) ;  /* 0x000000005b087348 */ /* 0x000fea0003c00000 */
[----:B------:R0:W1:Y:S02]  /*10540*/  SHFL.IDX P0, R123, R88, R89, R90 ;  /* 0x00000059587b7389 */ /* 0x000064000000005a */
[----:B01----:R-:W-:Y:S05]  /*10550*/  ENDCOLLECTIVE ;  /* 0x000000000000791b */ /* 0x003fea0003800000 */
.L_x_799:
[-C--:B------:R-:W-:Y:S01]  /*10560*/  FFMA R124, R76, R54.reuse, R85 ;  /* 0x000000364c7c7223 */ /* 0x080fe20000000055 */
[----:B------:R-:W-:Y:S01]  /*10570*/  FFMA R54, R8, R54, R53 ;  /* 0x0000003608367223 */ /* 0x000fe20000000035 */
[----:B------:R-:W-:Y:S02]  /*10580*/  MOV R88, R40 ;  /* 0x0000002800587202 */ /* 0x000fe40000000f00 */
[----:B------:R-:W-:-:S07]  /*10590*/  MOV R53, R123 ;  /* 0x0000007b00357202 */ /* 0x000fce0000000f00 */
[----:B------:R-:W-:Y:S05]  /*105a0*/  WARPSYNC.COLLECTIVE R91, `(.L_x_800) ;  /* 0x000000005b087348 */ /* 0x000fea0003c00000 */
[----:B------:R0:W1:Y:S02]  /*105b0*/  SHFL.IDX P0, R123, R88, R89, R90 ;  /* 0x00000059587b7389 */ /* 0x000064000000005a */
[----:B01----:R-:W-:Y:S05]  /*105c0*/  ENDCOLLECTIVE ;  /* 0x000000000000791b */ /* 0x003fea0003800000 */
.L_x_800:
[-C--:B------:R-:W-:Y:S01]  /*105d0*/  FFMA R129, R76, R56.reuse, R129 ;  /* 0x000000384c817223 */ /* 0x080fe20000000081 */
[----:B------:R-:W-:Y:S01]  /*105e0*/  FFMA R56, R8, R56, R55 ;  /* 0x0000003808387223 */ /* 0x000fe20000000037 */
[----:B------:R-:W-:Y:S02]  /*105f0*/  MOV R88, R41 ;  /* 0x0000002900587202 */ /* 0x000fe40000000f00 */
[----:B------:R-:W-:-:S07]  /*10600*/  MOV R55, R123 ;  /* 0x0000007b00377202 */ /* 0x000fce0000000f00 */
[----:B------:R-:W-:Y:S05]  /*10610*/  WARPSYNC.COLLECTIVE R91, `(.L_x_801) ;  /* 0x000000005b087348 */ /* 0x000fea0003c00000 */
[----:B------:R0:W1:Y:S02]  /*10620*/  SHFL.IDX P0, R123, R88, R89, R90 ;  /* 0x00000059587b7389 */ /* 0x000064000000005a */
[----:B01----:R-:W-:Y:S05]  /*10630*/  ENDCOLLECTIVE ;  /* 0x000000000000791b */ /* 0x003fea0003800000 */
.L_x_801:
[-C--:B------:R-:W-:Y:S01]  /*10640*/  FFMA R131, R76, R58.reuse, R131 ;  /* 0x0000003a4c837223 */ /* 0x080fe20000000083 */
[----:B------:R-:W-:Y:S01]  /*10650*/  FFMA R58, R8, R58, R57 ;  /* 0x0000003a083a7223 */ /* 0x000fe20000000039 */
[----:B------:R-:W-:Y:S02]  /*10660*/  MOV R88, R42 ;  /* 0x0000002a00587202 */ /* 0x000fe40000000f00 */
[----:B------:R-:W-:-:S07]  /*10670*/  MOV R57, R123 ;  /* 0x0000007b00397202 */ /* 0x000fce0000000f00 */
[----:B------:R-:W-:Y:S05]  /*10680*/  WARPSYNC.COLLECTIVE R91, `(.L_x_802) ;  /* 0x000000005b087348 */ /* 0x000fea0003c00000 */
[----:B------:R0:W1:Y:S02]  /*10690*/  SHFL.IDX P0, R123, R88, R89, R90 ;  /* 0x00000059587b7389 */ /* 0x000064000000005a */
[----:B01----:R-:W-:Y:S05]  /*106a0*/  ENDCOLLECTIVE ;  /* 0x000000000000791b */ /* 0x003fea0003800000 */
.L_x_802:
        /* <DEDUP_REMOVED lines=83> */
.L_x_531:
        /* <DEDUP_REMOVED lines=11> */
.L_x_805:
[----:B------:R-:W-:Y:S05]  /*10c90*/  BSYNC B1 ;  /* 0x0000000000017941 */ /* 0x000fea0003800000 */
.L_x_804:
        /* <DEDUP_REMOVED lines=9> */
.L_x_806:
[----:B------:R-:W-:Y:S01]  /*10d30*/  MOV R89, R47 ;  /* 0x0000002f00597202 */ /* 0x000fe20000000f00 */
[----:B------:R-:W-:Y:S01]  /*10d40*/  IMAD.WIDE R84, R85, 0x4, R82 ;  /* 0x0000000455547825 */ /* 0x000fe200078e0252 */
[----:B------:R-:W-:-:S07]  /*10d50*/  MOV R79, R123 ;  /* 0x0000007b004f7202 */ /* 0x000fce0000000f00 */
[----:B------:R-:W-:Y:S05]  /*10d60*/  WARPSYNC.COLLECTIVE R91, `(.L_x_807) ;  /* 0x000000005b087348 */ /* 0x000fea0003c00000 */
[----:B------:R0:W1:Y:S02]  /*10d70*/  SHFL.IDX P0, R123, R88, R89, R90 ;  /* 0x00000059587b7389 */ /* 0x000064000000005a */
[----:B01----:R-:W-:Y:S05]  /*10d80*/  ENDCOLLECTIVE ;  /* 0x000000000000791b */ /* 0x003fea0003800000 */
.L_x_807:
[----:B------:R-:W-:Y:S02]  /*10d90*/  MOV R89, R49 ;  /* 0x0000003100597202 */ /* 0x000fe40000000f00 */
[----:B------:R-:W-:-:S07]  /*10da0*/  MOV R44, R123 ;  /* 0x0000007b002c7202 */ /* 0x000fce0000000f00 */
[----:B------:R-:W-:Y:S05]  /*10db0*/  WARPSYNC.COLLECTIVE R91, `(.L_x_808) ;  /* 0x000000005b087348 */ /* 0x000fea0003c00000 */
[----:B------:R0:W1:Y:S02]  /*10dc0*/  SHFL.IDX P0, R123, R88, R89, R90 ;  /* 0x00000059587b7389 */ /* 0x000064000000005a */
[----:B01----:R-:W-:Y:S05]  /*10dd0*/  ENDCOLLECTIVE ;  /* 0x000000000000791b */ /* 0x003fea0003800000 */
.L_x_808:
[----:B------:R-:W-:Y:S02]  /*10de0*/  MOV R88, R9 ;  /* 0x0000000900587202 */ /* 0x000fe40000000f00 */
[----:B------:R-:W-:Y:S02]  /*10df0*/  MOV R89, R43 ;  /* 0x0000002b00597202 */ /* 0x000fe40000000f00 */
[----:B------:R-:W-:-:S07]  /*10e00*/  MOV R46, R123 ;  /* 0x0000007b002e7202 */ /* 0x000fce0000000f00 */
[----:B------:R-:W-:Y:S05]  /*10e10*/  WARPSYNC.COLLECTIVE R91, `(.L_x_809) ;  /* 0x000000005b087348 */ /* 0x000fea0003c00000 */
[----:B------:R0:W1:Y:S02]  /*10e20*/  SHFL.IDX P0, R123, R88, R89, R90 ;  /* 0x00000059587b7389 */ /* 0x000064000000005a */
[----:B01----:R-:W-:Y:S05]  /*10e30*/  ENDCOLLECTIVE ;  /* 0x000000000000791b */ /* 0x003fea0003800000 */
.L_x_809:
[----:B------:R-:W-:Y:S02]  /*10e40*/  MOV R88, R10 ;  /* 0x0000000a00587202 */ /* 0x000fe40000000f00 */
[----:B------:R-:W-:-:S07]  /*10e50*/  MOV R86, R123 ;  /* 0x0000007b00567202 */ /* 0x000fce0000000f00 */
[----:B------:R-:W-:Y:S05]  /*10e60*/  WARPSYNC.COLLECTIVE R91, `(.L_x_810) ;  /* 0x000000005b087348 */ /* 0x000fea0003c00000 */
[----:B------:R0:W1:Y:S02]  /*10e70*/  SHFL.IDX P0, R123, R88, R89, R90 ;  /* 0x00000059587b7389 */ /* 0x000064000000005a */
[----:B01----:R-:W-:Y:S05]  /*10e80*/  ENDCOLLECTIVE ;  /* 0x000000000000791b */ /* 0x003fea0003800000 */
.L_x_810:
        /* <DEDUP_REMOVED lines=17> */
.L_x_811:
        /* <DEDUP_REMOVED lines=24> */
.L_x_812:
        /* <DEDUP_REMOVED lines=17> */
.L_x_813:
        /* <DEDUP_REMOVED lines=15> */
.L_x_814:
        /* <DEDUP_REMOVED lines=13> */
.L_x_815:
        /* <DEDUP_REMOVED lines=15> */
.L_x_816:
        /* <DEDUP_REMOVED lines=17> */
.L_x_817:
        /* <DEDUP_REMOVED lines=16> */
.L_x_818:
        /* <DEDUP_REMOVED lines=13> */
.L_x_819:
        /* <DEDUP_REMOVED lines=15> */
.L_x_820:
        /* <DEDUP_REMOVED lines=15> */
.L_x_821:
        /* <DEDUP_REMOVED lines=18> */
.L_x_822:
        /* <DEDUP_REMOVED lines=15> */
.L_x_823:
        /* <DEDUP_REMOVED lines=12> */
.L_x_824:
        /* <DEDUP_REMOVED lines=15> */
.L_x_825:
        /* <DEDUP_REMOVED lines=17> */
.L_x_826:
        /* <DEDUP_REMOVED lines=15> */
.L_x_827:
        /* <DEDUP_REMOVED lines=13> */
.L_x_828:
        /* <DEDUP_REMOVED lines=16> */
.L_x_829:
        /* <DEDUP_REMOVED lines=15> */
.L_x_830:
        /* <DEDUP_REMOVED lines=17> */
.L_x_831:
        /* <DEDUP_REMOVED lines=15> */
.L_x_832:
        /* <DEDUP_REMOVED lines=15> */
.L_x_833:
        /* <DEDUP_REMOVED lines=12> */
.L_x_834:
        /* <DEDUP_REMOVED lines=15> */
.L_x_835:
        /* <DEDUP_REMOVED lines=18> */
.L_x_836:
        /* <DEDUP_REMOVED lines=15> */
.L_x_837:
        /* <DEDUP_REMOVED lines=14> */
.L_x_838:
        /* <DEDUP_REMOVED lines=15> */
.L_x_839:
        /* <DEDUP_REMOVED lines=17> */
.L_x_840:
        /* <DEDUP_REMOVED lines=17> */
.L_x_841:
[----:B------:R-:W-:Y:S01]  /*12cc0*/  FADD R125, R76, R125 ;  /* 0x0000007d4c7d7221 */ /* 0x000fe20000000000 */
[----:B------:R-:W-:Y:S02]  /*12cd0*/  MOV R88, R10 ;  /* 0x0000000a00587202 */ /* 0x000fe40000000f00 */
[----:B------:R-:W-:-:S07]  /*12ce0*/  MOV R76, R123 ;  /* 0x0000007b004c7202 */ /* 0x000fce0000000f00 */
[----:B------:R-:W-:Y:S05]  /*12cf0*/  WARPSYNC.COLLECTIVE R91, `(.L_x_842) ;  /* 0x000000005b087348 */ /* 0x000fea0003c00000 */
[----:B------:R0:W1:Y:S02]  /*12d00*/  SHFL.IDX P0, R123, R88, R89, R90 ;  /* 0x00000059587b7389 */ /* 0x000064000000005a */
[----:B01----:R-:W-:Y:S05]  /*12d10*/  ENDCOLLECTIVE ;  /* 0x000000000000791b */ /* 0x003fea0003800000 */
.L_x_842:
[----:B------:R-:W-:Y:S02]  /*12d20*/  MOV R88, R11 ;  /* 0x0000000b00587202 */ /* 0x000fe40000000f00 */
[----:B------:R-:W-:-:S07]  /*12d30*/  MOV R85, R123 ;  /* 0x0000007b00557202 */ /* 0x000fce0000000f00 */
[----:B------:R-:W-:Y:S05]  /*12d40*/  WARPSYNC.COLLECTIVE R91, `(.L_x_843) ;  /* 0x000000005b087348 */ /* 0x000fea0003c00000 */
[----:B------:R0:W1:Y:S02]  /*12d50*/  SHFL.IDX P0, R123, R88, R89, R90 ;  /* 0x00000059587b7389 */ /* 0x000064000000005a */
[----:B01----:R-:W-:Y:S05]  /*12d60*/  ENDCOLLECTIVE ;  /* 0x000000000000791b */ /* 0x003fea0003800000 */
.L_x_843:
        /* <DEDUP_REMOVED lines=8> */
.L_x_844:
[----:B------:R-:W-:Y:S01]  /*12df0*/  FFMA R81, R76, R122, R81 ;  /* 0x0000007a4c517223 */ /* 0x000fe20000000051 */
[----:B------:R-:W-:Y:S02]  /*12e00*/  MOV R88, R13 ;  /* 0x0000000d00587202 */ /* 0x000fe40000000f00 */
[----:B------:R-:W-:-:S07]  /*12e10*/  MOV R76, R123 ;  /* 0x0000007b004c7202 */ /* 0x000fce0000000f00 */
[----:B------:R-:W-:Y:S05]  /*12e20*/  WARPSYNC.COLLECTIVE R91, `(.L_x_845) ;  /* 0x000000005b087348 */ /* 0x000fea0003c00000 */
[----:B------:R0:W1:Y:S02]  /*12e30*/  SHFL.IDX P0, R123, R88, R89, R90 ;  /* 0x00000059587b7389 */ /* 0x000064000000005a */
[----:B01----:R-:W-:Y:S05]  /*12e40*/  ENDCOLLECTIVE ;  /* 0x000000000000791b */ /* 0x003fea0003800000 */
.L_x_845:
[----:B------:R-:W-:Y:S02]  /*12e50*/  MOV R88, R14 ;  /* 0x0000000e00587202 */ /* 0x000fe40000000f00 */
[----:B------:R-:W-:-:S07]  /*12e60*/  MOV R84, R123 ;  /* 0x0000007b00547202 */ /* 0x000fce0000000f00 */
[----:B------:R-:W-:Y:S05]  /*12e70*/  WARPSYNC.COLLECTIVE R91, `(.L_x_846) ;  /* 0x000000005b087348 */ /* 0x000fea0003c00000 */
[----:B------:R0:W1:Y:S02]  /*12e80*/  SHFL.IDX P0, R123, R88, R89, R90 ;  /* 0x00000059587b7389 */ /* 0x000064000000005a */
[----:B01----:R-:W-:Y:S05]  /*12e90*/  ENDCOLLECTIVE ;  /* 0x000000000000791b */ /* 0x003fea0003800000 */
.L_x_846:
[----:B------:R-:W-:Y:S02]  /*12ea0*/  MOV R88, R15 ;  /* 0x0000000f00587202 */ /* 0x000fe40000000f00 */
[----:B------:R-:W-:-:S07]  /*12eb0*/  MOV R86, R123 ;  /* 0x0000007b00567202 */ /* 0x000fce0000000f00 */
[----:B------:R-:W-:Y:S05]  /*12ec0*/  WARPSYNC.COLLECTIVE R91, `(.L_x_847) ;  /* 0x000000005b087348 */ /* 0x000fea0003c00000 */
[----:B------:R0:W1:Y:S02]  /*12ed0*/  SHFL.IDX P0, R123, R88, R89, R90 ;  /* 0x00000059587b7389 */ /* 0x000064000000005a */
[----:B01----:R-:W-:Y:S05]  /*12ee0*/  ENDCOLLECTIVE ;  /* 0x000000000000791b */ /* 0x003fea0003800000 */
.L_x_847:
[----:B------:R-:W-:Y:S02]  /*12ef0*/  MOV R88, R16 ;  /* 0x0000001000587202 */ /* 0x000fe40000000f00 */
[----:B------:R-:W-:-:S07]  /*12f00*/  MOV R124, R123 ;  /* 0x0000007b007c7202 */ /* 0x000fce0000000f00 */
[----:B------:R-:W-:Y:S05]  /*12f10*/  WARPSYNC.COLLECTIVE R91, `(.L_x_848) ;  /* 0x000000005b087348 */ /* 0x000fea0003c00000 */
[----:B------:R0:W1:Y:S02]  /*12f20*/  SHFL.IDX P0, R123, R88, R89, R90 ;  /* 0x00000059587b7389 */ /* 0x000064000000005a */
[----:B01----:R-:W-:Y:S05]  /*12f30*/  ENDCOLLECTIVE ;  /* 0x000000000000791b */ /* 0x003fea0003800000 */
.L_x_848:
[----:B------:R-:W-:Y:S02]  /*12f40*/  MOV R88, R17 ;  /* 0x0000001100587202 */ /* 0x000fe40000000f00 */
[----:B------:R-:W-:-:S07]  /*12f50*/  MOV R126, R123 ;  /* 0x0000007b007e7202 */ /* 0x000fce0000000f00 */
[----:B------:R-:W-:Y:S05]  /*12f60*/  WARPSYNC.COLLECTIVE R91, `(.L_x_849) ;  /* 0x000000005b087348 */ /* 0x000fea0003c00000 */
[----:B------:R0:W1:Y:S02]  /*12f70*/  SHFL.IDX P0, R123, R88, R89, R90 ;  /* 0x00000059587b7389 */ /* 0x000064000000005a */
[----:B01----:R-:W-:Y:S05]  /*12f80*/  ENDCOLLECTIVE ;  /* 0x000000000000791b */ /* 0x003fea0003800000 */
.L_x_849:
[----:B------:R-:W-:Y:S02]  /*12f90*/  MOV R88, R18 ;  /* 0x0000001200587202 */ /* 0x000fe40000000f00 */
[----:B------:R-:W-:-:S07]  /*12fa0*/  MOV R128, R123 ;  /* 0x0000007b00807202 */ /* 0x000fce0000000f00 */
[----:B------:R-:W-:Y:S05]  /*12fb0*/  WARPSYNC.COLLECTIVE R91, `(.L_x_850) ;  /* 0x000000005b087348 */ /* 0x000fea0003c00000 */
[----:B------:R0:W1:Y:S02]  /*12fc0*/  SHFL.IDX P0, R123, R88, R89, R90 ;  /* 0x00000059587b7389 */ /* 0x000064000000005a */
[----:B01----:R-:W-:Y:S05]  /*12fd0*/  ENDCOLLECTIVE ;  /* 0x000000000000791b */ /* 0x003fea0003800000 */
.L_x_850:
[----:B------:R-:W-:Y:S02]  /*12fe0*/  MOV R88, R19 ;  /* 0x0000001300587202 */ /* 0x000fe40000000f00 */
[----:B------:R-:W-:-:S07]  /*12ff0*/  MOV R130, R123 ;  /* 0x0000007b00827202 */ /* 0x000fce0000000f00 */
[----:B------:R-:W-:Y:S05]  /*13000*/  WARPSYNC.COLLECTIVE R91, `(.L_x_851) ;  /* 0x000000005b087348 */ /* 0x000fea0003c00000 */
[----:B------:R0:W1:Y:S02]  /*13010*/  SHFL.IDX P0, R123, R88, R89, R90 ;  /* 0x00000059587b7389 */ /* 0x000064000000005a */
[----:B01----:R-:W-:Y:S05]  /*13020*/  ENDCOLLECTIVE ;  /* 0x000000000000791b */ /* 0x003fea0003800000 */
.L_x_851:
[----:B------:R-:W-:Y:S02]  /*13030*/  MOV R88, R20 ;  /* 0x0000001400587202 */ /* 0x000fe40000000f00 */
[----:B------:R-:W-:-:S07]  /*13040*/  MOV R132, R123 ;  /* 0x0000007b00847202 */ /* 0x000fce0000000f00 */
[----:B------:R-:W-:Y:S05]  /*13050*/  WARPSYNC.COLLECTIVE R91, `(.L_x_852) ;  /* 0x000000005b087348 */ /* 0x000fea0003c00000 */
[----:B------:R0:W1:Y:S02]  /*13060*/  SHFL.IDX P0, R123, R88, R89, R90 ;  /* 0x00000059587b7389 */ /* 0x000064000000005a */
[----:B01----:R-:W-:Y:S05]  /*13070*/  ENDCOLLECTIVE ;  /* 0x000000000000791b */ /* 0x003fea0003800000 */
.L_x_852:
[----:B------:R-:W-:Y:S02]  /*13080*/  MOV R88, R21 ;  /* 0x0000001500587202 */ /* 0x000fe40000000f00 */
[----:B------:R-:W-:-:S07]  /*13090*/  MOV R134, R123 ;  /* 0x0000007b00867202 */ /* 0x000fce0000000f00 */
[----:B------:R-:W-:Y:S05]  /*130a0*/  WARPSYNC.COLLECTIVE R91, `(.L_x_853) ;  /* 0x000000005b087348 */ /* 0x000fea0003c00000 */
[----:B------:R0:W1:Y:S02]  /*130b0*/  SHFL.IDX P0, R123, R88, R89, R90 ;  /* 0x00000059587b7389 */ /* 0x000064000000005a */
[----:B01----:R-:W-:Y:S05]  /*130c0*/  ENDCOLLECTIVE ;  /* 0x000000000000791b */ /* 0x003fea0003800000 */
.L_x_853:
[----:B------:R-:W-:Y:S01]  /*130d0*/  MOV R88, R22 ;  /* 0x0000001600587202 */ /* 0x000fe20000000f00 */
[-C--:B------:R-:W-:Y:S01]  /*130e0*/  FFMA R71, R122, R123.reuse, R71 ;  /* 0x0000007b7a477223 */ /* 0x080fe20000000047 */
[----:B------:R-:W-:-:S07]  /*130f0*/  FFMA R72, R79, R123, R72 ;  /* 0x0000007b4f487223 */ /* 0x000fce0000000048 */
[----:B------:R-:W-:Y:S05]  /*13100*/  WARPSYNC.COLLECTIVE R91, `(.L_x_854) ;  /* 0x000000005b087348 */ /* 0x000fea0003c00000 */
[----:B------:R0:W1:Y:S02]  /*13110*/  SHFL.IDX P0, R123, R88, R89, R90 ;  /* 0x00000059587b7389 */ /* 0x000064000000005a */
[----:B01----:R-:W-:Y:S05]  /*13120*/  ENDCOLLECTIVE ;  /* 0x000000000000791b */ /* 0x003fea0003800000 */
.L_x_854:
[-C--:B------:R-:W-:Y:S01]  /*13130*/  FFMA R53, R122, R76.reuse, R53 ;  /* 0x0000004c7a357223 */ /* 0x080fe20000000035 */
[----:B------:R-:W-:Y:S01]  /*13140*/  FFMA R54, R79, R76, R54 ;  /* 0x0000004c4f367223 */ /* 0x000fe20000000036 */
[----:B------:R-:W-:Y:S02]  /*13150*/  MOV R88, R23 ;  /* 0x0000001700587202 */ /* 0x000fe40000000f00 */
[----:B------:R-:W-:-:S07]  /*13160*/  MOV R76, R123 ;  /* 0x0000007b004c7202 */ /* 0x000fce0000000f00 */
[----:B------:R-:W-:Y:S05]  /*13170*/  WARPSYNC.COLLECTIVE R91, `(.L_x_855) ;  /* 0x000000005b087348 */ /* 0x000fea0003c00000 */
[----:B------:R0:W1:Y:S02]  /*13180*/  SHFL.IDX P0, R123, R88, R89, R90 ;  /* 0x00000059587b7389 */ /* 0x000064000000005a */
[----:B01----:R-:W-:Y:S05]  /*13190*/  ENDCOLLECTIVE ;  /* 0x000000000000791b */ /* 0x003fea0003800000 */
.L_x_855:
[-C--:B------:R-:W-:Y:S01]  /*131a0*/  FFMA R55, R122, R84.reuse, R55 ;  /* 0x000000547a377223 */ /* 0x080fe20000000037 */
[----:B------:R-:W-:Y:S01]  /*131b0*/  FFMA R56, R79, R84, R56 ;  /* 0x000000544f387223 */ /* 0x000fe20000000038 */
[----:B------:R-:W-:Y:S02]  /*131c0*/  MOV R88, R24 ;  /* 0x0000001800587202 */ /* 0x000fe40000000f00 */
[----:B------:R-:W-:-:S07]  /*131d0*/  MOV R84, R123 ;  /* 0x0000007b00547202 */ /* 0x000fce0000000f00 */
[----:B------:R-:W-:Y:S05]  /*131e0*/  WARPSYNC.COLLECTIVE R91, `(.L_x_856) ;  /* 0x000000005b087348 */ /* 0x000fea0003c00000 */
[----:B------:R0:W1:Y:S02]  /*131f0*/  SHFL.IDX P0, R123, R88, R89, R90 ;  /* 0x00000059587b7389 */ /* 0x000064000000005a */
[----:B01----:R-:W-:Y:S05]  /*13200*/  ENDCOLLECTIVE ;  /* 0x000000000000791b */ /* 0x003fea0003800000 */
.L_x_856:
[-C--:B------:R-:W-:Y:S01]  /*13210*/  FFMA R57, R122, R86.reuse, R57 ;  /* 0x000000567a397223 */ /* 0x080fe20000000039 */
[----:B------:R-:W-:Y:S01]  /*13220*/  FFMA R58, R79, R86, R58 ;  /* 0x000000564f3a7223 */ /* 0x000fe2000000003a */
[----:B------:R-:W-:Y:S02]  /*13230*/  MOV R88, R25 ;  /* 0x0000001900587202 */ /* 0x000fe40000000f00 */
[----:B------:R-:W-:-:S07]  /*13240*/  MOV R86, R123 ;  /* 0x0000007b00567202 */ /* 0x000fce0000000f00 */
[----:B------:R-:W-:Y:S05]  /*13250*/  WARPSYNC.COLLECTIVE R91, `(.L_x_857) ;  /* 0x000000005b087348 */ /* 0x000fea0003c00000 */
[----:B------:R0:W1:Y:S02]  /*13260*/  SHFL.IDX P0, R123, R88, R89, R90 ;  /* 0x00000059587b7389 */ /* 0x000064000000005a */
[----:B01----:R-:W-:Y:S05]  /*13270*/  ENDCOLLECTIVE ;  /* 0x000000000000791b */ /* 0x003fea0003800000 */
.L_x_857:
[-C--:B------:R-:W-:Y:S01]  /*13280*/  FFMA R59, R122, R124.reuse, R59 ;  /* 0x0000007c7a3b7223 */ /* 0x080fe2000000003b */
[----:B------:R-:W-:Y:S01]  /*13290*/  FFMA R60, R79, R124, R60 ;  /* 0x0000007c4f3c7223 */ /* 0x000fe2000000003c */
[----:B------:R-:W-:Y:S02]  /*132a0*/  MOV R88, R26 ;  /* 0x0000001a00587202 */ /* 0x000fe40000000f00 */
[----:B------:R-:W-:-:S07]  /*132b0*/  MOV R124, R123 ;  /* 0x0000007b007c7202 */ /* 0x000fce0000000f00 */
[----:B------:R-:W-:Y:S05]  /*132c0*/  WARPSYNC.COLLECTIVE R91, `(.L_x_858) ;  /* 0x000000005b087348 */ /* 0x000fea0003c00000 */
[----:B------:R0:W1:Y:S02]  /*132d0*/  SHFL.IDX P0, R123, R88, R89, R90 ;  /* 0x00000059587b7389 */ /* 0x000064000000005a */
[----:B01----:R-:W-:Y:S05]  /*132e0*/  ENDCOLLECTIVE ;  /* 0x000000000000791b */ /* 0x003fea0003800000 */
.L_x_858:
[-C--:B------:R-:W-:Y:S01]  /*132f0*/  FFMA R61, R122, R126.reuse, R61 ;  /* 0x0000007e7a3d7223 */ /* 0x080fe2000000003d */
[----:B------:R-:W-:Y:S01]  /*13300*/  FFMA R62, R79, R126, R62 ;  /* 0x0000007e4f3e7223 */ /* 0x000fe2000000003e */
[----:B------:R-:W-:Y:S02]  /*13310*/  MOV R88, R28 ;  /* 0x0000001c00587202 */ /* 0x000fe40000000f00 */
[----:B------:R-:W-:-:S07]  /*13320*/  MOV R126, R123 ;  /* 0x0000007b007e7202 */ /* 0x000fce0000000f00 */
[----:B------:R-:W-:Y:S05]  /*13330*/  WARPSYNC.COLLECTIVE R91, `(.L_x_859) ;  /* 0x000000005b087348 */ /* 0x000fea0003c00000 */
[----:B------:R0:W1:Y:S02]  /*13340*/  SHFL.IDX P0, R123, R88, R89, R90 ;  /* 0x00000059587b7389 */ /* 0x000064000000005a */
[----:B01----:R-:W-:Y:S05]  /*13350*/  ENDCOLLECTIVE ;  /* 0x000000000000791b */ /* 0x003fea0003800000 */
.L_x_859:
[-C--:B------:R-:W-:Y:S01]  /*13360*/  FFMA R63, R122, R128.reuse, R63 ;  /* 0x000000807a3f7223 */ /* 0x080fe2000000003f */
[----:B------:R-:W-:Y:S01]  /*13370*/  FFMA R64, R79, R128, R64 ;  /* 0x000000804f407223 */ /* 0x000fe20000000040 */
[----:B------:R-:W-:Y:S02]  /*13380*/  MOV R88, R29 ;  /* 0x0000001d00587202 */ /* 0x000fe40000000f00 */
[----:B------:R-:W-:-:S07]  /*13390*/  MOV R128, R123 ;  /* 0x0000007b00807202 */ /* 0x000fce0000000f00 */
[----:B------:R-:W-:Y:S05]  /*133a0*/  WARPSYNC.COLLECTIVE R91, `(.L_x_860) ;  /* 0x000000005b087348 */ /* 0x000fea0003c00000 */
[----:B------:R0:W1:Y:S02]  /*133b0*/  SHFL.IDX P0, R123, R88, R89, R90 ;  /* 0x00000059587b7389 */ /* 0x000064000000005a */
[----:B01----:R-:W-:Y:S05]  /*133c0*/  ENDCOLLECTIVE ;  /* 0x000000000000791b */ /* 0x003fea0003800000 */
.L_x_860:
[-C--:B------:R-:W-:Y:S01]  /*133d0*/  FFMA R65, R122, R130.reuse, R65 ;  /* 0x000000827a417223 */ /* 0x080fe20000000041 */
[----:B------:R-:W-:Y:S01]  /*133e0*/  FFMA R66, R79, R130, R66 ;  /* 0x000000824f427223 */ /* 0x000fe20000000042 */
[----:B------:R-:W-:Y:S02]  /*133f0*/  MOV R88, R30 ;  /* 0x0000001e00587202 */ /* 0x000fe40000000f00 */
[----:B------:R-:W-:-:S07]  /*13400*/  MOV R130, R123 ;  /* 0x0000007b00827202 */ /* 0x000fce0000000f00 */
[----:B------:R-:W-:Y:S05]  /*13410*/  WARPSYNC.COLLECTIVE R91, `(.L_x_861) ;  /* 0x000000005b087348 */ /* 0x000fea0003c00000 */
[----:B------:R0:W1:Y:S02]  /*13420*/  SHFL.IDX P0, R123, R88, R89, R90 ;  /* 0x00000059587b7389 */ /* 0x000064000000005a */
[----:B01----:R-:W-:Y:S05]  /*13430*/  ENDCOLLECTIVE ;  /* 0x000000000000791b */ /* 0x003fea0003800000 */
.L_x_861:
[-C--:B------:R-:W-:Y:S01]  /*13440*/  FFMA R67, R122, R132.reuse, R67 ;  /* 0x000000847a437223 */ /* 0x080fe20000000043 */
[----:B------:R-:W-:Y:S01]  /*13450*/  FFMA R68, R79, R132, R68 ;  /* 0x000000844f447223 */ /* 0x000fe20000000044 */
[----:B------:R-:W-:Y:S02]  /*13460*/  MOV R88, R31 ;  /* 0x0000001f00587202 */ /* 0x000fe40000000f00 */
[----:B------:R-:W-:-:S07]  /*13470*/  MOV R132, R123 ;  /* 0x0000007b00847202 */ /* 0x000fce0000000f00 */
[----:B------:R-:W-:Y:S05]  /*13480*/  WARPSYNC.COLLECTIVE R91, `(.L_x_862) ;  /* 0x000000005b087348 */ /* 0x000fea0003c00000 */
[----:B------:R0:W1:Y:S02]  /*13490*/  SHFL.IDX P0, R123, R88, R89, R90 ;  /* 0x00000059587b7389 */ /* 0x000064000000005a */
[----:B01----:R-:W-:Y:S05]  /*134a0*/  ENDCOLLECTIVE ;  /* 0x000000000000791b */ /* 0x003fea0003800000 */
.L_x_862:
[-C--:B------:R-:W-:Y:S01]  /*134b0*/  FFMA R69, R122, R134.reuse, R69 ;  /* 0x000000867a457223 */ /* 0x080fe20000000045 */
[----:B------:R-:W-:Y:S01]  /*134c0*/  FFMA R70, R79, R134, R70 ;  /* 0x000000864f467223 */ /* 0x000fe20000000046 */
[----:B------:R-:W-:Y:S02]  /*134d0*/  MOV R88, R32 ;  /* 0x0000002000587202 */ /* 0x000fe40000000f00 */
[----:B------:R-:W-:-:S07]  /*134e0*/  MOV R134, R123 ;  /* 0x0000007b00867202 */ /* 0x000fce0000000f00 */
[----:B------:R-:W-:Y:S05]  /*134f0*/  WARPSYNC.COLLECTIVE R91, `(.L_x_863) ;  /* 0x000000005b087348 */ /* 0x000fea0003c00000 */
[----:B------:R0:W1:Y:S02]  /*13500*/  SHFL.IDX P0, R123, R88, R89, R90 ;  /* 0x00000059587b7389 */ /* 0x000064000000005a */
[----:B01----:R-:W-:Y:S05]  /*13510*/  ENDCOLLECTIVE ;  /* 0x000000000000791b */ /* 0x003fea0003800000 */
.L_x_863:
[----:B------:R-:W-:Y:S01]  /*13520*/  MOV R88, R34 ;  /* 0x0000002200587202 */ /* 0x000fe20000000f00 */
[-C--:B------:R-:W-:Y:S01]  /*13530*/  FFMA R107, R122, R123.reuse, R107 ;  /* 0x0000007b7a6b7223 */ /* 0x080fe2000000006b */
[----:B------:R-:W-:-:S07]  /*13540*/  FFMA R108, R79, R123, R108 ;  /* 0x0000007b4f6c7223 */ /* 0x000fce000000006c */
[----:B------:R-:W-:Y:S05]  /*13550*/  WARPSYNC.COLLECTIVE R91, `(.L_x_864) ;  /* 0x000000005b087348 */ /* 0x000fea0003c00000 */
[----:B------:R0:W1:Y:S02]  /*13560*/  SHFL.IDX P0, R123, R88, R89, R90 ;  /* 0x00000059587b7389 */ /* 0x000064000000005a */
[----:B01----:R-:W-:Y:S05]  /*13570*/  ENDCOLLECTIVE ;  /* 0x000000000000791b */ /* 0x003fea0003800000 */
.L_x_864:
[-C--:B------:R-:W-:Y:S01]  /*13580*/  FFMA R75, R122, R84.reuse, R75 ;  /* 0x000000547a4b7223 */ /* 0x080fe2000000004b */
[----:B------:R-:W-:Y:S01]  /*13590*/  FFMA R92, R79, R84, R92 ;  /* 0x000000544f5c7223 */ /* 0x000fe2000000005c */
[----:B------:R-:W-:Y:S02]  /*135a0*/  MOV R88, R35 ;  /* 0x0000002300587202 */ /* 0x000fe40000000f00 */
[----:B------:R-:W-:-:S07]  /*135b0*/  MOV R84, R123 ;  /* 0x0000007b00547202 */ /* 0x000fce0000000f00 */
[----:B------:R-:W-:Y:S05]  /*135c0*/  WARPSYNC.COLLECTIVE R91, `(.L_x_865) ;  /* 0x000000005b087348 */ /* 0x000fea0003c00000 */
[----:B------:R0:W1:Y:S02]  /*135d0*/  SHFL.IDX P0, R123, R88, R89, R90 ;  /* 0x00000059587b7389 */ /* 0x000064000000005a */
[----:B01----:R-:W-:Y:S05]  /*135e0*/  ENDCOLLECTIVE ;  /* 0x000000000000791b */ /* 0x003fea0003800000 */
.L_x_865:
[-C--:B------:R-:W-:Y:S01]  /*135f0*/  FFMA R48, R122, R85.reuse, R48 ;  /* 0x000000557a307223 */ /* 0x080fe20000000030 */
[----:B------:R-:W-:Y:S01]  /*13600*/  FFMA R50, R79, R85, R50 ;  /* 0x000000554f327223 */ /* 0x000fe20000000032 */
[----:B------:R-:W-:Y:S02]  /*13610*/  MOV R88, R36 ;  /* 0x0000002400587202 */ /* 0x000fe40000000f00 */
[----:B------:R-:W-:-:S07]  /*13620*/  MOV R85, R123 ;  /* 0x0000007b00557202 */ /* 0x000fce0000000f00 */
[----:B------:R-:W-:Y:S05]  /*13630*/  WARPSYNC.COLLECTIVE R91, `(.L_x_866) ;  /* 0x000000005b087348 */ /* 0x000fea0003c00000 */
[----:B------:R0:W1:Y:S02]  /*13640*/  SHFL.IDX P0, R123, R88, R89, R90 ;  /* 0x00000059587b7389 */ /* 0x000064000000005a */
[----:B01----:R-:W-:Y:S05]  /*13650*/  ENDCOLLECTIVE ;  /* 0x000000000000791b */ /* 0x003fea0003800000 */
.L_x_866:
[-C--:B------:R-:W-:Y:S01]  /*13660*/  FFMA R93, R122, R86.reuse, R93 ;  /* 0x000000567a5d7223 */ /* 0x080fe2000000005d */
[----:B------:R-:W-:Y:S01]  /*13670*/  FFMA R94, R79, R86, R94 ;  /* 0x000000564f5e7223 */ /* 0x000fe2000000005e */
[----:B------:R-:W-:Y:S02]  /*13680*/  MOV R88, R37 ;  /* 0x0000002500587202 */ /* 0x000fe40000000f00 */
[----:B------:R-:W-:-:S07]  /*13690*/  MOV R86, R123 ;  /* 0x0000007b00567202 */ /* 0x000fce0000000f00 */
[----:B------:R-:W-:Y:S05]  /*136a0*/  WARPSYNC.COLLECTIVE R91, `(.L_x_867) ;  /* 0x000000005b087348 */ /* 0x000fea0003c00000 */
[----:B------:R0:W1:Y:S02]  /*136b0*/  SHFL.IDX P0, R123, R88, R89, R90 ;  /* 0x00000059587b7389 */ /* 0x000064000000005a */
[----:B01----:R-:W-:Y:S05]  /*136c0*/  ENDCOLLECTIVE ;  /* 0x000000000000791b */ /* 0x003fea0003800000 */
.L_x_867:
[-C--:B------:R-:W-:Y:S01]  /*136d0*/  FFMA R97, R122, R126.reuse, R97 ;  /* 0x0000007e7a617223 */ /* 0x080fe20000000061 */
[----:B------:R-:W-:Y:S01]  /*136e0*/  FFMA R98, R79, R126, R98 ;  /* 0x0000007e4f627223 */ /* 0x000fe20000000062 */
[----:B------:R-:W-:Y:S02]  /*136f0*/  MOV R88, R38 ;  /* 0x0000002600587202 */ /* 0x000fe40000000f00 */
[----:B------:R-:W-:-:S07]  /*13700*/  MOV R126, R123 ;  /* 0x0000007b007e7202 */ /* 0x000fce0000000f00 */
[----:B------:R-:W-:Y:S05]  /*13710*/  WARPSYNC.COLLECTIVE R91, `(.L_x_868) ;  /* 0x000000005b087348 */ /* 0x000fea0003c00000 */
[----:B------:R0:W1:Y:S02]  /*13720*/  SHFL.IDX P0, R123, R88, R89, R90 ;  /* 0x00000059587b7389 */ /* 0x000064000000005a */
[----:B01----:R-:W-:Y:S05]  /*13730*/  ENDCOLLECTIVE ;  /* 0x000000000000791b */ /* 0x003fea0003800000 */
.L_x_868:
[----:B------:R-:W-:Y:S02]  /*13740*/  MOV R88, R39 ;  /* 0x0000002700587202 */ /* 0x000fe40000000f00 */
[----:B------:R-:W-:-:S07]  /*13750*/  MOV R127, R123 ;  /* 0x0000007b007f7202 */ /* 0x000fce0000000f00 */
[----:B------:R-:W-:Y:S05]  /*13760*/  WARPSYNC.COLLECTIVE R91, `(.L_x_869) ;  /* 0x000000005b087348 */ /* 0x000fea0003c00000 */
[----:B------:R0:W1:Y:S02]  /*13770*/  SHFL.IDX P0, R123, R88, R89, R90 ;  /* 0x00000059587b7389 */ /* 0x000064000000005a */
[----:B01----:R-:W-:Y:S05]  /*13780*/  ENDCOLLECTIVE ;  /* 0x000000000000791b */ /* 0x003fea0003800000 */
.L_x_869:
[-C--:B------:R-:W-:Y:S01]  /*13790*/  FFMA R99, R122, R128.reuse, R99 ;  /* 0x000000807a637223 */ /* 0x080fe20000000063 */
[----:B------:R-:W-:Y:S01]  /*137a0*/  FFMA R100, R79, R128, R100 ;  /* 0x000000804f647223 */ /* 0x000fe20000000064 */
[----:B------:R-:W-:Y:S02]  /*137b0*/  MOV R88, R40 ;  /* 0x0000002800587202 */ /* 0x000fe40000000f00 */
[----:B------:R-:W-:-:S07]  /*137c0*/  MOV R128, R123 ;  /* 0x0000007b00807202 */ /* 0x000fce0000000f00 */
[----:B------:R-:W-:Y:S05]  /*137d0*/  WARPSYNC.COLLECTIVE R91, `(.L_x_870) ;  /* 0x000000005b087348 */ /* 0x000fea0003c00000 */
[----:B------:R0:W1:Y:S02]  /*137e0*/  SHFL.IDX P0, R123, R88, R89, R90 ;  /* 0x00000059587b7389 */ /* 0x000064000000005a */
[----:B01----:R-:W-:Y:S05]  /*137f0*/  ENDCOLLECTIVE ;  /* 0x000000000000791b */ /* 0x003fea0003800000 */
.L_x_870:
[-C--:B------:R-:W-:Y:S01]  /*13800*/  FFMA R101, R122, R130.reuse, R101 ;  /* 0x000000827a657223 */ /* 0x080fe20000000065 */
[----:B------:R-:W-:Y:S01]  /*13810*/  FFMA R102, R79, R130, R102 ;  /* 0x000000824f667223 */ /* 0x000fe20000000066 */
[----:B------:R-:W-:Y:S02]  /*13820*/  MOV R88, R41 ;  /* 0x0000002900587202 */ /* 0x000fe40000000f00 */
[----:B------:R-:W-:-:S07]  /*13830*/  MOV R130, R123 ;  /* 0x0000007b00827202 */ /* 0x000fce0000000f00 */
[----:B------:R-:W-:Y:S05]  /*13840*/  WARPSYNC.COLLECTIVE R91, `(.L_x_871) ;  /* 0x000000005b087348 */ /* 0x000fea0003c00000 */
[----:B------:R0:W1:Y:S02]  /*13850*/  SHFL.IDX P0, R123, R88, R89, R90 ;  /* 0x00000059587b7389 */ /* 0x000064000000005a */
[----:B01----:R-:W-:Y:S05]  /*13860*/  ENDCOLLECTIVE ;  /* 0x000000000000791b */ /* 0x003fea0003800000 */
.L_x_871:
[----:B------:R-:W-:Y:S02]  /*13870*/  MOV R88, R42 ;  /* 0x0000002a00587202 */ /* 0x000fe40000000f00 */
[----:B------:R-:W-:-:S07]  /*13880*/  MOV R129, R123 ;  /* 0x0000007b00817202 */ /* 0x000fce0000000f00 */
[----:B------:R-:W-:Y:S05]  /*13890*/  WARPSYNC.COLLECTIVE R91, `(.L_x_872) ;  /* 0x000000005b087348 */ /* 0x000fea0003c00000 */
[----:B------:R0:W1:Y:S02]  /*138a0*/  SHFL.IDX P0, R123, R88, R89, R90 ;  /* 0x00000059587b7389 */ /* 0x000064000000005a */
[----:B01----:R-:W-:Y:S05]  /*138b0*/  ENDCOLLECTIVE ;  /* 0x000000000000791b */ /* 0x003fea0003800000 */
.L_x_872:
        /* <DEDUP_REMOVED lines=23> */
.L_x_873:
[----:B------:R-:W-:Y:S01]  /*13a30*/  FFMA R114, R79, R86, R114 ;  /* 0x000000564f727223 */ /* 0x000fe20000000072 */
[----:B------:R-:W-:Y:S02]  /*13a40*/  MOV R88, R10 ;  /* 0x0000000a00587202 */ /* 0x000fe40000000f00 */
[----:B------:R-:W-:-:S07]  /*13a50*/  MOV R86, R123 ;  /* 0x0000007b00567202 */ /* 0x000fce0000000f00 */
[----:B------:R-:W-:Y:S05]  /*13a60*/  WARPSYNC.COLLECTIVE R91, `(.L_x_874) ;  /* 0x000000005b087348 */ /* 0x000fea0003c00000 */
[----:B------:R0:W1:Y:S02]  /*13a70*/  SHFL.IDX P0, R123, R88, R89, R90 ;  /* 0x00000059587b7389 */ /* 0x000064000000005a */
[----:B01----:R-:W-:Y:S05]  /*13a80*/  ENDCOLLECTIVE ;  /* 0x000000000000791b */ /* 0x003fea0003800000 */
.L_x_874:
        /* <DEDUP_REMOVED lines=18> */
.L_x_875:
[----:B------:R-:W-:Y:S02]  /*13bb0*/  MOV R88, R12 ;  /* 0x0000000c00587202 */ /* 0x000fe40000000f00 */
[----:B------:R-:W-:-:S07]  /*13bc0*/  MOV R79, R123 ;  /* 0x0000007b004f7202 */ /* 0x000fce0000000f00 */
[----:B------:R-:W-:Y:S05]  /*13bd0*/  WARPSYNC.COLLECTIVE R91, `(.L_x_876) ;  /* 0x000000005b087348 */ /* 0x000fea0003c00000 */
[----:B------:R0:W1:Y:S02]  /*13be0*/  SHFL.IDX P0, R123, R88, R89, R90 ;  /* 0x00000059587b7389 */ /* 0x000064000000005a */
[----:B01----:R-:W-:Y:S05]  /*13bf0*/  ENDCOLLECTIVE ;  /* 0x000000000000791b */ /* 0x003fea0003800000 */
.L_x_876:
[----:B------:R-:W-:Y:S01]  /*13c00*/  MOV R88, R13 ;  /* 0x0000000d00587202 */ /* 0x000fe20000000f00 */
[-C--:B------:R-:W-:Y:S01]  /*13c10*/  FFMA R124, R44, R123.reuse, R53 ;  /* 0x0000007b2c7c7223 */ /* 0x080fe20000000035 */
[----:B------:R-:W-:-:S07]  /*13c20*/  FFMA R54, R45, R123, R54 ;  /* 0x0000007b2d367223 */ /* 0x000fce0000000036 */
[----:B------:R-:W-:Y:S05]  /*13c30*/  WARPSYNC.COLLECTIVE R91, `(.L_x_877) ;  /* 0x000000005b087348 */ /* 0x000fea0003c00000 */
[----:B------:R0:W1:Y:S02]  /*13c40*/  SHFL.IDX P0, R123, R88, R89, R90 ;  /* 0x00000059587b7389 */ /* 0x000064000000005a */
[----:B01----:R-:W-:Y:S05]  /*13c50*/  ENDCOLLECTIVE ;  /* 0x000000000000791b */ /* 0x003fea0003800000 */
.L_x_877:
[----:B------:R-:W-:Y:S02]  /*13c60*/  MOV R88, R14 ;  /* 0x0000000e00587202 */ /* 0x000fe40000000f00 */
[----:B------:R-:W-:-:S07]  /*13c70*/  MOV R128, R123 ;  /* 0x0000007b00807202 */ /* 0x000fce0000000f00 */
[----:B------:R-:W-:Y:S05]  /*13c80*/  WARPSYNC.COLLECTIVE R91, `(.L_x_878) ;  /* 0x000000005b087348 */ /* 0x000fea0003c00000 */
[----:B------:R0:W1:Y:S02]  /*13c90*/  SHFL.IDX P0, R123, R88, R89, R90 ;  /* 0x00000059587b7389 */ /* 0x000064000000005a */
[----:B01----:R-:W-:Y:S05]  /*13ca0*/  ENDCOLLECTIVE ;  /* 0x000000000000791b */ /* 0x003fea0003800000 */
.L_x_878:
[----:B------:R-:W-:Y:S02]  /*13cb0*/  MOV R88, R15 ;  /* 0x0000000f00587202 */ /* 0x000fe40000000f00 */
[----:B------:R-:W-:-:S07]  /*13cc0*/  MOV R130, R123 ;  /* 0x0000007b00827202 */ /* 0x000fce0000000f00 */
[----:B------:R-:W-:Y:S05]  /*13cd0*/  WARPSYNC.COLLECTIVE R91, `(.L_x_879) ;  /* 0x000000005b087348 */ /* 0x000fea0003c00000 */
[----:B------:R0:W1:Y:S02]  /*13ce0*/  SHFL.IDX P0, R123, R88, R89, R90 ;  /* 0x00000059587b7389 */ /* 0x000064000000005a */
[----:B01----:R-:W-:Y:S05]  /*13cf0*/  ENDCOLLECTIVE ;  /* 0x000000000000791b */ /* 0x003fea0003800000 */
.L_x_879:
[----:B------:R-:W-:Y:S02]  /*13d00*/  MOV R88, R16 ;  /* 0x0000001000587202 */ /* 0x000fe40000000f00 */
[----:B------:R-:W-:-:S07]  /*13d10*/  MOV R132, R123 ;  /* 0x0000007b00847202 */ /* 0x000fce0000000f00 */
[----:B------:R-:W-:Y:S05]  /*13d20*/  WARPSYNC.COLLECTIVE R91, `(.L_x_880) ;  /* 0x000000005b087348 */ /* 0x000fea0003c00000 */
[----:B------:R0:W1:Y:S02]  /*13d30*/  SHFL.IDX P0, R123, R88, R89, R90 ;  /* 0x00000059587b7389 */ /* 0x000064000000005a */
[----:B01----:R-:W-:Y:S05]  /*13d40*/  ENDCOLLECTIVE ;  /* 0x000000000000791b */ /* 0x003fea0003800000 */
.L_x_880:
[----:B------:R-:W-:Y:S02]  /*13d50*/  MOV R88, R17 ;  /* 0x0000001100587202 */ /* 0x000fe40000000f00 */
[----:B------:R-:W-:-:S07]  /*13d60*/  MOV R134, R123 ;  /* 0x0000007b00867202 */ /* 0x000fce0000000f00 */
[----:B------:R-:W-:Y:S05]  /*13d70*/  WARPSYNC.COLLECTIVE R91, `(.L_x_881) ;  /* 0x000000005b087348 */ /* 0x000fea0003c00000 */
[----:B------:R0:W1:Y:S02]  /*13d80*/  SHFL.IDX P0, R123, R88, R89, R90 ;  /* 0x00000059587b7389 */ /* 0x000064000000005a */
[----:B01----:R-:W-:Y:S05]  /*13d90*/  ENDCOLLECTIVE ;  /* 0x000000000000791b */ /* 0x003fea0003800000 */
.L_x_881:
[----:B------:R-:W-:Y:S02]  /*13da0*/  MOV R88, R18 ;  /* 0x0000001200587202 */ /* 0x000fe40000000f00 */
[----:B------:R-:W-:-:S07]  /*13db0*/  MOV R136, R123 ;  /* 0x0000007b00887202 */ /* 0x000fce0000000f00 */
[----:B------:R-:W-:Y:S05]  /*13dc0*/  WARPSYNC.COLLECTIVE R91, `(.L_x_882) ;  /* 0x000000005b087348 */ /* 0x000fea0003c00000 */
[----:B------:R0:W1:Y:S02]  /*13dd0*/  SHFL.IDX P0, R123, R88, R89, R90 ;  /* 0x00000059587b7389 */ /* 0x000064000000005a */
[----:B01----:R-:W-:Y:S05]  /*13de0*/  ENDCOLLECTIVE ;  /* 0x000000000000791b */ /* 0x003fea0003800000 */
.L_x_882:
[----:B------:R-:W-:Y:S02]  /*13df0*/  MOV R88, R19 ;  /* 0x0000001300587202 */ /* 0x000fe40000000f00 */
[----:B------:R-:W-:-:S07]  /*13e00*/  MOV R138, R123 ;  /* 0x0000007b008a7202 */ /* 0x000fce0000000f00 */
[----:B------:R-:W-:Y:S05]  /*13e10*/  WARPSYNC.COLLECTIVE R91, `(.L_x_883) ;  /* 0x000000005b087348 */ /* 0x000fea0003c00000 */
[----:B------:R0:W1:Y:S02]  /*13e20*/  SHFL.IDX P0, R123, R88, R89, R90 ;  /* 0x00000059587b7389 */ /* 0x000064000000005a */
[----:B01----:R-:W-:Y:S05]  /*13e30*/  ENDCOLLECTIVE ;  /* 0x000000000000791b */ /* 0x003fea0003800000 */
.L_x_883:
[----:B------:R-:W-:Y:S02]  /*13e40*/  MOV R88, R20 ;  /* 0x0000001400587202 */ /* 0x000fe40000000f00 */
[----:B------:R-:W-:-:S07]  /*13e50*/  MOV R140, R123 ;  /* 0x0000007b008c7202 */ /* 0x000fce0000000f00 */
[----:B------:R-:W-:Y:S05]  /*13e60*/  WARPSYNC.COLLECTIVE R91, `(.L_x_884) ;  /* 0x000000005b087348 */ /* 0x000fea0003c00000 */
[----:B------:R0:W1:Y:S02]  /*13e70*/  SHFL.IDX P0, R123, R88, R89, R90 ;  /* 0x00000059587b7389 */ /* 0x000064000000005a */
[----:B01----:R-:W-:Y:S05]  /*13e80*/  ENDCOLLECTIVE ;  /* 0x000000000000791b */ /* 0x003fea0003800000 */
.L_x_884:
[----:B------:R-:W-:Y:S02]  /*13e90*/  MOV R88, R21 ;  /* 0x0000001500587202 */ /* 0x000fe40000000f00 */
[----:B------:R-:W-:-:S07]  /*13ea0*/  MOV R142, R123 ;  /* 0x0000007b008e7202 */ /* 0x000fce0000000f00 */
[----:B------:R-:W-:Y:S05]  /*13eb0*/  WARPSYNC.COLLECTIVE R91, `(.L_x_885) ;  /* 0x000000005b087348 */ /* 0x000fea0003c00000 */
[----:B------:R0:W1:Y:S02]  /*13ec0*/  SHFL.IDX P0, R123, R88, R89, R90 ;  /* 0x00000059587b7389 */ /* 0x000064000000005a */
[----:B01----:R-:W-:Y:S05]  /*13ed0*/  ENDCOLLECTIVE ;  /* 0x000000000000791b */ /* 0x003fea0003800000 */
.L_x_885:
        /* <DEDUP_REMOVED lines=22> */
.L_x_886:
[----:B------:R-:W-:Y:S02]  /*14040*/  MOV R88, R23 ;  /* 0x0000001700587202 */ /* 0x000fe40000000f00 */
[----:B------:R-:W-:-:S07]  /*14050*/  MOV R146, R123 ;  /* 0x0000007b00927202 */ /* 0x000fce0000000f00 */
[----:B------:R-:W-:Y:S05]  /*14060*/  WARPSYNC.COLLECTIVE R91, `(.L_x_887) ;  /* 0x000000005b087348 */ /* 0x000fea0003c00000 */
[----:B------:R0:W1:Y:S02]  /*14070*/  SHFL.IDX P0, R123, R88, R89, R90 ;  /* 0x00000059587b7389 */ /* 0x000064000000005a */
[----:B01----:R-:W-:Y:S05]  /*14080*/  ENDCOLLECTIVE ;  /* 0x000000000000791b */ /* 0x003fea0003800000 */
.L_x_887:
[----:B------:R-:W-:Y:S02]  /*14090*/  MOV R88, R24 ;  /* 0x0000001800587202 */ /* 0x000fe40000000f00 */
[----:B------:R-:W-:-:S07]  /*140a0*/  MOV R148, R123 ;  /* 0x0000007b00947202 */ /* 0x000fce0000000f00 */
[----:B------:R-:W-:Y:S05]  /*140b0*/  WARPSYNC.COLLECTIVE R91, `(.L_x_888) ;  /* 0x000000005b087348 */ /* 0x000fea0003c00000 */
[----:B------:R0:W1:Y:S02]  /*140c0*/  SHFL.IDX P0, R123, R88, R89, R90 ;  /* 0x00000059587b7389 */ /* 0x000064000000005a */
[----:B01----:R-:W-:Y:S05]  /*140d0*/  ENDCOLLECTIVE ;  /* 0x000000000000791b */ /* 0x003fea0003800000 */
.L_x_888:
[----:B------:R-:W-:Y:S02]  /*140e0*/  MOV R88, R25 ;  /* 0x0000001900587202 */ /* 0x000fe40000000f00 */
[----:B------:R-:W-:-:S07]  /*140f0*/  MOV R150, R123 ;  /* 0x0000007b00967202 */ /* 0x000fce0000000f00 */
[----:B------:R-:W-:Y:S05]  /*14100*/  WARPSYNC.COLLECTIVE R91, `(.L_x_889) ;  /* 0x000000005b087348 */ /* 0x000fea0003c00000 */
[----:B------:R0:W1:Y:S02]  /*14110*/  SHFL.IDX P0, R123, R88, R89, R90 ;  /* 0x00000059587b7389 */ /* 0x000064000000005a */
[----:B01----:R-:W-:Y:S05]  /*14120*/  ENDCOLLECTIVE ;  /* 0x000000000000791b */ /* 0x003fea0003800000 */
.L_x_889:
[----:B------:R-:W-:Y:S02]  /*14130*/  MOV R88, R26 ;  /* 0x0000001a00587202 */ /* 0x000fe40000000f00 */
[----:B------:R-:W-:-:S07]  /*14140*/  MOV R152, R123 ;  /* 0x0000007b00987202 */ /* 0x000fce0000000f00 */
[----:B------:R-:W-:Y:S05]  /*14150*/  WARPSYNC.COLLECTIVE R91, `(.L_x_890) ;  /* 0x000000005b087348 */ /* 0x000fea0003c00000 */
[----:B------:R0:W1:Y:S02]  /*14160*/  SHFL.IDX P0, R123, R88, R89, R90 ;  /* 0x00000059587b7389 */ /* 0x000064000000005a */
[----:B01----:R-:W-:Y:S05]  /*14170*/  ENDCOLLECTIVE ;  /* 0x000000000000791b */ /* 0x003fea0003800000 */
.L_x_890:
[----:B------:R-:W-:Y:S02]  /*14180*/  MOV R88, R28 ;  /* 0x0000001c00587202 */ /* 0x000fe40000000f00 */
[----:B------:R-:W-:-:S07]  /*14190*/  MOV R154, R123 ;  /* 0x0000007b009a7202 */ /* 0x000fce0000000f00 */
[----:B------:R-:W-:Y:S05]  /*141a0*/  WARPSYNC.COLLECTIVE R91, `(.L_x_891) ;  /* 0x000000005b087348 */ /* 0x000fea0003c00000 */
[----:B------:R0:W1:Y:S02]  /*141b0*/  SHFL.IDX P0, R123, R88, R89, R90 ;  /* 0x00000059587b7389 */ /* 0x000064000000005a */
[----:B01----:R-:W-:Y:S05]  /*141c0*/  ENDCOLLECTIVE ;  /* 0x000000000000791b */ /* 0x003fea0003800000 */
.L_x_891:
[----:B------:R-:W-:Y:S02]  /*141d0*/  MOV R88, R29 ;  /* 0x0000001d00587202 */ /* 0x000fe40000000f00 */
[----:B------:R-:W-:-:S07]  /*141e0*/  MOV R156, R123 ;  /* 0x0000007b009c7202 */ /* 0x000fce0000000f00 */
[----:B------:R-:W-:Y:S05]  /*141f0*/  WARPSYNC.COLLECTIVE R91, `(.L_x_892) ;  /* 0x000000005b087348 */ /* 0x000fea0003c00000 */
[----:B------:R0:W1:Y:S02]  /*14200*/  SHFL.IDX P0, R123, R88, R89, R90 ;  /* 0x00000059587b7389 */ /* 0x000064000000005a */
[----:B01----:R-:W-:Y:S05]  /*14210*/  ENDCOLLECTIVE ;  /* 0x000000000000791b */ /* 0x003fea0003800000 */
.L_x_892:
[----:B------:R-:W-:Y:S02]  /*14220*/  MOV R88, R30 ;  /* 0x0000001e00587202 */ /* 0x000fe40000000f00 */
[----:B------:R-:W-:-:S07]  /*14230*/  MOV R158, R123 ;  /* 0x0000007b009e7202 */ /* 0x000fce0000000f00 */
[----:B------:R-:W-:Y:S05]  /*14240*/  WARPSYNC.COLLECTIVE R91, `(.L_x_893) ;  /* 0x000000005b087348 */ /* 0x000fea0003c00000 */
[----:B------:R0:W1:Y:S02]  /*14250*/  SHFL.IDX P0, R123, R88, R89, R90 ;  /* 0x00000059587b7389 */ /* 0x000064000000005a */
[----:B01----:R-:W-:Y:S05]  /*14260*/  ENDCOLLECTIVE ;  /* 0x000000000000791b */ /* 0x003fea0003800000 */
.L_x_893:
[----:B------:R-:W-:Y:S02]  /*14270*/  MOV R88, R31 ;  /* 0x0000001f00587202 */ /* 0x000fe40000000f00 */
[----:B------:R-:W-:-:S07]  /*14280*/  MOV R160, R123 ;  /* 0x0000007b00a07202 */ /* 0x000fce0000000f00 */
[----:B------:R-:W-:Y:S05]  /*14290*/  WARPSYNC.COLLECTIVE R91, `(.L_x_894) ;  /* 0x000000005b087348 */ /* 0x000fea0003c00000 */
[----:B------:R0:W1:Y:S02]  /*142a0*/  SHFL.IDX P0, R123, R88, R89, R90 ;  /* 0x00000059587b7389 */ /* 0x000064000000005a */
[----:B01----:R-:W-:Y:S05]  /*142b0*/  ENDCOLLECTIVE ;  /* 0x000000000000791b */ /* 0x003fea0003800000 */
.L_x_894:
        /* <DEDUP_REMOVED lines=8> */
.L_x_895:
        /* <DEDUP_REMOVED lines=24> */
.L_x_896:
[----:B------:R-:W-:Y:S01]  /*144c0*/  FFMA R76, R44, R79, R51 ;  /* 0x0000004f2c4c7223 */ /* 0x000fe20000000033 */
[----:B------:R-:W-:Y:S02]  /*144d0*/  MOV R88, R35 ;  /* 0x0000002300587202 */ /* 0x000fe40000000f00 */
[----:B------:R-:W-:-:S07]  /*144e0*/  MOV R51, R123 ;  /* 0x0000007b00337202 */ /* 0x000fce0000000f00 */
[----:B------:R-:W-:Y:S05]  /*144f0*/  WARPSYNC.COLLECTIVE R91, `(.L_x_897) ;  /* 0x000000005b087348 */ /* 0x000fea0003c00000 */
[----:B------:R0:W1:Y:S02]  /*14500*/  SHFL.IDX P0, R123, R88, R89, R90 ;  /* 0x00000059587b7389 */ /* 0x000064000000005a */
[----:B01----:R-:W-:Y:S05]  /*14510*/  ENDCOLLECTIVE ;  /* 0x000000000000791b */ /* 0x003fea0003800000 */
.L_x_897:
[----:B------:R-:W-:Y:S02]  /*14520*/  MOV R88, R36 ;  /* 0x0000002400587202 */ /* 0x000fe40000000f00 */
[----:B------:R-:W-:-:S07]  /*14530*/  MOV R53, R123 ;  /* 0x0000007b00357202 */ /* 0x000fce0000000f00 */
[----:B------:R-:W-:Y:S05]  /*14540*/  WARPSYNC.COLLECTIVE R91, `(.L_x_898) ;  /* 0x000000005b087348 */ /* 0x000fea0003c00000 */
[----:B------:R0:W1:Y:S02]  /*14550*/  SHFL.IDX P0, R123, R88, R89, R90 ;  /* 0x00000059587b7389 */ /* 0x000064000000005a */
[----:B01----:R-:W-:Y:S05]  /*14560*/  ENDCOLLECTIVE ;  /* 0x000000000000791b */ /* 0x003fea0003800000 */
.L_x_898:
[----:B------:R-:W-:Y:S02]  /*14570*/  MOV R88, R37 ;  /* 0x0000002500587202 */ /* 0x000fe40000000f00 */
[----:B------:R-:W-:-:S07]  /*14580*/  MOV R55, R123 ;  /* 0x0000007b00377202 */ /* 0x000fce0000000f00 */
[----:B------:R-:W-:Y:S05]  /*14590*/  WARPSYNC.COLLECTIVE R91, `(.L_x_899) ;  /* 0x000000005b087348 */ /* 0x000fea0003c00000 */
[----:B------:R0:W1:Y:S02]  /*145a0*/  SHFL.IDX P0, R123, R88, R89, R90 ;  /* 0x00000059587b7389 */ /* 0x000064000000005a */
[----:B01----:R-:W-:Y:S05]  /*145b0*/  ENDCOLLECTIVE ;  /* 0x000000000000791b */ /* 0x003fea0003800000 */
.L_x_899:
[----:B------:R-:W-:Y:S02]  /*145c0*/  MOV R88, R38 ;  /* 0x0000002600587202 */ /* 0x000fe40000000f00 */
[----:B------:R-:W-:-:S07]  /*145d0*/  MOV R57, R123 ;  /* 0x0000007b00397202 */ /* 0x000fce0000000f00 */
[----:B------:R-:W-:Y:S05]  /*145e0*/  WARPSYNC.COLLECTIVE R91, `(.L_x_900) ;  /* 0x000000005b087348 */ /* 0x000fea0003c00000 */
[----:B------:R0:W1:Y:S02]  /*145f0*/  SHFL.IDX P0, R123, R88, R89, R90 ;  /* 0x00000059587b7389 */ /* 0x000064000000005a */
[----:B01----:R-:W-:Y:S05]  /*14600*/  ENDCOLLECTIVE ;  /* 0x000000000000791b */ /* 0x003fea0003800000 */
.L_x_900:
[----:B------:R-:W-:Y:S02]  /*14610*/  MOV R88, R39 ;  /* 0x0000002700587202 */ /* 0x000fe40000000f00 */
[----:B------:R-:W-:-:S07]  /*14620*/  MOV R59, R123 ;  /* 0x0000007b003b7202 */ /* 0x000fce0000000f00 */
[----:B------:R-:W-:Y:S05]  /*14630*/  WARPSYNC.COLLECTIVE R91, `(.L_x_901) ;  /* 0x000000005b087348 */ /* 0x000fea0003c00000 */
[----:B------:R0:W1:Y:S02]  /*14640*/  SHFL.IDX P0, R123, R88, R89, R90 ;  /* 0x00000059587b7389 */ /* 0x000064000000005a */
[----:B01----:R-:W-:Y:S05]  /*14650*/  ENDCOLLECTIVE ;  /* 0x000000000000791b */ /* 0x003fea0003800000 */
.L_x_901:
[----:B------:R-:W-:Y:S02]  /*14660*/  MOV R88, R40 ;  /* 0x0000002800587202 */ /* 0x000fe40000000f00 */
[----:B------:R-:W-:-:S07]  /*14670*/  MOV R61, R123 ;  /* 0x0000007b003d7202 */ /* 0x000fce0000000f00 */
[----:B------:R-:W-:Y:S05]  /*14680*/  WARPSYNC.COLLECTIVE R91, `(.L_x_902) ;  /* 0x000000005b087348 */ /* 0x000fea0003c00000 */
[----:B------:R0:W1:Y:S02]  /*14690*/  SHFL.IDX P0, R123, R88, R89, R90 ;  /* 0x00000059587b7389 */ /* 0x000064000000005a */
[----:B01----:R-:W-:Y:S05]  /*146a0*/  ENDCOLLECTIVE ;  /* 0x000000000000791b */ /* 0x003fea0003800000 */
.L_x_902:
[----:B------:R-:W-:Y:S02]  /*146b0*/  MOV R88, R41 ;  /* 0x0000002900587202 */ /* 0x000fe40000000f00 */
[----:B------:R-:W-:-:S07]  /*146c0*/  MOV R63, R123 ;  /* 0x0000007b003f7202 */ /* 0x000fce0000000f00 */
[----:B------:R-:W-:Y:S05]  /*146d0*/  WARPSYNC.COLLECTIVE R91, `(.L_x_903) ;  /* 0x000000005b087348 */ /* 0x000fea0003c00000 */
[----:B------:R0:W1:Y:S02]  /*146e0*/  SHFL.IDX P0, R123, R88, R89, R90 ;  /* 0x00000059587b7389 */ /* 0x000064000000005a */
[----:B01----:R-:W-:Y:S05]  /*146f0*/  ENDCOLLECTIVE ;  /* 0x000000000000791b */ /* 0x003fea0003800000 */
.L_x_903:
[----:B------:R-:W-:Y:S02]  /*14700*/  MOV R88, R42 ;  /* 0x0000002a00587202 */ /* 0x000fe40000000f00 */
[----:B------:R-:W-:-:S07]  /*14710*/  MOV R65, R123 ;  /* 0x0000007b00417202 */ /* 0x000fce0000000f00 */
[----:B------:R-:W-:Y:S05]  /*14720*/  WARPSYNC.COLLECTIVE R91, `(.L_x_904) ;  /* 0x000000005b087348 */ /* 0x000fea0003c00000 */
[----:B------:R0:W1:Y:S02]  /*14730*/  SHFL.IDX P0, R123, R88, R89, R90 ;  /* 0x00000059587b7389 */ /* 0x000064000000005a */
[----:B01----:R-:W-:Y:S05]  /*14740*/  ENDCOLLECTIVE ;  /* 0x000000000000791b */ /* 0x003fea0003800000 */
.L_x_904:
[----:B------:R-:W-:Y:S02]  /*14750*/  MOV R88, R9 ;  /* 0x0000000900587202 */ /* 0x000fe40000000f00 */
[----:B------:R-:W-:Y:S02]  /*14760*/  MOV R89, R49 ;  /* 0x0000003100597202 */ /* 0x000fe40000000f00 */
[----:B------:R-:W-:-:S07]  /*14770*/  MOV R67, R123 ;  /* 0x0000007b00437202 */ /* 0x000fce0000000f00 */
[----:B------:R-:W-:Y:S05]  /*14780*/  WARPSYNC.COLLECTIVE R91, `(.L_x_905) ;  /* 0x000000005b087348 */ /* 0x000fea0003c00000 */
[----:B------:R0:W1:Y:S02]  /*14790*/  SHFL.IDX P0, R123, R88, R89, R90 ;  /* 0x00000059587b7389 */ /* 0x000064000000005a */
[----:B01----:R-:W-:Y:S05]  /*147a0*/  ENDCOLLECTIVE ;  /* 0x000000000000791b */ /* 0x003fea0003800000 */
.L_x_905:
[----:B------:R-:W-:Y:S02]  /*147b0*/  MOV R88, R10 ;  /* 0x0000000a00587202 */ /* 0x000fe40000000f00 */
[----:B------:R-:W-:-:S07]  /*147c0*/  MOV R46, R123 ;  /* 0x0000007b002e7202 */ /* 0x000fce0000000f00 */
[----:B------:R-:W-:Y:S05]  /*147d0*/  WARPSYNC.COLLECTIVE R91, `(.L_x_906) ;  /* 0x000000005b087348 */ /* 0x000fea0003c00000 */
[----:B------:R0:W1:Y:S02]  /*147e0*/  SHFL.IDX P0, R123, R88, R89, R90 ;  /* 0x00000059587b7389 */ /* 0x000064000000005a */
[----:B01----:R-:W-:Y:S05]  /*147f0*/  ENDCOLLECTIVE ;  /* 0x000000000000791b */ /* 0x003fea0003800000 */
.L_x_906:
[----:B------:R-:W-:Y:S01]  /*14800*/  MOV R88, R11 ;  /* 0x0000000b00587202 */ /* 0x000fe20000000f00 */
[-C--:B------:R-:W-:Y:S01]  /*14810*/  FFMA R48, R47, R123.reuse, R48 ;  /* 0x0000007b2f307223 */ /* 0x080fe20000000030 */
[----:B------:R-:W-:-:S07]  /*14820*/  FFMA R50, R43, R123, R50 ;  /* 0x0000007b2b327223 */ /* 0x000fce0000000032 */
[----:B------:R-:W-:Y:S05]  /*14830*/  WARPSYNC.COLLECTIVE R91, `(.L_x_907) ;  /* 0x000000005b087348 */ /* 0x000fea0003c00000 */
[----:B------:R0:W1:Y:S02]  /*14840*/  SHFL.IDX P0, R123, R88, R89, R90 ;  /* 0x00000059587b7389 */ /* 0x000064000000005a */
[----:B01----:R-:W-:Y:S05]  /*14850*/  ENDCOLLECTIVE ;  /* 0x000000000000791b */ /* 0x003fea0003800000 */
.L_x_907:
        /* <DEDUP_REMOVED lines=9> */
.L_x_908:
        /* <DEDUP_REMOVED lines=15> */
.L_x_909:
[----:B------:R-:W-:Y:S01]  /*149e0*/  FFMA R115, R44, R57, R115 ;  /* 0x000000392c737223 */ /* 0x000fe20000000073 */
[----:B------:R-:W-:Y:S02]  /*149f0*/  MOV R88, R14 ;  /* 0x0000000e00587202 */ /* 0x000fe40000000f00 */
[----:B------:R-:W-:-:S07]  /*14a00*/  MOV R57, R123 ;  /* 0x0000007b00397202 */ /* 0x000fce0000000f00 */
[----:B------:R-:W-:Y:S05]  /*14a10*/  WARPSYNC.COLLECTIVE R91, `(.L_x_910) ;  /* 0x000000005b087348 */ /* 0x000fea0003c00000 */
[----:B------:R0:W1:Y:S02]  /*14a20*/  SHFL.IDX P0, R123, R88, R89, R90 ;  /* 0x00000059587b7389 */ /* 0x000064000000005a */
[----:B01----:R-:W-:Y:S05]  /*14a30*/  ENDCOLLECTIVE ;  /* 0x000000000000791b */ /* 0x003fea0003800000 */
.L_x_910:
        /* <DEDUP_REMOVED lines=9> */
.L_x_911:
[----:B------:R-:W-:Y:S01]  /*14ad0*/  FFMA R119, R44, R61, R119 ;  /* 0x0000003d2c777223 */ /* 0x000fe20000000077 */
[----:B------:R-:W-:Y:S02]  /*14ae0*/  MOV R88, R16 ;  /* 0x0000001000587202 */ /* 0x000fe40000000f00 */
[----:B------:R-:W-:-:S07]  /*14af0*/  MOV R61, R123 ;  /* 0x0000007b003d7202 */ /* 0x000fce0000000f00 */
[----:B------:R-:W-:Y:S05]  /*14b00*/  WARPSYNC.COLLECTIVE R91, `(.L_x_912) ;  /* 0x000000005b087348 */ /* 0x000fea0003c00000 */
[----:B------:R0:W1:Y:S02]  /*14b10*/  SHFL.IDX P0, R123, R88, R89, R90 ;  /* 0x00000059587b7389 */ /* 0x000064000000005a */
[----:B01----:R-:W-:Y:S05]  /*14b20*/  ENDCOLLECTIVE ;  /* 0x000000000000791b */ /* 0x003fea0003800000 */
.L_x_912:
[----:B------:R-:W-:Y:S01]  /*14b30*/  FFMA R121, R44, R63, R121 ;  /* 0x0000003f2c797223 */ /* 0x000fe20000000079 */
[----:B------:R-:W-:Y:S02]  /*14b40*/  MOV R88, R17 ;  /* 0x0000001100587202 */ /* 0x000fe40000000f00 */
[----:B------:R-:W-:-:S07]  /*14b50*/  MOV R63, R123 ;  /* 0x0000007b003f7202 */ /* 0x000fce0000000f00 */
[----:B------:R-:W-:Y:S05]  /*14b60*/  WARPSYNC.COLLECTIVE R91, `(.L_x_913) ;  /* 0x000000005b087348 */ /* 0x000fea0003c00000 */
[----:B------:R0:W1:Y:S02]  /*14b70*/  SHFL.IDX P0, R123, R88, R89, R90 ;  /* 0x00000059587b7389 */ /* 0x000064000000005a */
[----:B01----:R-:W-:Y:S05]  /*14b80*/  ENDCOLLECTIVE ;  /* 0x000000000000791b */ /* 0x003fea0003800000 */
.L_x_913:
[----:B------:R-:W-:Y:S01]  /*14b90*/  FFMA R80, R44, R65, R80 ;  /* 0x000000412c507223 */ /* 0x000fe20000000050 */
[----:B------:R-:W-:Y:S02]  /*14ba0*/  MOV R88, R18 ;  /* 0x0000001200587202 */ /* 0x000fe40000000f00 */
[----:B------:R-:W-:-:S07]  /*14bb0*/  MOV R65, R123 ;  /* 0x0000007b00417202 */ /* 0x000fce0000000f00 */
[----:B------:R-:W-:Y:S05]  /*14bc0*/  WARPSYNC.COLLECTIVE R91, `(.L_x_914) ;  /* 0x000000005b087348 */ /* 0x000fea0003c00000 */
[----:B------:R0:W1:Y:S02]  /*14bd0*/  SHFL.IDX P0, R123, R88, R89, R90 ;  /* 0x00000059587b7389 */ /* 0x000064000000005a */
[----:B01----:R-:W-:Y:S05]  /*14be0*/  ENDCOLLECTIVE ;  /* 0x000000000000791b */ /* 0x003fea0003800000 */
.L_x_914:
        /* <DEDUP_REMOVED lines=9> */
.L_x_915:
[-C--:B------:R-:W-:Y:S01]  /*14c80*/  FFMA R51, R47, R46.reuse, R76 ;  /* 0x0000002e2f337223 */ /* 0x080fe2000000004c */
[----:B------:R-:W-:Y:S01]  /*14c90*/  FFMA R52, R43, R46, R52 ;  /* 0x0000002e2b347223 */ /* 0x000fe20000000034 */
[----:B------:R-:W-:Y:S02]  /*14ca0*/  MOV R88, R20 ;  /* 0x0000001400587202 */ /* 0x000fe40000000f00 */
[----:B------:R-:W-:-:S07]  /*14cb0*/  MOV R46, R123 ;  /* 0x0000007b002e7202 */ /* 0x000fce0000000f00 */
[----:B------:R-:W-:Y:S05]  /*14cc0*/  WARPSYNC.COLLECTIVE R91, `(.L_x_916) ;  /* 0x000000005b087348 */ /* 0x000fea0003c00000 */
[----:B------:R0:W1:Y:S02]  /*14cd0*/  SHFL.IDX P0, R123, R88, R89, R90 ;  /* 0x00000059587b7389 */ /* 0x000064000000005a */
[----:B01----:R-:W-:Y:S05]  /*14ce0*/  ENDCOLLECTIVE ;  /* 0x000000000000791b */ /* 0x003fea0003800000 */
.L_x_916:
[----:B------:R-:W-:Y:S02]  /*14cf0*/  MOV R88, R21 ;  /* 0x0000001500587202 */ /* 0x000fe40000000f00 */
[----:B------:R-:W-:-:S07]  /*14d00*/  MOV R71, R123 ;  /* 0x0000007b00477202 */ /* 0x000fce0000000f00 */
[----:B------:R-:W-:Y:S05]  /*14d10*/  WARPSYNC.COLLECTIVE R91, `(.L_x_917) ;  /* 0x000000005b087348 */ /* 0x000fea0003c00000 */
[----:B------:R0:W1:Y:S02]  /*14d20*/  SHFL.IDX P0, R123, R88, R89, R90 ;  /* 0x00000059587b7389 */ /* 0x000064000000005a */
[----:B01----:R-:W-:Y:S05]  /*14d30*/  ENDCOLLECTIVE ;  /* 0x000000000000791b */ /* 0x003fea0003800000 */
.L_x_917:
        /* <DEDUP_REMOVED lines=8> */
.L_x_918:
[-C--:B------:R-:W-:Y:S01]  /*14dc0*/  FFMA R53, R47, R45.reuse, R124 ;  /* 0x0000002d2f357223 */ /* 0x080fe2000000007c */
[----:B------:R-:W-:Y:S01]  /*14dd0*/  FFMA R54, R43, R45, R54 ;  /* 0x0000002d2b367223 */ /* 0x000fe20000000036 */
[----:B------:R-:W-:Y:S02]  /*14de0*/  MOV R88, R23 ;  /* 0x0000001700587202 */ /* 0x000fe40000000f00 */
[----:B------:R-:W-:-:S07]  /*14df0*/  MOV R45, R123 ;  /* 0x0000007b002d7202 */ /* 0x000fce0000000f00 */
[----:B------:R-:W-:Y:S05]  /*14e00*/  WARPSYNC.COLLECTIVE R91, `(.L_x_919) ;  /* 0x000000005b087348 */ /* 0x000fea0003c00000 */
[----:B------:R0:W1:Y:S02]  /*14e10*/  SHFL.IDX P0, R123, R88, R89, R90 ;  /* 0x00000059587b7389 */ /* 0x000064000000005a */
[----:B01----:R-:W-:Y:S05]  /*14e20*/  ENDCOLLECTIVE ;  /* 0x000000000000791b */ /* 0x003fea0003800000 */
.L_x_919:
[----:B------:R-:W-:Y:S02]  /*14e30*/  MOV R88, R24 ;  /* 0x0000001800587202 */ /* 0x000fe40000000f00 */
[----:B------:R-:W-:-:S07]  /*14e40*/  MOV R79, R123 ;  /* 0x0000007b004f7202 */ /* 0x000fce0000000f00 */
[----:B------:R-:W-:Y:S05]  /*14e50*/  WARPSYNC.COLLECTIVE R91, `(.L_x_920) ;  /* 0x000000005b087348 */ /* 0x000fea0003c00000 */
[----:B------:R0:W1:Y:S02]  /*14e60*/  SHFL.IDX P0, R123, R88, R89, R90 ;  /* 0x00000059587b7389 */ /* 0x000064000000005a */
[----:B01----:R-:W-:Y:S05]  /*14e70*/  ENDCOLLECTIVE ;  /* 0x000000000000791b */ /* 0x003fea0003800000 */
.L_x_920:
[----:B------:R-:W-:Y:S02]  /*14e80*/  MOV R88, R25 ;  /* 0x0000001900587202 */ /* 0x000fe40000000f00 */
[----:B------:R-:W-:-:S07]  /*14e90*/  MOV R83, R123 ;  /* 0x0000007b00537202 */ /* 0x000fce0000000f00 */
[----:B------:R-:W-:Y:S05]  /*14ea0*/  WARPSYNC.COLLECTIVE R91, `(.L_x_921) ;  /* 0x000000005b087348 */ /* 0x000fea0003c00000 */
[----:B------:R0:W1:Y:S02]  /*14eb0*/  SHFL.IDX P0, R123, R88, R89, R90 ;  /* 0x00000059587b7389 */ /* 0x000064000000005a */
[----:B01----:R-:W-:Y:S05]  /*14ec0*/  ENDCOLLECTIVE ;  /* 0x000000000000791b */ /* 0x003fea0003800000 */
.L_x_921:
[----:B------:R-:W-:Y:S02]  /*14ed0*/  MOV R88, R26 ;  /* 0x0000001a00587202 */ /* 0x000fe40000000f00 */
[----:B------:R-:W-:-:S07]  /*14ee0*/  MOV R85, R123 ;  /* 0x0000007b00557202 */ /* 0x000fce0000000f00 */
[----:B------:R-:W-:Y:S05]  /*14ef0*/  WARPSYNC.COLLECTIVE R91, `(.L_x_922) ;  /* 0x000000005b087348 */ /* 0x000fea0003c00000 */
[----:B------:R0:W1:Y:S02]  /*14f00*/  SHFL.IDX P0, R123, R88, R89, R90 ;  /* 0x00000059587b7389 */ /* 0x000064000000005a */
[----:B01----:R-:W-:Y:S05]  /*14f10*/  ENDCOLLECTIVE ;  /* 0x000000000000791b */ /* 0x003fea0003800000 */
.L_x_922:
[----:B------:R-:W-:Y:S02]  /*14f20*/  MOV R88, R28 ;  /* 0x0000001c00587202 */ /* 0x000fe40000000f00 */
[----:B------:R-:W-:-:S07]  /*14f30*/  MOV R87, R123 ;  /* 0x0000007b00577202 */ /* 0x000fce0000000f00 */
[----:B------:R-:W-:Y:S05]  /*14f40*/  WARPSYNC.COLLECTIVE R91, `(.L_x_923) ;  /* 0x000000005b087348 */ /* 0x000fea0003c00000 */
[----:B------:R0:W1:Y:S02]  /*14f50*/  SHFL.IDX P0, R123, R88, R89, R90 ;  /* 0x00000059587b7389 */ /* 0x000064000000005a */
[----:B01----:R-:W-:Y:S05]  /*14f60*/  ENDCOLLECTIVE ;  /* 0x000000000000791b */ /* 0x003fea0003800000 */
.L_x_923:
[----:B------:R-:W-:Y:S02]  /*14f70*/  MOV R88, R29 ;  /* 0x0000001d00587202 */ /* 0x000fe40000000f00 */
[----:B------:R-:W-:-:S07]  /*14f80*/  MOV R101, R123 ;  /* 0x0000007b00657202 */ /* 0x000fce0000000f00 */
[----:B------:R-:W-:Y:S05]  /*14f90*/  WARPSYNC.COLLECTIVE R91, `(.L_x_924) ;  /* 0x000000005b087348 */ /* 0x000fea0003c00000 */
[----:B------:R0:W1:Y:S02]  /*14fa0*/  SHFL.IDX P0, R123, R88, R89, R90 ;  /* 0x00000059587b7389 */ /* 0x000064000000005a */
[----:B01----:R-:W-:Y:S05]  /*14fb0*/  ENDCOLLECTIVE ;  /* 0x000000000000791b */ /* 0x003fea0003800000 */
.L_x_924:
        /* <DEDUP_REMOVED lines=15> */
.L_x_925:
[----:B------:R-:W-:Y:S02]  /*150b0*/  MOV R88, R31 ;  /* 0x0000001f00587202 */ /* 0x000fe40000000f00 */
[----:B------:R-:W-:-:S07]  /*150c0*/  MOV R76, R123 ;  /* 0x0000007b004c7202 */ /* 0x000fce0000000f00 */
[----:B------:R-:W-:Y:S05]  /*150d0*/  WARPSYNC.COLLECTIVE R91, `(.L_x_926) ;  /* 0x000000005b087348 */ /* 0x000fea0003c00000 */
[----:B------:R0:W1:Y:S02]  /*150e0*/  SHFL.IDX P0, R123, R88, R89, R90 ;  /* 0x00000059587b7389 */ /* 0x000064000000005a */
[----:B01----:R-:W-:Y:S05]  /*150f0*/  ENDCOLLECTIVE ;  /* 0x000000000000791b */ /* 0x003fea0003800000 */
.L_x_926:
[----:B------:R-:W-:Y:S01]  /*15100*/  MOV R88, R32 ;  /* 0x0000002000587202 */ /* 0x000fe20000000f00 */
[-C--:B------:R-:W-:Y:S01]  /*15110*/  FFMA R105, R47, R123.reuse, R160 ;  /* 0x0000007b2f697223 */ /* 0x080fe200000000a0 */
[----:B------:R-:W-:-:S07]  /*15120*/  FFMA R106, R43, R123, R106 ;  /* 0x0000007b2b6a7223 */ /* 0x000fce000000006a */
[----:B------:R-:W-:Y:S05]  /*15130*/  WARPSYNC.COLLECTIVE R91, `(.L_x_927) ;  /* 0x000000005b087348 */ /* 0x000fea0003c00000 */
[----:B------:R0:W1:Y:S02]  /*15140*/  SHFL.IDX P0, R123, R88, R89, R90 ;  /* 0x00000059587b7389 */ /* 0x000064000000005a */
[----:B01----:R-:W-:Y:S05]  /*15150*/  ENDCOLLECTIVE ;  /* 0x000000000000791b */ /* 0x003fea0003800000 */
.L_x_927:
[-C--:B------:R-:W-:Y:S01]  /*15160*/  FFMA R73, R47, R45.reuse, R144 ;  /* 0x0000002d2f497223 */ /* 0x080fe20000000090 */
[----:B------:R-:W-:Y:S01]  /*15170*/  FFMA R74, R43, R45, R74 ;  /* 0x0000002d2b4a7223 */ /* 0x000fe2000000004a */
[----:B------:R-:W-:Y:S02]  /*15180*/  MOV R88, R34 ;  /* 0x0000002200587202 */ /* 0x000fe40000000f00 */
[----:B------:R-:W-:-:S07]  /*15190*/  MOV R45, R123 ;  /* 0x0000007b002d7202 */ /* 0x000fce0000000f00 */
[----:B------:R-:W-:Y:S05]  /*151a0*/  WARPSYNC.COLLECTIVE R91, `(.L_x_928) ;  /* 0x000000005b087348 */ /* 0x000fea0003c00000 */
[----:B------:R0:W1:Y:S02]  /*151b0*/  SHFL.IDX P0, R123, R88, R89, R90 ;  /* 0x00000059587b7389 */ /* 0x000064000000005a */
[----:B01----:R-:W-:Y:S05]  /*151c0*/  ENDCOLLECTIVE ;  /* 0x000000000000791b */ /* 0x003fea0003800000 */
.L_x_928:
[-C--:B------:R-:W-:Y:S01]  /*151d0*/  FFMA R75, R47, R79.reuse, R146 ;  /* 0x0000004f2f4b7223 */ /* 0x080fe20000000092 */
[----:B------:R-:W-:Y:S01]  /*151e0*/  FFMA R92, R43, R79, R92 ;  /* 0x0000004f2b5c7223 */ /* 0x000fe2000000005c */
[----:B------:R-:W-:Y:S02]  /*151f0*/  MOV R88, R35 ;  /* 0x0000002300587202 */ /* 0x000fe40000000f00 */
[----:B------:R-:W-:-:S07]  /*15200*/  MOV R79, R123 ;  /* 0x0000007b004f7202 */ /* 0x000fce0000000f00 */
[----:B------:R-:W-:Y:S05]  /*15210*/  WARPSYNC.COLLECTIVE R91, `(.L_x_929) ;  /* 0x000000005b087348 */ /* 0x000fea0003c00000 */
[----:B------:R0:W1:Y:S02]  /*15220*/  SHFL.IDX P0, R123, R88, R89, R90 ;  /* 0x00000059587b7389 */ /* 0x000064000000005a */
[----:B01----:R-:W-:Y:S05]  /*15230*/  ENDCOLLECTIVE ;  /* 0x000000000000791b */ /* 0x003fea0003800000 */
.L_x_929:
[----:B------:R-:W-:Y:S02]  /*15240*/  MOV R88, R36 ;  /* 0x0000002400587202 */ /* 0x000fe40000000f00 */
[----:B------:R-:W-:-:S07]  /*15250*/  MOV R82, R123 ;  /* 0x0000007b00527202 */ /* 0x000fce0000000f00 */
[----:B------:R-:W-:Y:S05]  /*15260*/  WARPSYNC.COLLECTIVE R91, `(.L_x_930) ;  /* 0x000000005b087348 */ /* 0x000fea0003c00000 */
[----:B------:R0:W1:Y:S02]  /*15270*/  SHFL.IDX P0, R123, R88, R89, R90 ;  /* 0x00000059587b7389 */ /* 0x000064000000005a */
[----:B01----:R-:W-:Y:S05]  /*15280*/  ENDCOLLECTIVE ;  /* 0x000000000000791b */ /* 0x003fea0003800000 */
.L_x_930:
[-C--:B------:R-:W-:Y:S01]  /*15290*/  FFMA R103, R47, R76.reuse, R158 ;  /* 0x0000004c2f677223 */ /* 0x080fe2000000009e */
[----:B------:R-:W-:Y:S01]  /*152a0*/  FFMA R104, R43, R76, R104 ;  /* 0x0000004c2b687223 */ /* 0x000fe20000000068 */
[----:B------:R-:W-:Y:S02]  /*152b0*/  MOV R88, R37 ;  /* 0x0000002500587202 */ /* 0x000fe40000000f00 */
[----:B------:R-:W-:-:S07]  /*152c0*/  MOV R76, R123 ;  /* 0x0000007b004c7202 */ /* 0x000fce0000000f00 */
[----:B------:R-:W-:Y:S05]  /*152d0*/  WARPSYNC.COLLECTIVE R91, `(.L_x_931) ;  /* 0x000000005b087348 */ /* 0x000fea0003c00000 */
[----:B------:R0:W1:Y:S02]  /*152e0*/  SHFL.IDX P0, R123, R88, R89, R90 ;  /* 0x00000059587b7389 */ /* 0x000064000000005a */
[----:B01----:R-:W-:Y:S05]  /*152f0*/  ENDCOLLECTIVE ;  /* 0x000000000000791b */ /* 0x003fea0003800000 */
.L_x_931:
[----:B------:R-:W-:Y:S02]  /*15300*/  MOV R88, R38 ;  /* 0x0000002600587202 */ /* 0x000fe40000000f00 */
[----:B------:R-:W-:-:S07]  /*15310*/  MOV R122, R123 ;  /* 0x0000007b007a7202 */ /* 0x000fce0000000f00 */
[----:B------:R-:W-:Y:S05]  /*15320*/  WARPSYNC.COLLECTIVE R91, `(.L_x_932) ;  /* 0x000000005b087348 */ /* 0x000fea0003c00000 */
[----:B------:R0:W1:Y:S02]  /*15330*/  SHFL.IDX P0, R123, R88, R89, R90 ;  /* 0x00000059587b7389 */ /* 0x000064000000005a */
[----:B01----:R-:W-:Y:S05]  /*15340*/  ENDCOLLECTIVE ;  /* 0x000000000000791b */ /* 0x003fea0003800000 */
.L_x_932:
[----:B------:R-:W-:Y:S02]  /*15350*/  MOV R88, R39 ;  /* 0x0000002700587202 */ /* 0x000fe40000000f00 */
[----:B------:R-:W-:-:S07]  /*15360*/  MOV R124, R123 ;  /* 0x0000007b007c7202 */ /* 0x000fce0000000f00 */
[----:B------:R-:W-:Y:S05]  /*15370*/  WARPSYNC.COLLECTIVE R91, `(.L_x_933) ;  /* 0x000000005b087348 */ /* 0x000fea0003c00000 */
[----:B------:R0:W1:Y:S02]  /*15380*/  SHFL.IDX P0, R123, R88, R89, R90 ;  /* 0x00000059587b7389 */ /* 0x000064000000005a */
[----:B01----:R-:W-:Y:S05]  /*15390*/  ENDCOLLECTIVE ;  /* 0x000000000000791b */ /* 0x003fea0003800000 */
.L_x_933:
[----:B------:R-:W-:Y:S02]  /*153a0*/  MOV R88, R40 ;  /* 0x0000002800587202 */ /* 0x000fe40000000f00 */
[----:B------:R-:W-:-:S07]  /*153b0*/  MOV R126, R123 ;  /* 0x0000007b007e7202 */ /* 0x000fce0000000f00 */
[----:B------:R-:W-:Y:S05]  /*153c0*/  WARPSYNC.COLLECTIVE R91, `(.L_x_934) ;  /* 0x000000005b087348 */ /* 0x000fea0003c00000 */
[----:B------:R0:W1:Y:S02]  /*153d0*/  SHFL.IDX P0, R123, R88, R89, R90 ;  /* 0x00000059587b7389 */ /* 0x000064000000005a */
[----:B01----:R-:W-:Y:S05]  /*153e0*/  ENDCOLLECTIVE ;  /* 0x000000000000791b */ /* 0x003fea0003800000 */
.L_x_934:
[----:B------:R-:W-:Y:S02]  /*153f0*/  MOV R88, R41 ;  /* 0x0000002900587202 */ /* 0x000fe40000000f00 */
[----:B------:R-:W-:-:S07]  /*15400*/  MOV R128, R123 ;  /* 0x0000007b00807202 */ /* 0x000fce0000000f00 */
[----:B------:R-:W-:Y:S05]  /*15410*/  WARPSYNC.COLLECTIVE R91, `(.L_x_935) ;  /* 0x000000005b087348 */ /* 0x000fea0003c00000 */
[----:B------:R0:W1:Y:S02]  /*15420*/  SHFL.IDX P0, R123, R88, R89, R90 ;  /* 0x00000059587b7389 */ /* 0x000064000000005a */
[----:B01----:R-:W-:Y:S05]  /*15430*/  ENDCOLLECTIVE ;  /* 0x000000000000791b */ /* 0x003fea0003800000 */
.L_x_935:
[-C--:B------:R-:W-:Y:S01]  /*15440*/  FFMA R93, R47, R83.reuse, R148 ;  /* 0x000000532f5d7223 */ /* 0x080fe20000000094 */
[----:B------:R-:W-:Y:S01]  /*15450*/  FFMA R94, R43, R83, R94 ;  /* 0x000000532b5e7223 */ /* 0x000fe2000000005e */
[----:B------:R-:W-:Y:S02]  /*15460*/  MOV R88, R42 ;  /* 0x0000002a00587202 */ /* 0x000fe40000000f00 */
[----:B------:R-:W-:-:S07]  /*15470*/  MOV R83, R123 ;  /* 0x0000007b00537202 */ /* 0x000fce0000000f00 */
[----:B------:R-:W-:Y:S05]  /*15480*/  WARPSYNC.COLLECTIVE R91, `(.L_x_936) ;  /* 0x000000005b087348 */ /* 0x000fea0003c00000 */
[----:B------:R0:W1:Y:S02]  /*15490*/  SHFL.IDX P0, R123, R88, R89, R90 ;  /* 0x00000059587b7389 */ /* 0x000064000000005a */
[----:B01----:R-:W-:Y:S05]  /*154a0*/  ENDCOLLECTIVE ;  /* 0x000000000000791b */ /* 0x003fea0003800000 */
.L_x_936:
        /* <DEDUP_REMOVED lines=27> */
.L_x_534:
        /* <DEDUP_REMOVED lines=8> */
.L_x_939:
[----:B------:R-:W-:Y:S05]  /*156e0*/  BSYNC B1 ;  /* 0x0000000000017941 */ /* 0x000fea0003800000 */
.L_x_938:
        /* <DEDUP_REMOVED lines=12> */
.L_x_940:
[----:B------:R-:W-:Y:S02]  /*157b0*/  MOV R88, R9 ;  /* 0x0000000900587202 */ /* 0x000fe40000000f00 */
[----:B------:R-:W-:Y:S02]  /*157c0*/  MOV R89, R47 ;  /* 0x0000002f00597202 */ /* 0x000fe40000000f00 */
[----:B------:R-:W-:-:S07]  /*157d0*/  MOV R45, R123 ;  /* 0x0000007b002d7202 */ /* 0x000fce0000000f00 */
[----:B------:R-:W-:Y:S05]  /*157e0*/  WARPSYNC.COLLECTIVE R91, `(.L_x_941) ;  /* 0x000000005b087348 */ /* 0x000fea0003c00000 */
[----:B------:R0:W1:Y:S02]  /*157f0*/  SHFL.IDX P0, R123, R88, R89, R90 ;  /* 0x00000059587b7389 */ /* 0x000064000000005a */
[----:B01----:R-:W-:Y:S05]  /*15800*/  ENDCOLLECTIVE ;  /* 0x000000000000791b */ /* 0x003fea0003800000 */
.L_x_941:
[----:B------:R-:W-:Y:S02]  /*15810*/  MOV R88, R10 ;  /* 0x0000000a00587202 */ /* 0x000fe40000000f00 */
[----:B------:R-:W-:-:S07]  /*15820*/  MOV R84, R123 ;  /* 0x0000007b00547202 */ /* 0x000fce0000000f00 */
[----:B------:R-:W-:Y:S05]  /*15830*/  WARPSYNC.COLLECTIVE R91, `(.L_x_942) ;  /* 0x000000005b087348 */ /* 0x000fea0003c00000 */
[----:B------:R0:W1:Y:S02]  /*15840*/  SHFL.IDX P0, R123, R88, R89, R90 ;  /* 0x00000059587b7389 */ /* 0x000064000000005a */
[----:B01----:R-:W-:Y:S05]  /*15850*/  ENDCOLLECTIVE ;  /* 0x000000000000791b */ /* 0x003fea0003800000 */
.L_x_942:
        /* <DEDUP_REMOVED lines=8> */
.L_x_943:
[----:B------:R-:W-:Y:S02]  /*158e0*/  MOV R88, R12 ;  /* 0x0000000c00587202 */ /* 0x000fe40000000f00 */
[----:B------:R-:W-:-:S07]  /*158f0*/  MOV R86, R123 ;  /* 0x0000007b00567202 */ /* 0x000fce0000000f00 */
[----:B------:R-:W-:Y:S05]  /*15900*/  WARPSYNC.COLLECTIVE R91, `(.L_x_944) ;  /* 0x000000005b087348 */ /* 0x000fea0003c00000 */
[----:B------:R0:W1:Y:S02]  /*15910*/  SHFL.IDX P0, R123, R88, R89, R90 ;  /* 0x00000059587b7389 */ /* 0x000064000000005a */
[----:B01----:R-:W-:Y:S05]  /*15920*/  ENDCOLLECTIVE ;  /* 0x000000000000791b */ /* 0x003fea0003800000 */
.L_x_944:
[-C--:B------:R-:W-:Y:S01]  /*15930*/  FFMA R49, R43, R86.reuse, R52 ;  /* 0x000000562b317223 */ /* 0x080fe20000000034 */
[----:B------:R-:W-:Y:S01]  /*15940*/  FFMA R51, R46, R86, R51 ;  /* 0x000000562e337223 */ /* 0x000fe20000000033 */
[----:B------:R-:W-:Y:S02]  /*15950*/  MOV R88, R13 ;  /* 0x0000000d00587202 */ /* 0x000fe40000000f00 */
[----:B------:R-:W-:-:S07]  /*15960*/  MOV R122, R123 ;  /* 0x0000007b007a7202 */ /* 0x000fce0000000f00 */
[----:B------:R-:W-:Y:S05]  /*15970*/  WARPSYNC.COLLECTIVE R91, `(.L_x_945) ;  /* 0x000000005b087348 */ /* 0x000fea0003c00000 */
[----:B------:R0:W1:Y:S02]  /*15980*/  SHFL.IDX P0, R123, R88, R89, R90 ;  /* 0x00000059587b7389 */ /* 0x000064000000005a */
[----:B01----:R-:W-:Y:S05]  /*15990*/  ENDCOLLECTIVE ;  /* 0x000000000000791b */ /* 0x003fea0003800000 */
.L_x_945:
[-C--:B------:R-:W-:Y:S01]  /*159a0*/  FFMA R52, R46, R122.reuse, R53 ;  /* 0x0000007a2e347223 */ /* 0x080fe20000000035 */
[----:B------:R-:W-:Y:S01]  /*159b0*/  FFMA R53, R43, R122, R54 ;  /* 0x0000007a2b357223 */ /* 0x000fe20000000036 */
[----:B------:R-:W-:Y:S02]  /*159c0*/  MOV R88, R14 ;  /* 0x0000000e00587202 */ /* 0x000fe40000000f00 */
[----:B------:R-:W-:-:S07]  /*159d0*/  MOV R124, R123 ;  /* 0x0000007b007c7202 */ /* 0x000fce0000000f00 */
[----:B------:R-:W-:Y:S05]  /*159e0*/  WARPSYNC.COLLECTIVE R91, `(.L_x_946) ;  /* 0x000000005b087348 */ /* 0x000fea0003c00000 */
[----:B------:R0:W1:Y:S02]  /*159f0*/  SHFL.IDX P0, R123, R88, R89, R90 ;  /* 0x00000059587b7389 */ /* 0x000064000000005a */
[----:B01----:R-:W-:Y:S05]  /*15a00*/  ENDCOLLECTIVE ;  /* 0x000000000000791b */ /* 0x003fea0003800000 */
.L_x_946:
[-C--:B------:R-:W-:Y:S01]  /*15a10*/  FFMA R54, R46, R124.reuse, R55 ;  /* 0x0000007c2e367223 */ /* 0x080fe20000000037 */
[----:B------:R-:W-:Y:S01]  /*15a20*/  FFMA R55, R43, R124, R56 ;  /* 0x0000007c2b377223 */ /* 0x000fe20000000038 */
[----:B------:R-:W-:Y:S02]  /*15a30*/  MOV R88, R15 ;  /* 0x0000000f00587202 */ /* 0x000fe40000000f00 */
[----:B------:R-:W-:-:S07]  /*15a40*/  MOV R126, R123 ;  /* 0x0000007b007e7202 */ /* 0x000fce0000000f00 */
[----:B------:R-:W-:Y:S05]  /*15a50*/  WARPSYNC.COLLECTIVE R91, `(.L_x_947) ;  /* 0x000000005b087348 */ /* 0x000fea0003c00000 */
[----:B------:R0:W1:Y:S02]  /*15a60*/  SHFL.IDX P0, R123, R88, R89, R90 ;  /* 0x00000059587b7389 */ /* 0x000064000000005a */
[----:B01----:R-:W-:Y:S05]  /*15a70*/  ENDCOLLECTIVE ;  /* 0x000000000000791b */ /* 0x003fea0003800000 */
.L_x_947:
[-C--:B------:R-:W-:Y:S01]  /*15a80*/  FFMA R56, R46, R126.reuse, R57 ;  /* 0x0000007e2e387223 */ /* 0x080fe20000000039 */
[----:B------:R-:W-:Y:S01]  /*15a90*/  FFMA R57, R43, R126, R58 ;  /* 0x0000007e2b397223 */ /* 0x000fe2000000003a */
[----:B------:R-:W-:Y:S02]  /*15aa0*/  MOV R88, R16 ;  /* 0x0000001000587202 */ /* 0x000fe40000000f00 */
[----:B------:R-:W-:-:S07]  /*15ab0*/  MOV R79, R123 ;  /* 0x0000007b004f7202 */ /* 0x000fce0000000f00 */
[----:B------:R-:W-:Y:S05]  /*15ac0*/  WARPSYNC.COLLECTIVE R91, `(.L_x_948) ;  /* 0x000000005b087348 */ /* 0x000fea0003c00000 */
[----:B------:R0:W1:Y:S02]  /*15ad0*/  SHFL.IDX P0, R123, R88, R89, R90 ;  /* 0x00000059587b7389 */ /* 0x000064000000005a */
[----:B01----:R-:W-:Y:S05]  /*15ae0*/  ENDCOLLECTIVE ;  /* 0x000000000000791b */ /* 0x003fea0003800000 */
.L_x_948:
[-C--:B------:R-:W-:Y:S01]  /*15af0*/  FFMA R58, R46, R79.reuse, R59 ;  /* 0x0000004f2e3a7223 */ /* 0x080fe2000000003b */
[----:B------:R-:W-:Y:S01]  /*15b00*/  FFMA R59, R43, R79, R60 ;  /* 0x0000004f2b3b7223 */ /* 0x000fe2000000003c */
[----:B------:R-:W-:Y:S02]  /*15b10*/  MOV R88, R17 ;  /* 0x0000001100587202 */ /* 0x000fe40000000f00 */
[----:B------:R-:W-:-:S07]  /*15b20*/  MOV R85, R123 ;  /* 0x0000007b00557202 */ /* 0x000fce0000000f00 */
[----:B------:R-:W-:Y:S05]  /*15b30*/  WARPSYNC.COLLECTIVE R91, `(.L_x_949) ;  /* 0x000000005b087348 */ /* 0x000fea0003c00000 */
[----:B------:R0:W1:Y:S02]  /*15b40*/  SHFL.IDX P0, R123, R88, R89, R90 ;  /* 0x00000059587b7389 */ /* 0x000064000000005a */
[----:B01----:R-:W-:Y:S05]  /*15b50*/  ENDCOLLECTIVE ;  /* 0x000000000000791b */ /* 0x003fea0003800000 */
.L_x_949:
        /* <DEDUP_REMOVED lines=8> */
.L_x_950:
[----:B------:R-:W-:Y:S02]  /*15be0*/  MOV R88, R19 ;  /* 0x0000001300587202 */ /* 0x000fe40000000f00 */
[----:B------:R-:W-:-:S07]  /*15bf0*/  MOV R82, R123 ;  /* 0x0000007b00527202 */ /* 0x000fce0000000f00 */
[----:B------:R-:W-:Y:S05]  /*15c00*/  WARPSYNC.COLLECTIVE R91, `(.L_x_951) ;  /* 0x000000005b087348 */ /* 0x000fea0003c00000 */
[----:B------:R0:W1:Y:S02]  /*15c10*/  SHFL.IDX P0, R123, R88, R89, R90 ;  /* 0x00000059587b7389 */ /* 0x000064000000005a */
[----:B01----:R-:W-:Y:S05]  /*15c20*/  ENDCOLLECTIVE ;  /* 0x000000000000791b */ /* 0x003fea0003800000 */
.L_x_951:
[-C--:B------:R-:W-:Y:S01]  /*15c30*/  FFMA R64, R46, R82.reuse, R65 ;  /* 0x000000522e407223 */ /* 0x080fe20000000041 */
[----:B------:R-:W-:Y:S01]  /*15c40*/  FFMA R65, R43, R82, R66 ;  /* 0x000000522b417223 */ /* 0x000fe20000000042 */
[----:B------:R-:W-:Y:S02]  /*15c50*/  MOV R88, R20 ;  /* 0x0000001400587202 */ /* 0x000fe40000000f00 */
[----:B------:R-:W-:-:S07]  /*15c60*/  MOV R84, R123 ;  /* 0x0000007b00547202 */ /* 0x000fce0000000f00 */
[----:B------:R-:W-:Y:S05]  /*15c70*/  WARPSYNC.COLLECTIVE R91, `(.L_x_952) ;  /* 0x000000005b087348 */ /* 0x000fea0003c00000 */
[----:B------:R0:W1:Y:S02]  /*15c80*/  SHFL.IDX P0, R123, R88, R89, R90 ;  /* 0x00000059587b7389 */ /* 0x000064000000005a */
[----:B01----:R-:W-:Y:S05]  /*15c90*/  ENDCOLLECTIVE ;  /* 0x000000000000791b */ /* 0x003fea0003800000 */
.L_x_952:
[-C--:B------:R-:W-:Y:S01]  /*15ca0*/  FFMA R66, R46, R84.reuse, R67 ;  /* 0x000000542e427223 */ /* 0x080fe20000000043 */
[----:B------:R-:W-:Y:S01]  /*15cb0*/  FFMA R67, R43, R84, R68 ;  /* 0x000000542b437223 */ /* 0x000fe20000000044 */
[----:B------:R-:W-:Y:S02]  /*15cc0*/  MOV R88, R21 ;  /* 0x0000001500587202 */ /* 0x000fe40000000f00 */
[----:B------:R-:W-:-:S07]  /*15cd0*/  MOV R86, R123 ;  /* 0x0000007b00567202 */ /* 0x000fce0000000f00 */
[----:B------:R-:W-:Y:S05]  /*15ce0*/  WARPSYNC.COLLECTIVE R91, `(.L_x_953) ;  /* 0x000000005b087348 */ /* 0x000fea0003c00000 */
[----:B------:R0:W1:Y:S02]  /*15cf0*/  SHFL.IDX P0, R123, R88, R89, R90 ;  /* 0x00000059587b7389 */ /* 0x000064000000005a */
[----:B01----:R-:W-:Y:S05]  /*15d00*/  ENDCOLLECTIVE ;  /* 0x000000000000791b */ /* 0x003fea0003800000 */
.L_x_953:
[-C--:B------:R-:W-:Y:S01]  /*15d10*/  FFMA R68, R46, R86.reuse, R69 ;  /* 0x000000562e447223 */ /* 0x080fe20000000045 */
[----:B------:R-:W-:Y:S01]  /*15d20*/  FFMA R69, R43, R86, R70 ;  /* 0x000000562b457223 */ /* 0x000fe20000000046 */
[----:B------:R-:W-:Y:S02]  /*15d30*/  MOV R88, R22 ;  /* 0x0000001600587202 */ /* 0x000fe40000000f00 */
[----:B------:R-:W-:-:S07]  /*15d40*/  MOV R122, R123 ;  /* 0x0000007b007a7202 */ /* 0x000fce0000000f00 */
[----:B------:R-:W-:Y:S05]  /*15d50*/  WARPSYNC.COLLECTIVE R91, `(.L_x_954) ;  /* 0x000000005b087348 */ /* 0x000fea0003c00000 */
[----:B------:R0:W1:Y:S02]  /*15d60*/  SHFL.IDX P0, R123, R88, R89, R90 ;  /* 0x00000059587b7389 */ /* 0x000064000000005a */
[----:B01----:R-:W-:Y:S05]  /*15d70*/  ENDCOLLECTIVE ;  /* 0x000000000000791b */ /* 0x003fea0003800000 */
.L_x_954:
[-C--:B------:R-:W-:Y:S01]  /*15d80*/  FFMA R70, R46, R122.reuse, R71 ;  /* 0x0000007a2e467223 */ /* 0x080fe20000000047 */
[----:B------:R-:W-:Y:S01]  /*15d90*/  FFMA R71, R43, R122, R72 ;  /* 0x0000007a2b477223 */ /* 0x000fe20000000048 */
[----:B------:R-:W-:Y:S02]  /*15da0*/  MOV R88, R23 ;  /* 0x0000001700587202 */ /* 0x000fe40000000f00 */
[----:B------:R-:W-:-:S07]  /*15db0*/  MOV R124, R123 ;  /* 0x0000007b007c7202 */ /* 0x000fce0000000f00 */
[----:B------:R-:W-:Y:S05]  /*15dc0*/  WARPSYNC.COLLECTIVE R91, `(.L_x_955) ;  /* 0x000000005b087348 */ /* 0x000fea0003c00000 */
[----:B------:R0:W1:Y:S02]  /*15dd0*/  SHFL.IDX P0, R123, R88, R89, R90 ;  /* 0x00000059587b7389 */ /* 0x000064000000005a */
[----:B01----:R-:W-:Y:S05]  /*15de0*/  ENDCOLLECTIVE ;  /* 0x000000000000791b */ /* 0x003fea0003800000 */
.L_x_955:
[-C--:B------:R-:W-:Y:S01]  /*15df0*/  FFMA R72, R46, R124.reuse, R73 ;  /* 0x0000007c2e487223 */ /* 0x080fe20000000049 */
[----:B------:R-:W-:Y:S01]  /*15e00*/  FFMA R73, R43, R124, R74 ;  /* 0x0000007c2b497223 */ /* 0x000fe2000000004a */
[----:B------:R-:W-:Y:S02]  /*15e10*/  MOV R88, R24 ;  /* 0x0000001800587202 */ /* 0x000fe40000000f00 */
[----:B------:R-:W-:-:S07]  /*15e20*/  MOV R126, R123 ;  /* 0x0000007b007e7202 */ /* 0x000fce0000000f00 */
[----:B------:R-:W-:Y:S05]  /*15e30*/  WARPSYNC.COLLECTIVE R91, `(.L_x_956) ;  /* 0x000000005b087348 */ /* 0x000fea0003c00000 */
[----:B------:R0:W1:Y:S02]  /*15e40*/  SHFL.IDX P0, R123, R88, R89, R90 ;  /* 0x00000059587b7389 */ /* 0x000064000000005a */
[----:B01----:R-:W-:Y:S05]  /*15e50*/  ENDCOLLECTIVE ;  /* 0x000000000000791b */ /* 0x003fea0003800000 */
.L_x_956:
[-C--:B------:R-:W-:Y:S01]  /*15e60*/  FFMA R74, R46, R126.reuse, R75 ;  /* 0x0000007e2e4a7223 */ /* 0x080fe2000000004b */
[----:B------:R-:W-:Y:S01]  /*15e70*/  FFMA R75, R43, R126, R92 ;  /* 0x0000007e2b4b7223 */ /* 0x000fe2000000005c */
[----:B------:R-:W-:Y:S02]  /*15e80*/  MOV R88, R25 ;  /* 0x0000001900587202 */ /* 0x000fe40000000f00 */
[----:B------:R-:W-:-:S07]  /*15e90*/  MOV R128, R123 ;  /* 0x0000007b00807202 */ /* 0x000fce0000000f00 */
[----:B------:R-:W-:Y:S05]  /*15ea0*/  WARPSYNC.COLLECTIVE R91, `(.L_x_957) ;  /* 0x000000005b087348 */ /* 0x000fea0003c00000 */
[----:B------:R0:W1:Y:S02]  /*15eb0*/  SHFL.IDX P0, R123, R88, R89, R90 ;  /* 0x00000059587b7389 */ /* 0x000064000000005a */
[----:B01----:R-:W-:Y:S05]  /*15ec0*/  ENDCOLLECTIVE ;  /* 0x000000000000791b */ /* 0x003fea0003800000 */
.L_x_957:
[-C--:B------:R-:W-:Y:S01]  /*15ed0*/  FFMA R79, R43, R128.reuse, R94 ;  /* 0x000000802b4f7223 */ /* 0x080fe2000000005e */
[----:B------:R-:W-:Y:S01]  /*15ee0*/  FFMA R82, R46, R128, R93 ;  /* 0x000000802e527223 */ /* 0x000fe2000000005d */
[----:B------:R-:W-:Y:S02]  /*15ef0*/  MOV R88, R26 ;  /* 0x0000001a00587202 */ /* 0x000fe40000000f00 */
[----:B------:R-:W-:-:S07]  /*15f00*/  MOV R130, R123 ;  /* 0x0000007b00827202 */ /* 0x000fce0000000f00 */
[----:B------:R-:W-:Y:S05]  /*15f10*/  WARPSYNC.COLLECTIVE R91, `(.L_x_958) ;  /* 0x000000005b087348 */ /* 0x000fea0003c00000 */
[----:B------:R0:W1:Y:S02]  /*15f20*/  SHFL.IDX P0, R123, R88, R89, R90 ;  /* 0x00000059587b7389 */ /* 0x000064000000005a */
[----:B01----:R-:W-:Y:S05]  /*15f30*/  ENDCOLLECTIVE ;  /* 0x000000000000791b */ /* 0x003fea0003800000 */
.L_x_958:
[-C--:B------:R-:W-:Y:S01]  /*15f40*/  FFMA R84, R46, R130.reuse, R95 ;  /* 0x000000822e547223 */ /* 0x080fe2000000005f */
[----:B------:R-:W-:Y:S01]  /*15f50*/  FFMA R83, R43, R130, R96 ;  /* 0x000000822b537223 */ /* 0x000fe20000000060 */
[----:B------:R-:W-:Y:S02]  /*15f60*/  MOV R88, R28 ;  /* 0x0000001c00587202 */ /* 0x000fe40000000f00 */
[----:B------:R-:W-:-:S07]  /*15f70*/  MOV R132, R123 ;  /* 0x0000007b00847202 */ /* 0x000fce0000000f00 */
[----:B------:R-:W-:Y:S05]  /*15f80*/  WARPSYNC.COLLECTIVE R91, `(.L_x_959) ;  /* 0x000000005b087348 */ /* 0x000fea0003c00000 */
[----:B------:R0:W1:Y:S02]  /*15f90*/  SHFL.IDX P0, R123, R88, R89, R90 ;  /* 0x00000059587b7389 */ /* 0x000064000000005a */
[----:B01----:R-:W-:Y:S05]  /*15fa0*/  ENDCOLLECTIVE ;  /* 0x000000000000791b */ /* 0x003fea0003800000 */
.L_x_959:
[-C--:B------:R-:W-:Y:S01]  /*15fb0*/  FFMA R86, R46, R132.reuse, R97 ;  /* 0x000000842e567223 */ /* 0x080fe20000000061 */
[----:B------:R-:W-:Y:S01]  /*15fc0*/  FFMA R85, R43, R132, R98 ;  /* 0x000000842b557223 */ /* 0x000fe20000000062 */
[----:B------:R-:W-:Y:S02]  /*15fd0*/  MOV R88, R29 ;  /* 0x0000001d00587202 */ /* 0x000fe40000000f00 */
[----:B------:R-:W-:-:S07]  /*15fe0*/  MOV R134, R123 ;  /* 0x0000007b00867202 */ /* 0x000fce0000000f00 */
[----:B------:R-:W-:Y:S05]  /*15ff0*/  WARPSYNC.COLLECTIVE R91, `(.L_x_960) ;  /* 0x000000005b087348 */ /* 0x000fea0003c00000 */
[----:B------:R0:W1:Y:S02]  /*16000*/  SHFL.IDX P0, R123, R88, R89, R90 ;  /* 0x00000059587b7389 */ /* 0x000064000000005a */
[----:B01----:R-:W-:Y:S05]  /*16010*/  ENDCOLLECTIVE ;  /* 0x000000000000791b */ /* 0x003fea0003800000 */
.L_x_960:
        /* <DEDUP_REMOVED lines=8> */
.L_x_961:
[----:B------:R-:W-:Y:S02]  /*160a0*/  MOV R88, R31 ;  /* 0x0000001f00587202 */ /* 0x000fe40000000f00 */
[----:B------:R-:W-:-:S07]  /*160b0*/  MOV R97, R123 ;  /* 0x0000007b00617202 */ /* 0x000fce0000000f00 */
[----:B------:R-:W-:Y:S05]  /*160c0*/  WARPSYNC.COLLECTIVE R91, `(.L_x_962) ;  /* 0x000000005b087348 */ /* 0x000fea0003c00000 */
[----:B------:R0:W1:Y:S02]  /*160d0*/  SHFL.IDX P0, R123, R88, R89, R90 ;  /* 0x00000059587b7389 */ /* 0x000064000000005a */
[----:B01----:R-:W-:Y:S05]  /*160e0*/  ENDCOLLECTIVE ;  /* 0x000000000000791b */ /* 0x003fea0003800000 */
.L_x_962:
[-C--:B------:R-:W-:Y:S01]  /*160f0*/  FFMA R96, R46, R97.reuse, R103 ;  /* 0x000000612e607223 */ /* 0x080fe20000000067 */
[----:B------:R-:W-:Y:S01]  /*16100*/  FFMA R97, R43, R97, R104 ;  /* 0x000000612b617223 */ /* 0x000fe20000000068 */
[----:B------:R-:W-:Y:S02]  /*16110*/  MOV R88, R32 ;  /* 0x0000002000587202 */ /* 0x000fe40000000f00 */
[----:B------:R-:W-:-:S07]  /*16120*/  MOV R99, R123 ;  /* 0x0000007b00637202 */ /* 0x000fce0000000f00 */
[----:B------:R-:W-:Y:S05]  /*16130*/  WARPSYNC.COLLECTIVE R91, `(.L_x_963) ;  /* 0x000000005b087348 */ /* 0x000fea0003c00000 */
[----:B------:R0:W1:Y:S02]  /*16140*/  SHFL.IDX P0, R123, R88, R89, R90 ;  /* 0x00000059587b7389 */ /* 0x000064000000005a */
[----:B01----:R-:W-:Y:S05]  /*16150*/  ENDCOLLECTIVE ;  /* 0x000000000000791b */ /* 0x003fea0003800000 */
.L_x_963:
[-C--:B------:R-:W-:Y:S01]  /*16160*/  FFMA R98, R46, R99.reuse, R105 ;  /* 0x000000632e627223 */ /* 0x080fe20000000069 */
[----:B------:R-:W-:Y:S01]  /*16170*/  FFMA R99, R43, R99, R106 ;  /* 0x000000632b637223 */ /* 0x000fe2000000006a */
[----:B------:R-:W-:Y:S02]  /*16180*/  MOV R88, R34 ;  /* 0x0000002200587202 */ /* 0x000fe40000000f00 */
[----:B------:R-:W-:-:S07]  /*16190*/  MOV R125, R123 ;  /* 0x0000007b007d7202 */ /* 0x000fce0000000f00 */
[----:B------:R-:W-:Y:S05]  /*161a0*/  WARPSYNC.COLLECTIVE R91, `(.L_x_964) ;  /* 0x000000005b087348 */ /* 0x000fea0003c00000 */
[----:B------:R0:W1:Y:S02]  /*161b0*/  SHFL.IDX P0, R123, R88, R89, R90 ;  /* 0x00000059587b7389 */ /* 0x000064000000005a */
[----:B01----:R-:W-:Y:S05]  /*161c0*/  ENDCOLLECTIVE ;  /* 0x000000000000791b */ /* 0x003fea0003800000 */
.L_x_964:
[-C--:B------:R-:W-:Y:S01]  /*161d0*/  FFMA R100, R46, R125.reuse, R107 ;  /* 0x0000007d2e647223 */ /* 0x080fe2000000006b */
[----:B------:R-:W-:Y:S01]  /*161e0*/  FFMA R101, R43, R125, R108 ;  /* 0x0000007d2b657223 */ /* 0x000fe2000000006c */
[----:B------:R-:W-:Y:S02]  /*161f0*/  MOV R88, R35 ;  /* 0x0000002300587202 */ /* 0x000fe40000000f00 */
[----:B------:R-:W-:-:S07]  /*16200*/  MOV R127, R123 ;  /* 0x0000007b007f7202 */ /* 0x000fce0000000f00 */
[----:B------:R-:W-:Y:S05]  /*16210*/  WARPSYNC.COLLECTIVE R91, `(.L_x_965) ;  /* 0x000000005b087348 */ /* 0x000fea0003c00000 */
[----:B------:R0:W1:Y:S02]  /*16220*/  SHFL.IDX P0, R123, R88, R89, R90 ;  /* 0x00000059587b7389 */ /* 0x000064000000005a */
[----:B01----:R-:W-:Y:S05]  /*16230*/  ENDCOLLECTIVE ;  /* 0x000000000000791b */ /* 0x003fea0003800000 */
.L_x_965:
[-C--:B------:R-:W-:Y:S01]  /*16240*/  FFMA R122, R46, R127.reuse, R109 ;  /* 0x0000007f2e7a7223 */ /* 0x080fe2000000006d */
[----:B------:R-:W-:Y:S01]  /*16250*/  FFMA R103, R43, R127, R110 ;  /* 0x0000007f2b677223 */ /* 0x000fe2000000006e */
[----:B------:R-:W-:Y:S02]  /*16260*/  MOV R88, R36 ;  /* 0x0000002400587202 */ /* 0x000fe40000000f00 */
[----:B------:R-:W-:-:S07]  /*16270*/  MOV R129, R123 ;  /* 0x0000007b00817202 */ /* 0x000fce0000000f00 */
[----:B------:R-:W-:Y:S05]  /*16280*/  WARPSYNC.COLLECTIVE R91, `(.L_x_966) ;  /* 0x000000005b087348 */ /* 0x000fea0003c00000 */
[----:B------:R0:W1:Y:S02]  /*16290*/  SHFL.IDX P0, R123, R88, R89, R90 ;  /* 0x00000059587b7389 */ /* 0x000064000000005a */
[----:B01----:R-:W-:Y:S05]  /*162a0*/  ENDCOLLECTIVE ;  /* 0x000000000000791b */ /* 0x003fea0003800000 */
.L_x_966:
[-C--:B------:R-:W-:Y:S01]  /*162b0*/  FFMA R124, R46, R129.reuse, R111 ;  /* 0x000000812e7c7223 */ /* 0x080fe2000000006f */
[----:B------:R-:W-:Y:S01]  /*162c0*/  FFMA R105, R43, R129, R112 ;  /* 0x000000812b697223 */ /* 0x000fe20000000070 */
[----:B------:R-:W-:Y:S02]  /*162d0*/  MOV R88, R37 ;  /* 0x0000002500587202 */ /* 0x000fe40000000f00 */
[----:B------:R-:W-:-:S07]  /*162e0*/  MOV R131, R123 ;  /* 0x0000007b00837202 */ /* 0x000fce0000000f00 */
[----:B------:R-:W-:Y:S05]  /*162f0*/  WARPSYNC.COLLECTIVE R91, `(.L_x_967) ;  /* 0x000000005b087348 */ /* 0x000fea0003c00000 */
[----:B------:R0:W1:Y:S02]  /*16300*/  SHFL.IDX P0, R123, R88, R89, R90 ;  /* 0x00000059587b7389 */ /* 0x000064000000005a */
[----:B01----:R-:W-:Y:S05]  /*16310*/  ENDCOLLECTIVE ;  /* 0x000000000000791b */ /* 0x003fea0003800000 */
.L_x_967:
[-C--:B------:R-:W-:Y:S01]  /*16320*/  FFMA R126, R46, R131.reuse, R113 ;  /* 0x000000832e7e7223 */ /* 0x080fe20000000071 */
[----:B------:R-:W-:Y:S01]  /*16330*/  FFMA R107, R43, R131, R114 ;  /* 0x000000832b6b7223 */ /* 0x000fe20000000072 */
[----:B------:R-:W-:Y:S02]  /*16340*/  MOV R88, R38 ;  /* 0x0000002600587202 */ /* 0x000fe40000000f00 */
[----:B------:R-:W-:-:S07]  /*16350*/  MOV R133, R123 ;  /* 0x0000007b00857202 */ /* 0x000fce0000000f00 */
[----:B------:R-:W-:Y:S05]  /*16360*/  WARPSYNC.COLLECTIVE R91, `(.L_x_968) ;  /* 0x000000005b087348 */ /* 0x000fea0003c00000 */
[----:B------:R0:W1:Y:S02]  /*16370*/  SHFL.IDX P0, R123, R88, R89, R90 ;  /* 0x00000059587b7389 */ /* 0x000064000000005a */
[----:B01----:R-:W-:Y:S05]  /*16380*/  ENDCOLLECTIVE ;  /* 0x000000000000791b */ /* 0x003fea0003800000 */
.L_x_968:
[-C--:B------:R-:W-:Y:S01]  /*16390*/  FFMA R128, R46, R133.reuse, R115 ;  /* 0x000000852e807223 */ /* 0x080fe20000000073 */
[----:B------:R-:W-:Y:S01]  /*163a0*/  FFMA R109, R43, R133, R116 ;  /* 0x000000852b6d7223 */ /* 0x000fe20000000074 */
[----:B------:R-:W-:Y:S02]  /*163b0*/  MOV R88, R39 ;  /* 0x0000002700587202 */ /* 0x000fe40000000f00 */
[----:B------:R-:W-:-:S07]  /*163c0*/  MOV R135, R123 ;  /* 0x0000007b00877202 */ /* 0x000fce0000000f00 */
[----:B------:R-:W-:Y:S05]  /*163d0*/  WARPSYNC.COLLECTIVE R91, `(.L_x_969) ;  /* 0x000000005b087348 */ /* 0x000fea0003c00000 */
[----:B------:R0:W1:Y:S02]  /*163e0*/  SHFL.IDX P0, R123, R88, R89, R90 ;  /* 0x00000059587b7389 */ /* 0x000064000000005a */
[----:B01----:R-:W-:Y:S05]  /*163f0*/  ENDCOLLECTIVE ;  /* 0x000000000000791b */ /* 0x003fea0003800000 */
.L_x_969:
[-C--:B------:R-:W-:Y:S01]  /*16400*/  FFMA R130, R46, R135.reuse, R117 ;  /* 0x000000872e827223 */ /* 0x080fe20000000075 */
[----:B------:R-:W-:Y:S01]  /*16410*/  FFMA R111, R43, R135, R118 ;  /* 0x000000872b6f7223 */ /* 0x000fe20000000076 */
[----:B------:R-:W-:Y:S02]  /*16420*/  MOV R88, R40 ;  /* 0x0000002800587202 */ /* 0x000fe40000000f00 */
[----:B------:R-:W-:-:S07]  /*16430*/  MOV R137, R123 ;  /* 0x0000007b00897202 */ /* 0x000fce0000000f00 */
[----:B------:R-:W-:Y:S05]  /*16440*/  WARPSYNC.COLLECTIVE R91, `(.L_x_970) ;  /* 0x000000005b087348 */ /* 0x000fea0003c00000 */
[----:B------:R0:W1:Y:S02]  /*16450*/  SHFL.IDX P0, R123, R88, R89, R90 ;  /* 0x00000059587b7389 */ /* 0x000064000000005a */
[----:B01----:R-:W-:Y:S05]  /*16460*/  ENDCOLLECTIVE ;  /* 0x000000000000791b */ /* 0x003fea0003800000 */
.L_x_970:
[-C--:B------:R-:W-:Y:S01]  /*16470*/  FFMA R132, R46, R137.reuse, R119 ;  /* 0x000000892e847223 */ /* 0x080fe20000000077 */
[----:B------:R-:W-:Y:S01]  /*16480*/  FFMA R113, R43, R137, R120 ;  /* 0x000000892b717223 */ /* 0x000fe20000000078 */
[----:B------:R-:W-:Y:S02]  /*16490*/  MOV R88, R41 ;  /* 0x0000002900587202 */ /* 0x000fe40000000f00 */
[----:B------:R-:W-:-:S07]  /*164a0*/  MOV R138, R123 ;  /* 0x0000007b008a7202 */ /* 0x000fce0000000f00 */
[----:B------:R-:W-:Y:S05]  /*164b0*/  WARPSYNC.COLLECTIVE R91, `(.L_x_971) ;  /* 0x000000005b087348 */ /* 0x000fea0003c00000 */
[----:B------:R0:W1:Y:S02]  /*164c0*/  SHFL.IDX P0, R123, R88, R89, R90 ;  /* 0x00000059587b7389 */ /* 0x000064000000005a */
[----:B01----:R-:W-:Y:S05]  /*164d0*/  ENDCOLLECTIVE ;  /* 0x000000000000791b */ /* 0x003fea0003800000 */
.L_x_971:
[-C--:B------:R-:W-:Y:S01]  /*164e0*/  FFMA R134, R46, R138.reuse, R121 ;  /* 0x0000008a2e867223 */ /* 0x080fe20000000079 */
[----:B------:R-:W-:Y:S01]  /*164f0*/  FFMA R115, R43, R138, R87 ;  /* 0x0000008a2b737223 */ /* 0x000fe20000000057 */
[----:B------:R-:W-:Y:S02]  /*16500*/  MOV R88, R42 ;  /* 0x0000002a00587202 */ /* 0x000fe40000000f00 */
[----:B------:R-:W-:-:S07]  /*16510*/  MOV R139, R123 ;  /* 0x0000007b008b7202 */ /* 0x000fce0000000f00 */
[----:B------:R-:W-:Y:S05]  /*16520*/  WARPSYNC.COLLECTIVE R91, `(.L_x_972) ;  /* 0x000000005b087348 */ /* 0x000fea0003c00000 */
[----:B------:R0:W1:Y:S02]  /*16530*/  SHFL.IDX P0, R123, R88, R89, R90 ;  /* 0x00000059587b7389 */ /* 0x000064000000005a */
[----:B01----:R-:W-:Y:S05]  /*16540*/  ENDCOLLECTIVE ;  /* 0x000000000000791b */ /* 0x003fea0003800000 */
.L_x_972:
        /* <DEDUP_REMOVED lines=13> */
.L_x_973:
[----:B------:R-:W-:Y:S02]  /*16620*/  MOV R88, R10 ;  /* 0x0000000a00587202 */ /* 0x000fe40000000f00 */
[----:B------:R-:W-:-:S07]  /*16630*/  MOV R80, R123 ;  /* 0x0000007b00507202 */ /* 0x000fce0000000f00 */
[----:B------:R-:W-:Y:S05]  /*16640*/  WARPSYNC.COLLECTIVE R91, `(.L_x_974) ;  /* 0x000000005b087348 */ /* 0x000fea0003c00000 */
[----:B------:R0:W1:Y:S02]  /*16650*/  SHFL.IDX P0, R123, R88, R89, R90 ;  /* 0x00000059587b7389 */ /* 0x000064000000005a */
[----:B01----:R-:W-:Y:S05]  /*16660*/  ENDCOLLECTIVE ;  /* 0x000000000000791b */ /* 0x003fea0003800000 */
.L_x_974:
        /* <DEDUP_REMOVED lines=8> */
.L_x_975:
[----:B------:R-:W-:Y:S02]  /*166f0*/  MOV R88, R12 ;  /* 0x0000000c00587202 */ /* 0x000fe40000000f00 */
[----:B------:R-:W-:-:S07]  /*16700*/  MOV R46, R123 ;  /* 0x0000007b002e7202 */ /* 0x000fce0000000f00 */
[----:B------:R-:W-:Y:S05]  /*16710*/  WARPSYNC.COLLECTIVE R91, `(.L_x_976) ;  /* 0x000000005b087348 */ /* 0x000fea0003c00000 */
[----:B------:R0:W1:Y:S02]  /*16720*/  SHFL.IDX P0, R123, R88, R89, R90 ;  /* 0x00000059587b7389 */ /* 0x000064000000005a */
[----:B01----:R-:W-:Y:S05]  /*16730*/  ENDCOLLECTIVE ;  /* 0x000000000000791b */ /* 0x003fea0003800000 */
.L_x_976:
[-C--:B------:R-:W-:Y:S01]  /*16740*/  FFMA R51, R5, R46.reuse, R51 ;  /* 0x0000002e05337223 */ /* 0x080fe20000000033 */
[----:B------:R-:W-:Y:S01]  /*16750*/  FFMA R49, R4, R46, R49 ;  /* 0x0000002e04317223 */ /* 0x000fe20000000031 */
[----:B------:R-:W-:Y:S02]  /*16760*/  MOV R88, R13 ;  /* 0x0000000d00587202 */ /* 0x000fe40000000f00 */
[----:B------:R-:W-:-:S07]  /*16770*/  MOV R45, R123 ;  /* 0x0000007b002d7202 */ /* 0x000fce0000000f00 */
[----:B------:R-:W-:Y:S05]  /*16780*/  WARPSYNC.COLLECTIVE R91, `(.L_x_977) ;  /* 0x000000005b087348 */ /* 0x000fea0003c00000 */
[----:B------:R0:W1:Y:S02]  /*16790*/  SHFL.IDX P0, R123, R88, R89, R90 ;  /* 0x00000059587b7389 */ /* 0x000064000000005a */
[----:B01----:R-:W-:Y:S05]  /*167a0*/  ENDCOLLECTIVE ;  /* 0x000000000000791b */ /* 0x003fea0003800000 */
.L_x_977:
[-C--:B------:R-:W-:Y:S01]  /*167b0*/  FFMA R0, R4, R45.reuse, R53 ;  /* 0x0000002d04007223 */ /* 0x080fe20000000035 */
[----:B------:R-:W-:Y:S01]  /*167c0*/  FFMA R153, R5, R45, R52 ;  /* 0x0000002d05997223 */ /* 0x000fe20000000034 */
[----:B------:R-:W-:Y:S02]  /*167d0*/  MOV R88, R14 ;  /* 0x0000000e00587202 */ /* 0x000fe40000000f00 */
[----:B------:R-:W-:-:S07]  /*167e0*/  MOV R47, R123 ;  /* 0x0000007b002f7202 */ /* 0x000fce0000000f00 */
[----:B------:R-:W-:Y:S05]  /*167f0*/  WARPSYNC.COLLECTIVE R91, `(.L_x_978) ;  /* 0x000000005b087348 */ /* 0x000fea0003c00000 */
[----:B------:R0:W1:Y:S02]  /*16800*/  SHFL.IDX P0, R123, R88, R89, R90 ;  /* 0x00000059587b7389 */ /* 0x000064000000005a */
[----:B01----:R-:W-:Y:S05]  /*16810*/  ENDCOLLECTIVE ;  /* 0x000000000000791b */ /* 0x003fea0003800000 */
.L_x_978:
[-C--:B------:R-:W-:Y:S01]  /*16820*/  FFMA R45, R4, R47.reuse, R55 ;  /* 0x0000002f042d7223 */ /* 0x080fe20000000037 */
[----:B------:R-:W-:Y:S01]  /*16830*/  FFMA R152, R5, R47, R54 ;  /* 0x0000002f05987223 */ /* 0x000fe20000000036 */
[----:B------:R-:W-:Y:S02]  /*16840*/  MOV R88, R15 ;  /* 0x0000000f00587202 */ /* 0x000fe40000000f00 */
[----:B------:R-:W-:-:S07]  /*16850*/  MOV R87, R123 ;  /* 0x0000007b00577202 */ /* 0x000fce0000000f00 */
[----:B------:R-:W-:Y:S05]  /*16860*/  WARPSYNC.COLLECTIVE R91, `(.L_x_979) ;  /* 0x000000005b087348 */ /* 0x000fea0003c00000 */
[----:B------:R0:W1:Y:S02]  /*16870*/  SHFL.IDX P0, R123, R88, R89, R90 ;  /* 0x00000059587b7389 */ /* 0x000064000000005a */
[----:B01----:R-:W-:Y:S05]  /*16880*/  ENDCOLLECTIVE ;  /* 0x000000000000791b */ /* 0x003fea0003800000 */
.L_x_979:
        /* <DEDUP_REMOVED lines=8> */
.L_x_980:
        /* <DEDUP_REMOVED lines=8> */
.L_x_981:
        /* <DEDUP_REMOVED lines=8> */
.L_x_982:
        /* <DEDUP_REMOVED lines=10> */
.L_x_983:
[----:B------:R-:W-:Y:S02]  /*16ab0*/  MOV R88, R20 ;  /* 0x0000001400587202 */ /* 0x000fe40000000f00 */
[----:B------:R-:W-:-:S07]  /*16ac0*/  MOV R53, R123 ;  /* 0x0000007b00357202 */ /* 0x000fce0000000f00 */
[----:B------:R-:W-:Y:S05]  /*16ad0*/  WARPSYNC.COLLECTIVE R91, `(.L_x_984) ;  /* 0x000000005b087348 */ /* 0x000fea0003c00000 */
[----:B------:R0:W1:Y:S02]  /*16ae0*/  SHFL.IDX P0, R123, R88, R89, R90 ;  /* 0x00000059587b7389 */ /* 0x000064000000005a */
[----:B01----:R-:W-:Y:S05]  /*16af0*/  ENDCOLLECTIVE ;  /* 0x000000000000791b */ /* 0x003fea0003800000 */
.L_x_984:
        /* <DEDUP_REMOVED lines=9> */
.L_x_985:
        /* <DEDUP_REMOVED lines=9> */
.L_x_986:
        /* <DEDUP_REMOVED lines=9> */
.L_x_987:
        /* <DEDUP_REMOVED lines=9> */
.L_x_988:
        /* <DEDUP_REMOVED lines=9> */
.L_x_989:
[-C--:B------:R-:W-:Y:S01]  /*16dd0*/  FFMA R138, R5, R63.reuse, R82 ;  /* 0x0000003f058a7223 */ /* 0x080fe20000000052 */
[----:B------:R-:W-:Y:S01]  /*16de0*/  FFMA R79, R4, R63, R79 ;  /* 0x0000003f044f7223 */ /* 0x000fe2000000004f */
[----:B------:R-:W-:Y:S02]  /*16df0*/  MOV R88, R26 ;  /* 0x0000001a00587202 */ /* 0x000fe40000000f00 */
[----:B------:R-:W-:-:S07]  /*16e00*/  MOV R125, R123 ;  /* 0x0000007b007d7202 */ /* 0x000fce0000000f00 */
[----:B------:R-:W-:Y:S05]  /*16e10*/  WARPSYNC.COLLECTIVE R91, `(.L_x_990) ;  /* 0x000000005b087348 */ /* 0x000fea0003c00000 */
[----:B------:R0:W1:Y:S02]  /*16e20*/  SHFL.IDX P0, R123, R88, R89, R90 ;  /* 0x00000059587b7389 */ /* 0x000064000000005a */
[----:B01----:R-:W-:Y:S05]  /*16e30*/  ENDCOLLECTIVE ;  /* 0x000000000000791b */ /* 0x003fea0003800000 */
.L_x_990:
        /* <DEDUP_REMOVED lines=8> */
.L_x_991:
[----:B------:R-:W-:Y:S02]  /*16ec0*/  MOV R88, R29 ;  /* 0x0000001d00587202 */ /* 0x000fe40000000f00 */
[----:B------:R-:W-:-:S07]  /*16ed0*/  MOV R52, R123 ;  /* 0x0000007b00347202 */ /* 0x000fce0000000f00 */
[----:B------:R-:W-:Y:S05]  /*16ee0*/  WARPSYNC.COLLECTIVE R91, `(.L_x_992) ;  /* 0x000000005b087348 */ /* 0x000fea0003c00000 */
[----:B------:R0:W1:Y:S02]  /*16ef0*/  SHFL.IDX P0, R123, R88, R89, R90 ;  /* 0x00000059587b7389 */ /* 0x000064000000005a */
[----:B01----:R-:W-:Y:S05]  /*16f00*/  ENDCOLLECTIVE ;  /* 0x000000000000791b */ /* 0x003fea0003800000 */
.L_x_992:
        /* <DEDUP_REMOVED lines=10> */
.L_x_993:
        /* <DEDUP_REMOVED lines=10> */
.L_x_994:
        /* <DEDUP_REMOVED lines=11> */
.L_x_995:
        /* <DEDUP_REMOVED lines=13> */
.L_x_996:
[----:B------:R-:W-:Y:S02]  /*171d0*/  MOV R101, R142 ;  /* 0x0000008e00657202 */ /* 0x000fe40000000f00 */
[----:B------:R-:W-:Y:S02]  /*171e0*/  MOV R108, R114 ;  /* 0x00000072006c7202 */ /* 0x000fe40000000f00 */
[----:B------:R-:W-:Y:S02]  /*171f0*/  MOV R88, R35 ;  /* 0x0000002300587202 */ /* 0x000fe40000000f00 */
[----:B------:R-:W-:-:S07]  /*17200*/  MOV R57, R123 ;  /* 0x0000007b00397202 */ /* 0x000fce0000000f00 */
[----:B------:R-:W-:Y:S05]  /*17210*/  WARPSYNC.COLLECTIVE R91, `(.L_x_997) ;  /* 0x000000005b087348 */ /* 0x000fea0003c00000 */
[----:B------:R0:W1:Y:S02]  /*17220*/  SHFL.IDX P0, R123, R88, R89, R90 ;  /* 0x00000059587b7389 */ /* 0x000064000000005a */
[----:B01----:R-:W-:Y:S05]  /*17230*/  ENDCOLLECTIVE ;  /* 0x000000000000791b */ /* 0x003fea0003800000 */
.L_x_997:
        /* <DEDUP_REMOVED lines=10> */
.L_x_998:
        /* <DEDUP_REMOVED lines=10> */
.L_x_999:
        /* <DEDUP_REMOVED lines=10> */
.L_x_1000:
        /* <DEDUP_REMOVED lines=10> */
.L_x_1001:
        /* <DEDUP_REMOVED lines=10> */
.L_x_1002:
        /* <DEDUP_REMOVED lines=11> */
.L_x_1003:
        /* <DEDUP_REMOVED lines=10> */
.L_x_1004:
[-C--:B------:R-:W-:Y:S01]  /*176b0*/  FFMA R136, R5, R125.reuse, R136 ;  /* 0x0000007d05887223 */ /* 0x080fe20000000088 */
[----:B------:R-:W-:Y:S01]  /*176c0*/  FFMA R125, R4, R125, R117 ;  /* 0x0000007d047d7223 */ /* 0x000fe20000000075 */
[----:B------:R-:W-:Y:S01]  /*176d0*/  MOV R117, R130 ;  /* 0x0000008200757202 */ /* 0x000fe20000000f00 */
[----:B------:R-:W-:Y:S06]  /*176e0*/  BRA `(.L_x_1005) ;  /* 0xffffff0c00407947 */ /* 0x000fec000383ffff */
.L_x_537:
[----:B------:R-:W-:Y:S01]  /*176f0*/  HFMA2 R90, -RZ, RZ, 0, 1.847743988037109375e-06 ;  /* 0x0000001fff5a7431 */ /* 0x000fe200000001ff */
[----:B------:R-:W-:Y:S01]  /*17700*/  BSSY B1, `(.L_x_1006) ;  /* 0x0000006000017945 */ /* 0x000fe20003800000 */
[----:B------:R-:W-:Y:S02]  /*17710*/  MOV R88, R7 ;  /* 0x0000000700587202 */ /* 0x000fe40000000f00 */
[----:B------:R-:W-:-:S07]  /*17720*/  MOV R91, 0xffffffff ;  /* 0xffffffff005b7802 */ /* 0x000fce0000000f00 */
[----:B-----5:R-:W-:Y:S05]  /*17730*/  WARPSYNC.COLLECTIVE R91, `(.L_x_1007) ;  /* 0x000000005b087348 */ /* 0x020fea0003c00000 */
[----:B------:R0:W1:Y:S02]  /*17740*/  SHFL.IDX P0, R123, R88, R89, R90 ;  /* 0x00000059587b7389 */ /* 0x000064000000005a */
[----:B01---5:R-:W-:Y:S05]  /*17750*/  ENDCOLLECTIVE ;  /* 0x000000000000791b */ /* 0x023fea0003800000 */
.L_x_1007:
[----:B------:R-:W-:Y:S05]  /*17760*/  BSYNC B1 ;  /* 0x0000000000017941 */ /* 0x000fea0003800000 */
.L_x_1006:
        /* <DEDUP_REMOVED lines=8> */
.L_x_1008:
[----:B------:R0:W5:Y:S04]  /*177f0*/  LDG.E.CONSTANT R8, desc[UR4][R4.64] ;  /* 0x0000000404087981 */ /* 0x000168000c1e9900 */
[----:B------:R0:W5:Y:S01]  /*17800*/  LDG.E.CONSTANT R27, desc[UR4][R4.64+0x80] ;  /* 0x00008004041b7981 */ /* 0x000162000c1e9900 */
[----:B------:R-:W-:Y:S02]  /*17810*/  MOV R88, R10 ;  /* 0x0000000a00587202 */ /* 0x000fe40000000f00 */
[----:B------:R-:W-:-:S07]  /*17820*/  MOV R44, R123 ;  /* 0x0000007b002c7202 */ /* 0x000fce0000000f00 */
[----:B0----5:R-:W-:Y:S05]  /*17830*/  WARPSYNC.COLLECTIVE R91, `(.L_x_1009) ;  /* 0x000000005b087348 */ /* 0x021fea0003c00000 */
[----:B------:R1:W2:Y:S02]  /*17840*/  SHFL.IDX P0, R123, R88, R89, R90 ;  /* 0x00000059587b7389 */ /* 0x0002a4000000005a */
[----:B012--5:R-:W-:Y:S05]  /*17850*/  ENDCOLLECTIVE ;  /* 0x000000000000791b */ /* 0x027fea0003800000 */
.L_x_1009:
[----:B------:R-:W-:Y:S02]  /*17860*/  MOV R88, R11 ;  /* 0x0000000b00587202 */ /* 0x000fe40000000f00 */
[----:B------:R-:W-:-:S07]  /*17870*/  MOV R33, R123 ;  /* 0x0000007b00217202 */ /* 0x000fce0000000f00 */
[----:B------:R-:W-:Y:S05]  /*17880*/  WARPSYNC.COLLECTIVE R91, `(.L_x_1010) ;  /* 0x000000005b087348 */ /* 0x000fea0003c00000 */
[----:B------:R0:W1:Y:S02]  /*17890*/  SHFL.IDX P0, R123, R88, R89, R90 ;  /* 0x00000059587b7389 */ /* 0x000064000000005a */
[----:B01----:R-:W-:Y:S05]  /*178a0*/  ENDCOLLECTIVE ;  /* 0x000000000000791b */ /* 0x003fea0003800000 */
.L_x_1010:
[----:B------:R-:W-:Y:S02]  /*178b0*/  MOV R88, R12 ;  /* 0x0000000c00587202 */ /* 0x000fe40000000f00 */
[----:B------:R-:W-:-:S07]  /*178c0*/  MOV R46, R123 ;  /* 0x0000007b002e7202 */ /* 0x000fce0000000f00 */
[----:B------:R-:W-:Y:S05]  /*178d0*/  WARPSYNC.COLLECTIVE R91, `(.L_x_1011) ;  /* 0x000000005b087348 */ /* 0x000fea0003c00000 */
[----:B------:R0:W1:Y:S02]  /*178e0*/  SHFL.IDX P0, R123, R88, R89, R90 ;  /* 0x00000059587b7389 */ /* 0x000064000000005a */
[----:B01----:R-:W-:Y:S05]  /*178f0*/  ENDCOLLECTIVE ;  /* 0x000000000000791b */ /* 0x003fea0003800000 */
.L_x_1011:
[----:B------:R-:W-:Y:S02]  /*17900*/  MOV R88, R13 ;  /* 0x0000000d00587202 */ /* 0x000fe40000000f00 */
[----:B------:R-:W-:-:S07]  /*17910*/  MOV R12, R123 ;  /* 0x0000007b000c7202 */ /* 0x000fce0000000f00 */
[----:B------:R-:W-:Y:S05]  /*17920*/  WARPSYNC.COLLECTIVE R91, `(.L_x_1012) ;  /* 0x000000005b087348 */ /* 0x000fea0003c00000 */
[----:B------:R0:W1:Y:S02]  /*17930*/  SHFL.IDX P0, R123, R88, R89, R90 ;  /* 0x00000059587b7389 */ /* 0x000064000000005a */
[----:B01----:R-:W-:Y:S05]  /*17940*/  ENDCOLLECTIVE ;  /* 0x000000000000791b */ /* 0x003fea0003800000 */
.L_x_1012:
[----:B------:R-:W-:Y:S02]  /*17950*/  MOV R88, R14 ;  /* 0x0000000e00587202 */ /* 0x000fe40000000f00 */
[----:B------:R-:W-:-:S07]  /*17960*/  MOV R82, R123 ;  /* 0x0000007b00527202 */ /* 0x000fce0000000f00 */
[----:B------:R-:W-:Y:S05]  /*17970*/  WARPSYNC.COLLECTIVE R91, `(.L_x_1013) ;  /* 0x000000005b087348 */ /* 0x000fea0003c00000 */
[----:B------:R0:W1:Y:S02]  /*17980*/  SHFL.IDX P0, R123, R88, R89, R90 ;  /* 0x00000059587b7389 */ /* 0x000064000000005a */
[----:B01----:R-:W-:Y:S05]  /*17990*/  ENDCOLLECTIVE ;  /* 0x000000000000791b */ /* 0x003fea0003800000 */
.L_x_1013:
[----:B------:R-:W-:Y:S02]  /*179a0*/  MOV R88, R15 ;  /* 0x0000000f00587202 */ /* 0x000fe40000000f00 */
[----:B------:R-:W-:-:S07]  /*179b0*/  MOV R14, R123 ;  /* 0x0000007b000e7202 */ /* 0x000fce0000000f00 */
[----:B------:R-:W-:Y:S05]  /*179c0*/  WARPSYNC.COLLECTIVE R91, `(.L_x_1014) ;  /* 0x000000005b087348 */ /* 0x000fea0003c00000 */
[----:B------:R0:W1:Y:S02]  /*179d0*/  SHFL.IDX P0, R123, R88, R89, R90 ;  /* 0x00000059587b7389 */ /* 0x000064000000005a */
[----:B01----:R-:W-:Y:S05]  /*179e0*/  ENDCOLLECTIVE ;  /* 0x000000000000791b */ /* 0x003fea0003800000 */
.L_x_1014:
[----:B------:R-:W-:Y:S02]  /*179f0*/  MOV R88, R16 ;  /* 0x0000001000587202 */ /* 0x000fe40000000f00 */
[----:B------:R-:W-:-:S07]  /*17a00*/  MOV R84, R123 ;  /* 0x0000007b00547202 */ /* 0x000fce0000000f00 */
[----:B------:R-:W-:Y:S05]  /*17a10*/  WARPSYNC.COLLECTIVE R91, `(.L_x_1015) ;  /* 0x000000005b087348 */ /* 0x000fea0003c00000 */
[----:B------:R0:W1:Y:S02]  /*17a20*/  SHFL.IDX P0, R123, R88, R89, R90 ;  /* 0x00000059587b7389 */ /* 0x000064000000005a */
[----:B01----:R-:W-:Y:S05]  /*17a30*/  ENDCOLLECTIVE ;  /* 0x000000000000791b */ /* 0x003fea0003800000 */
.L_x_1015:
[----:B------:R-:W-:Y:S02]  /*17a40*/  MOV R88, R17 ;  /* 0x0000001100587202 */ /* 0x000fe40000000f00 */
[----:B------:R-:W-:-:S07]  /*17a50*/  MOV R16, R123 ;  /* 0x0000007b00107202 */ /* 0x000fce0000000f00 */
[----:B------:R-:W-:Y:S05]  /*17a60*/  WARPSYNC.COLLECTIVE R91, `(.L_x_1016) ;  /* 0x000000005b087348 */ /* 0x000fea0003c00000 */
[----:B------:R0:W1:Y:S02]  /*17a70*/  SHFL.IDX P0, R123, R88, R89, R90 ;  /* 0x00000059587b7389 */ /* 0x000064000000005a */
[----:B01----:R-:W-:Y:S05]  /*17a80*/  ENDCOLLECTIVE ;  /* 0x000000000000791b */ /* 0x003fea0003800000 */
.L_x_1016:
[----:B------:R-:W-:Y:S02]  /*17a90*/  MOV R88, R18 ;  /* 0x0000001200587202 */ /* 0x000fe40000000f00 */
[----:B------:R-:W-:-:S07]  /*17aa0*/  MOV R86, R123 ;  /* 0x0000007b00567202 */ /* 0x000fce0000000f00 */
[----:B------:R-:W-:Y:S05]  /*17ab0*/  WARPSYNC.COLLECTIVE R91, `(.L_x_1017) ;  /* 0x000000005b087348 */ /* 0x000fea0003c00000 */
[----:B------:R0:W1:Y:S02]  /*17ac0*/  SHFL.IDX P0, R123, R88, R89, R90 ;  /* 0x00000059587b7389 */ /* 0x000064000000005a */
[----:B01----:R-:W-:Y:S05]  /*17ad0*/  ENDCOLLECTIVE ;  /* 0x000000000000791b */ /* 0x003fea0003800000 */
.L_x_1017:
[----:B------:R-:W-:Y:S02]  /*17ae0*/  MOV R88, R19 ;  /* 0x0000001300587202 */ /* 0x000fe40000000f00 */
[----:B------:R-:W-:-:S07]  /*17af0*/  MOV R18, R123 ;  /* 0x0000007b00127202 */ /* 0x000fce0000000f00 */
[----:B------:R-:W-:Y:S05]  /*17b00*/  WARPSYNC.COLLECTIVE R91, `(.L_x_1018) ;  /* 0x000000005b087348 */ /* 0x000fea0003c00000 */
[----:B------:R0:W1:Y:S02]  /*17b10*/  SHFL.IDX P0, R123, R88, R89, R90 ;  /* 0x00000059587b7389 */ /* 0x000064000000005a */
[----:B01----:R-:W-:Y:S05]  /*17b20*/  ENDCOLLECTIVE ;  /* 0x000000000000791b */ /* 0x003fea0003800000 */
.L_x_1018:
[----:B------:R-:W-:Y:S02]  /*17b30*/  MOV R88, R20 ;  /* 0x0000001400587202 */ /* 0x000fe40000000f00 */
[----:B------:R-:W-:-:S07]  /*17b40*/  MOV R122, R123 ;  /* 0x0000007b007a7202 */ /* 0x000fce0000000f00 */
[----:B------:R-:W-:Y:S05]  /*17b50*/  WARPSYNC.COLLECTIVE R91, `(.L_x_1019) ;  /* 0x000000005b087348 */ /* 0x000fea0003c00000 */
[----:B------:R0:W1:Y:S02]  /*17b60*/  SHFL.IDX P0, R123, R88, R89, R90 ;  /* 0x00000059587b7389 */ /* 0x000064000000005a */
[----:B01----:R-:W-:Y:S05]  /*17b70*/  ENDCOLLECTIVE ;  /* 0x000000000000791b */ /* 0x003fea0003800000 */
.L_x_1019:
        /* <DEDUP_REMOVED lines=12> */
.L_x_1020:
        /* <DEDUP_REMOVED lines=22> */
.L_x_1021:
[-C--:B------:R-:W-:Y:S01]  /*17da0*/  FFMA R71, R8, R10.reuse, R71 ;  /* 0x0000000a08477223 */ /* 0x080fe20000000047 */
[----:B------:R-:W-:Y:S01]  /*17db0*/  FFMA R72, R27, R10, R72 ;  /* 0x0000000a1b487223 */ /* 0x000fe20000000048 */
[----:B------:R-:W-:Y:S02]  /*17dc0*/  MOV R88, R23 ;  /* 0x0000001700587202 */ /* 0x000fe40000000f00 */
[----:B------:R-:W-:-:S07]  /*17dd0*/  MOV R22, R123 ;  /* 0x0000007b00167202 */ /* 0x000fce0000000f00 */
[----:B------:R-:W-:Y:S05]  /*17de0*/  WARPSYNC.COLLECTIVE R91, `(.L_x_1022) ;  /* 0x000000005b087348 */ /* 0x000fea0003c00000 */
[----:B------:R0:W1:Y:S02]  /*17df0*/  SHFL.IDX P0, R123, R88, R89, R90 ;  /* 0x00000059587b7389 */ /* 0x000064000000005a */
[----:B01----:R-:W-:Y:S05]  /*17e00*/  ENDCOLLECTIVE ;  /* 0x000000000000791b */ /* 0x003fea0003800000 */
.L_x_1022:
[-C--:B------:R-:W-:Y:S01]  /*17e10*/  FFMA R73, R8, R22.reuse, R73 ;  /* 0x0000001608497223 */ /* 0x080fe20000000049 */
[----:B------:R-:W-:Y:S01]  /*17e20*/  FFMA R74, R27, R22, R74 ;  /* 0x000000161b4a7223 */ /* 0x000fe2000000004a */
[----:B------:R-:W-:Y:S02]  /*17e30*/  MOV R88, R24 ;  /* 0x0000001800587202 */ /* 0x000fe40000000f00 */
[----:B------:R-:W-:-:S07]  /*17e40*/  MOV R124, R123 ;  /* 0x0000007b007c7202 */ /* 0x000fce0000000f00 */
[----:B------:R-:W-:Y:S05]  /*17e50*/  WARPSYNC.COLLECTIVE R91, `(.L_x_1023) ;  /* 0x000000005b087348 */ /* 0x000fea0003c00000 */
[----:B------:R0:W1:Y:S02]  /*17e60*/  SHFL.IDX P0, R123, R88, R89, R90 ;  /* 0x00000059587b7389 */ /* 0x000064000000005a */
[----:B01----:R-:W-:Y:S05]  /*17e70*/  ENDCOLLECTIVE ;  /* 0x000000000000791b */ /* 0x003fea0003800000 */
.L_x_1023:
[-C--:B------:R-:W-:Y:S01]  /*17e80*/  FFMA R75, R8, R124.reuse, R75 ;  /* 0x0000007c084b7223 */ /* 0x080fe2000000004b */
[----:B------:R-:W-:Y:S01]  /*17e90*/  FFMA R92, R27, R124, R92 ;  /* 0x0000007c1b5c7223 */ /* 0x000fe2000000005c */
[----:B------:R-:W-:Y:S02]  /*17ea0*/  MOV R88, R25 ;  /* 0x0000001900587202 */ /* 0x000fe40000000f00 */
[----:B------:R-:W-:-:S07]  /*17eb0*/  MOV R24, R123 ;  /* 0x0000007b00187202 */ /* 0x000fce0000000f00 */
[----:B------:R-:W-:Y:S05]  /*17ec0*/  WARPSYNC.COLLECTIVE R91, `(.L_x_1024) ;  /* 0x000000005b087348 */ /* 0x000fea0003c00000 */
[----:B------:R0:W1:Y:S02]  /*17ed0*/  SHFL.IDX P0, R123, R88, R89, R90 ;  /* 0x00000059587b7389 */ /* 0x000064000000005a */
[----:B01----:R-:W-:Y:S05]  /*17ee0*/  ENDCOLLECTIVE ;  /* 0x000000000000791b */ /* 0x003fea0003800000 */
.L_x_1024:
[-C--:B------:R-:W-:Y:S01]  /*17ef0*/  FFMA R93, R8, R24.reuse, R93 ;  /* 0x00000018085d7223 */ /* 0x080fe2000000005d */
[----:B------:R-:W-:Y:S01]  /*17f00*/  FFMA R94, R27, R24, R94 ;  /* 0x000000181b5e7223 */ /* 0x000fe2000000005e */
[----:B------:R-:W-:Y:S02]  /*17f10*/  MOV R88, R26 ;  /* 0x0000001a00587202 */ /* 0x000fe40000000f00 */
[----:B------:R-:W-:-:S07]  /*17f20*/  MOV R126, R123 ;  /* 0x0000007b007e7202 */ /* 0x000fce0000000f00 */
[----:B------:R-:W-:Y:S05]  /*17f30*/  WARPSYNC.COLLECTIVE R91, `(.L_x_1025) ;  /* 0x000000005b087348 */ /* 0x000fea0003c00000 */
[----:B------:R0:W1:Y:S02]  /*17f40*/  SHFL.IDX P0, R123, R88, R89, R90 ;  /* 0x00000059587b7389 */ /* 0x000064000000005a */
[----:B01----:R-:W-:Y:S05]  /*17f50*/  ENDCOLLECTIVE ;  /* 0x000000000000791b */ /* 0x003fea0003800000 */
.L_x_1025:
[-C--:B------:R-:W-:Y:S01]  /*17f60*/  FFMA R95, R8, R126.reuse, R95 ;  /* 0x0000007e085f7223 */ /* 0x080fe2000000005f */
[----:B------:R-:W-:Y:S01]  /*17f70*/  FFMA R96, R27, R126, R96 ;  /* 0x0000007e1b607223 */ /* 0x000fe20000000060 */
[----:B------:R-:W-:Y:S02]  /*17f80*/  MOV R88, R28 ;  /* 0x0000001c00587202 */ /* 0x000fe40000000f00 */
[----:B------:R-:W-:-:S07]  /*17f90*/  MOV R26, R123 ;  /* 0x0000007b001a7202 */ /* 0x000fce0000000f00 */
[----:B------:R-:W-:Y:S05]  /*17fa0*/  WARPSYNC.COLLECTIVE R91, `(.L_x_1026) ;  /* 0x000000005b087348 */ /* 0x000fea0003c00000 */
[----:B------:R0:W1:Y:S02]  /*17fb0*/  SHFL.IDX P0, R123, R88, R89, R90 ;  /* 0x00000059587b7389 */ /* 0x000064000000005a */
[----:B01----:R-:W-:Y:S05]  /*17fc0*/  ENDCOLLECTIVE ;  /* 0x000000000000791b */ /* 0x003fea0003800000 */
.L_x_1026:
[-C--:B------:R-:W-:Y:S01]  /*17fd0*/  FFMA R97, R8, R26.reuse, R97 ;  /* 0x0000001a08617223 */ /* 0x080fe20000000061 */
[----:B------:R-:W-:Y:S01]  /*17fe0*/  FFMA R98, R27, R26, R98 ;  /* 0x0000001a1b627223 */ /* 0x000fe20000000062 */
[----:B------:R-:W-:Y:S02]  /*17ff0*/  MOV R88, R29 ;  /* 0x0000001d00587202 */ /* 0x000fe40000000f00 */
[----:B------:R-:W-:-:S07]  /*18000*/  MOV R28, R123 ;  /* 0x0000007b001c7202 */ /* 0x000fce0000000f00 */
[----:B------:R-:W-:Y:S05]  /*18010*/  WARPSYNC.COLLECTIVE R91, `(.L_x_1027) ;  /* 0x000000005b087348 */ /* 0x000fea0003c00000 */
[----:B------:R0:W1:Y:S02]  /*18020*/  SHFL.IDX P0, R123, R88, R89, R90 ;  /* 0x00000059587b7389 */ /* 0x000064000000005a */
[----:B01----:R-:W-:Y:S05]  /*18030*/  ENDCOLLECTIVE ;  /* 0x000000000000791b */ /* 0x003fea0003800000 */
.L_x_1027:
[-C--:B------:R-:W-:Y:S01]  /*18040*/  FFMA R99, R8, R28.reuse, R99 ;  /* 0x0000001c08637223 */ /* 0x080fe20000000063 */
[----:B------:R-:W-:Y:S01]  /*18050*/  FFMA R100, R27, R28, R100 ;  /* 0x0000001c1b647223 */ /* 0x000fe20000000064 */
[----:B------:R-:W-:Y:S02]  /*18060*/  MOV R88, R30 ;  /* 0x0000001e00587202 */ /* 0x000fe40000000f00 */
[----:B------:R-:W-:-:S07]  /*18070*/  MOV R128, R123 ;  /* 0x0000007b00807202 */ /* 0x000fce0000000f00 */
[----:B------:R-:W-:Y:S05]  /*18080*/  WARPSYNC.COLLECTIVE R91, `(.L_x_1028) ;  /* 0x000000005b087348 */ /* 0x000fea0003c00000 */
[----:B------:R0:W1:Y:S02]  /*18090*/  SHFL.IDX P0, R123, R88, R89, R90 ;  /* 0x00000059587b7389 */ /* 0x000064000000005a */
[----:B01----:R-:W-:Y:S05]  /*180a0*/  ENDCOLLECTIVE ;  /* 0x000000000000791b */ /* 0x003fea0003800000 */
.L_x_1028:
[-C--:B------:R-:W-:Y:S01]  /*180b0*/  FFMA R101, R8, R128.reuse, R101 ;  /* 0x0000008008657223 */ /* 0x080fe20000000065 */
[----:B------:R-:W-:Y:S01]  /*180c0*/  FFMA R102, R27, R128, R102 ;  /* 0x000000801b667223 */ /* 0x000fe20000000066 */
[----:B------:R-:W-:Y:S02]  /*180d0*/  MOV R88, R31 ;  /* 0x0000001f00587202 */ /* 0x000fe40000000f00 */
[----:B------:R-:W-:-:S07]  /*180e0*/  MOV R30, R123 ;  /* 0x0000007b001e7202 */ /* 0x000fce0000000f00 */
[----:B------:R-:W-:Y:S05]  /*180f0*/  WARPSYNC.COLLECTIVE R91, `(.L_x_1029) ;  /* 0x000000005b087348 */ /* 0x000fea0003c00000 */
[----:B------:R0:W1:Y:S02]  /*18100*/  SHFL.IDX P0, R123, R88, R89, R90 ;  /* 0x00000059587b7389 */ /* 0x000064000000005a */
[----:B01----:R-:W-:Y:S05]  /*18110*/  ENDCOLLECTIVE ;  /* 0x000000000000791b */ /* 0x003fea0003800000 */
.L_x_1029:
[-C--:B------:R-:W-:Y:S01]  /*18120*/  FFMA R103, R8, R30.reuse, R103 ;  /* 0x0000001e08677223 */ /* 0x080fe20000000067 */
[----:B------:R-:W-:Y:S01]  /*18130*/  FFMA R104, R27, R30, R104 ;  /* 0x0000001e1b687223 */ /* 0x000fe20000000068 */
[----:B------:R-:W-:Y:S02]  /*18140*/  MOV R88, R32 ;  /* 0x0000002000587202 */ /* 0x000fe40000000f00 */
[----:B------:R-:W-:-:S07]  /*18150*/  MOV R130, R123 ;  /* 0x0000007b00827202 */ /* 0x000fce0000000f00 */
[----:B------:R-:W-:Y:S05]  /*18160*/  WARPSYNC.COLLECTIVE R91, `(.L_x_1030) ;  /* 0x000000005b087348 */ /* 0x000fea0003c00000 */
[----:B------:R0:W1:Y:S02]  /*18170*/  SHFL.IDX P0, R123, R88, R89, R90 ;  /* 0x00000059587b7389 */ /* 0x000064000000005a */
[----:B01----:R-:W-:Y:S05]  /*18180*/  ENDCOLLECTIVE ;  /* 0x000000000000791b */ /* 0x003fea0003800000 */
.L_x_1030:
[-C--:B------:R-:W-:Y:S01]  /*18190*/  FFMA R105, R8, R130.reuse, R105 ;  /* 0x0000008208697223 */ /* 0x080fe20000000069 */
[----:B------:R-:W-:Y:S01]  /*181a0*/  FFMA R106, R27, R130, R106 ;  /* 0x000000821b6a7223 */ /* 0x000fe2000000006a */
[----:B------:R-:W-:Y:S02]  /*181b0*/  MOV R88, R34 ;  /* 0x0000002200587202 */ /* 0x000fe40000000f00 */
[----:B------:R-:W-:-:S07]  /*181c0*/  MOV R32, R123 ;  /* 0x0000007b00207202 */ /* 0x000fce0000000f00 */
[----:B------:R-:W-:Y:S05]  /*181d0*/  WARPSYNC.COLLECTIVE R91, `(.L_x_1031) ;  /* 0x000000005b087348 */ /* 0x000fea0003c00000 */
[----:B------:R0:W1:Y:S02]  /*181e0*/  SHFL.IDX P0, R123, R88, R89, R90 ;  /* 0x00000059587b7389 */ /* 0x000064000000005a */
[----:B01----:R-:W-:Y:S05]  /*181f0*/  ENDCOLLECTIVE ;  /* 0x000000000000791b */ /* 0x003fea0003800000 */
.L_x_1031:
[-C--:B------:R-:W-:Y:S01]  /*18200*/  FFMA R107, R8, R32.reuse, R107 ;  /* 0x00000020086b7223 */ /* 0x080fe2000000006b */
[----:B------:R-:W-:Y:S01]  /*18210*/  FFMA R108, R27, R32, R108 ;  /* 0x000000201b6c7223 */ /* 0x000fe2000000006c */
[----:B------:R-:W-:Y:S02]  /*18220*/  MOV R88, R35 ;  /* 0x0000002300587202 */ /* 0x000fe40000000f00 */
[----:B------:R-:W-:-:S07]  /*18230*/  MOV R34, R123 ;  /* 0x0000007b00227202 */ /* 0x000fce0000000f00 */
[----:B------:R-:W-:Y:S05]  /*18240*/  WARPSYNC.COLLECTIVE R91, `(.L_x_1032) ;  /* 0x000000005b087348 */ /* 0x000fea0003c00000 */
[----:B------:R0:W1:Y:S02]  /*18250*/  SHFL.IDX P0, R123, R88, R89, R90 ;  /* 0x00000059587b7389 */ /* 0x000064000000005a */
[----:B01----:R-:W-:Y:S05]  /*18260*/  ENDCOLLECTIVE ;  /* 0x000000000000791b */ /* 0x003fea0003800000 */
.L_x_1032:
[-C--:B------:R-:W-:Y:S01]  /*18270*/  FFMA R109, R8, R34.reuse, R109 ;  /* 0x00000022086d7223 */ /* 0x080fe2000000006d */
[----:B------:R-:W-:Y:S01]  /*18280*/  FFMA R110, R27, R34, R110 ;  /* 0x000000221b6e7223 */ /* 0x000fe2000000006e */
[----:B------:R-:W-:Y:S02]  /*18290*/  MOV R88, R36 ;  /* 0x0000002400587202 */ /* 0x000fe40000000f00 */
[----:B------:R-:W-:-:S07]  /*182a0*/  MOV R132, R123 ;  /* 0x0000007b00847202 */ /* 0x000fce0000000f00 */
[----:B------:R-:W-:Y:S05]  /*182b0*/  WARPSYNC.COLLECTIVE R91, `(.L_x_1033) ;  /* 0x000000005b087348 */ /* 0x000fea0003c00000 */
[----:B------:R0:W1:Y:S02]  /*182c0*/  SHFL.IDX P0, R123, R88, R89, R90 ;  /* 0x00000059587b7389 */ /* 0x000064000000005a */
[----:B01----:R-:W-:Y:S05]  /*182d0*/  ENDCOLLECTIVE ;  /* 0x000000000000791b */ /* 0x003fea0003800000 */
.L_x_1033:
[-C--:B------:R-:W-:Y:S01]  /*182e0*/  FFMA R111, R8, R132.reuse, R111 ;  /* 0x00000084086f7223 */ /* 0x080fe2000000006f */
[----:B------:R-:W-:Y:S01]  /*182f0*/  FFMA R112, R27, R132, R112 ;  /* 0x000000841b707223 */ /* 0x000fe20000000070 */
[----:B------:R-:W-:Y:S02]  /*18300*/  MOV R88, R37 ;  /* 0x0000002500587202 */ /* 0x000fe40000000f00 */
[----:B------:R-:W-:-:S07]  /*18310*/  MOV R36, R123 ;  /* 0x0000007b00247202 */ /* 0x000fce0000000f00 */
[----:B------:R-:W-:Y:S05]  /*18320*/  WARPSYNC.COLLECTIVE R91, `(.L_x_1034) ;  /* 0x000000005b087348 */ /* 0x000fea0003c00000 */
[----:B------:R0:W1:Y:S02]  /*18330*/  SHFL.IDX P0, R123, R88, R89, R90 ;  /* 0x00000059587b7389 */ /* 0x000064000000005a */
[----:B01----:R-:W-:Y:S05]  /*18340*/  ENDCOLLECTIVE ;  /* 0x000000000000791b */ /* 0x003fea0003800000 */
.L_x_1034:
[-C--:B------:R-:W-:Y:S01]  /*18350*/  FFMA R113, R8, R36.reuse, R113 ;  /* 0x0000002408717223 */ /* 0x080fe20000000071 */
[----:B------:R-:W-:Y:S01]  /*18360*/  FFMA R114, R27, R36, R114 ;  /* 0x000000241b727223 */ /* 0x000fe20000000072 */
[----:B------:R-:W-:Y:S02]  /*18370*/  MOV R88, R38 ;  /* 0x0000002600587202 */ /* 0x000fe40000000f00 */
[----:B------:R-:W-:-:S07]  /*18380*/  MOV R134, R123 ;  /* 0x0000007b00867202 */ /* 0x000fce0000000f00 */
[----:B------:R-:W-:Y:S05]  /*18390*/  WARPSYNC.COLLECTIVE R91, `(.L_x_1035) ;  /* 0x000000005b087348 */ /* 0x000fea0003c00000 */
[----:B------:R0:W1:Y:S02]  /*183a0*/  SHFL.IDX P0, R123, R88, R89, R90 ;  /* 0x00000059587b7389 */ /* 0x000064000000005a */
[----:B01----:R-:W-:Y:S05]  /*183b0*/  ENDCOLLECTIVE ;  /* 0x000000000000791b */ /* 0x003fea0003800000 */
.L_x_1035:
[-C--:B------:R-:W-:Y:S01]  /*183c0*/  FFMA R115, R8, R134.reuse, R115 ;  /* 0x0000008608737223 */ /* 0x080fe20000000073 */
[----:B------:R-:W-:Y:S01]  /*183d0*/  FFMA R116, R27, R134, R116 ;  /* 0x000000861b747223 */ /* 0x000fe20000000074 */
[----:B------:R-:W-:Y:S02]  /*183e0*/  MOV R88, R39 ;  /* 0x0000002700587202 */ /* 0x000fe40000000f00 */
[----:B------:R-:W-:-:S07]  /*183f0*/  MOV R38, R123 ;  /* 0x0000007b00267202 */ /* 0x000fce0000000f00 */
[----:B------:R-:W-:Y:S05]  /*18400*/  WARPSYNC.COLLECTIVE R91, `(.L_x_1036) ;  /* 0x000000005b087348 */ /* 0x000fea0003c00000 */
[----:B------:R0:W1:Y:S02]  /*18410*/  SHFL.IDX P0, R123, R88, R89, R90 ;  /* 0x00000059587b7389 */ /* 0x000064000000005a */
[----:B01----:R-:W-:Y:S05]  /*18420*/  ENDCOLLECTIVE ;  /* 0x000000000000791b */ /* 0x003fea0003800000 */
.L_x_1036:
[-C--:B------:R-:W-:Y:S01]  /*18430*/  FFMA R117, R8, R38.reuse, R117 ;  /* 0x0000002608757223 */ /* 0x080fe20000000075 */
[----:B------:R-:W-:Y:S01]  /*18440*/  FFMA R118, R27, R38, R118 ;  /* 0x000000261b767223 */ /* 0x000fe20000000076 */
[----:B------:R-:W-:Y:S02]  /*18450*/  MOV R88, R40 ;  /* 0x0000002800587202 */ /* 0x000fe40000000f00 */
[----:B------:R-:W-:-:S07]  /*18460*/  MOV R4, R123 ;  /* 0x0000007b00047202 */ /* 0x000fce0000000f00 */
[----:B------:R-:W-:Y:S05]  /*18470*/  WARPSYNC.COLLECTIVE R91, `(.L_x_1037) ;  /* 0x000000005b087348 */ /* 0x000fea0003c00000 */
[----:B------:R0:W1:Y:S02]  /*18480*/  SHFL.IDX P0, R123, R88, R89, R90 ;  /* 0x00000059587b7389 */ /* 0x000064000000005a */
[----:B01----:R-:W-:Y:S05]  /*18490*/  ENDCOLLECTIVE ;  /* 0x000000000000791b */ /* 0x003fea0003800000 */
.L_x_1037:
[-C--:B------:R-:W-:Y:S01]  /*184a0*/  FFMA R119, R8, R4.reuse, R119 ;  /* 0x0000000408777223 */ /* 0x080fe20000000077 */
[----:B------:R-:W-:Y:S01]  /*184b0*/  FFMA R120, R27, R4, R120 ;  /* 0x000000041b787223 */ /* 0x000fe20000000078 */
[----:B------:R-:W-:Y:S02]  /*184c0*/  MOV R88, R41 ;  /* 0x0000002900587202 */ /* 0x000fe40000000f00 */
[----:B------:R-:W-:-:S07]  /*184d0*/  MOV R40, R123 ;  /* 0x0000007b00287202 */ /* 0x000fce0000000f00 */
[----:B------:R-:W-:Y:S05]  /*184e0*/  WARPSYNC.COLLECTIVE R91, `(.L_x_1038) ;  /* 0x000000005b087348 */ /* 0x000fea0003c00000 */
[----:B------:R0:W1:Y:S02]  /*184f0*/  SHFL.IDX P0, R123, R88, R89, R90 ;  /* 0x00000059587b7389 */ /* 0x000064000000005a */
[----:B01----:R-:W-:Y:S05]  /*18500*/  ENDCOLLECTIVE ;  /* 0x000000000000791b */ /* 0x003fea0003800000 */
.L_x_1038:
[-C--:B------:R-:W-:Y:S01]  /*18510*/  FFMA R121, R8, R40.reuse, R121 ;  /* 0x0000002808797223 */ /* 0x080fe20000000079 */
[----:B------:R-:W-:Y:S01]  /*18520*/  FFMA R87, R27, R40, R87 ;  /* 0x000000281b577223 */ /* 0x000fe20000000057 */
[----:B------:R-:W-:Y:S02]  /*18530*/  MOV R88, R42 ;  /* 0x0000002a00587202 */ /* 0x000fe40000000f00 */
[----:B------:R-:W-:-:S07]  /*18540*/  MOV R41, R123 ;  /* 0x0000007b00297202 */ /* 0x000fce0000000f00 */
[----:B------:R-:W-:Y:S05]  /*18550*/  WARPSYNC.COLLECTIVE R91, `(.L_x_1039) ;  /* 0x000000005b087348 */ /* 0x000fea0003c00000 */
[----:B------:R0:W1:Y:S02]  /*18560*/  SHFL.IDX P0, R123, R88, R89, R90 ;  /* 0x00000059587b7389 */ /* 0x000064000000005a */
[----:B01----:R-:W-:Y:S05]  /*18570*/  ENDCOLLECTIVE ;  /* 0x000000000000791b */ /* 0x003fea0003800000 */
.L_x_1039:
[-C--:B------:R-:W-:Y:S01]  /*18580*/  FFMA R80, R8, R41.reuse, R80 ;  /* 0x0000002908507223 */ /* 0x080fe20000000050 */
[----:B------:R-:W-:Y:S01]  /*18590*/  FFMA R78, R27, R41, R78 ;  /* 0x000000291b4e7223 */ /* 0x000fe2000000004e */
[----:B------:R-:W-:Y:S06]  /*185a0*/  BRA `(.L_x_1040) ;  /* 0xffffff0400487947 */ /* 0x000fec000383ffff */
.L_x_1041:
        /* <DEDUP_REMOVED lines=13> */
.L_x_4169:


//--------------------- .text._Z13_spmm_conv_10PKfPfiiPKiS3_S3_S0_ --------------------------
	.section	.text._Z13_spmm_conv_10PKfPfiiPKiS3_S3_S0_,"ax",@progbits
	.align	128
        .global         _Z13_spmm_conv_10PKfPfiiPKiS3_S3_S0_
        .type           _Z13_spmm_conv_10PKfPfiiPKiS3_S3_S0_,@function
        .size           _Z13_spmm_conv_10PKfPfiiPKiS3_S3_S0_,(.L_x_4170 - _Z13_spmm_conv_10PKfPfiiPKiS3_S3_S0_)
        .other          _Z13_spmm_conv_10PKfPfiiPKiS3_S3_S0_,@"STO_CUDA_ENTRY STV_DEFAULT"
_Z13_spmm_conv_10PKfPfiiPKiS3_S3_S0_:
.text._Z13_spmm_conv_10PKfPfiiPKiS3_S3_S0_:
        /* <DEDUP_REMOVED lines=69> */
.L_x_1047:
        /* <DEDUP_REMOVED lines=121> */
.L_x_1045:
[----:B------:R-:W-:Y:S05]  /*0be0*/  BSYNC.RECONVERGENT B1 ;  /* 0x0000000000017941 */ /* 0x000fea0003800200 */
.L_x_1044:
        /* <DEDUP_REMOVED lines=845> */
.L_x_1324:
        /* <DEDUP_REMOVED lines=8> */
.L_x_1043:
[----:B------:R-:W-:Y:S05]  /*4140*/  BSYNC B0 ;  /* 0x0000000000007941 */ /* 0x000fea0003800000 */
.L_x_1042:
        /* <DEDUP_REMOVED lines=129> */
.L_x_1049:
[----:B------:R-:W-:Y:S05]  /*4960*/  BSYNC.RECONVERGENT B0 ;  /* 0x0000000000007941 */ /* 0x000fea0003800200 */
.L_x_1048:
        /* <DEDUP_REMOVED lines=669> */
.L_x_1458:
[-C--:B------:R-:W-:Y:S01]  /*7340*/  FFMA R76, R47, R123.reuse, R44 ;  /* 0x0000007b2f4c7223 */ /* 0x080fe2000000002c */
[----:B------:R-:W-:-:S07]  /*7350*/  FFMA R0, R43, R123, R0 ;  /* 0x0000007b2b007223 */ /* 0x000fce0000000000 */
.L_x_1051:
[----:B------:R-:W-:Y:S05]  /*7360*/  BSYNC B0 ;  /* 0x0000000000007941 */ /* 0x000fea0003800000 */
.L_x_1050:
        /* <DEDUP_REMOVED lines=264> */
.L_x_1526:
[-C--:B------:R-:W-:Y:S01]  /*83f0*/  FFMA R76, R5, R123.reuse, R76 ;  /* 0x0000007b054c7223 */ /* 0x080fe2000000004c */
[----:B------:R-:W-:Y:S01]  /*8400*/  FFMA R0, R4, R123, R43 ;  /* 0x0000007b04007223 */ /* 0x000fe2000000002b */
[----:B------:R-:W-:Y:S02]  /*8410*/  MOV R80, R136 ;  /* 0x0000008800507202 */ /* 0x000fe40000000f00 */
[----:B------:R-:W-:-:S07]  /*8420*/  MOV R78, R125 ;  /* 0x0000007d004e7202 */ /* 0x000fce0000000f00 */
.L_x_1054:
[----:B------:R-:W-:Y:S05]  /*8430*/  BSYNC B0 ;  /* 0x0000000000007941 */ /* 0x000fea0003800000 */
.L_x_1053:
        /* <DEDUP_REMOVED lines=105> */
.L_x_1561:
[-C--:B------:R-:W-:Y:S01]  /*8ad0*/  FFMA R76, R8, R123.reuse, R76 ;  /* 0x0000007b084c7223 */ /* 0x080fe2000000004c */
[----:B------:R-:W-:-:S07]  /*8ae0*/  FFMA R0, R27, R123, R0 ;  /* 0x0000007b1b007223 */ /* 0x000fce0000000000 */
.L_x_1057:
[----:B------:R-:W-:Y:S05]  /*8af0*/  BSYNC B0 ;  /* 0x0000000000007941 */ /* 0x000fea0003800000 */
.L_x_1056:
        /* <DEDUP_REMOVED lines=175> */
.L_x_1046:
        /* <DEDUP_REMOVED lines=8> */
.L_x_1060:
[----:B------:R-:W-:Y:S05]  /*9670*/  BSYNC B1 ;  /* 0x0000000000017941 */ /* 0x000fea0003800000 */
.L_x_1059:
        /* <DEDUP_REMOVED lines=14> */
.L_x_1061:
        /* <DEDUP_REMOVED lines=9> */
.L_x_1062:
[----:B------:R-:W-:Y:S02]  /*97f0*/  MOV R89, R86 ;  /* 0x0000005600597202 */ /* 0x000fe40000000f00 */
[----:B------:R-:W-:-:S07]  /*9800*/  MOV R85, R123 ;  /* 0x0000007b00557202 */ /* 0x000fce0000000f00 */
[----:B------:R-:W-:Y:S05]  /*9810*/  WARPSYNC.COLLECTIVE R91, `(.L_x_1063) ;  /* 0x000000005b087348 */ /* 0x000fea0003c00000 */
[----:B------:R0:W1:Y:S02]  /*9820*/  SHFL.IDX P0, R123, R88, R89, R90 ;  /* 0x00000059587b7389 */ /* 0x000064000000005a */
[----:B01----:R-:W-:Y:S05]  /*9830*/  ENDCOLLECTIVE ;  /* 0x000000000000791b */ /* 0x003fea0003800000 */
.L_x_1063:
[----:B------:R-:W-:Y:S02]  /*9840*/  MOV R89, R84 ;  /* 0x0000005400597202 */ /* 0x000fe40000000f00 */
[----:B------:R-:W-:-:S07]  /*9850*/  MOV R83, R123 ;  /* 0x0000007b00537202 */ /* 0x000fce0000000f00 */
[----:B------:R-:W-:Y:S05]  /*9860*/  WARPSYNC.COLLECTIVE R91, `(.L_x_1064) ;  /* 0x000000005b087348 */ /* 0x000fea0003c00000 */
[----:B------:R0:W1:Y:S02]  /*9870*/  SHFL.IDX P0, R123, R88, R89, R90 ;  /* 0x00000059587b7389 */ /* 0x000064000000005a */
[----:B01----:R-:W-:Y:S05]  /*9880*/  ENDCOLLECTIVE ;  /* 0x000000000000791b */ /* 0x003fea0003800000 */
.L_x_1064:
[----:B------:R-:W-:Y:S02]  /*9890*/  MOV R89, R82 ;  /* 0x0000005200597202 */ /* 0x000fe40000000f00 */
[----:B------:R-:W-:-:S07]  /*98a0*/  MOV R79, R123 ;  /* 0x0000007b004f7202 */ /* 0x000fce0000000f00 */
[----:B------:R-:W-:Y:S05]  /*98b0*/  WARPSYNC.COLLECTIVE R91, `(.L_x_1065) ;  /* 0x000000005b087348 */ /* 0x000fea0003c00000 */
[----:B------:R0:W1:Y:S02]  /*98c0*/  SHFL.IDX P0, R123, R88, R89, R90 ;  /* 0x00000059587b7389 */ /* 0x000064000000005a */
[----:B01----:R-:W-:Y:S05]  /*98d0*/  ENDCOLLECTIVE ;  /* 0x000000000000791b */ /* 0x003fea0003800000 */
.L_x_1065:
[----:B------:R-:W-:Y:S02]  /*98e0*/  MOV R89, R46 ;  /* 0x0000002e00597202 */ /* 0x000fe40000000f00 */
[----:B------:R-:W-:-:S07]  /*98f0*/  MOV R49, R123 ;  /* 0x0000007b00317202 */ /* 0x000fce0000000f00 */
[----:B------:R-:W-:Y:S05]  /*9900*/  WARPSYNC.COLLECTIVE R91, `(.L_x_1066) ;  /* 0x000000005b087348 */ /* 0x000fea0003c00000 */
[----:B------:R0:W1:Y:S02]  /*9910*/  SHFL.IDX P0, R123, R88, R89, R90 ;  /* 0x00000059587b7389 */ /* 0x000064000000005a */
[----:B01----:R-:W-:Y:S05]  /*9920*/  ENDCOLLECTIVE ;  /* 0x000000000000791b */ /* 0x003fea0003800000 */
.L_x_1066:
[----:B------:R-:W-:Y:S02]  /*9930*/  MOV R89, R44 ;  /* 0x0000002c00597202 */ /* 0x000fe40000000f00 */
[----:B------:R-:W-:-:S07]  /*9940*/  MOV R47, R123 ;  /* 0x0000007b002f7202 */ /* 0x000fce0000000f00 */
[----:B------:R-:W-:Y:S05]  /*9950*/  WARPSYNC.COLLECTIVE R91, `(.L_x_1067) ;  /* 0x000000005b087348 */ /* 0x000fea0003c00000 */
[----:B------:R0:W1:Y:S02]  /*9960*/  SHFL.IDX P0, R123, R88, R89, R90 ;  /* 0x00000059587b7389 */ /* 0x000064000000005a */
[----:B01----:R-:W-:Y:S05]  /*9970*/  ENDCOLLECTIVE ;  /* 0x000000000000791b */ /* 0x003fea0003800000 */
.L_x_1067:
[----:B------:R-:W-:Y:S02]  /*9980*/  MOV R88, R43 ;  /* 0x0000002b00587202 */ /* 0x000fe40000000f00 */
[----:B------:R-:W-:Y:S02]  /*9990*/  MOV R89, R128 ;  /* 0x0000008000597202 */ /* 0x000fe40000000f00 */
[----:B------:R-:W-:-:S07]  /*99a0*/  MOV R45, R123 ;  /* 0x0000007b002d7202 */ /* 0x000fce0000000f00 */
[----:B------:R-:W-:Y:S05]  /*99b0*/  WARPSYNC.COLLECTIVE R91, `(.L_x_1068) ;  /* 0x000000005b087348 */ /* 0x000fea0003c00000 */
[----:B------:R0:W1:Y:S02]  /*99c0*/  SHFL.IDX P0, R123, R88, R89, R90 ;  /* 0x00000059587b7389 */ /* 0x000064000000005a */
[----:B01----:R-:W-:Y:S05]  /*99d0*/  ENDCOLLECTIVE ;  /* 0x000000000000791b */ /* 0x003fea0003800000 */
.L_x_1068:
[----:B------:R-:W-:Y:S02]  /*99e0*/  MOV R88, R33 ;  /* 0x0000002100587202 */ /* 0x000fe40000000f00 */
[----:B------:R-:W-:-:S07]  /*99f0*/  MOV R136, R123 ;  /* 0x0000007b00887202 */ /* 0x000fce0000000f00 */
[----:B------:R-:W-:Y:S05]  /*9a00*/  WARPSYNC.COLLECTIVE R91, `(.L_x_1069) ;  /* 0x000000005b087348 */ /* 0x000fea0003c00000 */
[----:B------:R0:W1:Y:S02]  /*9a10*/  SHFL.IDX P0, R123, R88, R89, R90 ;  /* 0x00000059587b7389 */ /* 0x000064000000005a */
[----:B01----:R-:W-:Y:S05]  /*9a20*/  ENDCOLLECTIVE ;  /* 0x000000000000791b */ /* 0x003fea0003800000 */
.L_x_1069:
        /* <DEDUP_REMOVED lines=8> */
.L_x_1070:
[----:B------:R-:W-:Y:S02]  /*9ab0*/  MOV R88, R12 ;  /* 0x0000000c00587202 */ /* 0x000fe40000000f00 */
[----:B------:R-:W-:-:S07]  /*9ac0*/  MOV R138, R123 ;  /* 0x0000007b008a7202 */ /* 0x000fce0000000f00 */
[----:B------:R-:W-:Y:S05]  /*9ad0*/  WARPSYNC.COLLECTIVE R91, `(.L_x_1071) ;  /* 0x000000005b087348 */ /* 0x000fea0003c00000 */
[----:B------:R0:W1:Y:S02]  /*9ae0*/  SHFL.IDX P0, R123, R88, R89, R90 ;  /* 0x00000059587b7389 */ /* 0x000064000000005a */
[----:B01----:R-:W-:Y:S05]  /*9af0*/  ENDCOLLECTIVE ;  /* 0x000000000000791b */ /* 0x003fea0003800000 */
.L_x_1071:
[-C--:B------:R-:W-:Y:S01]  /*9b00*/  FFMA R50, R126, R138.reuse, R51 ;  /* 0x0000008a7e327223 */ /* 0x080fe20000000033 */
[----:B------:R-:W-:Y:S01]  /*9b10*/  FFMA R51, R125, R138, R52 ;  /* 0x0000008a7d337223 */ /* 0x000fe20000000034 */
[----:B------:R-:W-:Y:S02]  /*9b20*/  MOV R88, R13 ;  /* 0x0000000d00587202 */ /* 0x000fe40000000f00 */
[----:B------:R-:W-:-:S07]  /*9b30*/  MOV R140, R123 ;  /* 0x0000007b008c7202 */ /* 0x000fce0000000f00 */
[----:B------:R-:W-:Y:S05]  /*9b40*/  WARPSYNC.COLLECTIVE R91, `(.L_x_1072) ;  /* 0x000000005b087348 */ /* 0x000fea0003c00000 */
[----:B------:R0:W1:Y:S02]  /*9b50*/  SHFL.IDX P0, R123, R88, R89, R90 ;  /* 0x00000059587b7389 */ /* 0x000064000000005a */
[----:B01----:R-:W-:Y:S05]  /*9b60*/  ENDCOLLECTIVE ;  /* 0x000000000000791b */ /* 0x003fea0003800000 */
.L_x_1072:
[-C--:B------:R-:W-:Y:S01]  /*9b70*/  FFMA R52, R126, R140.reuse, R53 ;  /* 0x0000008c7e347223 */ /* 0x080fe20000000035 */
[----:B------:R-:W-:Y:S01]  /*9b80*/  FFMA R53, R125, R140, R54 ;  /* 0x0000008c7d357223 */ /* 0x000fe20000000036 */
[----:B------:R-:W-:Y:S02]  /*9b90*/  MOV R88, R14 ;  /* 0x0000000e00587202 */ /* 0x000fe40000000f00 */
[----:B------:R-:W-:-:S07]  /*9ba0*/  MOV R142, R123 ;  /* 0x0000007b008e7202 */ /* 0x000fce0000000f00 */
[----:B------:R-:W-:Y:S05]  /*9bb0*/  WARPSYNC.COLLECTIVE R91, `(.L_x_1073) ;  /* 0x000000005b087348 */ /* 0x000fea0003c00000 */
[----:B------:R0:W1:Y:S02]  /*9bc0*/  SHFL.IDX P0, R123, R88, R89, R90 ;  /* 0x00000059587b7389 */ /* 0x000064000000005a */
[----:B01----:R-:W-:Y:S05]  /*9bd0*/  ENDCOLLECTIVE ;  /* 0x000000000000791b */ /* 0x003fea0003800000 */
.L_x_1073:
[-C--:B------:R-:W-:Y:S01]  /*9be0*/  FFMA R54, R126, R142.reuse, R55 ;  /* 0x0000008e7e367223 */ /* 0x080fe20000000037 */
[----:B------:R-:W-:Y:S01]  /*9bf0*/  FFMA R55, R125, R142, R56 ;  /* 0x0000008e7d377223 */ /* 0x000fe20000000038 */
[----:B------:R-:W-:Y:S02]  /*9c00*/  MOV R88, R15 ;  /* 0x0000000f00587202 */ /* 0x000fe40000000f00 */
[----:B------:R-:W-:-:S07]  /*9c10*/  MOV R144, R123 ;  /* 0x0000007b00907202 */ /* 0x000fce0000000f00 */
[----:B------:R-:W-:Y:S05]  /*9c20*/  WARPSYNC.COLLECTIVE R91, `(.L_x_1074) ;  /* 0x000000005b087348 */ /* 0x000fea0003c00000 */
[----:B------:R0:W1:Y:S02]  /*9c30*/  SHFL.IDX P0, R123, R88, R89, R90 ;  /* 0x00000059587b7389 */ /* 0x000064000000005a */
[----:B01----:R-:W-:Y:S05]  /*9c40*/  ENDCOLLECTIVE ;  /* 0x000000000000791b */ /* 0x003fea0003800000 */
.L_x_1074:
[-C--:B------:R-:W-:Y:S01]  /*9c50*/  FFMA R56, R126, R144.reuse, R57 ;  /* 0x000000907e387223 */ /* 0x080fe20000000039 */
[----:B------:R-:W-:Y:S01]  /*9c60*/  FFMA R57, R125, R144, R58 ;  /* 0x000000907d397223 */ /* 0x000fe2000000003a */
[----:B------:R-:W-:Y:S02]  /*9c70*/  MOV R88, R16 ;  /* 0x0000001000587202 */ /* 0x000fe40000000f00 */
[----:B------:R-:W-:-:S07]  /*9c80*/  MOV R146, R123 ;  /* 0x0000007b00927202 */ /* 0x000fce0000000f00 */
[----:B------:R-:W-:Y:S05]  /*9c90*/  WARPSYNC.COLLECTIVE R91, `(.L_x_1075) ;  /* 0x000000005b087348 */ /* 0x000fea0003c00000 */
[----:B------:R0:W1:Y:S02]  /*9ca0*/  SHFL.IDX P0, R123, R88, R89, R90 ;  /* 0x00000059587b7389 */ /* 0x000064000000005a */
[----:B01----:R-:W-:Y:S05]  /*9cb0*/  ENDCOLLECTIVE ;  /* 0x000000000000791b */ /* 0x003fea0003800000 */
.L_x_1075:
[-C--:B------:R-:W-:Y:S01]  /*9cc0*/  FFMA R58, R126, R146.reuse, R59 ;  /* 0x000000927e3a7223 */ /* 0x080fe2000000003b */
[----:B------:R-:W-:Y:S01]  /*9cd0*/  FFMA R59, R125, R146, R60 ;  /* 0x000000927d3b7223 */ /* 0x000fe2000000003c */
[----:B------:R-:W-:Y:S02]  /*9ce0*/  MOV R88, R17 ;  /* 0x0000001100587202 */ /* 0x000fe40000000f00 */
[----:B------:R-:W-:-:S07]  /*9cf0*/  MOV R148, R123 ;  /* 0x0000007b00947202 */ /* 0x000fce0000000f00 */
[----:B------:R-:W-:Y:S05]  /*9d00*/  WARPSYNC.COLLECTIVE R91, `(.L_x_1076) ;  /* 0x000000005b087348 */ /* 0x000fea0003c00000 */
[----:B------:R0:W1:Y:S02]  /*9d10*/  SHFL.IDX P0, R123, R88, R89, R90 ;  /* 0x00000059587b7389 */ /* 0x000064000000005a */
[----:B01----:R-:W-:Y:S05]  /*9d20*/  ENDCOLLECTIVE ;  /* 0x000000000000791b */ /* 0x003fea0003800000 */
.L_x_1076:
        /* <DEDUP_REMOVED lines=8> */
.L_x_1077:
[----:B------:R-:W-:Y:S02]  /*9db0*/  MOV R88, R19 ;  /* 0x0000001300587202 */ /* 0x000fe40000000f00 */
[----:B------:R-:W-:-:S07]  /*9dc0*/  MOV R10, R123 ;  /* 0x0000007b000a7202 */ /* 0x000fce0000000f00 */
[----:B------:R-:W-:Y:S05]  /*9dd0*/  WARPSYNC.COLLECTIVE R91, `(.L_x_1078) ;  /* 0x000000005b087348 */ /* 0x000fea0003c00000 */
[----:B------:R0:W1:Y:S02]  /*9de0*/  SHFL.IDX P0, R123, R88, R89, R90 ;  /* 0x00000059587b7389 */ /* 0x000064000000005a */
[----:B01----:R-:W-:Y:S05]  /*9df0*/  ENDCOLLECTIVE ;  /* 0x000000000000791b */ /* 0x003fea0003800000 */
.L_x_1078:
[-C--:B------:R-:W-:Y:S01]  /*9e00*/  FFMA R64, R126, R10.reuse, R65 ;  /* 0x0000000a7e407223 */ /* 0x080fe20000000041 */
[----:B------:R-:W-:Y:S01]  /*9e10*/  FFMA R65, R125, R10, R66 ;  /* 0x0000000a7d417223 */ /* 0x000fe20000000042 */
[----:B------:R-:W-:Y:S02]  /*9e20*/  MOV R88, R20 ;  /* 0x0000001400587202 */ /* 0x000fe40000000f00 */
[----:B------:R-:W-:-:S07]  /*9e30*/  MOV R136, R123 ;  /* 0x0000007b00887202 */ /* 0x000fce0000000f00 */
[----:B------:R-:W-:Y:S05]  /*9e40*/  WARPSYNC.COLLECTIVE R91, `(.L_x_1079) ;  /* 0x000000005b087348 */ /* 0x000fea0003c00000 */
[----:B------:R0:W1:Y:S02]  /*9e50*/  SHFL.IDX P0, R123, R88, R89, R90 ;  /* 0x00000059587b7389 */ /* 0x000064000000005a */
[----:B01----:R-:W-:Y:S05]  /*9e60*/  ENDCOLLECTIVE ;  /* 0x000000000000791b */ /* 0x003fea0003800000 */
.L_x_1079:
[-C--:B------:R-:W-:Y:S01]  /*9e70*/  FFMA R66, R126, R136.reuse, R67 ;  /* 0x000000887e427223 */ /* 0x080fe20000000043 */
[----:B------:R-:W-:Y:S01]  /*9e80*/  FFMA R67, R125, R136, R68 ;  /* 0x000000887d437223 */ /* 0x000fe20000000044 */
[----:B------:R-:W-:Y:S02]  /*9e90*/  MOV R88, R21 ;  /* 0x0000001500587202 */ /* 0x000fe40000000f00 */
[----:B------:R-:W-:-:S07]  /*9ea0*/  MOV R138, R123 ;  /* 0x0000007b008a7202 */ /* 0x000fce0000000f00 */
[----:B------:R-:W-:Y:S05]  /*9eb0*/  WARPSYNC.COLLECTIVE R91, `(.L_x_1080) ;  /* 0x000000005b087348 */ /* 0x000fea0003c00000 */
[----:B------:R0:W1:Y:S02]  /*9ec0*/  SHFL.IDX P0, R123, R88, R89, R90 ;  /* 0x00000059587b7389 */ /* 0x000064000000005a */
[----:B01----:R-:W-:Y:S05]  /*9ed0*/  ENDCOLLECTIVE ;  /* 0x000000000000791b */ /* 0x003fea0003800000 */
.L_x_1080:
[-C--:B------:R-:W-:Y:S01]  /*9ee0*/  FFMA R68, R126, R138.reuse, R69 ;  /* 0x0000008a7e447223 */ /* 0x080fe20000000045 */
[----:B------:R-:W-:Y:S01]  /*9ef0*/  FFMA R69, R125, R138, R70 ;  /* 0x0000008a7d457223 */ /* 0x000fe20000000046 */
[----:B------:R-:W-:Y:S02]  /*9f00*/  MOV R88, R22 ;  /* 0x0000001600587202 */ /* 0x000fe40000000f00 */
[----:B------:R-:W-:-:S07]  /*9f10*/  MOV R140, R123 ;  /* 0x0000007b008c7202 */ /* 0x000fce0000000f00 */
[----:B------:R-:W-:Y:S05]  /*9f20*/  WARPSYNC.COLLECTIVE R91, `(.L_x_1081) ;  /* 0x000000005b087348 */ /* 0x000fea0003c00000 */
[----:B------:R0:W1:Y:S02]  /*9f30*/  SHFL.IDX P0, R123, R88, R89, R90 ;  /* 0x00000059587b7389 */ /* 0x000064000000005a */
[----:B01----:R-:W-:Y:S05]  /*9f40*/  ENDCOLLECTIVE ;  /* 0x000000000000791b */ /* 0x003fea0003800000 */
.L_x_1081:
[-C--:B------:R-:W-:Y:S01]  /*9f50*/  FFMA R70, R126, R140.reuse, R71 ;  /* 0x0000008c7e467223 */ /* 0x080fe20000000047 */
[----:B------:R-:W-:Y:S01]  /*9f60*/  FFMA R71, R125, R140, R72 ;  /* 0x0000008c7d477223 */ /* 0x000fe20000000048 */
[----:B------:R-:W-:Y:S02]  /*9f70*/  MOV R88, R23 ;  /* 0x0000001700587202 */ /* 0x000fe40000000f00 */
[----:B------:R-:W-:-:S07]  /*9f80*/  MOV R142, R123 ;  /* 0x0000007b008e7202 */ /* 0x000fce0000000f00 */
[----:B------:R-:W-:Y:S05]  /*9f90*/  WARPSYNC.COLLECTIVE R91, `(.L_x_1082) ;  /* 0x000000005b087348 */ /* 0x000fea0003c00000 */
[----:B------:R0:W1:Y:S02]  /*9fa0*/  SHFL.IDX P0, R123, R88, R89, R90 ;  /* 0x00000059587b7389 */ /* 0x000064000000005a */
[----:B01----:R-:W-:Y:S05]  /*9fb0*/  ENDCOLLECTIVE ;  /* 0x000000000000791b */ /* 0x003fea0003800000 */
.L_x_1082:
[-C--:B------:R-:W-:Y:S01]  /*9fc0*/  FFMA R72, R126, R142.reuse, R73 ;  /* 0x0000008e7e487223 */ /* 0x080fe20000000049 */
[----:B------:R-:W-:Y:S01]  /*9fd0*/  FFMA R73, R125, R142, R74 ;  /* 0x0000008e7d497223 */ /* 0x000fe2000000004a */
[----:B------:R-:W-:Y:S02]  /*9fe0*/  MOV R88, R24 ;  /* 0x0000001800587202 */ /* 0x000fe40000000f00 */
[----:B------:R-:W-:-:S07]  /*9ff0*/  MOV R144, R123 ;  /* 0x0000007b00907202 */ /* 0x000fce0000000f00 */
[----:B------:R-:W-:Y:S05]  /*a000*/  WARPSYNC.COLLECTIVE R91, `(.L_x_1083) ;  /* 0x000000005b087348 */ /* 0x000fea0003c00000 */
[----:B------:R0:W1:Y:S02]  /*a010*/  SHFL.IDX P0, R123, R88, R89, R90 ;  /* 0x00000059587b7389 */ /* 0x000064000000005a */
[----:B01----:R-:W-:Y:S05]  /*a020*/  ENDCOLLECTIVE ;  /* 0x000000000000791b */ /* 0x003fea0003800000 */
.L_x_1083:
[-C--:B------:R-:W-:Y:S01]  /*a030*/  FFMA R74, R126, R144.reuse, R75 ;  /* 0x000000907e4a7223 */ /* 0x080fe2000000004b */
[----:B------:R-:W-:Y:S01]  /*a040*/  FFMA R75, R125, R144, R92 ;  /* 0x000000907d4b7223 */ /* 0x000fe2000000005c */
[----:B------:R-:W-:Y:S02]  /*a050*/  MOV R88, R25 ;  /* 0x0000001900587202 */ /* 0x000fe40000000f00 */
[----:B------:R-:W-:-:S07]  /*a060*/  MOV R146, R123 ;  /* 0x0000007b00927202 */ /* 0x000fce0000000f00 */
[----:B------:R-:W-:Y:S05]  /*a070*/  WARPSYNC.COLLECTIVE R91, `(.L_x_1084) ;  /* 0x000000005b087348 */ /* 0x000fea0003c00000 */
[----:B------:R0:W1:Y:S02]  /*a080*/  SHFL.IDX P0, R123, R88, R89, R90 ;  /* 0x00000059587b7389 */ /* 0x000064000000005a */
[----:B01----:R-:W-:Y:S05]  /*a090*/  ENDCOLLECTIVE ;  /* 0x000000000000791b */ /* 0x003fea0003800000 */
.L_x_1084:
        /* <DEDUP_REMOVED lines=8> */
.L_x_1085:
[----:B------:R-:W-:Y:S02]  /*a120*/  MOV R88, R28 ;  /* 0x0000001c00587202 */ /* 0x000fe40000000f00 */
[----:B------:R-:W-:-:S07]  /*a130*/  MOV R10, R123 ;  /* 0x0000007b000a7202 */ /* 0x000fce0000000f00 */
[----:B------:R-:W-:Y:S05]  /*a140*/  WARPSYNC.COLLECTIVE R91, `(.L_x_1086) ;  /* 0x000000005b087348 */ /* 0x000fea0003c00000 */
[----:B------:R0:W1:Y:S02]  /*a150*/  SHFL.IDX P0, R123, R88, R89, R90 ;  /* 0x00000059587b7389 */ /* 0x000064000000005a */
[----:B01----:R-:W-:Y:S05]  /*a160*/  ENDCOLLECTIVE ;  /* 0x000000000000791b */ /* 0x003fea0003800000 */
.L_x_1086:
[-C--:B------:R-:W-:Y:S01]  /*a170*/  FFMA R96, R126, R10.reuse, R97 ;  /* 0x0000000a7e607223 */ /* 0x080fe20000000061 */
[----:B------:R-:W-:Y:S01]  /*a180*/  FFMA R97, R125, R10, R98 ;  /* 0x0000000a7d617223 */ /* 0x000fe20000000062 */
[----:B------:R-:W-:Y:S02]  /*a190*/  MOV R88, R29 ;  /* 0x0000001d00587202 */ /* 0x000fe40000000f00 */
[----:B------:R-:W-:-:S07]  /*a1a0*/  MOV R136, R123 ;  /* 0x0000007b00887202 */ /* 0x000fce0000000f00 */
[----:B------:R-:W-:Y:S05]  /*a1b0*/  WARPSYNC.COLLECTIVE R91, `(.L_x_1087) ;  /* 0x000000005b087348 */ /* 0x000fea0003c00000 */
[----:B------:R0:W1:Y:S02]  /*a1c0*/  SHFL.IDX P0, R123, R88, R89, R90 ;  /* 0x00000059587b7389 */ /* 0x000064000000005a */
[----:B01----:R-:W-:Y:S05]  /*a1d0*/  ENDCOLLECTIVE ;  /* 0x000000000000791b */ /* 0x003fea0003800000 */
.L_x_1087:
[-C--:B------:R-:W-:Y:S01]  /*a1e0*/  FFMA R98, R126, R136.reuse, R99 ;  /* 0x000000887e627223 */ /* 0x080fe20000000063 */
[----:B------:R-:W-:Y:S01]  /*a1f0*/  FFMA R99, R125, R136, R100 ;  /* 0x000000887d637223 */ /* 0x000fe20000000064 */
[----:B------:R-:W-:Y:S02]  /*a200*/  MOV R88, R30 ;  /* 0x0000001e00587202 */ /* 0x000fe40000000f00 */
[----:B------:R-:W-:-:S07]  /*a210*/  MOV R138, R123 ;  /* 0x0000007b008a7202 */ /* 0x000fce0000000f00 */
[----:B------:R-:W-:Y:S05]  /*a220*/  WARPSYNC.COLLECTIVE R91, `(.L_x_1088) ;  /* 0x000000005b087348 */ /* 0x000fea0003c00000 */
[----:B------:R0:W1:Y:S02]  /*a230*/  SHFL.IDX P0, R123, R88, R89, R90 ;  /* 0x00000059587b7389 */ /* 0x000064000000005a */
[----:B01----:R-:W-:Y:S05]  /*a240*/  ENDCOLLECTIVE ;  /* 0x000000000000791b */ /* 0x003fea0003800000 */
.L_x_1088:
[-C--:B------:R-:W-:Y:S01]  /*a250*/  FFMA R100, R126, R138.reuse, R101 ;  /* 0x0000008a7e647223 */ /* 0x080fe20000000065 */
[----:B------:R-:W-:Y:S01]  /*a260*/  FFMA R101, R125, R138, R102 ;  /* 0x0000008a7d657223 */ /* 0x000fe20000000066 */
[----:B------:R-:W-:Y:S02]  /*a270*/  MOV R88, R31 ;  /* 0x0000001f00587202 */ /* 0x000fe40000000f00 */
[----:B------:R-:W-:-:S07]  /*a280*/  MOV R140, R123 ;  /* 0x0000007b008c7202 */ /* 0x000fce0000000f00 */
[----:B------:R-:W-:Y:S05]  /*a290*/  WARPSYNC.COLLECTIVE R91, `(.L_x_1089) ;  /* 0x000000005b087348 */ /* 0x000fea0003c00000 */
[----:B------:R0:W1:Y:S02]  /*a2a0*/  SHFL.IDX P0, R123, R88, R89, R90 ;  /* 0x00000059587b7389 */ /* 0x000064000000005a */
[----:B01----:R-:W-:Y:S05]  /*a2b0*/  ENDCOLLECTIVE ;  /* 0x000000000000791b */ /* 0x003fea0003800000 */
.L_x_1089:
[-C--:B------:R-:W-:Y:S01]  /*a2c0*/  FFMA R102, R126, R140.reuse, R103 ;  /* 0x0000008c7e667223 */ /* 0x080fe20000000067 */
[----:B------:R-:W-:Y:S01]  /*a2d0*/  FFMA R103, R125, R140, R104 ;  /* 0x0000008c7d677223 */ /* 0x000fe20000000068 */
[----:B------:R-:W-:Y:S02]  /*a2e0*/  MOV R88, R32 ;  /* 0x0000002000587202 */ /* 0x000fe40000000f00 */
[----:B------:R-:W-:-:S07]  /*a2f0*/  MOV R142, R123 ;  /* 0x0000007b008e7202 */ /* 0x000fce0000000f00 */
[----:B------:R-:W-:Y:S05]  /*a300*/  WARPSYNC.COLLECTIVE R91, `(.L_x_1090) ;  /* 0x000000005b087348 */ /* 0x000fea0003c00000 */
[----:B------:R0:W1:Y:S02]  /*a310*/  SHFL.IDX P0, R123, R88, R89, R90 ;  /* 0x00000059587b7389 */ /* 0x000064000000005a */
[----:B01----:R-:W-:Y:S05]  /*a320*/  ENDCOLLECTIVE ;  /* 0x000000000000791b */ /* 0x003fea0003800000 */
.L_x_1090:
[-C--:B------:R-:W-:Y:S01]  /*a330*/  FFMA R104, R126, R142.reuse, R105 ;  /* 0x0000008e7e687223 */ /* 0x080fe20000000069 */
[----:B------:R-:W-:Y:S01]  /*a340*/  FFMA R105, R125, R142, R106 ;  /* 0x0000008e7d697223 */ /* 0x000fe2000000006a */
[----:B------:R-:W-:Y:S02]  /*a350*/  MOV R88, R34 ;  /* 0x0000002200587202 */ /* 0x000fe40000000f00 */
[----:B------:R-:W-:-:S07]  /*a360*/  MOV R144, R123 ;  /* 0x0000007b00907202 */ /* 0x000fce0000000f00 */
[----:B------:R-:W-:Y:S05]  /*a370*/  WARPSYNC.COLLECTIVE R91, `(.L_x_1091) ;  /* 0x000000005b087348 */ /* 0x000fea0003c00000 */
[----:B------:R0:W1:Y:S02]  /*a380*/  SHFL.IDX P0, R123, R88, R89, R90 ;  /* 0x00000059587b7389 */ /* 0x000064000000005a */
[----:B01----:R-:W-:Y:S05]  /*a390*/  ENDCOLLECTIVE ;  /* 0x000000000000791b */ /* 0x003fea0003800000 */
.L_x_1091:
[-C--:B------:R-:W-:Y:S01]  /*a3a0*/  FFMA R106, R126, R144.reuse, R107 ;  /* 0x000000907e6a7223 */ /* 0x080fe2000000006b */
[----:B------:R-:W-:Y:S01]  /*a3b0*/  FFMA R107, R125, R144, R108 ;  /* 0x000000907d6b7223 */ /* 0x000fe2000000006c */
[----:B------:R-:W-:Y:S02]  /*a3c0*/  MOV R88, R35 ;  /* 0x0000002300587202 */ /* 0x000fe40000000f00 */
[----:B------:R-:W-:-:S07]  /*a3d0*/  MOV R146, R123 ;  /* 0x0000007b00927202 */ /* 0x000fce0000000f00 */
[----:B------:R-:W-:Y:S05]  /*a3e0*/  WARPSYNC.COLLECTIVE R91, `(.L_x_1092) ;  /* 0x000000005b087348 */ /* 0x000fea0003c00000 */
[----:B------:R0:W1:Y:S02]  /*a3f0*/  SHFL.IDX P0, R123, R88, R89, R90 ;  /* 0x00000059587b7389 */ /* 0x000064000000005a */
[----:B01----:R-:W-:Y:S05]  /*a400*/  ENDCOLLECTIVE ;  /* 0x000000000000791b */ /* 0x003fea0003800000 */
.L_x_1092:
        /* <DEDUP_REMOVED lines=8> */
.L_x_1093:
[----:B------:R-:W-:Y:S02]  /*a490*/  MOV R88, R37 ;  /* 0x0000002500587202 */ /* 0x000fe40000000f00 */
[----:B------:R-:W-:-:S07]  /*a4a0*/  MOV R10, R123 ;  /* 0x0000007b000a7202 */ /* 0x000fce0000000f00 */
[----:B------:R-:W-:Y:S05]  /*a4b0*/  WARPSYNC.COLLECTIVE R91, `(.L_x_1094) ;  /* 0x000000005b087348 */ /* 0x000fea0003c00000 */
[----:B------:R0:W1:Y:S02]  /*a4c0*/  SHFL.IDX P0, R123, R88, R89, R90 ;  /* 0x00000059587b7389 */ /* 0x000064000000005a */
[----:B01----:R-:W-:Y:S05]  /*a4d0*/  ENDCOLLECTIVE ;  /* 0x000000000000791b */ /* 0x003fea0003800000 */
.L_x_1094:
        /* <DEDUP_REMOVED lines=10> */
.L_x_1095:
[-C--:B------:R-:W-:Y:S01]  /*a580*/  FFMA R114, R126, R136.reuse, R115 ;  /* 0x000000887e727223 */ /* 0x080fe20000000073 */
[----:B------:R-:W-:Y:S01]  /*a590*/  FFMA R115, R125, R136, R116 ;  /* 0x000000887d737223 */ /* 0x000fe20000000074 */
[----:B------:R-:W-:Y:S02]  /*a5a0*/  MOV R88, R39 ;  /* 0x0000002700587202 */ /* 0x000fe40000000f00 */
[----:B------:R-:W-:-:S07]  /*a5b0*/  MOV R138, R123 ;  /* 0x0000007b008a7202 */ /* 0x000fce0000000f00 */
[----:B------:R-:W-:Y:S05]  /*a5c0*/  WARPSYNC.COLLECTIVE R91, `(.L_x_1096) ;  /* 0x000000005b087348 */ /* 0x000fea0003c00000 */
[----:B------:R0:W1:Y:S02]  /*a5d0*/  SHFL.IDX P0, R123, R88, R89, R90 ;  /* 0x00000059587b7389 */ /* 0x000064000000005a */
[----:B01----:R-:W-:Y:S05]  /*a5e0*/  ENDCOLLECTIVE ;  /* 0x000000000000791b */ /* 0x003fea0003800000 */
.L_x_1096:
[-C--:B------:R-:W-:Y:S01]  /*a5f0*/  FFMA R116, R126, R138.reuse, R117 ;  /* 0x0000008a7e747223 */ /* 0x080fe20000000075 */
[----:B------:R-:W-:Y:S01]  /*a600*/  FFMA R117, R125, R138, R118 ;  /* 0x0000008a7d757223 */ /* 0x000fe20000000076 */
[----:B------:R-:W-:Y:S02]  /*a610*/  MOV R88, R40 ;  /* 0x0000002800587202 */ /* 0x000fe40000000f00 */
[----:B------:R-:W-:-:S07]  /*a620*/  MOV R140, R123 ;  /* 0x0000007b008c7202 */ /* 0x000fce0000000f00 */
[----:B------:R-:W-:Y:S05]  /*a630*/  WARPSYNC.COLLECTIVE R91, `(.L_x_1097) ;  /* 0x000000005b087348 */ /* 0x000fea0003c00000 */
[----:B------:R0:W1:Y:S02]  /*a640*/  SHFL.IDX P0, R123, R88, R89, R90 ;  /* 0x00000059587b7389 */ /* 0x000064000000005a */
[----:B01----:R-:W-:Y:S05]  /*a650*/  ENDCOLLECTIVE ;  /* 0x000000000000791b */ /* 0x003fea0003800000 */
.L_x_1097:
[-C--:B------:R-:W-:Y:S01]  /*a660*/  FFMA R118, R126, R140.reuse, R119 ;  /* 0x0000008c7e767223 */ /* 0x080fe20000000077 */
[----:B------:R-:W-:Y:S01]  /*a670*/  FFMA R119, R125, R140, R120 ;  /* 0x0000008c7d777223 */ /* 0x000fe20000000078 */
[----:B------:R-:W-:Y:S02]  /*a680*/  MOV R88, R41 ;  /* 0x0000002900587202 */ /* 0x000fe40000000f00 */
[----:B------:R-:W-:-:S07]  /*a690*/  MOV R142, R123 ;  /* 0x0000007b008e7202 */ /* 0x000fce0000000f00 */
[----:B------:R-:W-:Y:S05]  /*a6a0*/  WARPSYNC.COLLECTIVE R91, `(.L_x_1098) ;  /* 0x000000005b087348 */ /* 0x000fea0003c00000 */
[----:B------:R0:W1:Y:S02]  /*a6b0*/  SHFL.IDX P0, R123, R88, R89, R90 ;  /* 0x00000059587b7389 */ /* 0x000064000000005a */
[----:B01----:R-:W-:Y:S05]  /*a6c0*/  ENDCOLLECTIVE ;  /* 0x000000000000791b */ /* 0x003fea0003800000 */
.L_x_1098:
[-C--:B------:R-:W-:Y:S01]  /*a6d0*/  FFMA R120, R126, R142.reuse, R121 ;  /* 0x0000008e7e787223 */ /* 0x080fe20000000079 */
[----:B------:R-:W-:Y:S01]  /*a6e0*/  FFMA R87, R125, R142, R87 ;  /* 0x0000008e7d577223 */ /* 0x000fe20000000057 */
[----:B------:R-:W-:Y:S02]  /*a6f0*/  MOV R88, R42 ;  /* 0x0000002a00587202 */ /* 0x000fe40000000f00 */
[----:B------:R-:W-:-:S07]  /*a700*/  MOV R131, R123 ;  /* 0x0000007b00837202 */ /* 0x000fce0000000f00 */
[----:B------:R-:W-:Y:S05]  /*a710*/  WARPSYNC.COLLECTIVE R91, `(.L_x_1099) ;  /* 0x000000005b087348 */ /* 0x000fea0003c00000 */
[----:B------:R0:W1:Y:S02]  /*a720*/  SHFL.IDX P0, R123, R88, R89, R90 ;  /* 0x00000059587b7389 */ /* 0x000064000000005a */
[----:B01----:R-:W-:Y:S05]  /*a730*/  ENDCOLLECTIVE ;  /* 0x000000000000791b */ /* 0x003fea0003800000 */
.L_x_1099:
        /* <DEDUP_REMOVED lines=8> */
.L_x_1100:
        /* <DEDUP_REMOVED lines=8> */
.L_x_1101:
[----:B------:R-:W-:Y:S02]  /*a840*/  MOV R88, R27 ;  /* 0x0000001b00587202 */ /* 0x000fe40000000f00 */
[----:B------:R-:W-:-:S07]  /*a850*/  MOV R0, R123 ;  /* 0x0000007b00007202 */ /* 0x000fce0000000f00 */
[----:B------:R-:W-:Y:S05]  /*a860*/  WARPSYNC.COLLECTIVE R91, `(.L_x_1102) ;  /* 0x000000005b087348 */ /* 0x000fea0003c00000 */
[----:B------:R0:W1:Y:S02]  /*a870*/  SHFL.IDX P0, R123, R88, R89, R90 ;  /* 0x00000059587b7389 */ /* 0x000064000000005a */
[----:B01----:R-:W-:Y:S05]  /*a880*/  ENDCOLLECTIVE ;  /* 0x000000000000791b */ /* 0x003fea0003800000 */
.L_x_1102:
[----:B------:R-:W-:Y:S02]  /*a890*/  MOV R88, R12 ;  /* 0x0000000c00587202 */ /* 0x000fe40000000f00 */
[----:B------:R-:W-:-:S07]  /*a8a0*/  MOV R11, R123 ;  /* 0x0000007b000b7202 */ /* 0x000fce0000000f00 */
[----:B------:R-:W-:Y:S05]  /*a8b0*/  WARPSYNC.COLLECTIVE R91, `(.L_x_1103) ;  /* 0x000000005b087348 */ /* 0x000fea0003c00000 */
[----:B------:R0:W1:Y:S02]  /*a8c0*/  SHFL.IDX P0, R123, R88, R89, R90 ;  /* 0x00000059587b7389 */ /* 0x000064000000005a */
[----:B01----:R-:W-:Y:S05]  /*a8d0*/  ENDCOLLECTIVE ;  /* 0x000000000000791b */ /* 0x003fea0003800000 */
.L_x_1103:
[----:B------:R-:W-:Y:S02]  /*a8e0*/  MOV R88, R13 ;  /* 0x0000000d00587202 */ /* 0x000fe40000000f00 */
[----:B------:R-:W-:-:S07]  /*a8f0*/  MOV R131, R123 ;  /* 0x0000007b00837202 */ /* 0x000fce0000000f00 */
[----:B------:R-:W-:Y:S05]  /*a900*/  WARPSYNC.COLLECTIVE R91, `(.L_x_1104) ;  /* 0x000000005b087348 */ /* 0x000fea0003c00000 */
[----:B------:R0:W1:Y:S02]  /*a910*/  SHFL.IDX P0, R123, R88, R89, R90 ;  /* 0x00000059587b7389 */ /* 0x000064000000005a */
[----:B01----:R-:W-:Y:S05]  /*a920*/  ENDCOLLECTIVE ;  /* 0x000000000000791b */ /* 0x003fea0003800000 */
.L_x_1104:
[----:B------:R-:W-:Y:S02]  /*a930*/  MOV R88, R14 ;  /* 0x0000000e00587202 */ /* 0x000fe40000000f00 */
[----:B------:R-:W-:-:S07]  /*a940*/  MOV R133, R123 ;  /* 0x0000007b00857202 */ /* 0x000fce0000000f00 */
[----:B------:R-:W-:Y:S05]  /*a950*/  WARPSYNC.COLLECTIVE R91, `(.L_x_1105) ;  /* 0x000000005b087348 */ /* 0x000fea0003c00000 */
[----:B------:R0:W1:Y:S02]  /*a960*/  SHFL.IDX P0, R123, R88, R89, R90 ;  /* 0x00000059587b7389 */ /* 0x000064000000005a */
[----:B01----:R-:W-:Y:S05]  /*a970*/  ENDCOLLECTIVE ;  /* 0x000000000000791b */ /* 0x003fea0003800000 */
.L_x_1105:
[----:B------:R-:W-:Y:S02]  /*a980*/  MOV R88, R15 ;  /* 0x0000000f00587202 */ /* 0x000fe40000000f00 */
[----:B------:R-:W-:-:S07]  /*a990*/  MOV R135, R123 ;  /* 0x0000007b00877202 */ /* 0x000fce0000000f00 */
[----:B------:R-:W-:Y:S05]  /*a9a0*/  WARPSYNC.COLLECTIVE R91, `(.L_x_1106) ;  /* 0x000000005b087348 */ /* 0x000fea0003c00000 */
[----:B------:R0:W1:Y:S02]  /*a9b0*/  SHFL.IDX P0, R123, R88, R89, R90 ;  /* 0x00000059587b7389 */ /* 0x000064000000005a */
[----:B01----:R-:W-:Y:S05]  /*a9c0*/  ENDCOLLECTIVE ;  /* 0x000000000000791b */ /* 0x003fea0003800000 */
.L_x_1106:
[----:B------:R-:W-:Y:S02]  /*a9d0*/  MOV R88, R16 ;  /* 0x0000001000587202 */ /* 0x000fe40000000f00 */
[----:B------:R-:W-:-:S07]  /*a9e0*/  MOV R137, R123 ;  /* 0x0000007b00897202 */ /* 0x000fce0000000f00 */
[----:B------:R-:W-:Y:S05]  /*a9f0*/  WARPSYNC.COLLECTIVE R91, `(.L_x_1107) ;  /* 0x000000005b087348 */ /* 0x000fea0003c00000 */
[----:B------:R0:W1:Y:S02]  /*aa00*/  SHFL.IDX P0, R123, R88, R89, R90 ;  /* 0x00000059587b7389 */ /* 0x000064000000005a */
[----:B01----:R-:W-:Y:S05]  /*aa10*/  ENDCOLLECTIVE ;  /* 0x000000000000791b */ /* 0x003fea0003800000 */
.L_x_1107:
[----:B------:R-:W-:Y:S02]  /*aa20*/  MOV R88, R17 ;  /* 0x0000001100587202 */ /* 0x000fe40000000f00 */
[----:B------:R-:W-:-:S07]  /*aa30*/  MOV R139, R123 ;  /* 0x0000007b008b7202 */ /* 0x000fce0000000f00 */
[----:B------:R-:W-:Y:S05]  /*aa40*/  WARPSYNC.COLLECTIVE R91, `(.L_x_1108) ;  /* 0x000000005b087348 */ /* 0x000fea0003c00000 */
[----:B------:R0:W1:Y:S02]  /*aa50*/  SHFL.IDX P0, R123, R88, R89, R90 ;  /* 0x00000059587b7389 */ /* 0x000064000000005a */
[----:B01----:R-:W-:Y:S05]  /*aa60*/  ENDCOLLECTIVE ;  /* 0x000000000000791b */ /* 0x003fea0003800000 */
.L_x_1108:
[----:B------:R-:W-:Y:S02]  /*aa70*/  MOV R88, R18 ;  /* 0x0000001200587202 */ /* 0x000fe40000000f00 */
[----:B------:R-:W-:-:S07]  /*aa80*/  MOV R10, R123 ;  /* 0x0000007b000a7202 */ /* 0x000fce0000000f00 */
[----:B------:R-:W-:Y:S05]  /*aa90*/  WARPSYNC.COLLECTIVE R91, `(.L_x_1109) ;  /* 0x000000005b087348 */ /* 0x000fea0003c00000 */
[----:B------:R0:W1:Y:S02]  /*aaa0*/  SHFL.IDX P0, R123, R88, R89, R90 ;  /* 0x00000059587b7389 */ /* 0x000064000000005a */
[----:B01----:R-:W-:Y:S05]  /*aab0*/  ENDCOLLECTIVE ;  /* 0x000000000000791b */ /* 0x003fea0003800000 */
.L_x_1109:
[----:B------:R-:W-:Y:S01]  /*aac0*/  MOV R88, R19 ;  /* 0x0000001300587202 */ /* 0x000fe20000000f00 */
[-C--:B------:R-:W-:Y:S01]  /*aad0*/  FFMA R64, R129, R123.reuse, R64 ;  /* 0x0000007b81407223 */ /* 0x080fe20000000040 */
[----:B------:R-:W-:-:S07]  /*aae0*/  FFMA R65, R134, R123, R65 ;  /* 0x0000007b86417223 */ /* 0x000fce0000000041 */
[----:B------:R-:W-:Y:S05]  /*aaf0*/  WARPSYNC.COLLECTIVE R91, `(.L_x_1110) ;  /* 0x000000005b087348 */ /* 0x000fea0003c00000 */
[----:B------:R0:W1:Y:S02]  /*ab00*/  SHFL.IDX P0, R123, R88, R89, R90 ;  /* 0x00000059587b7389 */ /* 0x000064000000005a */
[----:B01----:R-:W-:Y:S05]  /*ab10*/  ENDCOLLECTIVE ;  /* 0x000000000000791b */ /* 0x003fea0003800000 */
.L_x_1110:
[-C--:B------:R-:W-:Y:S01]  /*ab20*/  FFMA R50, R129, R11.reuse, R50 ;  /* 0x0000000b81327223 */ /* 0x080fe20000000032 */
[----:B------:R-:W-:Y:S01]  /*ab30*/  FFMA R51, R134, R11, R51 ;  /* 0x0000000b86337223 */ /* 0x000fe20000000033 */
[----:B------:R-:W-:Y:S02]  /*ab40*/  MOV R88, R20 ;  /* 0x0000001400587202 */ /* 0x000fe40000000f00 */
[----:B------:R-:W-:-:S07]  /*ab50*/  MOV R11, R123 ;  /* 0x0000007b000b7202 */ /* 0x000fce0000000f00 */
[----:B------:R-:W-:Y:S05]  /*ab60*/  WARPSYNC.COLLECTIVE R91, `(.L_x_1111) ;  /* 0x000000005b087348 */ /* 0x000fea0003c00000 */
[----:B------:R0:W1:Y:S02]  /*ab70*/  SHFL.IDX P0, R123, R88, R89, R90 ;  /* 0x00000059587b7389 */ /* 0x000064000000005a */
[----:B01----:R-:W-:Y:S05]  /*ab80*/  ENDCOLLECTIVE ;  /* 0x000000000000791b */ /* 0x003fea0003800000 */
.L_x_1111:
[-C--:B------:R-:W-:Y:S01]  /*ab90*/  FFMA R52, R129, R131.reuse, R52 ;  /* 0x0000008381347223 */ /* 0x080fe20000000034 */
[----:B------:R-:W-:Y:S01]  /*aba0*/  FFMA R53, R134, R131, R53 ;  /* 0x0000008386357223 */ /* 0x000fe20000000035 */
[----:B------:R-:W-:Y:S02]  /*abb0*/  MOV R88, R21 ;  /* 0x0000001500587202 */ /* 0x000fe40000000f00 */
[----:B------:R-:W-:-:S07]  /*abc0*/  MOV R131, R123 ;  /* 0x0000007b00837202 */ /* 0x000fce0000000f00 */
[----:B------:R-:W-:Y:S05]  /*abd0*/  WARPSYNC.COLLECTIVE R91, `(.L_x_1112) ;  /* 0x000000005b087348 */ /* 0x000fea0003c00000 */
[----:B------:R0:W1:Y:S02]  /*abe0*/  SHFL.IDX P0, R123, R88, R89, R90 ;  /* 0x00000059587b7389 */ /* 0x000064000000005a */
[----:B01----:R-:W-:Y:S05]  /*abf0*/  ENDCOLLECTIVE ;  /* 0x000000000000791b */ /* 0x003fea0003800000 */
.L_x_1112:
[-C--:B------:R-:W-:Y:S01]  /*ac00*/  FFMA R54, R129, R133.reuse, R54 ;  /* 0x0000008581367223 */ /* 0x080fe20000000036 */
[----:B------:R-:W-:Y:S01]  /*ac10*/  FFMA R55, R134, R133, R55 ;  /* 0x0000008586377223 */ /* 0x000fe20000000037 */
[----:B------:R-:W-:Y:S02]  /*ac20*/  MOV R88, R22 ;  /* 0x0000001600587202 */ /* 0x000fe40000000f00 */
[----:B------:R-:W-:-:S07]  /*ac30*/  MOV R133, R123 ;  /* 0x0000007b00857202 */ /* 0x000fce0000000f00 */
[----:B------:R-:W-:Y:S05]  /*ac40*/  WARPSYNC.COLLECTIVE R91, `(.L_x_1113) ;  /* 0x000000005b087348 */ /* 0x000fea0003c00000 */
[----:B------:R0:W1:Y:S02]  /*ac50*/  SHFL.IDX P0, R123, R88, R89, R90 ;  /* 0x00000059587b7389 */ /* 0x000064000000005a */
[----:B01----:R-:W-:Y:S05]  /*ac60*/  ENDCOLLECTIVE ;  /* 0x000000000000791b */ /* 0x003fea0003800000 */
.L_x_1113:
[-C--:B------:R-:W-:Y:S01]  /*ac70*/  FFMA R56, R129, R135.reuse, R56 ;  /* 0x0000008781387223 */ /* 0x080fe20000000038 */
[----:B------:R-:W-:Y:S01]  /*ac80*/  FFMA R57, R134, R135, R57 ;  /* 0x0000008786397223 */ /* 0x000fe20000000039 */
[----:B------:R-:W-:Y:S02]  /*ac90*/  MOV R88, R23 ;  /* 0x0000001700587202 */ /* 0x000fe40000000f00 */
[----:B------:R-:W-:-:S07]  /*aca0*/  MOV R135, R123 ;  /* 0x0000007b00877202 */ /* 0x000fce0000000f00 */
[----:B------:R-:W-:Y:S05]  /*acb0*/  WARPSYNC.COLLECTIVE R91, `(.L_x_1114) ;  /* 0x000000005b087348 */ /* 0x000fea0003c00000 */
[----:B------:R0:W1:Y:S02]  /*acc0*/  SHFL.IDX P0, R123, R88, R89, R90 ;  /* 0x00000059587b7389 */ /* 0x000064000000005a */
[----:B01----:R-:W-:Y:S05]  /*acd0*/  ENDCOLLECTIVE ;  /* 0x000000000000791b */ /* 0x003fea0003800000 */
.L_x_1114:
[-C--:B------:R-:W-:Y:S01]  /*ace0*/  FFMA R58, R129, R137.reuse, R58 ;  /* 0x00000089813a7223 */ /* 0x080fe2000000003a */
[----:B------:R-:W-:Y:S01]  /*acf0*/  FFMA R59, R134, R137, R59 ;  /* 0x00000089863b7223 */ /* 0x000fe2000000003b */
[----:B------:R-:W-:Y:S02]  /*ad00*/  MOV R88, R24 ;  /* 0x0000001800587202 */ /* 0x000fe40000000f00 */
[----:B------:R-:W-:-:S07]  /*ad10*/  MOV R137, R123 ;  /* 0x0000007b00897202 */ /* 0x000fce0000000f00 */
[----:B------:R-:W-:Y:S05]  /*ad20*/  WARPSYNC.COLLECTIVE R91, `(.L_x_1115) ;  /* 0x000000005b087348 */ /* 0x000fea0003c00000 */
[----:B------:R0:W1:Y:S02]  /*ad30*/  SHFL.IDX P0, R123, R88, R89, R90 ;  /* 0x00000059587b7389 */ /* 0x000064000000005a */
[----:B01----:R-:W-:Y:S05]  /*ad40*/  ENDCOLLECTIVE ;  /* 0x000000000000791b */ /* 0x003fea0003800000 */
.L_x_1115:
[-C--:B------:R-:W-:Y:S01]  /*ad50*/  FFMA R60, R129, R139.reuse, R60 ;  /* 0x0000008b813c7223 */ /* 0x080fe2000000003c */
[----:B------:R-:W-:Y:S01]  /*ad60*/  FFMA R61, R134, R139, R61 ;  /* 0x0000008b863d7223 */ /* 0x000fe2000000003d */
[----:B------:R-:W-:Y:S02]  /*ad70*/  MOV R88, R25 ;  /* 0x0000001900587202 */ /* 0x000fe40000000f00 */
[----:B------:R-:W-:-:S07]  /*ad80*/  MOV R139, R123 ;  /* 0x0000007b008b7202 */ /* 0x000fce0000000f00 */
[----:B------:R-:W-:Y:S05]  /*ad90*/  WARPSYNC.COLLECTIVE R91, `(.L_x_1116) ;  /* 0x000000005b087348 */ /* 0x000fea0003c00000 */
[----:B------:R0:W1:Y:S02]  /*ada0*/  SHFL.IDX P0, R123, R88, R89, R90 ;  /* 0x00000059587b7389 */ /* 0x000064000000005a */
[----:B01----:R-:W-:Y:S05]  /*adb0*/  ENDCOLLECTIVE ;  /* 0x000000000000791b */ /* 0x003fea0003800000 */
.L_x_1116:
[----:B------:R-:W-:Y:S02]  /*adc0*/  MOV R88, R26 ;  /* 0x0000001a00587202 */ /* 0x000fe40000000f00 */
[----:B------:R-:W-:-:S07]  /*add0*/  MOV R141, R123 ;  /* 0x0000007b008d7202 */ /* 0x000fce0000000f00 */
[----:B------:R-:W-:Y:S05]  /*ade0*/  WARPSYNC.COLLECTIVE R91, `(.L_x_1117) ;  /* 0x000000005b087348 */ /* 0x000fea0003c00000 */
[----:B------:R0:W1:Y:S02]  /*adf0*/  SHFL.IDX P0, R123, R88, R89, R90 ;  /* 0x00000059587b7389 */ /* 0x000064000000005a */
[----:B01----:R-:W-:Y:S05]  /*ae00*/  ENDCOLLECTIVE ;  /* 0x000000000000791b */ /* 0x003fea0003800000 */
.L_x_1117:
[----:B------:R-:W-:Y:S02]  /*ae10*/  MOV R88, R28 ;  /* 0x0000001c00587202 */ /* 0x000fe40000000f00 */
[----:B------:R-:W-:-:S07]  /*ae20*/  MOV R143, R123 ;  /* 0x0000007b008f7202 */ /* 0x000fce0000000f00 */
[----:B------:R-:W-:Y:S05]  /*ae30*/  WARPSYNC.COLLECTIVE R91, `(.L_x_1118) ;  /* 0x000000005b087348 */ /* 0x000fea0003c00000 */
[----:B------:R0:W1:Y:S02]  /*ae40*/  SHFL.IDX P0, R123, R88, R89, R90 ;  /* 0x00000059587b7389 */ /* 0x000064000000005a */
[----:B01----:R-:W-:Y:S05]  /*ae50*/  ENDCOLLECTIVE ;  /* 0x000000000000791b */ /* 0x003fea0003800000 */
.L_x_1118:
[----:B------:R-:W-:Y:S02]  /*ae60*/  MOV R88, R29 ;  /* 0x0000001d00587202 */ /* 0x000fe40000000f00 */
[----:B------:R-:W-:-:S07]  /*ae70*/  MOV R145, R123 ;  /* 0x0000007b00917202 */ /* 0x000fce0000000f00 */
[----:B------:R-:W-:Y:S05]  /*ae80*/  WARPSYNC.COLLECTIVE R91, `(.L_x_1119) ;  /* 0x000000005b087348 */ /* 0x000fea0003c00000 */
[----:B------:R0:W1:Y:S02]  /*ae90*/  SHFL.IDX P0, R123, R88, R89, R90 ;  /* 0x00000059587b7389 */ /* 0x000064000000005a */
[----:B01----:R-:W-:Y:S05]  /*aea0*/  ENDCOLLECTIVE ;  /* 0x000000000000791b */ /* 0x003fea0003800000 */
.L_x_1119:
[----:B------:R-:W-:Y:S02]  /*aeb0*/  MOV R88, R30 ;  /* 0x0000001e00587202 */ /* 0x000fe40000000f00 */
[----:B------:R-:W-:-:S07]  /*aec0*/  MOV R147, R123 ;  /* 0x0000007b00937202 */ /* 0x000fce0000000f00 */
[----:B------:R-:W-:Y:S05]  /*aed0*/  WARPSYNC.COLLECTIVE R91, `(.L_x_1120) ;  /* 0x000000005b087348 */ /* 0x000fea0003c00000 */
[----:B------:R0:W1:Y:S02]  /*aee0*/  SHFL.IDX P0, R123, R88, R89, R90 ;  /* 0x00000059587b7389 */ /* 0x000064000000005a */
[----:B01----:R-:W-:Y:S05]  /*aef0*/  ENDCOLLECTIVE ;  /* 0x000000000000791b */ /* 0x003fea0003800000 */
.L_x_1120:
[----:B------:R-:W-:Y:S01]  /*af00*/  MOV R88, R31 ;  /* 0x0000001f00587202 */ /* 0x000fe20000000f00 */
[-C--:B------:R-:W-:Y:S01]  /*af10*/  FFMA R102, R129, R123.reuse, R102 ;  /* 0x0000007b81667223 */ /* 0x080fe20000000066 */
[----:B------:R-:W-:-:S07]  /*af20*/  FFMA R103, R134, R123, R103 ;  /* 0x0000007b86677223 */ /* 0x000fce0000000067 */
[----:B------:R-:W-:Y:S05]  /*af30*/  WARPSYNC.COLLECTIVE R91, `(.L_x_1121) ;  /* 0x000000005b087348 */ /* 0x000fea0003c00000 */
[----:B------:R0:W1:Y:S02]  /*af40*/  SHFL.IDX P0, R123, R88, R89, R90 ;  /* 0x00000059587b7389 */ /* 0x000064000000005a */
[----:B01----:R-:W-:Y:S05]  /*af50*/  ENDCOLLECTIVE ;  /* 0x000000000000791b */ /* 0x003fea0003800000 */
.L_x_1121:
        /* <DEDUP_REMOVED lines=16> */
.L_x_1122:
[-C--:B------:R-:W-:Y:S01]  /*b060*/  FFMA R62, R129, R10.reuse, R62 ;  /* 0x0000000a813e7223 */ /* 0x080fe2000000003e */
[----:B------:R-:W-:Y:S01]  /*b070*/  FFMA R63, R134, R10, R63 ;  /* 0x0000000a863f7223 */ /* 0x000fe2000000003f */
[----:B------:R-:W-:Y:S02]  /*b080*/  MOV R88, R34 ;  /* 0x0000002200587202 */ /* 0x000fe40000000f00 */
[----:B------:R-:W-:-:S07]  /*b090*/  MOV R10, R123 ;  /* 0x0000007b000a7202 */ /* 0x000fce0000000f00 */
[----:B------:R-:W-:Y:S05]  /*b0a0*/  WARPSYNC.COLLECTIVE R91, `(.L_x_1123) ;  /* 0x000000005b087348 */ /* 0x000fea0003c00000 */
[----:B------:R0:W1:Y:S02]  /*b0b0*/  SHFL.IDX P0, R123, R88, R89, R90 ;  /* 0x00000059587b7389 */ /* 0x000064000000005a */
[----:B01----:R-:W-:Y:S05]  /*b0c0*/  ENDCOLLECTIVE ;  /* 0x000000000000791b */ /* 0x003fea0003800000 */
.L_x_1123:
[-C--:B------:R-:W-:Y:S01]  /*b0d0*/  FFMA R68, R129, R131.reuse, R68 ;  /* 0x0000008381447223 */ /* 0x080fe20000000044 */
[----:B------:R-:W-:Y:S01]  /*b0e0*/  FFMA R69, R134, R131, R69 ;  /* 0x0000008386457223 */ /* 0x000fe20000000045 */
[----:B------:R-:W-:Y:S02]  /*b0f0*/  MOV R88, R35 ;  /* 0x0000002300587202 */ /* 0x000fe40000000f00 */
[----:B------:R-:W-:-:S07]  /*b100*/  MOV R131, R123 ;  /* 0x0000007b00837202 */ /* 0x000fce0000000f00 */
[----:B------:R-:W-:Y:S05]  /*b110*/  WARPSYNC.COLLECTIVE R91, `(.L_x_1124) ;  /* 0x000000005b087348 */ /* 0x000fea0003c00000 */
[----:B------:R0:W1:Y:S02]  /*b120*/  SHFL.IDX P0, R123, R88, R89, R90 ;  /* 0x00000059587b7389 */ /* 0x000064000000005a */
[----:B01----:R-:W-:Y:S05]  /*b130*/  ENDCOLLECTIVE ;  /* 0x000000000000791b */ /* 0x003fea0003800000 */
.L_x_1124:
[----:B------:R-:W-:Y:S02]  /*b140*/  MOV R88, R36 ;  /* 0x0000002400587202 */ /* 0x000fe40000000f00 */
[----:B------:R-:W-:-:S07]  /*b150*/  MOV R78, R123 ;  /* 0x0000007b004e7202 */ /* 0x000fce0000000f00 */
[----:B------:R-:W-:Y:S05]  /*b160*/  WARPSYNC.COLLECTIVE R91, `(.L_x_1125) ;  /* 0x000000005b087348 */ /* 0x000fea0003c00000 */
[----:B------:R0:W1:Y:S02]  /*b170*/  SHFL.IDX P0, R123, R88, R89, R90 ;  /* 0x00000059587b7389 */ /* 0x000064000000005a */
[----:B01----:R-:W-:Y:S05]  /*b180*/  ENDCOLLECTIVE ;  /* 0x000000000000791b */ /* 0x003fea0003800000 */
.L_x_1125:
[----:B------:R-:W-:Y:S02]  /*b190*/  MOV R88, R37 ;  /* 0x0000002500587202 */ /* 0x000fe40000000f00 */
[----:B------:R-:W-:-:S07]  /*b1a0*/  MOV R126, R123 ;  /* 0x0000007b007e7202 */ /* 0x000fce0000000f00 */
[----:B------:R-:W-:Y:S05]  /*b1b0*/  WARPSYNC.COLLECTIVE R91, `(.L_x_1126) ;  /* 0x000000005b087348 */ /* 0x000fea0003c00000 */
[----:B------:R0:W1:Y:S02]  /*b1c0*/  SHFL.IDX P0, R123, R88, R89, R90 ;  /* 0x00000059587b7389 */ /* 0x000064000000005a */
[----:B01----:R-:W-:Y:S05]  /*b1d0*/  ENDCOLLECTIVE ;  /* 0x000000000000791b */ /* 0x003fea0003800000 */
.L_x_1126:
[-C--:B------:R-:W-:Y:S01]  /*b1e0*/  FFMA R70, R129, R133.reuse, R70 ;  /* 0x0000008581467223 */ /* 0x080fe20000000046 */
[----:B------:R-:W-:Y:S01]  /*b1f0*/  FFMA R71, R134, R133, R71 ;  /* 0x0000008586477223 */ /* 0x000fe20000000047 */
[----:B------:R-:W-:Y:S02]  /*b200*/  MOV R88, R38 ;  /* 0x0000002600587202 */ /* 0x000fe40000000f00 */
[----:B------:R-:W-:-:S07]  /*b210*/  MOV R133, R123 ;  /* 0x0000007b00857202 */ /* 0x000fce0000000f00 */
[----:B------:R-:W-:Y:S05]  /*b220*/  WARPSYNC.COLLECTIVE R91, `(.L_x_1127) ;  /* 0x000000005b087348 */ /* 0x000fea0003c00000 */
[----:B------:R0:W1:Y:S02]  /*b230*/  SHFL.IDX P0, R123, R88, R89, R90 ;  /* 0x00000059587b7389 */ /* 0x000064000000005a */
[----:B01----:R-:W-:Y:S05]  /*b240*/  ENDCOLLECTIVE ;  /* 0x000000000000791b */ /* 0x003fea0003800000 */
.L_x_1127:
[-C--:B------:R-:W-:Y:S01]  /*b250*/  FFMA R72, R129, R135.reuse, R72 ;  /* 0x0000008781487223 */ /* 0x080fe20000000048 */
[----:B------:R-:W-:Y:S01]  /*b260*/  FFMA R73, R134, R135, R73 ;  /* 0x0000008786497223 */ /* 0x000fe20000000049 */
[----:B------:R-:W-:Y:S02]  /*b270*/  MOV R88, R39 ;  /* 0x0000002700587202 */ /* 0x000fe40000000f00 */
[----:B------:R-:W-:-:S07]  /*b280*/  MOV R135, R123 ;  /* 0x0000007b00877202 */ /* 0x000fce0000000f00 */
[----:B------:R-:W-:Y:S05]  /*b290*/  WARPSYNC.COLLECTIVE R91, `(.L_x_1128) ;  /* 0x000000005b087348 */ /* 0x000fea0003c00000 */
[----:B------:R0:W1:Y:S02]  /*b2a0*/  SHFL.IDX P0, R123, R88, R89, R90 ;  /* 0x00000059587b7389 */ /* 0x000064000000005a */
[----:B01----:R-:W-:Y:S05]  /*b2b0*/  ENDCOLLECTIVE ;  /* 0x000000000000791b */ /* 0x003fea0003800000 */
.L_x_1128:
[----:B------:R-:W-:Y:S02]  /*b2c0*/  MOV R88, R40 ;  /* 0x0000002800587202 */ /* 0x000fe40000000f00 */
[----:B------:R-:W-:-:S07]  /*b2d0*/  MOV R138, R123 ;  /* 0x0000007b008a7202 */ /* 0x000fce0000000f00 */
[----:B------:R-:W-:Y:S05]  /*b2e0*/  WARPSYNC.COLLECTIVE R91, `(.L_x_1129) ;  /* 0x000000005b087348 */ /* 0x000fea0003c00000 */
[----:B------:R0:W1:Y:S02]  /*b2f0*/  SHFL.IDX P0, R123, R88, R89, R90 ;  /* 0x00000059587b7389 */ /* 0x000064000000005a */
[----:B01----:R-:W-:Y:S05]  /*b300*/  ENDCOLLECTIVE ;  /* 0x000000000000791b */ /* 0x003fea0003800000 */
.L_x_1129:
[-C--:B------:R-:W-:Y:S01]  /*b310*/  FFMA R92, R129, R139.reuse, R92 ;  /* 0x0000008b815c7223 */ /* 0x080fe2000000005c */
[----:B------:R-:W-:Y:S01]  /*b320*/  FFMA R93, R134, R139, R93 ;  /* 0x0000008b865d7223 */ /* 0x000fe2000000005d */
[----:B------:R-:W-:Y:S02]  /*b330*/  MOV R88, R41 ;  /* 0x0000002900587202 */ /* 0x000fe40000000f00 */
[----:B------:R-:W-:-:S07]  /*b340*/  MOV R139, R123 ;  /* 0x0000007b008b7202 */ /* 0x000fce0000000f00 */
[----:B------:R-:W-:Y:S05]  /*b350*/  WARPSYNC.COLLECTIVE R91, `(.L_x_1130) ;  /* 0x000000005b087348 */ /* 0x000fea0003c00000 */
[----:B------:R0:W1:Y:S02]  /*b360*/  SHFL.IDX P0, R123, R88, R89, R90 ;  /* 0x00000059587b7389 */ /* 0x000064000000005a */
[----:B01----:R-:W-:Y:S05]  /*b370*/  ENDCOLLECTIVE ;  /* 0x000000000000791b */ /* 0x003fea0003800000 */
.L_x_1130:
[----:B------:R-:W-:Y:S02]  /*b380*/  MOV R88, R42 ;  /* 0x0000002a00587202 */ /* 0x000fe40000000f00 */
[----:B------:R-:W-:-:S07]  /*b390*/  MOV R140, R123 ;  /* 0x0000007b008c7202 */ /* 0x000fce0000000f00 */
[----:B------:R-:W-:Y:S05]  /*b3a0*/  WARPSYNC.COLLECTIVE R91, `(.L_x_1131) ;  /* 0x000000005b087348 */ /* 0x000fea0003c00000 */
[----:B------:R0:W1:Y:S02]  /*b3b0*/  SHFL.IDX P0, R123, R88, R89, R90 ;  /* 0x00000059587b7389 */ /* 0x000064000000005a */
[----:B01----:R-:W-:Y:S05]  /*b3c0*/  ENDCOLLECTIVE ;  /* 0x000000000000791b */ /* 0x003fea0003800000 */
.L_x_1131:
        /* <DEDUP_REMOVED lines=8> */
.L_x_1132:
[----:B------:R-:W-:Y:S01]  /*b450*/  MOV R88, R33 ;  /* 0x0000002100587202 */ /* 0x000fe20000000f00 */
[C---:B------:R-:W-:Y:S01]  /*b460*/  FFMA R132, R123.reuse, R11, R132 ;  /* 0x0000000b7b847223 */ /* 0x040fe20000000084 */
[----:B------:R-:W-:-:S07]  /*b470*/  FFMA R77, R123, R0, R77 ;  /* 0x000000007b4d7223 */ /* 0x000fce000000004d */
[----:B------:R-:W-:Y:S05]  /*b480*/  WARPSYNC.COLLECTIVE R91, `(.L_x_1133) ;  /* 0x000000005b087348 */ /* 0x000fea0003c00000 */
[----:B------:R0:W1:Y:S02]  /*b490*/  SHFL.IDX P0, R123, R88, R89, R90 ;  /* 0x00000059587b7389 */ /* 0x000064000000005a */
[----:B01----:R-:W-:Y:S05]  /*b4a0*/  ENDCOLLECTIVE ;  /* 0x000000000000791b */ /* 0x003fea0003800000 */
.L_x_1133:
[-C--:B------:R-:W-:Y:S01]  /*b4b0*/  FFMA R106, R129, R10.reuse, R106 ;  /* 0x0000000a816a7223 */ /* 0x080fe2000000006a */
[----:B------:R-:W-:Y:S01]  /*b4c0*/  FFMA R107, R134, R10, R107 ;  /* 0x0000000a866b7223 */ /* 0x000fe2000000006b */
[----:B------:R-:W-:Y:S02]  /*b4d0*/  MOV R88, R27 ;  /* 0x0000001b00587202 */ /* 0x000fe40000000f00 */
[----:B------:R-:W-:-:S07]  /*b4e0*/  MOV R10, R123 ;  /* 0x0000007b000a7202 */ /* 0x000fce0000000f00 */
[----:B------:R-:W-:Y:S05]  /*b4f0*/  WARPSYNC.COLLECTIVE R91, `(.L_x_1134) ;  /* 0x000000005b087348 */ /* 0x000fea0003c00000 */
[----:B------:R0:W1:Y:S02]  /*b500*/  SHFL.IDX P0, R123, R88, R89, R90 ;  /* 0x00000059587b7389 */ /* 0x000064000000005a */
[----:B01----:R-:W-:Y:S05]  /*b510*/  ENDCOLLECTIVE ;  /* 0x000000000000791b */ /* 0x003fea0003800000 */
.L_x_1134:
[----:B------:R-:W-:Y:S02]  /*b520*/  MOV R88, R12 ;  /* 0x0000000c00587202 */ /* 0x000fe40000000f00 */
[----:B------:R-:W-:-:S07]  /*b530*/  MOV R85, R123 ;  /* 0x0000007b00557202 */ /* 0x000fce0000000f00 */
[----:B------:R-:W-:Y:S05]  /*b540*/  WARPSYNC.COLLECTIVE R91, `(.L_x_1135) ;  /* 0x000000005b087348 */ /* 0x000fea0003c00000 */
[----:B------:R0:W1:Y:S02]  /*b550*/  SHFL.IDX P0, R123, R88, R89, R90 ;  /* 0x00000059587b7389 */ /* 0x000064000000005a */
[----:B01----:R-:W-:Y:S05]  /*b560*/  ENDCOLLECTIVE ;  /* 0x000000000000791b */ /* 0x003fea0003800000 */
.L_x_1135:
        /* <DEDUP_REMOVED lines=17> */
.L_x_1136:
[----:B------:R-:W-:Y:S01]  /*b680*/  FFMA R109, R134, R131, R109 ;  /* 0x00000083866d7223 */ /* 0x000fe2000000006d */
[----:B------:R-:W-:Y:S02]  /*b690*/  MOV R88, R14 ;  /* 0x0000000e00587202 */ /* 0x000fe40000000f00 */
[----:B------:R-:W-:-:S07]  /*b6a0*/  MOV R131, R123 ;  /* 0x0000007b00837202 */ /* 0x000fce0000000f00 */
[----:B------:R-:W-:Y:S05]  /*b6b0*/  WARPSYNC.COLLECTIVE R91, `(.L_x_1137) ;  /* 0x000000005b087348 */ /* 0x000fea0003c00000 */
[----:B------:R0:W1:Y:S02]  /*b6c0*/  SHFL.IDX P0, R123, R88, R89, R90 ;  /* 0x00000059587b7389 */ /* 0x000064000000005a */
[----:B01----:R-:W-:Y:S05]  /*b6d0*/  ENDCOLLECTIVE ;  /* 0x000000000000791b */ /* 0x003fea0003800000 */
.L_x_1137:
[----:B------:R-:W-:Y:S01]  /*b6e0*/  FFMA R115, R134, R133, R115 ;  /* 0x0000008586737223 */ /* 0x000fe20000000073 */
[----:B------:R-:W-:Y:S02]  /*b6f0*/  MOV R88, R15 ;  /* 0x0000000f00587202 */ /* 0x000fe40000000f00 */
[----:B------:R-:W-:-:S07]  /*b700*/  MOV R133, R123 ;  /* 0x0000007b00857202 */ /* 0x000fce0000000f00 */
[----:B------:R-:W-:Y:S05]  /*b710*/  WARPSYNC.COLLECTIVE R91, `(.L_x_1138) ;  /* 0x000000005b087348 */ /* 0x000fea0003c00000 */
[----:B------:R0:W1:Y:S02]  /*b720*/  SHFL.IDX P0, R123, R88, R89, R90 ;  /* 0x00000059587b7389 */ /* 0x000064000000005a */
[----:B01----:R-:W-:Y:S05]  /*b730*/  ENDCOLLECTIVE ;  /* 0x000000000000791b */ /* 0x003fea0003800000 */
.L_x_1138:
[----:B------:R-:W-:Y:S01]  /*b740*/  FFMA R117, R134, R135, R117 ;  /* 0x0000008786757223 */ /* 0x000fe20000000075 */
[----:B------:R-:W-:Y:S02]  /*b750*/  MOV R88, R16 ;  /* 0x0000001000587202 */ /* 0x000fe40000000f00 */
[----:B------:R-:W-:-:S07]  /*b760*/  MOV R135, R123 ;  /* 0x0000007b00877202 */ /* 0x000fce0000000f00 */
[----:B------:R-:W-:Y:S05]  /*b770*/  WARPSYNC.COLLECTIVE R91, `(.L_x_1139) ;  /* 0x000000005b087348 */ /* 0x000fea0003c00000 */
[----:B------:R0:W1:Y:S02]  /*b780*/  SHFL.IDX P0, R123, R88, R89, R90 ;  /* 0x00000059587b7389 */ /* 0x000064000000005a */
[----:B01----:R-:W-:Y:S05]  /*b790*/  ENDCOLLECTIVE ;  /* 0x000000000000791b */ /* 0x003fea0003800000 */
.L_x_1139:
[----:B------:R-:W-:Y:S02]  /*b7a0*/  MOV R88, R17 ;  /* 0x0000001100587202 */ /* 0x000fe40000000f00 */
[----:B------:R-:W-:-:S07]  /*b7b0*/  MOV R137, R123 ;  /* 0x0000007b00897202 */ /* 0x000fce0000000f00 */
[----:B------:R-:W-:Y:S05]  /*b7c0*/  WARPSYNC.COLLECTIVE R91, `(.L_x_1140) ;  /* 0x000000005b087348 */ /* 0x000fea0003c00000 */
[----:B------:R0:W1:Y:S02]  /*b7d0*/  SHFL.IDX P0, R123, R88, R89, R90 ;  /* 0x00000059587b7389 */ /* 0x000064000000005a */
[----:B01----:R-:W-:Y:S05]  /*b7e0*/  ENDCOLLECTIVE ;  /* 0x000000000000791b */ /* 0x003fea0003800000 */
.L_x_1140:
[----:B------:R-:W-:Y:S01]  /*b7f0*/  FFMA R111, R134, R78, R111 ;  /* 0x0000004e866f7223 */ /* 0x000fe2000000006f */
[----:B------:R-:W-:Y:S02]  /*b800*/  MOV R88, R18 ;  /* 0x0000001200587202 */ /* 0x000fe40000000f00 */
[----:B------:R-:W-:-:S07]  /*b810*/  MOV R78, R123 ;  /* 0x0000007b004e7202 */ /* 0x000fce0000000f00 */
[----:B------:R-:W-:Y:S05]  /*b820*/  WARPSYNC.COLLECTIVE R91, `(.L_x_1141) ;  /* 0x000000005b087348 */ /* 0x000fea0003c00000 */
[----:B------:R0:W1:Y:S02]  /*b830*/  SHFL.IDX P0, R123, R88, R89, R90 ;  /* 0x00000059587b7389 */ /* 0x000064000000005a */
[----:B01----:R-:W-:Y:S05]  /*b840*/  ENDCOLLECTIVE ;  /* 0x000000000000791b */ /* 0x003fea0003800000 */
.L_x_1141:
[----:B------:R-:W-:Y:S01]  /*b850*/  MOV R88, R19 ;  /* 0x0000001300587202 */ /* 0x000fe20000000f00 */
[-C--:B------:R-:W-:Y:S01]  /*b860*/  FFMA R64, R11, R123.reuse, R64 ;  /* 0x0000007b0b407223 */ /* 0x080fe20000000040 */
[----:B------:R-:W-:-:S07]  /*b870*/  FFMA R65, R0, R123, R65 ;  /* 0x0000007b00417223 */ /* 0x000fce0000000041 */
[----:B------:R-:W-:Y:S05]  /*b880*/  WARPSYNC.COLLECTIVE R91, `(.L_x_1142) ;  /* 0x000000005b087348 */ /* 0x000fea0003c00000 */
[----:B------:R0:W1:Y:S02]  /*b890*/  SHFL.IDX P0, R123, R88, R89, R90 ;  /* 0x00000059587b7389 */ /* 0x000064000000005a */
[----:B01----:R-:W-:Y:S05]  /*b8a0*/  ENDCOLLECTIVE ;  /* 0x000000000000791b */ /* 0x003fea0003800000 */
.L_x_1142:
[-C--:B------:R-:W-:Y:S01]  /*b8b0*/  FFMA R50, R11, R85.reuse, R50 ;  /* 0x000000550b327223 */ /* 0x080fe20000000032 */
[----:B------:R-:W-:Y:S01]  /*b8c0*/  FFMA R51, R0, R85, R51 ;  /* 0x0000005500337223 */ /* 0x000fe20000000033 */
[----:B------:R-:W-:Y:S02]  /*b8d0*/  MOV R88, R20 ;  /* 0x0000001400587202 */ /* 0x000fe40000000f00 */
[----:B------:R-:W-:-:S07]  /*b8e0*/  MOV R85, R123 ;  /* 0x0000007b00557202 */ /* 0x000fce0000000f00 */
[----:B------:R-:W-:Y:S05]  /*b8f0*/  WARPSYNC.COLLECTIVE R91, `(.L_x_1143) ;  /* 0x000000005b087348 */ /* 0x000fea0003c00000 */
[----:B------:R0:W1:Y:S02]  /*b900*/  SHFL.IDX P0, R123, R88, R89, R90 ;  /* 0x00000059587b7389 */ /* 0x000064000000005a */
[----:B01----:R-:W-:Y:S05]  /*b910*/  ENDCOLLECTIVE ;  /* 0x000000000000791b */ /* 0x003fea0003800000 */
.L_x_1143:
[-C--:B------:R-:W-:Y:S01]  /*b920*/  FFMA R52, R11, R129.reuse, R52 ;  /* 0x000000810b347223 */ /* 0x080fe20000000034 */
[----:B------:R-:W-:Y:S01]  /*b930*/  FFMA R53, R0, R129, R53 ;  /* 0x0000008100357223 */ /* 0x000fe20000000035 */
[----:B------:R-:W-:Y:S02]  /*b940*/  MOV R88, R21 ;  /* 0x0000001500587202 */ /* 0x000fe40000000f00 */
[----:B------:R-:W-:-:S07]  /*b950*/  MOV R129, R123 ;  /* 0x0000007b00817202 */ /* 0x000fce0000000f00 */
[----:B------:R-:W-:Y:S05]  /*b960*/  WARPSYNC.COLLECTIVE R91, `(.L_x_1144) ;  /* 0x000000005b087348 */ /* 0x000fea0003c00000 */
[----:B------:R0:W1:Y:S02]  /*b970*/  SHFL.IDX P0, R123, R88, R89, R90 ;  /* 0x00000059587b7389 */ /* 0x000064000000005a */
[----:B01----:R-:W-:Y:S05]  /*b980*/  ENDCOLLECTIVE ;  /* 0x000000000000791b */ /* 0x003fea0003800000 */
.L_x_1144:
[-C--:B------:R-:W-:Y:S01]  /*b990*/  FFMA R54, R11, R131.reuse, R54 ;  /* 0x000000830b367223 */ /* 0x080fe20000000036 */
[----:B------:R-:W-:Y:S01]  /*b9a0*/  FFMA R55, R0, R131, R55 ;  /* 0x0000008300377223 */ /* 0x000fe20000000037 */
[----:B------:R-:W-:Y:S02]  /*b9b0*/  MOV R88, R22 ;  /* 0x0000001600587202 */ /* 0x000fe40000000f00 */
[----:B------:R-:W-:-:S07]  /*b9c0*/  MOV R131, R123 ;  /* 0x0000007b00837202 */ /* 0x000fce0000000f00 */
[----:B------:R-:W-:Y:S05]  /*b9d0*/  WARPSYNC.COLLECTIVE R91, `(.L_x_1145) ;  /* 0x000000005b087348 */ /* 0x000fea0003c00000 */
[----:B------:R0:W1:Y:S02]  /*b9e0*/  SHFL.IDX P0, R123, R88, R89, R90 ;  /* 0x00000059587b7389 */ /* 0x000064000000005a */
[----:B01----:R-:W-:Y:S05]  /*b9f0*/  ENDCOLLECTIVE ;  /* 0x000000000000791b */ /* 0x003fea0003800000 */
.L_x_1145:
[-C--:B------:R-:W-:Y:S01]  /*ba00*/  FFMA R56, R11, R133.reuse, R56 ;  /* 0x000000850b387223 */ /* 0x080fe20000000038 */
[----:B------:R-:W-:Y:S01]  /*ba10*/  FFMA R57, R0, R133, R57 ;  /* 0x0000008500397223 */ /* 0x000fe20000000039 */
[----:B------:R-:W-:Y:S02]  /*ba20*/  MOV R88, R23 ;  /* 0x0000001700587202 */ /* 0x000fe40000000f00 */
[----:B------:R-:W-:-:S07]  /*ba30*/  MOV R133, R123 ;  /* 0x0000007b00857202 */ /* 0x000fce0000000f00 */
[----:B------:R-:W-:Y:S05]  /*ba40*/  WARPSYNC.COLLECTIVE R91, `(.L_x_1146) ;  /* 0x000000005b087348 */ /* 0x000fea0003c00000 */
[----:B------:R0:W1:Y:S02]  /*ba50*/  SHFL.IDX P0, R123, R88, R89, R90 ;  /* 0x00000059587b7389 */ /* 0x000064000000005a */
[----:B01----:R-:W-:Y:S05]  /*ba60*/  ENDCOLLECTIVE ;  /* 0x000000000000791b */ /* 0x003fea0003800000 */
.L_x_1146:
[-C--:B------:R-:W-:Y:S01]  /*ba70*/  FFMA R58, R11, R135.reuse, R58 ;  /* 0x000000870b3a7223 */ /* 0x080fe2000000003a */
[----:B------:R-:W-:Y:S01]  /*ba80*/  FFMA R59, R0, R135, R59 ;  /* 0x00000087003b7223 */ /* 0x000fe2000000003b */
[----:B------:R-:W-:Y:S02]  /*ba90*/  MOV R88, R24 ;  /* 0x0000001800587202 */ /* 0x000fe40000000f00 */
[----:B------:R-:W-:-:S07]  /*baa0*/  MOV R135, R123 ;  /* 0x0000007b00877202 */ /* 0x000fce0000000f00 */
[----:B------:R-:W-:Y:S05]  /*bab0*/  WARPSYNC.COLLECTIVE R91, `(.L_x_1147) ;  /* 0x000000005b087348 */ /* 0x000fea0003c00000 */
[----:B------:R0:W1:Y:S02]  /*bac0*/  SHFL.IDX P0, R123, R88, R89, R90 ;  /* 0x00000059587b7389 */ /* 0x000064000000005a */
[----:B01----:R-:W-:Y:S05]  /*bad0*/  ENDCOLLECTIVE ;  /* 0x000000000000791b */ /* 0x003fea0003800000 */
.L_x_1147:
[-C--:B------:R-:W-:Y:S01]  /*bae0*/  FFMA R60, R11, R137.reuse, R60 ;  /* 0x000000890b3c7223 */ /* 0x080fe2000000003c */
[----:B------:R-:W-:Y:S01]  /*baf0*/  FFMA R61, R0, R137, R61 ;  /* 0x00000089003d7223 */ /* 0x000fe2000000003d */
[----:B------:R-:W-:Y:S02]  /*bb00*/  MOV R88, R25 ;  /* 0x0000001900587202 */ /* 0x000fe40000000f00 */
[----:B------:R-:W-:-:S07]  /*bb10*/  MOV R137, R123 ;  /* 0x0000007b00897202 */ /* 0x000fce0000000f00 */
[----:B------:R-:W-:Y:S05]  /*bb20*/  WARPSYNC.COLLECTIVE R91, `(.L_x_1148) ;  /* 0x000000005b087348 */ /* 0x000fea0003c00000 */
[----:B------:R0:W1:Y:S02]  /*bb30*/  SHFL.IDX P0, R123, R88, R89, R90 ;  /* 0x00000059587b7389 */ /* 0x000064000000005a */
[----:B01----:R-:W-:Y:S05]  /*bb40*/  ENDCOLLECTIVE ;  /* 0x000000000000791b */ /* 0x003fea0003800000 */
.L_x_1148:
[----:B------:R-:W-:Y:S01]  /*bb50*/  FFMA R87, R134, R139, R87 ;  /* 0x0000008b86577223 */ /* 0x000fe20000000057 */
[----:B------:R-:W-:Y:S02]  /*bb60*/  MOV R88, R26 ;  /* 0x0000001a00587202 */ /* 0x000fe40000000f00 */
[----:B------:R-:W-:-:S07]  /*bb70*/  MOV R139, R123 ;  /* 0x0000007b008b7202 */ /* 0x000fce0000000f00 */
[----:B------:R-:W-:Y:S05]  /*bb80*/  WARPSYNC.COLLECTIVE R91, `(.L_x_1149) ;  /* 0x000000005b087348 */ /* 0x000fea0003c00000 */
[----:B------:R0:W1:Y:S02]  /*bb90*/  SHFL.IDX P0, R123, R88, R89, R90 ;  /* 0x00000059587b7389 */ /* 0x000064000000005a */
[----:B01----:R-:W-:Y:S05]  /*bba0*/  ENDCOLLECTIVE ;  /* 0x000000000000791b */ /* 0x003fea0003800000 */
.L_x_1149:
[----:B------:R-:W-:Y:S01]  /*bbb0*/  FFMA R125, R134, R141, R125 ;  /* 0x0000008d867d7223 */ /* 0x000fe2000000007d */
[----:B------:R-:W-:Y:S02]  /*bbc0*/  MOV R88, R28 ;  /* 0x0000001c00587202 */ /* 0x000fe40000000f00 */
[----:B------:R-:W-:-:S07]  /*bbd0*/  MOV R141, R123 ;  /* 0x0000007b008d7202 */ /* 0x000fce0000000f00 */
[----:B------:R-:W-:Y:S05]  /*bbe0*/  WARPSYNC.COLLECTIVE R91, `(.L_x_1150) ;  /* 0x000000005b087348 */ /* 0x000fea0003c00000 */
[----:B------:R0:W1:Y:S02]  /*bbf0*/  SHFL.IDX P0, R123, R88, R89, R90 ;  /* 0x00000059587b7389 */ /* 0x000064000000005a */
[----:B01----:R-:W-:Y:S05]  /*bc00*/  ENDCOLLECTIVE ;  /* 0x000000000000791b */ /* 0x003fea0003800000 */
.L_x_1150:
[----:B------:R-:W-:Y:S01]  /*bc10*/  FFMA R97, R134, R143, R97 ;  /* 0x0000008f86617223 */ /* 0x000fe20000000061 */
[----:B------:R-:W-:Y:S02]  /*bc20*/  MOV R88, R29 ;  /* 0x0000001d00587202 */ /* 0x000fe40000000f00 */
[----:B------:R-:W-:-:S07]  /*bc30*/  MOV R143, R123 ;  /* 0x0000007b008f7202 */ /* 0x000fce0000000f00 */
[----:B------:R-:W-:Y:S05]  /*bc40*/  WARPSYNC.COLLECTIVE R91, `(.L_x_1151) ;  /* 0x000000005b087348 */ /* 0x000fea0003c00000 */
[----:B------:R0:W1:Y:S02]  /*bc50*/  SHFL.IDX P0, R123, R88, R89, R90 ;  /* 0x00000059587b7389 */ /* 0x000064000000005a */
[----:B01----:R-:W-:Y:S05]  /*bc60*/  ENDCOLLECTIVE ;  /* 0x000000000000791b */ /* 0x003fea0003800000 */
.L_x_1151:
[----:B------:R-:W-:Y:S01]  /*bc70*/  FFMA R99, R134, R145, R99 ;  /* 0x0000009186637223 */ /* 0x000fe20000000063 */
[----:B------:R-:W-:Y:S02]  /*bc80*/  MOV R88, R30 ;  /* 0x0000001e00587202 */ /* 0x000fe40000000f00 */
[----:B------:R-:W-:-:S07]  /*bc90*/  MOV R145, R123 ;  /* 0x0000007b00917202 */ /* 0x000fce0000000f00 */
[----:B------:R-:W-:Y:S05]  /*bca0*/  WARPSYNC.COLLECTIVE R91, `(.L_x_1152) ;  /* 0x000000005b087348 */ /* 0x000fea0003c00000 */
[----:B------:R0:W1:Y:S02]  /*bcb0*/  SHFL.IDX P0, R123, R88, R89, R90 ;  /* 0x00000059587b7389 */ /* 0x000064000000005a */
[----:B01----:R-:W-:Y:S05]  /*bcc0*/  ENDCOLLECTIVE ;  /* 0x000000000000791b */ /* 0x003fea0003800000 */
.L_x_1152:
[----:B------:R-:W-:Y:S01]  /*bcd0*/  MOV R88, R31 ;  /* 0x0000001f00587202 */ /* 0x000fe20000000f00 */
[-C--:B------:R-:W-:Y:S01]  /*bce0*/  FFMA R102, R11, R123.reuse, R102 ;  /* 0x0000007b0b667223 */ /* 0x080fe20000000066 */
[----:B------:R-:W-:-:S07]  /*bcf0*/  FFMA R103, R0, R123, R103 ;  /* 0x0000007b00677223 */ /* 0x000fce0000000067 */
[----:B------:R-:W-:Y:S05]  /*bd00*/  WARPSYNC.COLLECTIVE R91, `(.L_x_1153) ;  /* 0x000000005b087348 */ /* 0x000fea0003c00000 */
[----:B------:R0:W1:Y:S02]  /*bd10*/  SHFL.IDX P0, R123, R88, R89, R90 ;  /* 0x00000059587b7389 */ /* 0x000064000000005a */
[----:B01----:R-:W-:Y:S05]  /*bd20*/  ENDCOLLECTIVE ;  /* 0x000000000000791b */ /* 0x003fea0003800000 */
.L_x_1153:
        /* <DEDUP_REMOVED lines=18> */
.L_x_1154:
[-C--:B------:R-:W-:Y:S01]  /*be50*/  FFMA R62, R11, R78.reuse, R62 ;  /* 0x0000004e0b3e7223 */ /* 0x080fe2000000003e */
[----:B------:R-:W-:Y:S01]  /*be60*/  FFMA R63, R0, R78, R63 ;  /* 0x0000004e003f7223 */ /* 0x000fe2000000003f */
[----:B------:R-:W-:Y:S02]  /*be70*/  MOV R88, R34 ;  /* 0x0000002200587202 */ /* 0x000fe40000000f00 */
[----:B------:R-:W-:-:S07]  /*be80*/  MOV R78, R123 ;  /* 0x0000007b004e7202 */ /* 0x000fce0000000f00 */
[----:B------:R-:W-:Y:S05]  /*be90*/  WARPSYNC.COLLECTIVE R91, `(.L_x_1155) ;  /* 0x000000005b087348 */ /* 0x000fea0003c00000 */
[----:B------:R0:W1:Y:S02]  /*bea0*/  SHFL.IDX P0, R123, R88, R89, R90 ;  /* 0x00000059587b7389 */ /* 0x000064000000005a */
[----:B01----:R-:W-:Y:S05]  /*beb0*/  ENDCOLLECTIVE ;  /* 0x000000000000791b */ /* 0x003fea0003800000 */
.L_x_1155:
[-C--:B------:R-:W-:Y:S01]  /*bec0*/  FFMA R66, R11, R85.reuse, R66 ;  /* 0x000000550b427223 */ /* 0x080fe20000000042 */
[----:B------:R-:W-:Y:S01]  /*bed0*/  FFMA R67, R0, R85, R67 ;  /* 0x0000005500437223 */ /* 0x000fe20000000043 */
[----:B------:R-:W-:Y:S02]  /*bee0*/  MOV R88, R35 ;  /* 0x0000002300587202 */ /* 0x000fe40000000f00 */
[----:B------:R-:W-:-:S07]  /*bef0*/  MOV R85, R123 ;  /* 0x0000007b00557202 */ /* 0x000fce0000000f00 */
[----:B------:R-:W-:Y:S05]  /*bf00*/  WARPSYNC.COLLECTIVE R91, `(.L_x_1156) ;  /* 0x000000005b087348 */ /* 0x000fea0003c00000 */
[----:B------:R0:W1:Y:S02]  /*bf10*/  SHFL.IDX P0, R123, R88, R89, R90 ;  /* 0x00000059587b7389 */ /* 0x000064000000005a */
[----:B01----:R-:W-:Y:S05]  /*bf20*/  ENDCOLLECTIVE ;  /* 0x000000000000791b */ /* 0x003fea0003800000 */
.L_x_1156:
[----:B------:R-:W-:Y:S02]  /*bf30*/  MOV R88, R36 ;  /* 0x0000002400587202 */ /* 0x000fe40000000f00 */
[----:B------:R-:W-:-:S07]  /*bf40*/  MOV R124, R123 ;  /* 0x0000007b007c7202 */ /* 0x000fce0000000f00 */
[----:B------:R-:W-:Y:S05]  /*bf50*/  WARPSYNC.COLLECTIVE R91, `(.L_x_1157) ;  /* 0x000000005b087348 */ /* 0x000fea0003c00000 */
[----:B------:R0:W1:Y:S02]  /*bf60*/  SHFL.IDX P0, R123, R88, R89, R90 ;  /* 0x00000059587b7389 */ /* 0x000064000000005a */
[----:B01----:R-:W-:Y:S05]  /*bf70*/  ENDCOLLECTIVE ;  /* 0x000000000000791b */ /* 0x003fea0003800000 */
.L_x_1157:
[----:B------:R-:W-:Y:S02]  /*bf80*/  MOV R88, R37 ;  /* 0x0000002500587202 */ /* 0x000fe40000000f00 */
[----:B------:R-:W-:-:S07]  /*bf90*/  MOV R126, R123 ;  /* 0x0000007b007e7202 */ /* 0x000fce0000000f00 */
[----:B------:R-:W-:Y:S05]  /*bfa0*/  WARPSYNC.COLLECTIVE R91, `(.L_x_1158) ;  /* 0x000000005b087348 */ /* 0x000fea0003c00000 */
[----:B------:R0:W1:Y:S02]  /*bfb0*/  SHFL.IDX P0, R123, R88, R89, R90 ;  /* 0x00000059587b7389 */ /* 0x000064000000005a */
[----:B01----:R-:W-:Y:S05]  /*bfc0*/  ENDCOLLECTIVE ;  /* 0x000000000000791b */ /* 0x003fea0003800000 */
.L_x_1158:
[-C--:B------:R-:W-:Y:S01]  /*bfd0*/  FFMA R68, R11, R129.reuse, R68 ;  /* 0x000000810b447223 */ /* 0x080fe20000000044 */
[----:B------:R-:W-:Y:S01]  /*bfe0*/  FFMA R69, R0, R129, R69 ;  /* 0x0000008100457223 */ /* 0x000fe20000000045 */
[----:B------:R-:W-:Y:S02]  /*bff0*/  MOV R88, R38 ;  /* 0x0000002600587202 */ /* 0x000fe40000000f00 */
[----:B------:R-:W-:-:S07]  /*c000*/  MOV R129, R123 ;  /* 0x0000007b00817202 */ /* 0x000fce0000000f00 */
[----:B------:R-:W-:Y:S05]  /*c010*/  WARPSYNC.COLLECTIVE R91, `(.L_x_1159) ;  /* 0x000000005b087348 */ /* 0x000fea0003c00000 */
[----:B------:R0:W1:Y:S02]  /*c020*/  SHFL.IDX P0, R123, R88, R89, R90 ;  /* 0x00000059587b7389 */ /* 0x000064000000005a */
[----:B01----:R-:W-:Y:S05]  /*c030*/  ENDCOLLECTIVE ;  /* 0x000000000000791b */ /* 0x003fea0003800000 */
.L_x_1159:
[-C--:B------:R-:W-:Y:S01]  /*c040*/  FFMA R70, R11, R131.reuse, R70 ;  /* 0x000000830b467223 */ /* 0x080fe20000000046 */
[----:B------:R-:W-:Y:S01]  /*c050*/  FFMA R71, R0, R131, R71 ;  /* 0x0000008300477223 */ /* 0x000fe20000000047 */
[----:B------:R-:W-:Y:S02]  /*c060*/  MOV R88, R39 ;  /* 0x0000002700587202 */ /* 0x000fe40000000f00 */
[----:B------:R-:W-:-:S07]  /*c070*/  MOV R131, R123 ;  /* 0x0000007b00837202 */ /* 0x000fce0000000f00 */
[----:B------:R-:W-:Y:S05]  /*c080*/  WARPSYNC.COLLECTIVE R91, `(.L_x_1160) ;  /* 0x000000005b087348 */ /* 0x000fea0003c00000 */
[----:B------:R0:W1:Y:S02]  /*c090*/  SHFL.IDX P0, R123, R88, R89, R90 ;  /* 0x00000059587b7389 */ /* 0x000064000000005a */
[----:B01----:R-:W-:Y:S05]  /*c0a0*/  ENDCOLLECTIVE ;  /* 0x000000000000791b */ /* 0x003fea0003800000 */
.L_x_1160:
[-C--:B------:R-:W-:Y:S01]  /*c0b0*/  FFMA R72, R11, R133.reuse, R72 ;  /* 0x000000850b487223 */ /* 0x080fe20000000048 */
[----:B------:R-:W-:Y:S01]  /*c0c0*/  FFMA R73, R0, R133, R73 ;  /* 0x0000008500497223 */ /* 0x000fe20000000049 */
[----:B------:R-:W-:Y:S02]  /*c0d0*/  MOV R88, R40 ;  /* 0x0000002800587202 */ /* 0x000fe40000000f00 */
[----:B------:R-:W-:-:S07]  /*c0e0*/  MOV R133, R123 ;  /* 0x0000007b00857202 */ /* 0x000fce0000000f00 */
[----:B------:R-:W-:Y:S05]  /*c0f0*/  WARPSYNC.COLLECTIVE R91, `(.L_x_1161) ;  /* 0x000000005b087348 */ /* 0x000fea0003c00000 */
[----:B------:R0:W1:Y:S02]  /*c100*/  SHFL.IDX P0, R123, R88, R89, R90 ;  /* 0x00000059587b7389 */ /* 0x000064000000005a */
[----:B01----:R-:W-:Y:S05]  /*c110*/  ENDCOLLECTIVE ;  /* 0x000000000000791b */ /* 0x003fea0003800000 */
.L_x_1161:
[----:B------:R-:W-:Y:S02]  /*c120*/  MOV R88, R41 ;  /* 0x0000002900587202 */ /* 0x000fe40000000f00 */
[----:B------:R-:W-:-:S07]  /*c130*/  MOV R136, R123 ;  /* 0x0000007b00887202 */ /* 0x000fce0000000f00 */
[----:B------:R-:W-:Y:S05]  /*c140*/  WARPSYNC.COLLECTIVE R91, `(.L_x_1162) ;  /* 0x000000005b087348 */ /* 0x000fea0003c00000 */
[----:B------:R0:W1:Y:S02]  /*c150*/  SHFL.IDX P0, R123, R88, R89, R90 ;  /* 0x00000059587b7389 */ /* 0x000064000000005a */
[----:B01----:R-:W-:Y:S05]  /*c160*/  ENDCOLLECTIVE ;  /* 0x000000000000791b */ /* 0x003fea0003800000 */
.L_x_1162:
[-C--:B------:R-:W-:Y:S01]  /*c170*/  FFMA R92, R11, R137.reuse, R92 ;  /* 0x000000890b5c7223 */ /* 0x080fe2000000005c */
[----:B------:R-:W-:Y:S01]  /*c180*/  FFMA R93, R0, R137, R93 ;  /* 0x00000089005d7223 */ /* 0x000fe2000000005d */
[----:B------:R-:W-:Y:S02]  /*c190*/  MOV R88, R42 ;  /* 0x0000002a00587202 */ /* 0x000fe40000000f00 */
[----:B------:R-:W-:-:S07]  /*c1a0*/  MOV R137, R123 ;  /* 0x0000007b00897202 */ /* 0x000fce0000000f00 */
[----:B------:R-:W-:Y:S05]  /*c1b0*/  WARPSYNC.COLLECTIVE R91, `(.L_x_1163) ;  /* 0x000000005b087348 */ /* 0x000fea0003c00000 */
[----:B------:R0:W1:Y:S02]  /*c1c0*/  SHFL.IDX P0, R123, R88, R89, R90 ;  /* 0x00000059587b7389 */ /* 0x000064000000005a */
[----:B01----:R-:W-:Y:S05]  /*c1d0*/  ENDCOLLECTIVE ;  /* 0x000000000000791b */ /* 0x003fea0003800000 */
.L_x_1163:
[----:B------:R-:W-:Y:S02]  /*c1e0*/  MOV R88, R43 ;  /* 0x0000002b00587202 */ /* 0x000fe40000000f00 */
[----:B------:R-:W-:Y:S02]  /*c1f0*/  MOV R89, R86 ;  /* 0x0000005600597202 */ /* 0x000fe40000000f00 */
[----:B------:R-:W-:-:S07]  /*c200*/  MOV R138, R123 ;  /* 0x0000007b008a7202 */ /* 0x000fce0000000f00 */
[----:B------:R-:W-:Y:S05]  /*c210*/  WARPSYNC.COLLECTIVE R91, `(.L_x_1164) ;  /* 0x000000005b087348 */ /* 0x000fea0003c00000 */
[----:B------:R0:W1:Y:S02]  /*c220*/  SHFL.IDX P0, R123, R88, R89, R90 ;  /* 0x00000059587b7389 */ /* 0x000064000000005a */
[----:B01----:R-:W-:Y:S05]  /*c230*/  ENDCOLLECTIVE ;  /* 0x000000000000791b */ /* 0x003fea0003800000 */
.L_x_1164:
[----:B------:R-:W-:Y:S01]  /*c240*/  MOV R88, R33 ;  /* 0x0000002100587202 */ /* 0x000fe20000000f00 */
[C---:B------:R-:W-:Y:S01]  /*c250*/  FFMA R132, R123.reuse, R83, R132 ;  /* 0x000000537b847223 */ /* 0x040fe20000000084 */
[----:B------:R-:W-:-:S07]  /*c260*/  FFMA R77, R123, R10, R77 ;  /* 0x0000000a7b4d7223 */ /* 0x000fce000000004d */
[----:B------:R-:W-:Y:S05]  /*c270*/  WARPSYNC.COLLECTIVE R91, `(.L_x_1165) ;  /* 0x000000005b087348 */ /* 0x000fea0003c00000 */
[----:B------:R0:W1:Y:S02]  /*c280*/  SHFL.IDX P0, R123, R88, R89, R90 ;  /* 0x00000059587b7389 */ /* 0x000064000000005a */
[----:B01----:R-:W-:Y:S05]  /*c290*/  ENDCOLLECTIVE ;  /* 0x000000000000791b */ /* 0x003fea0003800000 */
.L_x_1165:
        /* <DEDUP_REMOVED lines=19> */
.L_x_1166:
[----:B------:R-:W-:Y:S01]  /*c3d0*/  FFMA R108, R11, R85, R108 ;  /* 0x000000550b6c7223 */ /* 0x000fe2000000006c */
[----:B------:R-:W-:Y:S02]  /*c3e0*/  MOV R88, R12 ;  /* 0x0000000c00587202 */ /* 0x000fe40000000f00 */
[----:B------:R-:W-:-:S07]  /*c3f0*/  MOV R85, R123 ;  /* 0x0000007b00557202 */ /* 0x000fce0000000f00 */
[----:B------:R-:W-:Y:S05]  /*c400*/  WARPSYNC.COLLECTIVE R91, `(.L_x_1167) ;  /* 0x000000005b087348 */ /* 0x000fea0003c00000 */
[----:B------:R0:W1:Y:S02]  /*c410*/  SHFL.IDX P0, R123, R88, R89, R90 ;  /* 0x00000059587b7389 */ /* 0x000064000000005a */
[----:B01----:R-:W-:Y:S05]  /*c420*/  ENDCOLLECTIVE ;  /* 0x000000000000791b */ /* 0x003fea0003800000 */
.L_x_1167:
[----:B------:R-:W-:Y:S01]  /*c430*/  FFMA R114, R11, R129, R114 ;  /* 0x000000810b727223 */ /* 0x000fe20000000072 */
[----:B------:R-:W-:Y:S02]  /*c440*/  MOV R88, R13 ;  /* 0x0000000d00587202 */ /* 0x000fe40000000f00 */
[----:B------:R-:W-:-:S07]  /*c450*/  MOV R129, R123 ;  /* 0x0000007b00817202 */ /* 0x000fce0000000f00 */
[----:B------:R-:W-:Y:S05]  /*c460*/  WARPSYNC.COLLECTIVE R91, `(.L_x_1168) ;  /* 0x000000005b087348 */ /* 0x000fea0003c00000 */
[----:B------:R0:W1:Y:S02]  /*c470*/  SHFL.IDX P0, R123, R88, R89, R90 ;  /* 0x00000059587b7389 */ /* 0x000064000000005a */
[----:B01----:R-:W-:Y:S05]  /*c480*/  ENDCOLLECTIVE ;  /* 0x000000000000791b */ /* 0x003fea0003800000 */
.L_x_1168:
[----:B------:R-:W-:Y:S01]  /*c490*/  FFMA R116, R11, R131, R116 ;  /* 0x000000830b747223 */ /* 0x000fe20000000074 */
[----:B------:R-:W-:Y:S02]  /*c4a0*/  MOV R88, R14 ;  /* 0x0000000e00587202 */ /* 0x000fe40000000f00 */
[----:B------:R-:W-:-:S07]  /*c4b0*/  MOV R131, R123 ;  /* 0x0000007b00837202 */ /* 0x000fce0000000f00 */
[----:B------:R-:W-:Y:S05]  /*c4c0*/  WARPSYNC.COLLECTIVE R91, `(.L_x_1169) ;  /* 0x000000005b087348 */ /* 0x000fea0003c00000 */
[----:B------:R0:W1:Y:S02]  /*c4d0*/  SHFL.IDX P0, R123, R88, R89, R90 ;  /* 0x00000059587b7389 */ /* 0x000064000000005a */
[----:B01----:R-:W-:Y:S05]  /*c4e0*/  ENDCOLLECTIVE ;  /* 0x000000000000791b */ /* 0x003fea0003800000 */
.L_x_1169:
[----:B------:R-:W-:Y:S01]  /*c4f0*/  FFMA R118, R11, R133, R118 ;  /* 0x000000850b767223 */ /* 0x000fe20000000076 */
[----:B------:R-:W-:Y:S02]  /*c500*/  MOV R88, R15 ;  /* 0x0000000f00587202 */ /* 0x000fe40000000f00 */
[----:B------:R-:W-:-:S07]  /*c510*/  MOV R133, R123 ;  /* 0x0000007b00857202 */ /* 0x000fce0000000f00 */
[----:B------:R-:W-:Y:S05]  /*c520*/  WARPSYNC.COLLECTIVE R91, `(.L_x_1170) ;  /* 0x000000005b087348 */ /* 0x000fea0003c00000 */
[----:B------:R0:W1:Y:S02]  /*c530*/  SHFL.IDX P0, R123, R88, R89, R90 ;  /* 0x00000059587b7389 */ /* 0x000064000000005a */
[----:B01----:R-:W-:Y:S05]  /*c540*/  ENDCOLLECTIVE ;  /* 0x000000000000791b */ /* 0x003fea0003800000 */
.L_x_1170:
[----:B------:R-:W-:Y:S02]  /*c550*/  MOV R88, R16 ;  /* 0x0000001000587202 */ /* 0x000fe40000000f00 */
[----:B------:R-:W-:-:S07]  /*c560*/  MOV R135, R123 ;  /* 0x0000007b00877202 */ /* 0x000fce0000000f00 */
[----:B------:R-:W-:Y:S05]  /*c570*/  WARPSYNC.COLLECTIVE R91, `(.L_x_1171) ;  /* 0x000000005b087348 */ /* 0x000fea0003c00000 */
[----:B------:R0:W1:Y:S02]  /*c580*/  SHFL.IDX P0, R123, R88, R89, R90 ;  /* 0x00000059587b7389 */ /* 0x000064000000005a */
[----:B01----:R-:W-:Y:S05]  /*c590*/  ENDCOLLECTIVE ;  /* 0x000000000000791b */ /* 0x003fea0003800000 */
.L_x_1171:
[----:B------:R-:W-:Y:S01]  /*c5a0*/  FFMA R80, R11, R137, R80 ;  /* 0x000000890b507223 */ /* 0x000fe20000000050 */
[----:B------:R-:W-:Y:S02]  /*c5b0*/  MOV R88, R17 ;  /* 0x0000001100587202 */ /* 0x000fe40000000f00 */
[----:B------:R-:W-:-:S07]  /*c5c0*/  MOV R137, R123 ;  /* 0x0000007b00897202 */ /* 0x000fce0000000f00 */
[----:B------:R-:W-:Y:S05]  /*c5d0*/  WARPSYNC.COLLECTIVE R91, `(.L_x_1172) ;  /* 0x000000005b087348 */ /* 0x000fea0003c00000 */
[----:B------:R0:W1:Y:S02]  /*c5e0*/  SHFL.IDX P0, R123, R88, R89, R90 ;  /* 0x00000059587b7389 */ /* 0x000064000000005a */
[----:B01----:R-:W-:Y:S05]  /*c5f0*/  ENDCOLLECTIVE ;  /* 0x000000000000791b */ /* 0x003fea0003800000 */
.L_x_1172:
        /* <DEDUP_REMOVED lines=14> */
.L_x_1173:
[----:B------:R-:W-:Y:S01]  /*c6e0*/  MOV R88, R19 ;  /* 0x0000001300587202 */ /* 0x000fe20000000f00 */
[-C--:B------:R-:W-:Y:S01]  /*c6f0*/  FFMA R64, R83, R123.reuse, R64 ;  /* 0x0000007b53407223 */ /* 0x080fe20000000040 */
[----:B------:R-:W-:-:S07]  /*c700*/  FFMA R65, R10, R123, R65 ;  /* 0x0000007b0a417223 */ /* 0x000fce0000000041 */
[----:B------:R-:W-:Y:S05]  /*c710*/  WARPSYNC.COLLECTIVE R91, `(.L_x_1174) ;  /* 0x000000005b087348 */ /* 0x000fea0003c00000 */
[----:B------:R0:W1:Y:S02]  /*c720*/  SHFL.IDX P0, R123, R88, R89, R90 ;  /* 0x00000059587b7389 */ /* 0x000064000000005a */
[----:B01----:R-:W-:Y:S05]  /*c730*/  ENDCOLLECTIVE ;  /* 0x000000000000791b */ /* 0x003fea0003800000 */
.L_x_1174:
[-C--:B------:R-:W-:Y:S01]  /*c740*/  FFMA R50, R83, R85.reuse, R50 ;  /* 0x0000005553327223 */ /* 0x080fe20000000032 */
[----:B------:R-:W-:Y:S01]  /*c750*/  FFMA R51, R10, R85, R51 ;  /* 0x000000550a337223 */ /* 0x000fe20000000033 */
[----:B------:R-:W-:Y:S02]  /*c760*/  MOV R88, R20 ;  /* 0x0000001400587202 */ /* 0x000fe40000000f00 */
[----:B------:R-:W-:-:S07]  /*c770*/  MOV R85, R123 ;  /* 0x0000007b00557202 */ /* 0x000fce0000000f00 */
[----:B------:R-:W-:Y:S05]  /*c780*/  WARPSYNC.COLLECTIVE R91, `(.L_x_1175) ;  /* 0x000000005b087348 */ /* 0x000fea0003c00000 */
[----:B------:R0:W1:Y:S02]  /*c790*/  SHFL.IDX P0, R123, R88, R89, R90 ;  /* 0x00000059587b7389 */ /* 0x000064000000005a */
[----:B01----:R-:W-:Y:S05]  /*c7a0*/  ENDCOLLECTIVE ;  /* 0x000000000000791b */ /* 0x003fea0003800000 */
.L_x_1175:
[-C--:B------:R-:W-:Y:S01]  /*c7b0*/  FFMA R52, R83, R129.reuse, R52 ;  /* 0x0000008153347223 */ /* 0x080fe20000000034 */
[----:B------:R-:W-:Y:S01]  /*c7c0*/  FFMA R53, R10, R129, R53 ;  /* 0x000000810a357223 */ /* 0x000fe20000000035 */
[----:B------:R-:W-:Y:S02]  /*c7d0*/  MOV R88, R21 ;  /* 0x0000001500587202 */ /* 0x000fe40000000f00 */
[----:B------:R-:W-:-:S07]  /*c7e0*/  MOV R129, R123 ;  /* 0x0000007b00817202 */ /* 0x000fce0000000f00 */
[----:B------:R-:W-:Y:S05]  /*c7f0*/  WARPSYNC.COLLECTIVE R91, `(.L_x_1176) ;  /* 0x000000005b087348 */ /* 0x000fea0003c00000 */
[----:B------:R0:W1:Y:S02]  /*c800*/  SHFL.IDX P0, R123, R88, R89, R90 ;  /* 0x00000059587b7389 */ /* 0x000064000000005a */
[----:B01----:R-:W-:Y:S05]  /*c810*/  ENDCOLLECTIVE ;  /* 0x000000000000791b */ /* 0x003fea0003800000 */
.L_x_1176:
[-C--:B------:R-:W-:Y:S01]  /*c820*/  FFMA R54, R83, R131.reuse, R54 ;  /* 0x0000008353367223 */ /* 0x080fe20000000036 */
[----:B------:R-:W-:Y:S01]  /*c830*/  FFMA R55, R10, R131, R55 ;  /* 0x000000830a377223 */ /* 0x000fe20000000037 */
[----:B------:R-:W-:Y:S02]  /*c840*/  MOV R88, R22 ;  /* 0x0000001600587202 */ /* 0x000fe40000000f00 */
[----:B------:R-:W-:-:S07]  /*c850*/  MOV R131, R123 ;  /* 0x0000007b00837202 */ /* 0x000fce0000000f00 */
[----:B------:R-:W-:Y:S05]  /*c860*/  WARPSYNC.COLLECTIVE R91, `(.L_x_1177) ;  /* 0x000000005b087348 */ /* 0x000fea0003c00000 */
[----:B------:R0:W1:Y:S02]  /*c870*/  SHFL.IDX P0, R123, R88, R89, R90 ;  /* 0x00000059587b7389 */ /* 0x000064000000005a */
[----:B01----:R-:W-:Y:S05]  /*c880*/  ENDCOLLECTIVE ;  /* 0x000000000000791b */ /* 0x003fea0003800000 */
.L_x_1177:
[-C--:B------:R-:W-:Y:S01]  /*c890*/  FFMA R56, R83, R133.reuse, R56 ;  /* 0x0000008553387223 */ /* 0x080fe20000000038 */
[----:B------:R-:W-:Y:S01]  /*c8a0*/  FFMA R57, R10, R133, R57 ;  /* 0x000000850a397223 */ /* 0x000fe20000000039 */
[----:B------:R-:W-:Y:S02]  /*c8b0*/  MOV R88, R23 ;  /* 0x0000001700587202 */ /* 0x000fe40000000f00 */
[----:B------:R-:W-:-:S07]  /*c8c0*/  MOV R133, R123 ;  /* 0x0000007b00857202 */ /* 0x000fce0000000f00 */
[----:B------:R-:W-:Y:S05]  /*c8d0*/  WARPSYNC.COLLECTIVE R91, `(.L_x_1178) ;  /* 0x000000005b087348 */ /* 0x000fea0003c00000 */
[----:B------:R0:W1:Y:S02]  /*c8e0*/  SHFL.IDX P0, R123, R88, R89, R90 ;  /* 0x00000059587b7389 */ /* 0x000064000000005a */
[----:B01----:R-:W-:Y:S05]  /*c8f0*/  ENDCOLLECTIVE ;  /* 0x000000000000791b */ /* 0x003fea0003800000 */
.L_x_1178:
[-C--:B------:R-:W-:Y:S01]  /*c900*/  FFMA R58, R83, R135.reuse, R58 ;  /* 0x00000087533a7223 */ /* 0x080fe2000000003a */
[----:B------:R-:W-:Y:S01]  /*c910*/  FFMA R59, R10, R135, R59 ;  /* 0x000000870a3b7223 */ /* 0x000fe2000000003b */
[----:B------:R-:W-:Y:S02]  /*c920*/  MOV R88, R24 ;  /* 0x0000001800587202 */ /* 0x000fe40000000f00 */
[----:B------:R-:W-:-:S07]  /*c930*/  MOV R135, R123 ;  /* 0x0000007b00877202 */ /* 0x000fce0000000f00 */
[----:B------:R-:W-:Y:S05]  /*c940*/  WARPSYNC.COLLECTIVE R91, `(.L_x_1179) ;  /* 0x000000005b087348 */ /* 0x000fea0003c00000 */
[----:B------:R0:W1:Y:S02]  /*c950*/  SHFL.IDX P0, R123, R88, R89, R90 ;  /* 0x00000059587b7389 */ /* 0x000064000000005a */
[----:B01----:R-:W-:Y:S05]  /*c960*/  ENDCOLLECTIVE ;  /* 0x000000000000791b */ /* 0x003fea0003800000 */
.L_x_1179:
[-C--:B------:R-:W-:Y:S01]  /*c970*/  FFMA R60, R83, R137.reuse, R60 ;  /* 0x00000089533c7223 */ /* 0x080fe2000000003c */
[----:B------:R-:W-:Y:S01]  /*c980*/  FFMA R61, R10, R137, R61 ;  /* 0x000000890a3d7223 */ /* 0x000fe2000000003d */
[----:B------:R-:W-:Y:S02]  /*c990*/  MOV R88, R25 ;  /* 0x0000001900587202 */ /* 0x000fe40000000f00 */
[----:B------:R-:W-:-:S07]  /*c9a0*/  MOV R137, R123 ;  /* 0x0000007b00897202 */ /* 0x000fce0000000f00 */
[----:B------:R-:W-:Y:S05]  /*c9b0*/  WARPSYNC.COLLECTIVE R91, `(.L_x_1180) ;  /* 0x000000005b087348 */ /* 0x000fea0003c00000 */
[----:B------:R0:W1:Y:S02]  /*c9c0*/  SHFL.IDX P0, R123, R88, R89, R90 ;  /* 0x00000059587b7389 */ /* 0x000064000000005a */
[----:B01----:R-:W-:Y:S05]  /*c9d0*/  ENDCOLLECTIVE ;  /* 0x000000000000791b */ /* 0x003fea0003800000 */
.L_x_1180:
[----:B------:R-:W-:Y:S02]  /*c9e0*/  MOV R88, R26 ;  /* 0x0000001a00587202 */ /* 0x000fe40000000f00 */
[----:B------:R-:W-:-:S07]  /*c9f0*/  MOV R139, R123 ;  /* 0x0000007b008b7202 */ /* 0x000fce0000000f00 */
[----:B------:R-:W-:Y:S05]  /*ca00*/  WARPSYNC.COLLECTIVE R91, `(.L_x_1181) ;  /* 0x000000005b087348 */ /* 0x000fea0003c00000 */
[----:B------:R0:W1:Y:S02]  /*ca10*/  SHFL.IDX P0, R123, R88, R89, R90 ;  /* 0x00000059587b7389 */ /* 0x000064000000005a */
[----:B01----:R-:W-:Y:S05]  /*ca20*/  ENDCOLLECTIVE ;  /* 0x000000000000791b */ /* 0x003fea0003800000 */
.L_x_1181:
[----:B------:R-:W-:Y:S02]  /*ca30*/  MOV R88, R28 ;  /* 0x0000001c00587202 */ /* 0x000fe40000000f00 */
[----:B------:R-:W-:-:S07]  /*ca40*/  MOV R141, R123 ;  /* 0x0000007b008d7202 */ /* 0x000fce0000000f00 */
[----:B------:R-:W-:Y:S05]  /*ca50*/  WARPSYNC.COLLECTIVE R91, `(.L_x_1182) ;  /* 0x000000005b087348 */ /* 0x000fea0003c00000 */
[----:B------:R0:W1:Y:S02]  /*ca60*/  SHFL.IDX P0, R123, R88, R89, R90 ;  /* 0x00000059587b7389 */ /* 0x000064000000005a */
[----:B01----:R-:W-:Y:S05]  /*ca70*/  ENDCOLLECTIVE ;  /* 0x000000000000791b */ /* 0x003fea0003800000 */
.L_x_1182:
[----:B------:R-:W-:Y:S02]  /*ca80*/  MOV R88, R29 ;  /* 0x0000001d00587202 */ /* 0x000fe40000000f00 */
[----:B------:R-:W-:-:S07]  /*ca90*/  MOV R143, R123 ;  /* 0x0000007b008f7202 */ /* 0x000fce0000000f00 */
[----:B------:R-:W-:Y:S05]  /*caa0*/  WARPSYNC.COLLECTIVE R91, `(.L_x_1183) ;  /* 0x000000005b087348 */ /* 0x000fea0003c00000 */
[----:B------:R0:W1:Y:S02]  /*cab0*/  SHFL.IDX P0, R123, R88, R89, R90 ;  /* 0x00000059587b7389 */ /* 0x000064000000005a */
[----:B01----:R-:W-:Y:S05]  /*cac0*/  ENDCOLLECTIVE ;  /* 0x000000000000791b */ /* 0x003fea0003800000 */
.L_x_1183:
[----:B------:R-:W-:Y:S02]  /*cad0*/  MOV R88, R30 ;  /* 0x0000001e00587202 */ /* 0x000fe40000000f00 */
[----:B------:R-:W-:-:S07]  /*cae0*/  MOV R145, R123 ;  /* 0x0000007b00917202 */ /* 0x000fce0000000f00 */
[----:B------:R-:W-:Y:S05]  /*caf0*/  WARPSYNC.COLLECTIVE R91, `(.L_x_1184) ;  /* 0x000000005b087348 */ /* 0x000fea0003c00000 */
[----:B------:R0:W1:Y:S02]  /*cb00*/  SHFL.IDX P0, R123, R88, R89, R90 ;  /* 0x00000059587b7389 */ /* 0x000064000000005a */
[----:B01----:R-:W-:Y:S05]  /*cb10*/  ENDCOLLECTIVE ;  /* 0x000000000000791b */ /* 0x003fea0003800000 */
.L_x_1184:
[----:B------:R-:W-:Y:S01]  /*cb20*/  MOV R88, R31 ;  /* 0x0000001f00587202 */ /* 0x000fe20000000f00 */
[-C--:B------:R-:W-:Y:S01]  /*cb30*/  FFMA R102, R83, R123.reuse, R102 ;  /* 0x0000007b53667223 */ /* 0x080fe20000000066 */
[----:B------:R-:W-:-:S07]  /*cb40*/  FFMA R103, R10, R123, R103 ;  /* 0x0000007b0a677223 */ /* 0x000fce0000000067 */
[----:B------:R-:W-:Y:S05]  /*cb50*/  WARPSYNC.COLLECTIVE R91, `(.L_x_1185) ;  /* 0x000000005b087348 */ /* 0x000fea0003c00000 */
[----:B------:R0:W1:Y:S02]  /*cb60*/  SHFL.IDX P0, R123, R88, R89, R90 ;  /* 0x00000059587b7389 */ /* 0x000064000000005a */
[----:B01----:R-:W-:Y:S05]  /*cb70*/  ENDCOLLECTIVE ;  /* 0x000000000000791b */ /* 0x003fea0003800000 */
.L_x_1185:
        /* <DEDUP_REMOVED lines=14> */
.L_x_1186:
[-C--:B------:R-:W-:Y:S01]  /*cc60*/  FFMA R62, R83, R76.reuse, R62 ;  /* 0x0000004c533e7223 */ /* 0x080fe2000000003e */
[----:B------:R-:W-:Y:S01]  /*cc70*/  FFMA R63, R10, R76, R63 ;  /* 0x0000004c0a3f7223 */ /* 0x000fe2000000003f */
[----:B------:R-:W-:Y:S02]  /*cc80*/  MOV R88, R34 ;  /* 0x0000002200587202 */ /* 0x000fe40000000f00 */
[----:B------:R-:W-:-:S07]  /*cc90*/  MOV R76, R123 ;  /* 0x0000007b004c7202 */ /* 0x000fce0000000f00 */
[----:B------:R-:W-:Y:S05]  /*cca0*/  WARPSYNC.COLLECTIVE R91, `(.L_x_1187) ;  /* 0x000000005b087348 */ /* 0x000fea0003c00000 */
[----:B------:R0:W1:Y:S02]  /*ccb0*/  SHFL.IDX P0, R123, R88, R89, R90 ;  /* 0x00000059587b7389 */ /* 0x000064000000005a */
[----:B01----:R-:W-:Y:S05]  /*ccc0*/  ENDCOLLECTIVE ;  /* 0x000000000000791b */ /* 0x003fea0003800000 */
.L_x_1187:
[-C--:B------:R-:W-:Y:S01]  /*ccd0*/  FFMA R66, R83, R85.reuse, R66 ;  /* 0x0000005553427223 */ /* 0x080fe20000000042 */
[----:B------:R-:W-:Y:S01]  /*cce0*/  FFMA R67, R10, R85, R67 ;  /* 0x000000550a437223 */ /* 0x000fe20000000043 */
[----:B------:R-:W-:Y:S02]  /*ccf0*/  MOV R88, R35 ;  /* 0x0000002300587202 */ /* 0x000fe40000000f00 */
[----:B------:R-:W-:-:S07]  /*cd00*/  MOV R85, R123 ;  /* 0x0000007b00557202 */ /* 0x000fce0000000f00 */
[----:B------:R-:W-:Y:S05]  /*cd10*/  WARPSYNC.COLLECTIVE R91, `(.L_x_1188) ;  /* 0x000000005b087348 */ /* 0x000fea0003c00000 */
[----:B------:R0:W1:Y:S02]  /*cd20*/  SHFL.IDX P0, R123, R88, R89, R90 ;  /* 0x00000059587b7389 */ /* 0x000064000000005a */
[----:B01----:R-:W-:Y:S05]  /*cd30*/  ENDCOLLECTIVE ;  /* 0x000000000000791b */ /* 0x003fea0003800000 */
.L_x_1188:
[----:B------:R-:W-:Y:S02]  /*cd40*/  MOV R88, R36 ;  /* 0x0000002400587202 */ /* 0x000fe40000000f00 */
[----:B------:R-:W-:-:S07]  /*cd50*/  MOV R78, R123 ;  /* 0x0000007b004e7202 */ /* 0x000fce0000000f00 */
[----:B------:R-:W-:Y:S05]  /*cd60*/  WARPSYNC.COLLECTIVE R91, `(.L_x_1189) ;  /* 0x000000005b087348 */ /* 0x000fea0003c00000 */
[----:B------:R0:W1:Y:S02]  /*cd70*/  SHFL.IDX P0, R123, R88, R89, R90 ;  /* 0x00000059587b7389 */ /* 0x000064000000005a */
[----:B01----:R-:W-:Y:S05]  /*cd80*/  ENDCOLLECTIVE ;  /* 0x000000000000791b */ /* 0x003fea0003800000 */
.L_x_1189:
[----:B------:R-:W-:Y:S02]  /*cd90*/  MOV R88, R37 ;  /* 0x0000002500587202 */ /* 0x000fe40000000f00 */
[----:B------:R-:W-:-:S07]  /*cda0*/  MOV R122, R123 ;  /* 0x0000007b007a7202 */ /* 0x000fce0000000f00 */
[----:B------:R-:W-:Y:S05]  /*cdb0*/  WARPSYNC.COLLECTIVE R91, `(.L_x_1190) ;  /* 0x000000005b087348 */ /* 0x000fea0003c00000 */
[----:B------:R0:W1:Y:S02]  /*cdc0*/  SHFL.IDX P0, R123, R88, R89, R90 ;  /* 0x00000059587b7389 */ /* 0x000064000000005a */
[----:B01----:R-:W-:Y:S05]  /*cdd0*/  ENDCOLLECTIVE ;  /* 0x000000000000791b */ /* 0x003fea0003800000 */
.L_x_1190:
[----:B------:R-:W-:Y:S02]  /*cde0*/  MOV R88, R38 ;  /* 0x0000002600587202 */ /* 0x000fe40000000f00 */
[----:B------:R-:W-:-:S07]  /*cdf0*/  MOV R124, R123 ;  /* 0x0000007b007c7202 */ /* 0x000fce0000000f00 */
[----:B------:R-:W-:Y:S05]  /*ce00*/  WARPSYNC.COLLECTIVE R91, `(.L_x_1191) ;  /* 0x000000005b087348 */ /* 0x000fea0003c00000 */
[----:B------:R0:W1:Y:S02]  /*ce10*/  SHFL.IDX P0, R123, R88, R89, R90 ;  /* 0x00000059587b7389 */ /* 0x000064000000005a */
[----:B01----:R-:W-:Y:S05]  /*ce20*/  ENDCOLLECTIVE ;  /* 0x000000000000791b */ /* 0x003fea0003800000 */
.L_x_1191:
[----:B------:R-:W-:Y:S02]  /*ce30*/  MOV R88, R39 ;  /* 0x0000002700587202 */ /* 0x000fe40000000f00 */
[----:B------:R-:W-:-:S07]  /*ce40*/  MOV R126, R123 ;  /* 0x0000007b007e7202 */ /* 0x000fce0000000f00 */
[----:B------:R-:W-:Y:S05]  /*ce50*/  WARPSYNC.COLLECTIVE R91, `(.L_x_1192) ;  /* 0x000000005b087348 */ /* 0x000fea0003c00000 */
[----:B------:R0:W1:Y:S02]  /*ce60*/  SHFL.IDX P0, R123, R88, R89, R90 ;  /* 0x00000059587b7389 */ /* 0x000064000000005a */
[----:B01----:R-:W-:Y:S05]  /*ce70*/  ENDCOLLECTIVE ;  /* 0x000000000000791b */ /* 0x003fea0003800000 */
.L_x_1192:
[-C--:B------:R-:W-:Y:S01]  /*ce80*/  FFMA R68, R83, R129.reuse, R68 ;  /* 0x0000008153447223 */ /* 0x080fe20000000044 */
[----:B------:R-:W-:Y:S01]  /*ce90*/  FFMA R69, R10, R129, R69 ;  /* 0x000000810a457223 */ /* 0x000fe20000000045 */
[----:B------:R-:W-:Y:S02]  /*cea0*/  MOV R88, R40 ;  /* 0x0000002800587202 */ /* 0x000fe40000000f00 */
[----:B------:R-:W-:-:S07]  /*ceb0*/  MOV R129, R123 ;  /* 0x0000007b00817202 */ /* 0x000fce0000000f00 */
[----:B------:R-:W-:Y:S05]  /*cec0*/  WARPSYNC.COLLECTIVE R91, `(.L_x_1193) ;  /* 0x000000005b087348 */ /* 0x000fea0003c00000 */
[----:B------:R0:W1:Y:S02]  /*ced0*/  SHFL.IDX P0, R123, R88, R89, R90 ;  /* 0x00000059587b7389 */ /* 0x000064000000005a */
[----:B01----:R-:W-:Y:S05]  /*cee0*/  ENDCOLLECTIVE ;  /* 0x000000000000791b */ /* 0x003fea0003800000 */
.L_x_1193:
[-C--:B------:R-:W-:Y:S01]  /*cef0*/  FFMA R70, R83, R131.reuse, R70 ;  /* 0x0000008353467223 */ /* 0x080fe20000000046 */
[----:B------:R-:W-:Y:S01]  /*cf00*/  FFMA R71, R10, R131, R71 ;  /* 0x000000830a477223 */ /* 0x000fe20000000047 */
[----:B------:R-:W-:Y:S02]  /*cf10*/  MOV R88, R41 ;  /* 0x0000002900587202 */ /* 0x000fe40000000f00 */
[----:B------:R-:W-:-:S07]  /*cf20*/  MOV R131, R123 ;  /* 0x0000007b00837202 */ /* 0x000fce0000000f00 */
[----:B------:R-:W-:Y:S05]  /*cf30*/  WARPSYNC.COLLECTIVE R91, `(.L_x_1194) ;  /* 0x000000005b087348 */ /* 0x000fea0003c00000 */
[----:B------:R0:W1:Y:S02]  /*cf40*/  SHFL.IDX P0, R123, R88, R89, R90 ;  /* 0x00000059587b7389 */ /* 0x000064000000005a */
[----:B01----:R-:W-:Y:S05]  /*cf50*/  ENDCOLLECTIVE ;  /* 0x000000000000791b */ /* 0x003fea0003800000 */
.L_x_1194:
[-C--:B------:R-:W-:Y:S01]  /*cf60*/  FFMA R72, R83, R133.reuse, R72 ;  /* 0x0000008553487223 */ /* 0x080fe20000000048 */
[----:B------:R-:W-:Y:S01]  /*cf70*/  FFMA R73, R10, R133, R73 ;  /* 0x000000850a497223 */ /* 0x000fe20000000049 */
[----:B------:R-:W-:Y:S02]  /*cf80*/  MOV R88, R42 ;  /* 0x0000002a00587202 */ /* 0x000fe40000000f00 */
[----:B------:R-:W-:-:S07]  /*cf90*/  MOV R133, R123 ;  /* 0x0000007b00857202 */ /* 0x000fce0000000f00 */
[----:B------:R-:W-:Y:S05]  /*cfa0*/  WARPSYNC.COLLECTIVE R91, `(.L_x_1195) ;  /* 0x000000005b087348 */ /* 0x000fea0003c00000 */
[----:B------:R0:W1:Y:S02]  /*cfb0*/  SHFL.IDX P0, R123, R88, R89, R90 ;  /* 0x00000059587b7389 */ /* 0x000064000000005a */
[----:B01----:R-:W-:Y:S05]  /*cfc0*/  ENDCOLLECTIVE ;  /* 0x000000000000791b */ /* 0x003fea0003800000 */
.L_x_1195:
[----:B------:R-:W-:Y:S02]  /*cfd0*/  MOV R88, R43 ;  /* 0x0000002b00587202 */ /* 0x000fe40000000f00 */
[----:B------:R-:W-:Y:S02]  /*cfe0*/  MOV R89, R84 ;  /* 0x0000005400597202 */ /* 0x000fe40000000f00 */
[----:B------:R-:W-:-:S07]  /*cff0*/  MOV R136, R123 ;  /* 0x0000007b00887202 */ /* 0x000fce0000000f00 */
[----:B------:R-:W-:Y:S05]  /*d000*/  WARPSYNC.COLLECTIVE R91, `(.L_x_1196) ;  /* 0x000000005b087348 */ /* 0x000fea0003c00000 */
[----:B------:R0:W1:Y:S02]  /*d010*/  SHFL.IDX P0, R123, R88, R89, R90 ;  /* 0x00000059587b7389 */ /* 0x000064000000005a */
[----:B01----:R-:W-:Y:S05]  /*d020*/  ENDCOLLECTIVE ;  /* 0x000000000000791b */ /* 0x003fea0003800000 */
.L_x_1196:
[----:B------:R-:W-:Y:S01]  /*d030*/  MOV R88, R33 ;  /* 0x0000002100587202 */ /* 0x000fe20000000f00 */
[C---:B------:R-:W-:Y:S01]  /*d040*/  FFMA R132, R123.reuse, R79, R132 ;  /* 0x0000004f7b847223 */ /* 0x040fe20000000084 */
[----:B------:R-:W-:-:S07]  /*d050*/  FFMA R77, R123, R0, R77 ;  /* 0x000000007b4d7223 */ /* 0x000fce000000004d */
[----:B------:R-:W-:Y:S05]  /*d060*/  WARPSYNC.COLLECTIVE R91, `(.L_x_1197) ;  /* 0x000000005b087348 */ /* 0x000fea0003c00000 */
[----:B------:R0:W1:Y:S02]  /*d070*/  SHFL.IDX P0, R123, R88, R89, R90 ;  /* 0x00000059587b7389 */ /* 0x000064000000005a */
[----:B01----:R-:W-:Y:S05]  /*d080*/  ENDCOLLECTIVE ;  /* 0x000000000000791b */ /* 0x003fea0003800000 */
.L_x_1197:
        /* <DEDUP_REMOVED lines=20> */
.L_x_1198:
        /* <DEDUP_REMOVED lines=20> */
.L_x_1199:
[----:B------:R-:W-:Y:S02]  /*d310*/  MOV R88, R13 ;  /* 0x0000000d00587202 */ /* 0x000fe40000000f00 */
[----:B------:R-:W-:-:S07]  /*d320*/  MOV R85, R123 ;  /* 0x0000007b00557202 */ /* 0x000fce0000000f00 */
[----:B------:R-:W-:Y:S05]  /*d330*/  WARPSYNC.COLLECTIVE R91, `(.L_x_1200) ;  /* 0x000000005b087348 */ /* 0x000fea0003c00000 */
[----:B------:R0:W1:Y:S02]  /*d340*/  SHFL.IDX P0, R123, R88, R89, R90 ;  /* 0x00000059587b7389 */ /* 0x000064000000005a */
[----:B01----:R-:W-:Y:S05]  /*d350*/  ENDCOLLECTIVE ;  /* 0x000000000000791b */ /* 0x003fea0003800000 */
.L_x_1200:
[----:B------:R-:W-:Y:S02]  /*d360*/  MOV R88, R14 ;  /* 0x0000000e00587202 */ /* 0x000fe40000000f00 */
[----:B------:R-:W-:-:S07]  /*d370*/  MOV R129, R123 ;  /* 0x0000007b00817202 */ /* 0x000fce0000000f00 */
[----:B------:R-:W-:Y:S05]  /*d380*/  WARPSYNC.COLLECTIVE R91, `(.L_x_1201) ;  /* 0x000000005b087348 */ /* 0x000fea0003c00000 */
[----:B------:R0:W1:Y:S02]  /*d390*/  SHFL.IDX P0, R123, R88, R89, R90 ;  /* 0x00000059587b7389 */ /* 0x000064000000005a */
[----:B01----:R-:W-:Y:S05]  /*d3a0*/  ENDCOLLECTIVE ;  /* 0x000000000000791b */ /* 0x003fea0003800000 */
.L_x_1201:
[----:B------:R-:W-:Y:S02]  /*d3b0*/  MOV R88, R15 ;  /* 0x0000000f00587202 */ /* 0x000fe40000000f00 */
[----:B------:R-:W-:-:S07]  /*d3c0*/  MOV R131, R123 ;  /* 0x0000007b00837202 */ /* 0x000fce0000000f00 */
[----:B------:R-:W-:Y:S05]  /*d3d0*/  WARPSYNC.COLLECTIVE R91, `(.L_x_1202) ;  /* 0x000000005b087348 */ /* 0x000fea0003c00000 */
[----:B------:R0:W1:Y:S02]  /*d3e0*/  SHFL.IDX P0, R123, R88, R89, R90 ;  /* 0x00000059587b7389 */ /* 0x000064000000005a */
[----:B01----:R-:W-:Y:S05]  /*d3f0*/  ENDCOLLECTIVE ;  /* 0x000000000000791b */ /* 0x003fea0003800000 */
.L_x_1202:
[----:B------:R-:W-:Y:S02]  /*d400*/  MOV R88, R16 ;  /* 0x0000001000587202 */ /* 0x000fe40000000f00 */
[----:B------:R-:W-:-:S07]  /*d410*/  MOV R133, R123 ;  /* 0x0000007b00857202 */ /* 0x000fce0000000f00 */
[----:B------:R-:W-:Y:S05]  /*d420*/  WARPSYNC.COLLECTIVE R91, `(.L_x_1203) ;  /* 0x000000005b087348 */ /* 0x000fea0003c00000 */
[----:B------:R0:W1:Y:S02]  /*d430*/  SHFL.IDX P0, R123, R88, R89, R90 ;  /* 0x00000059587b7389 */ /* 0x000064000000005a */
[----:B01----:R-:W-:Y:S05]  /*d440*/  ENDCOLLECTIVE ;  /* 0x000000000000791b */ /* 0x003fea0003800000 */
.L_x_1203:
[----:B------:R-:W-:Y:S02]  /*d450*/  MOV R88, R17 ;  /* 0x0000001100587202 */ /* 0x000fe40000000f00 */
[----:B------:R-:W-:-:S07]  /*d460*/  MOV R135, R123 ;  /* 0x0000007b00877202 */ /* 0x000fce0000000f00 */
[----:B------:R-:W-:Y:S05]  /*d470*/  WARPSYNC.COLLECTIVE R91, `(.L_x_1204) ;  /* 0x000000005b087348 */ /* 0x000fea0003c00000 */
[----:B------:R0:W1:Y:S02]  /*d480*/  SHFL.IDX P0, R123, R88, R89, R90 ;  /* 0x00000059587b7389 */ /* 0x000064000000005a */
[----:B01----:R-:W-:Y:S05]  /*d490*/  ENDCOLLECTIVE ;  /* 0x000000000000791b */ /* 0x003fea0003800000 */
.L_x_1204:
[----:B------:R-:W-:Y:S02]  /*d4a0*/  MOV R88, R18 ;  /* 0x0000001200587202 */ /* 0x000fe40000000f00 */
[----:B------:R-:W-:-:S07]  /*d4b0*/  MOV R76, R123 ;  /* 0x0000007b004c7202 */ /* 0x000fce0000000f00 */
[----:B------:R-:W-:Y:S05]  /*d4c0*/  WARPSYNC.COLLECTIVE R91, `(.L_x_1205) ;  /* 0x000000005b087348 */ /* 0x000fea0003c00000 */
[----:B------:R0:W1:Y:S02]  /*d4d0*/  SHFL.IDX P0, R123, R88, R89, R90 ;  /* 0x00000059587b7389 */ /* 0x000064000000005a */
[----:B01----:R-:W-:Y:S05]  /*d4e0*/  ENDCOLLECTIVE ;  /* 0x000000000000791b */ /* 0x003fea0003800000 */
.L_x_1205:
[----:B------:R-:W-:Y:S01]  /*d4f0*/  MOV R88, R19 ;  /* 0x0000001300587202 */ /* 0x000fe20000000f00 */
[-C--:B------:R-:W-:Y:S01]  /*d500*/  FFMA R64, R79, R123.reuse, R64 ;  /* 0x0000007b4f407223 */ /* 0x080fe20000000040 */
[----:B------:R-:W-:-:S07]  /*d510*/  FFMA R65, R0, R123, R65 ;  /* 0x0000007b00417223 */ /* 0x000fce0000000041 */
[----:B------:R-:W-:Y:S05]  /*d520*/  WARPSYNC.COLLECTIVE R91, `(.L_x_1206) ;  /* 0x000000005b087348 */ /* 0x000fea0003c00000 */
[----:B------:R0:W1:Y:S02]  /*d530*/  SHFL.IDX P0, R123, R88, R89, R90 ;  /* 0x00000059587b7389 */ /* 0x000064000000005a */
[----:B01----:R-:W-:Y:S05]  /*d540*/  ENDCOLLECTIVE ;  /* 0x000000000000791b */ /* 0x003fea0003800000 */
.L_x_1206:
[-C--:B------:R-:W-:Y:S01]  /*d550*/  FFMA R50, R79, R83.reuse, R50 ;  /* 0x000000534f327223 */ /* 0x080fe20000000032 */
[----:B------:R-:W-:Y:S01]  /*d560*/  FFMA R51, R0, R83, R51 ;  /* 0x0000005300337223 */ /* 0x000fe20000000033 */
[----:B------:R-:W-:Y:S02]  /*d570*/  MOV R88, R20 ;  /* 0x0000001400587202 */ /* 0x000fe40000000f00 */
[----:B------:R-:W-:-:S07]  /*d580*/  MOV R83, R123 ;  /* 0x0000007b00537202 */ /* 0x000fce0000000f00 */
[----:B------:R-:W-:Y:S05]  /*d590*/  WARPSYNC.COLLECTIVE R91, `(.L_x_1207) ;  /* 0x000000005b087348 */ /* 0x000fea0003c00000 */
[----:B------:R0:W1:Y:S02]  /*d5a0*/  SHFL.IDX P0, R123, R88, R89, R90 ;  /* 0x00000059587b7389 */ /* 0x000064000000005a */
[----:B01----:R-:W-:Y:S05]  /*d5b0*/  ENDCOLLECTIVE ;  /* 0x000000000000791b */ /* 0x003fea0003800000 */
.L_x_1207:
[-C--:B------:R-:W-:Y:S01]  /*d5c0*/  FFMA R52, R79, R85.reuse, R52 ;  /* 0x000000554f347223 */ /* 0x080fe20000000034 */
[----:B------:R-:W-:Y:S01]  /*d5d0*/  FFMA R53, R0, R85, R53 ;  /* 0x0000005500357223 */ /* 0x000fe20000000035 */
[----:B------:R-:W-:Y:S02]  /*d5e0*/  MOV R88, R21 ;  /* 0x0000001500587202 */ /* 0x000fe40000000f00 */
[----:B------:R-:W-:-:S07]  /*d5f0*/  MOV R85, R123 ;  /* 0x0000007b00557202 */ /* 0x000fce0000000f00 */
[----:B------:R-:W-:Y:S05]  /*d600*/  WARPSYNC.COLLECTIVE R91, `(.L_x_1208) ;  /* 0x000000005b087348 */ /* 0x000fea0003c00000 */
[----:B------:R0:W1:Y:S02]  /*d610*/  SHFL.IDX P0, R123, R88, R89, R90 ;  /* 0x00000059587b7389 */ /* 0x000064000000005a */
[----:B01----:R-:W-:Y:S05]  /*d620*/  ENDCOLLECTIVE ;  /* 0x000000000000791b */ /* 0x003fea0003800000 */
.L_x_1208:
[-C--:B------:R-:W-:Y:S01]  /*d630*/  FFMA R54, R79, R129.reuse, R54 ;  /* 0x000000814f367223 */ /* 0x080fe20000000036 */
[----:B------:R-:W-:Y:S01]  /*d640*/  FFMA R55, R0, R129, R55 ;  /* 0x0000008100377223 */ /* 0x000fe20000000037 */
[----:B------:R-:W-:Y:S02]  /*d650*/  MOV R88, R22 ;  /* 0x0000001600587202 */ /* 0x000fe40000000f00 */
[----:B------:R-:W-:-:S07]  /*d660*/  MOV R129, R123 ;  /* 0x0000007b00817202 */ /* 0x000fce0000000f00 */
[----:B------:R-:W-:Y:S05]  /*d670*/  WARPSYNC.COLLECTIVE R91, `(.L_x_1209) ;  /* 0x000000005b087348 */ /* 0x000fea0003c00000 */
[----:B------:R0:W1:Y:S02]  /*d680*/  SHFL.IDX P0, R123, R88, R89, R90 ;  /* 0x00000059587b7389 */ /* 0x000064000000005a */
[----:B01----:R-:W-:Y:S05]  /*d690*/  ENDCOLLECTIVE ;  /* 0x000000000000791b */ /* 0x003fea0003800000 */
.L_x_1209:
[-C--:B------:R-:W-:Y:S01]  /*d6a0*/  FFMA R56, R79, R131.reuse, R56 ;  /* 0x000000834f387223 */ /* 0x080fe20000000038 */
[----:B------:R-:W-:Y:S01]  /*d6b0*/  FFMA R57, R0, R131, R57 ;  /* 0x0000008300397223 */ /* 0x000fe20000000039 */
[----:B------:R-:W-:Y:S02]  /*d6c0*/  MOV R88, R23 ;  /* 0x0000001700587202 */ /* 0x000fe40000000f00 */
[----:B------:R-:W-:-:S07]  /*d6d0*/  MOV R131, R123 ;  /* 0x0000007b00837202 */ /* 0x000fce0000000f00 */
[----:B------:R-:W-:Y:S05]  /*d6e0*/  WARPSYNC.COLLECTIVE R91, `(.L_x_1210) ;  /* 0x000000005b087348 */ /* 0x000fea0003c00000 */
[----:B------:R0:W1:Y:S02]  /*d6f0*/  SHFL.IDX P0, R123, R88, R89, R90 ;  /* 0x00000059587b7389 */ /* 0x000064000000005a */
[----:B01----:R-:W-:Y:S05]  /*d700*/  ENDCOLLECTIVE ;  /* 0x000000000000791b */ /* 0x003fea0003800000 */
.L_x_1210:
[-C--:B------:R-:W-:Y:S01]  /*d710*/  FFMA R58, R79, R133.reuse, R58 ;  /* 0x000000854f3a7223 */ /* 0x080fe2000000003a */
[----:B------:R-:W-:Y:S01]  /*d720*/  FFMA R59, R0, R133, R59 ;  /* 0x00000085003b7223 */ /* 0x000fe2000000003b */
[----:B------:R-:W-:Y:S02]  /*d730*/  MOV R88, R24 ;  /* 0x0000001800587202 */ /* 0x000fe40000000f00 */
[----:B------:R-:W-:-:S07]  /*d740*/  MOV R133, R123 ;  /* 0x0000007b00857202 */ /* 0x000fce0000000f00 */
[----:B------:R-:W-:Y:S05]  /*d750*/  WARPSYNC.COLLECTIVE R91, `(.L_x_1211) ;  /* 0x000000005b087348 */ /* 0x000fea0003c00000 */
[----:B------:R0:W1:Y:S02]  /*d760*/  SHFL.IDX P0, R123, R88, R89, R90 ;  /* 0x00000059587b7389 */ /* 0x000064000000005a */
[----:B01----:R-:W-:Y:S05]  /*d770*/  ENDCOLLECTIVE ;  /* 0x000000000000791b */ /* 0x003fea0003800000 */
.L_x_1211:
[-C--:B------:R-:W-:Y:S01]  /*d780*/  FFMA R60, R79, R135.reuse, R60 ;  /* 0x000000874f3c7223 */ /* 0x080fe2000000003c */
[----:B------:R-:W-:Y:S01]  /*d790*/  FFMA R61, R0, R135, R61 ;  /* 0x00000087003d7223 */ /* 0x000fe2000000003d */
[----:B------:R-:W-:Y:S02]  /*d7a0*/  MOV R88, R25 ;  /* 0x0000001900587202 */ /* 0x000fe40000000f00 */
[----:B------:R-:W-:-:S07]  /*d7b0*/  MOV R135, R123 ;  /* 0x0000007b00877202 */ /* 0x000fce0000000f00 */
[----:B------:R-:W-:Y:S05]  /*d7c0*/  WARPSYNC.COLLECTIVE R91, `(.L_x_1212) ;  /* 0x000000005b087348 */ /* 0x000fea0003c00000 */
[----:B------:R0:W1:Y:S02]  /*d7d0*/  SHFL.IDX P0, R123, R88, R89, R90 ;  /* 0x00000059587b7389 */ /* 0x000064000000005a */
[----:B01----:R-:W-:Y:S05]  /*d7e0*/  ENDCOLLECTIVE ;  /* 0x000000000000791b */ /* 0x003fea0003800000 */
.L_x_1212:
[----:B------:R-:W-:Y:S02]  /*d7f0*/  MOV R88, R26 ;  /* 0x0000001a00587202 */ /* 0x000fe40000000f00 */
[----:B------:R-:W-:-:S07]  /*d800*/  MOV R137, R123 ;  /* 0x0000007b00897202 */ /* 0x000fce0000000f00 */
[----:B------:R-:W-:Y:S05]  /*d810*/  WARPSYNC.COLLECTIVE R91, `(.L_x_1213) ;  /* 0x000000005b087348 */ /* 0x000fea0003c00000 */
[----:B------:R0:W1:Y:S02]  /*d820*/  SHFL.IDX P0, R123, R88, R89, R90 ;  /* 0x00000059587b7389 */ /* 0x000064000000005a */
[----:B01----:R-:W-:Y:S05]  /*d830*/  ENDCOLLECTIVE ;  /* 0x000000000000791b */ /* 0x003fea0003800000 */
.L_x_1213:
[----:B------:R-:W-:Y:S02]  /*d840*/  MOV R88, R28 ;  /* 0x0000001c00587202 */ /* 0x000fe40000000f00 */
[----:B------:R-:W-:-:S07]  /*d850*/  MOV R139, R123 ;  /* 0x0000007b008b7202 */ /* 0x000fce0000000f00 */
[----:B------:R-:W-:Y:S05]  /*d860*/  WARPSYNC.COLLECTIVE R91, `(.L_x_1214) ;  /* 0x000000005b087348 */ /* 0x000fea0003c00000 */
[----:B------:R0:W1:Y:S02]  /*d870*/  SHFL.IDX P0, R123, R88, R89, R90 ;  /* 0x00000059587b7389 */ /* 0x000064000000005a */
[----:B01----:R-:W-:Y:S05]  /*d880*/  ENDCOLLECTIVE ;  /* 0x000000000000791b */ /* 0x003fea0003800000 */
.L_x_1214:
[----:B------:R-:W-:Y:S02]  /*d890*/  MOV R88, R29 ;  /* 0x0000001d00587202 */ /* 0x000fe40000000f00 */
[----:B------:R-:W-:-:S07]  /*d8a0*/  MOV R141, R123 ;  /* 0x0000007b008d7202 */ /* 0x000fce0000000f00 */
[----:B------:R-:W-:Y:S05]  /*d8b0*/  WARPSYNC.COLLECTIVE R91, `(.L_x_1215) ;  /* 0x000000005b087348 */ /* 0x000fea0003c00000 */
[----:B------:R0:W1:Y:S02]  /*d8c0*/  SHFL.IDX P0, R123, R88, R89, R90 ;  /* 0x00000059587b7389 */ /* 0x000064000000005a */
[----:B01----:R-:W-:Y:S05]  /*d8d0*/  ENDCOLLECTIVE ;  /* 0x000000000000791b */ /* 0x003fea0003800000 */
.L_x_1215:
[----:B------:R-:W-:Y:S02]  /*d8e0*/  MOV R88, R30 ;  /* 0x0000001e00587202 */ /* 0x000fe40000000f00 */
[----:B------:R-:W-:-:S07]  /*d8f0*/  MOV R143, R123 ;  /* 0x0000007b008f7202 */ /* 0x000fce0000000f00 */
[----:B------:R-:W-:Y:S05]  /*d900*/  WARPSYNC.COLLECTIVE R91, `(.L_x_1216) ;  /* 0x000000005b087348 */ /* 0x000fea0003c00000 */
[----:B------:R0:W1:Y:S02]  /*d910*/  SHFL.IDX P0, R123, R88, R89, R90 ;  /* 0x00000059587b7389 */ /* 0x000064000000005a */
[----:B01----:R-:W-:Y:S05]  /*d920*/  ENDCOLLECTIVE ;  /* 0x000000000000791b */ /* 0x003fea0003800000 */
.L_x_1216:
[----:B------:R-:W-:Y:S01]  /*d930*/  MOV R88, R31 ;  /* 0x0000001f00587202 */ /* 0x000fe20000000f00 */
[-C--:B------:R-:W-:Y:S01]  /*d940*/  FFMA R102, R79, R123.reuse, R102 ;  /* 0x0000007b4f667223 */ /* 0x080fe20000000066 */
[----:B------:R-:W-:-:S07]  /*d950*/  FFMA R103, R0, R123, R103 ;  /* 0x0000007b00677223 */ /* 0x000fce0000000067 */
[----:B------:R-:W-:Y:S05]  /*d960*/  WARPSYNC.COLLECTIVE R91, `(.L_x_1217) ;  /* 0x000000005b087348 */ /* 0x000fea0003c00000 */
[----:B------:R0:W1:Y:S02]  /*d970*/  SHFL.IDX P0, R123, R88, R89, R90 ;  /* 0x00000059587b7389 */ /* 0x000064000000005a */
[----:B01----:R-:W-:Y:S05]  /*d980*/  ENDCOLLECTIVE ;  /* 0x000000000000791b */ /* 0x003fea0003800000 */
.L_x_1217:
[-C--:B------:R-:W-:Y:S01]  /*d990*/  FFMA R48, R79, R10.reuse, R48 ;  /* 0x0000000a4f307223 */ /* 0x080fe20000000030 */
[----:B------:R-:W-:Y:S01]  /*d9a0*/  FFMA R81, R0, R10, R81 ;  /* 0x0000000a00517223 */ /* 0x000fe20000000051 */
[----:B------:R-:W-:Y:S02]  /*d9b0*/  MOV R88, R32 ;  /* 0x0000002000587202 */ /* 0x000fe40000000f00 */
[----:B------:R-:W-:-:S07]  /*d9c0*/  MOV R10, R123 ;  /* 0x0000007b000a7202 */ /* 0x000fce0000000f00 */
[----:B------:R-:W-:Y:S05]  /*d9d0*/  WARPSYNC.COLLECTIVE R91, `(.L_x_1218) ;  /* 0x000000005b087348 */ /* 0x000fea0003c00000 */
[----:B------:R0:W1:Y:S02]  /*d9e0*/  SHFL.IDX P0, R123, R88, R89, R90 ;  /* 0x00000059587b7389 */ /* 0x000064000000005a */
[----:B01----:R-:W-:Y:S05]  /*d9f0*/  ENDCOLLECTIVE ;  /* 0x000000000000791b */ /* 0x003fea0003800000 */
.L_x_1218:
[-C--:B------:R-:W-:Y:S01]  /*da00*/  FFMA R62, R79, R76.reuse, R62 ;  /* 0x0000004c4f3e7223 */ /* 0x080fe2000000003e */
[----:B------:R-:W-:Y:S01]  /*da10*/  FFMA R63, R0, R76, R63 ;  /* 0x0000004c003f7223 */ /* 0x000fe2000000003f */
[----:B------:R-:W-:Y:S02]  /*da20*/  MOV R88, R34 ;  /* 0x0000002200587202 */ /* 0x000fe40000000f00 */
[----:B------:R-:W-:-:S07]  /*da30*/  MOV R76, R123 ;  /* 0x0000007b004c7202 */ /* 0x000fce0000000f00 */
[----:B------:R-:W-:Y:S05]  /*da40*/  WARPSYNC.COLLECTIVE R91, `(.L_x_1219) ;  /* 0x000000005b087348 */ /* 0x000fea0003c00000 */
[----:B------:R0:W1:Y:S02]  /*da50*/  SHFL.IDX P0, R123, R88, R89, R90 ;  /* 0x00000059587b7389 */ /* 0x000064000000005a */
[----:B01----:R-:W-:Y:S05]  /*da60*/  ENDCOLLECTIVE ;  /* 0x000000000000791b */ /* 0x003fea0003800000 */
.L_x_1219:
[-C--:B------:R-:W-:Y:S01]  /*da70*/  FFMA R66, R79, R83.reuse, R66 ;  /* 0x000000534f427223 */ /* 0x080fe20000000042 */
[----:B------:R-:W-:Y:S01]  /*da80*/  FFMA R67, R0, R83, R67 ;  /* 0x0000005300437223 */ /* 0x000fe20000000043 */
[----:B------:R-:W-:Y:S02]  /*da90*/  MOV R88, R35 ;  /* 0x0000002300587202 */ /* 0x000fe40000000f00 */
[----:B------:R-:W-:-:S07]  /*daa0*/  MOV R83, R123 ;  /* 0x0000007b00537202 */ /* 0x000fce0000000f00 */
[----:B------:R-:W-:Y:S05]  /*dab0*/  WARPSYNC.COLLECTIVE R91, `(.L_x_1220) ;  /* 0x000000005b087348 */ /* 0x000fea0003c00000 */
[----:B------:R0:W1:Y:S02]  /*dac0*/  SHFL.IDX P0, R123, R88, R89, R90 ;  /* 0x00000059587b7389 */ /* 0x000064000000005a */
[----:B01----:R-:W-:Y:S05]  /*dad0*/  ENDCOLLECTIVE ;  /* 0x000000000000791b */ /* 0x003fea0003800000 */
.L_x_1220:
[-C--:B------:R-:W-:Y:S01]  /*dae0*/  FFMA R68, R79, R85.reuse, R68 ;  /* 0x000000554f447223 */ /* 0x080fe20000000044 */
[----:B------:R-:W-:Y:S01]  /*daf0*/  FFMA R69, R0, R85, R69 ;  /* 0x0000005500457223 */ /* 0x000fe20000000045 */
[----:B------:R-:W-:Y:S02]  /*db00*/  MOV R88, R36 ;  /* 0x0000002400587202 */ /* 0x000fe40000000f00 */
[----:B------:R-:W-:-:S07]  /*db10*/  MOV R85, R123 ;  /* 0x0000007b00557202 */ /* 0x000fce0000000f00 */
[----:B------:R-:W-:Y:S05]  /*db20*/  WARPSYNC.COLLECTIVE R91, `(.L_x_1221) ;  /* 0x000000005b087348 */ /* 0x000fea0003c00000 */
[----:B------:R0:W1:Y:S02]  /*db30*/  SHFL.IDX P0, R123, R88, R89, R90 ;  /* 0x00000059587b7389 */ /* 0x000064000000005a */
[----:B01----:R-:W-:Y:S05]  /*db40*/  ENDCOLLECTIVE ;  /* 0x000000000000791b */ /* 0x003fea0003800000 */
.L_x_1221:
[----:B------:R-:W-:Y:S02]  /*db50*/  MOV R88, R37 ;  /* 0x0000002500587202 */ /* 0x000fe40000000f00 */
[----:B------:R-:W-:-:S07]  /*db60*/  MOV R86, R123 ;  /* 0x0000007b00567202 */ /* 0x000fce0000000f00 */
[----:B------:R-:W-:Y:S05]  /*db70*/  WARPSYNC.COLLECTIVE R91, `(.L_x_1222) ;  /* 0x000000005b087348 */ /* 0x000fea0003c00000 */
[----:B------:R0:W1:Y:S02]  /*db80*/  SHFL.IDX P0, R123, R88, R89, R90 ;  /* 0x00000059587b7389 */ /* 0x000064000000005a */
[----:B01----:R-:W-:Y:S05]  /*db90*/  ENDCOLLECTIVE ;  /* 0x000000000000791b */ /* 0x003fea0003800000 */
.L_x_1222:
[----:B------:R-:W-:Y:S02]  /*dba0*/  MOV R88, R38 ;  /* 0x0000002600587202 */ /* 0x000fe40000000f00 */
[----:B------:R-:W-:-:S07]  /*dbb0*/  MOV R122, R123 ;  /* 0x0000007b007a7202 */ /* 0x000fce0000000f00 */
[----:B------:R-:W-:Y:S05]  /*dbc0*/  WARPSYNC.COLLECTIVE R91, `(.L_x_1223) ;  /* 0x000000005b087348 */ /* 0x000fea0003c00000 */
[----:B------:R0:W1:Y:S02]  /*dbd0*/  SHFL.IDX P0, R123, R88, R89, R90 ;  /* 0x00000059587b7389 */ /* 0x000064000000005a */
[----:B01----:R-:W-:Y:S05]  /*dbe0*/  ENDCOLLECTIVE ;  /* 0x000000000000791b */ /* 0x003fea0003800000 */
.L_x_1223:
[----:B------:R-:W-:Y:S02]  /*dbf0*/  MOV R88, R39 ;  /* 0x0000002700587202 */ /* 0x000fe40000000f00 */
[----:B------:R-:W-:-:S07]  /*dc00*/  MOV R124, R123 ;  /* 0x0000007b007c7202 */ /* 0x000fce0000000f00 */
[----:B------:R-:W-:Y:S05]  /*dc10*/  WARPSYNC.COLLECTIVE R91, `(.L_x_1224) ;  /* 0x000000005b087348 */ /* 0x000fea0003c00000 */
[----:B------:R0:W1:Y:S02]  /*dc20*/  SHFL.IDX P0, R123, R88, R89, R90 ;  /* 0x00000059587b7389 */ /* 0x000064000000005a */
[----:B01----:R-:W-:Y:S05]  /*dc30*/  ENDCOLLECTIVE ;  /* 0x000000000000791b */ /* 0x003fea0003800000 */
.L_x_1224:
[----:B------:R-:W-:Y:S02]  /*dc40*/  MOV R88, R40 ;  /* 0x0000002800587202 */ /* 0x000fe40000000f00 */
[----:B------:R-:W-:-:S07]  /*dc50*/  MOV R126, R123 ;  /* 0x0000007b007e7202 */ /* 0x000fce0000000f00 */
[----:B------:R-:W-:Y:S05]  /*dc60*/  WARPSYNC.COLLECTIVE R91, `(.L_x_1225) ;  /* 0x000000005b087348 */ /* 0x000fea0003c00000 */
[----:B------:R0:W1:Y:S02]  /*dc70*/  SHFL.IDX P0, R123, R88, R89, R90 ;  /* 0x00000059587b7389 */ /* 0x000064000000005a */
[----:B01----:R-:W-:Y:S05]  /*dc80*/  ENDCOLLECTIVE ;  /* 0x000000000000791b */ /* 0x003fea0003800000 */
.L_x_1225:
[-C--:B------:R-:W-:Y:S01]  /*dc90*/  FFMA R70, R79, R129.reuse, R70 ;  /* 0x000000814f467223 */ /* 0x080fe20000000046 */
[----:B------:R-:W-:Y:S01]  /*dca0*/  FFMA R71, R0, R129, R71 ;  /* 0x0000008100477223 */ /* 0x000fe20000000047 */
[----:B------:R-:W-:Y:S02]  /*dcb0*/  MOV R88, R41 ;  /* 0x0000002900587202 */ /* 0x000fe40000000f00 */
[----:B------:R-:W-:-:S07]  /*dcc0*/  MOV R129, R123 ;  /* 0x0000007b00817202 */ /* 0x000fce0000000f00 */
[----:B------:R-:W-:Y:S05]  /*dcd0*/  WARPSYNC.COLLECTIVE R91, `(.L_x_1226) ;  /* 0x000000005b087348 */ /* 0x000fea0003c00000 */
[----:B------:R0:W1:Y:S02]  /*dce0*/  SHFL.IDX P0, R123, R88, R89, R90 ;  /* 0x00000059587b7389 */ /* 0x000064000000005a */
[----:B01----:R-:W-:Y:S05]  /*dcf0*/  ENDCOLLECTIVE ;  /* 0x000000000000791b */ /* 0x003fea0003800000 */
.L_x_1226:
[-C--:B------:R-:W-:Y:S01]  /*dd00*/  FFMA R72, R79, R131.reuse, R72 ;  /* 0x000000834f487223 */ /* 0x080fe20000000048 */
[----:B------:R-:W-:Y:S01]  /*dd10*/  FFMA R73, R0, R131, R73 ;  /* 0x0000008300497223 */ /* 0x000fe20000000049 */
[----:B------:R-:W-:Y:S02]  /*dd20*/  MOV R88, R42 ;  /* 0x0000002a00587202 */ /* 0x000fe40000000f00 */
[----:B------:R-:W-:-:S07]  /*dd30*/  MOV R131, R123 ;  /* 0x0000007b00837202 */ /* 0x000fce0000000f00 */
[----:B------:R-:W-:Y:S05]  /*dd40*/  WARPSYNC.COLLECTIVE R91, `(.L_x_1227) ;  /* 0x000000005b087348 */ /* 0x000fea0003c00000 */
[----:B------:R0:W1:Y:S02]  /*dd50*/  SHFL.IDX P0, R123, R88, R89, R90 ;  /* 0x00000059587b7389 */ /* 0x000064000000005a */
[----:B01----:R-:W-:Y:S05]  /*dd60*/  ENDCOLLECTIVE ;  /* 0x000000000000791b */ /* 0x003fea0003800000 */
.L_x_1227:
        /* <DEDUP_REMOVED lines=27> */
.L_x_1228:
        /* <DEDUP_REMOVED lines=22> */
.L_x_1229:
[----:B------:R-:W-:Y:S02]  /*e080*/  MOV R88, R27 ;  /* 0x0000001b00587202 */ /* 0x000fe40000000f00 */
[----:B------:R-:W-:-:S07]  /*e090*/  MOV R0, R123 ;  /* 0x0000007b00007202 */ /* 0x000fce0000000f00 */
[----:B------:R-:W-:Y:S05]  /*e0a0*/  WARPSYNC.COLLECTIVE R91, `(.L_x_1230) ;  /* 0x000000005b087348 */ /* 0x000fea0003c00000 */
[----:B------:R0:W1:Y:S02]  /*e0b0*/  SHFL.IDX P0, R123, R88, R89, R90 ;  /* 0x00000059587b7389 */ /* 0x000064000000005a */
[----:B01----:R-:W-:Y:S05]  /*e0c0*/  ENDCOLLECTIVE ;  /* 0x000000000000791b */ /* 0x003fea0003800000 */
.L_x_1230:
[----:B------:R-:W-:Y:S02]  /*e0d0*/  MOV R88, R12 ;  /* 0x0000000c00587202 */ /* 0x000fe40000000f00 */
[----:B------:R-:W-:-:S07]  /*e0e0*/  MOV R79, R123 ;  /* 0x0000007b004f7202 */ /* 0x000fce0000000f00 */
[----:B------:R-:W-:Y:S05]  /*e0f0*/  WARPSYNC.COLLECTIVE R91, `(.L_x_1231) ;  /* 0x000000005b087348 */ /* 0x000fea0003c00000 */
[----:B------:R0:W1:Y:S02]  /*e100*/  SHFL.IDX P0, R123, R88, R89, R90 ;  /* 0x00000059587b7389 */ /* 0x000064000000005a */
[----:B01----:R-:W-:Y:S05]  /*e110*/  ENDCOLLECTIVE ;  /* 0x000000000000791b */ /* 0x003fea0003800000 */
.L_x_1231:
[----:B------:R-:W-:Y:S02]  /*e120*/  MOV R88, R13 ;  /* 0x0000000d00587202 */ /* 0x000fe40000000f00 */
[----:B------:R-:W-:-:S07]  /*e130*/  MOV R83, R123 ;  /* 0x0000007b00537202 */ /* 0x000fce0000000f00 */
[----:B------:R-:W-:Y:S05]  /*e140*/  WARPSYNC.COLLECTIVE R91, `(.L_x_1232) ;  /* 0x000000005b087348 */ /* 0x000fea0003c00000 */
[----:B------:R0:W1:Y:S02]  /*e150*/  SHFL.IDX P0, R123, R88, R89, R90 ;  /* 0x00000059587b7389 */ /* 0x000064000000005a */
[----:B01----:R-:W-:Y:S05]  /*e160*/  ENDCOLLECTIVE ;  /* 0x000000000000791b */ /* 0x003fea0003800000 */
.L_x_1232:
[----:B------:R-:W-:Y:S02]  /*e170*/  MOV R88, R14 ;  /* 0x0000000e00587202 */ /* 0x000fe40000000f00 */
[----:B------:R-:W-:-:S07]  /*e180*/  MOV R85, R123 ;  /* 0x0000007b00557202 */ /* 0x000fce0000000f00 */
[----:B------:R-:W-:Y:S05]  /*e190*/  WARPSYNC.COLLECTIVE R91, `(.L_x_1233) ;  /* 0x000000005b087348 */ /* 0x000fea0003c00000 */
[----:B------:R0:W1:Y:S02]  /*e1a0*/  SHFL.IDX P0, R123, R88, R89, R90 ;  /* 0x00000059587b7389 */ /* 0x000064000000005a */
[----:B01----:R-:W-:Y:S05]  /*e1b0*/  ENDCOLLECTIVE ;  /* 0x000000000000791b */ /* 0x003fea0003800000 */
.L_x_1233:
[----:B------:R-:W-:Y:S02]  /*e1c0*/  MOV R88, R15 ;  /* 0x0000000f00587202 */ /* 0x000fe40000000f00 */
[----:B------:R-:W-:-:S07]  /*e1d0*/  MOV R129, R123 ;  /* 0x0000007b00817202 */ /* 0x000fce0000000f00 */
[----:B------:R-:W-:Y:S05]  /*e1e0*/  WARPSYNC.COLLECTIVE R91, `(.L_x_1234) ;  /* 0x000000005b087348 */ /* 0x000fea0003c00000 */
[----:B------:R0:W1:Y:S02]  /*e1f0*/  SHFL.IDX P0, R123, R88, R89, R90 ;  /* 0x00000059587b7389 */ /* 0x000064000000005a */
[----:B01----:R-:W-:Y:S05]  /*e200*/  ENDCOLLECTIVE ;  /* 0x000000000000791b */ /* 0x003fea0003800000 */
.L_x_1234:
[----:B------:R-:W-:Y:S02]  /*e210*/  MOV R88, R16 ;  /* 0x0000001000587202 */ /* 0x000fe40000000f00 */
[----:B------:R-:W-:-:S07]  /*e220*/  MOV R131, R123 ;  /* 0x0000007b00837202 */ /* 0x000fce0000000f00 */
[----:B------:R-:W-:Y:S05]  /*e230*/  WARPSYNC.COLLECTIVE R91, `(.L_x_1235) ;  /* 0x000000005b087348 */ /* 0x000fea0003c00000 */
[----:B------:R0:W1:Y:S02]  /*e240*/  SHFL.IDX P0, R123, R88, R89, R90 ;  /* 0x00000059587b7389 */ /* 0x000064000000005a */
[----:B01----:R-:W-:Y:S05]  /*e250*/  ENDCOLLECTIVE ;  /* 0x000000000000791b */ /* 0x003fea0003800000 */
.L_x_1235:
[----:B------:R-:W-:Y:S02]  /*e260*/  MOV R88, R17 ;  /* 0x0000001100587202 */ /* 0x000fe40000000f00 */
[----:B------:R-:W-:-:S07]  /*e270*/  MOV R133, R123 ;  /* 0x0000007b00857202 */ /* 0x000fce0000000f00 */
[----:B------:R-:W-:Y:S05]  /*e280*/  WARPSYNC.COLLECTIVE R91, `(.L_x_1236) ;  /* 0x000000005b087348 */ /* 0x000fea0003c00000 */
[----:B------:R0:W1:Y:S02]  /*e290*/  SHFL.IDX P0, R123, R88, R89, R90 ;  /* 0x00000059587b7389 */ /* 0x000064000000005a */
[----:B01----:R-:W-:Y:S05]  /*e2a0*/  ENDCOLLECTIVE ;  /* 0x000000000000791b */ /* 0x003fea0003800000 */
.L_x_1236:
[----:B------:R-:W-:Y:S02]  /*e2b0*/  MOV R88, R18 ;  /* 0x0000001200587202 */ /* 0x000fe40000000f00 */
[----:B------:R-:W-:-:S07]  /*e2c0*/  MOV R76, R123 ;  /* 0x0000007b004c7202 */ /* 0x000fce0000000f00 */
[----:B------:R-:W-:Y:S05]  /*e2d0*/  WARPSYNC.COLLECTIVE R91, `(.L_x_1237) ;  /* 0x000000005b087348 */ /* 0x000fea0003c00000 */
[----:B------:R0:W1:Y:S02]  /*e2e0*/  SHFL.IDX P0, R123, R88, R89, R90 ;  /* 0x00000059587b7389 */ /* 0x000064000000005a */
[----:B01----:R-:W-:Y:S05]  /*e2f0*/  ENDCOLLECTIVE ;  /* 0x000000000000791b */ /* 0x003fea0003800000 */
.L_x_1237:
[----:B------:R-:W-:Y:S01]  /*e300*/  MOV R88, R19 ;  /* 0x0000001300587202 */ /* 0x000fe20000000f00 */
[-C--:B------:R-:W-:Y:S01]  /*e310*/  FFMA R64, R49, R123.reuse, R64 ;  /* 0x0000007b31407223 */ /* 0x080fe20000000040 */
[----:B------:R-:W-:-:S07]  /*e320*/  FFMA R65, R10, R123, R65 ;  /* 0x0000007b0a417223 */ /* 0x000fce0000000041 */
[----:B------:R-:W-:Y:S05]  /*e330*/  WARPSYNC.COLLECTIVE R91, `(.L_x_1238) ;  /* 0x000000005b087348 */ /* 0x000fea0003c00000 */
[----:B------:R0:W1:Y:S02]  /*e340*/  SHFL.IDX P0, R123, R88, R89, R90 ;  /* 0x00000059587b7389 */ /* 0x000064000000005a */
[----:B01----:R-:W-:Y:S05]  /*e350*/  ENDCOLLECTIVE ;  /* 0x000000000000791b */ /* 0x003fea0003800000 */
.L_x_1238:
[-C--:B------:R-:W-:Y:S01]  /*e360*/  FFMA R50, R49, R79.reuse, R50 ;  /* 0x0000004f31327223 */ /* 0x080fe20000000032 */
[----:B------:R-:W-:Y:S01]  /*e370*/  FFMA R51, R10, R79, R51 ;  /* 0x0000004f0a337223 */ /* 0x000fe20000000033 */
[----:B------:R-:W-:Y:S02]  /*e380*/  MOV R88, R20 ;  /* 0x0000001400587202 */ /* 0x000fe40000000f00 */
[----:B------:R-:W-:-:S07]  /*e390*/  MOV R79, R123 ;  /* 0x0000007b004f7202 */ /* 0x000fce0000000f00 */
[----:B------:R-:W-:Y:S05]  /*e3a0*/  WARPSYNC.COLLECTIVE R91, `(.L_x_1239) ;  /* 0x000000005b087348 */ /* 0x000fea0003c00000 */
[----:B------:R0:W1:Y:S02]  /*e3b0*/  SHFL.IDX P0, R123, R88, R89, R90 ;  /* 0x00000059587b7389 */ /* 0x000064000000005a */
[----:B01----:R-:W-:Y:S05]  /*e3c0*/  ENDCOLLECTIVE ;  /* 0x000000000000791b */ /* 0x003fea0003800000 */
.L_x_1239:
[-C--:B------:R-:W-:Y:S01]  /*e3d0*/  FFMA R52, R49, R83.reuse, R52 ;  /* 0x0000005331347223 */ /* 0x080fe20000000034 */
[----:B------:R-:W-:Y:S01]  /*e3e0*/  FFMA R53, R10, R83, R53 ;  /* 0x000000530a357223 */ /* 0x000fe20000000035 */
[----:B------:R-:W-:Y:S02]  /*e3f0*/  MOV R88, R21 ;  /* 0x0000001500587202 */ /* 0x000fe40000000f00 */
[----:B------:R-:W-:-:S07]  /*e400*/  MOV R83, R123 ;  /* 0x0000007b00537202 */ /* 0x000fce0000000f00 */
[----:B------:R-:W-:Y:S05]  /*e410*/  WARPSYNC.COLLECTIVE R91, `(.L_x_1240) ;  /* 0x000000005b087348 */ /* 0x000fea0003c00000 */
[----:B------:R0:W1:Y:S02]  /*e420*/  SHFL.IDX P0, R123, R88, R89, R90 ;  /* 0x00000059587b7389 */ /* 0x000064000000005a */
[----:B01----:R-:W-:Y:S05]  /*e430*/  ENDCOLLECTIVE ;  /* 0x000000000000791b */ /* 0x003fea0003800000 */
.L_x_1240:
[-C--:B------:R-:W-:Y:S01]  /*e440*/  FFMA R54, R49, R85.reuse, R54 ;  /* 0x0000005531367223 */ /* 0x080fe20000000036 */
[----:B------:R-:W-:Y:S01]  /*e450*/  FFMA R55, R10, R85, R55 ;  /* 0x000000550a377223 */ /* 0x000fe20000000037 */
[----:B------:R-:W-:Y:S02]  /*e460*/  MOV R88, R22 ;  /* 0x0000001600587202 */ /* 0x000fe40000000f00 */
[----:B------:R-:W-:-:S07]  /*e470*/  MOV R85, R123 ;  /* 0x0000007b00557202 */ /* 0x000fce0000000f00 */
[----:B------:R-:W-:Y:S05]  /*e480*/  WARPSYNC.COLLECTIVE R91, `(.L_x_1241) ;  /* 0x000000005b087348 */ /* 0x000fea0003c00000 */
[----:B------:R0:W1:Y:S02]  /*e490*/  SHFL.IDX P0, R123, R88, R89, R90 ;  /* 0x00000059587b7389 */ /* 0x000064000000005a */
[----:B01----:R-:W-:Y:S05]  /*e4a0*/  ENDCOLLECTIVE ;  /* 0x000000000000791b */ /* 0x003fea0003800000 */
.L_x_1241:
[-C--:B------:R-:W-:Y:S01]  /*e4b0*/  FFMA R56, R49, R129.reuse, R56 ;  /* 0x0000008131387223 */ /* 0x080fe20000000038 */
[----:B------:R-:W-:Y:S01]  /*e4c0*/  FFMA R57, R10, R129, R57 ;  /* 0x000000810a397223 */ /* 0x000fe20000000039 */
[----:B------:R-:W-:Y:S02]  /*e4d0*/  MOV R88, R23 ;  /* 0x0000001700587202 */ /* 0x000fe40000000f00 */
[----:B------:R-:W-:-:S07]  /*e4e0*/  MOV R129, R123 ;  /* 0x0000007b00817202 */ /* 0x000fce0000000f00 */
[----:B------:R-:W-:Y:S05]  /*e4f0*/  WARPSYNC.COLLECTIVE R91, `(.L_x_1242) ;  /* 0x000000005b087348 */ /* 0x000fea0003c00000 */
[----:B------:R0:W1:Y:S02]  /*e500*/  SHFL.IDX P0, R123, R88, R89, R90 ;  /* 0x00000059587b7389 */ /* 0x000064000000005a */
[----:B01----:R-:W-:Y:S05]  /*e510*/  ENDCOLLECTIVE ;  /* 0x000000000000791b */ /* 0x003fea0003800000 */
.L_x_1242:
[-C--:B------:R-:W-:Y:S01]  /*e520*/  FFMA R58, R49, R131.reuse, R58 ;  /* 0x00000083313a7223 */ /* 0x080fe2000000003a */
[----:B------:R-:W-:Y:S01]  /*e530*/  FFMA R59, R10, R131, R59 ;  /* 0x000000830a3b7223 */ /* 0x000fe2000000003b */
[----:B------:R-:W-:Y:S02]  /*e540*/  MOV R88, R24 ;  /* 0x0000001800587202 */ /* 0x000fe40000000f00 */
[----:B------:R-:W-:-:S07]  /*e550*/  MOV R131, R123 ;  /* 0x0000007b00837202 */ /* 0x000fce0000000f00 */
[----:B------:R-:W-:Y:S05]  /*e560*/  WARPSYNC.COLLECTIVE R91, `(.L_x_1243) ;  /* 0x000000005b087348 */ /* 0x000fea0003c00000 */
[----:B------:R0:W1:Y:S02]  /*e570*/  SHFL.IDX P0, R123, R88, R89, R90 ;  /* 0x00000059587b7389 */ /* 0x000064000000005a */
[----:B01----:R-:W-:Y:S05]  /*e580*/  ENDCOLLECTIVE ;  /* 0x000000000000791b */ /* 0x003fea0003800000 */
.L_x_1243:
[-C--:B------:R-:W-:Y:S01]  /*e590*/  FFMA R60, R49, R133.reuse, R60 ;  /* 0x00000085313c7223 */ /* 0x080fe2000000003c */
[----:B------:R-:W-:Y:S01]  /*e5a0*/  FFMA R61, R10, R133, R61 ;  /* 0x000000850a3d7223 */ /* 0x000fe2000000003d */
[----:B------:R-:W-:Y:S02]  /*e5b0*/  MOV R88, R25 ;  /* 0x0000001900587202 */ /* 0x000fe40000000f00 */
[----:B------:R-:W-:-:S07]  /*e5c0*/  MOV R133, R123 ;  /* 0x0000007b00857202 */ /* 0x000fce0000000f00 */
[----:B------:R-:W-:Y:S05]  /*e5d0*/  WARPSYNC.COLLECTIVE R91, `(.L_x_1244) ;  /* 0x000000005b087348 */ /* 0x000fea0003c00000 */
[----:B------:R0:W1:Y:S02]  /*e5e0*/  SHFL.IDX P0, R123, R88, R89, R90 ;  /* 0x00000059587b7389 */ /* 0x000064000000005a */
[----:B01----:R-:W-:Y:S05]  /*e5f0*/  ENDCOLLECTIVE ;  /* 0x000000000000791b */ /* 0x003fea0003800000 */
.L_x_1244:
[----:B------:R-:W-:Y:S02]  /*e600*/  MOV R88, R26 ;  /* 0x0000001a00587202 */ /* 0x000fe40000000f00 */
[----:B------:R-:W-:-:S07]  /*e610*/  MOV R135, R123 ;  /* 0x0000007b00877202 */ /* 0x000fce0000000f00 */
[----:B------:R-:W-:Y:S05]  /*e620*/  WARPSYNC.COLLECTIVE R91, `(.L_x_1245) ;  /* 0x000000005b087348 */ /* 0x000fea0003c00000 */
[----:B------:R0:W1:Y:S02]  /*e630*/  SHFL.IDX P0, R123, R88, R89, R90 ;  /* 0x00000059587b7389 */ /* 0x000064000000005a */
[----:B01----:R-:W-:Y:S05]  /*e640*/  ENDCOLLECTIVE ;  /* 0x000000000000791b */ /* 0x003fea0003800000 */
.L_x_1245:
[----:B------:R-:W-:Y:S02]  /*e650*/  MOV R88, R28 ;  /* 0x0000001c00587202 */ /* 0x000fe40000000f00 */
[----:B------:R-:W-:-:S07]  /*e660*/  MOV R137, R123 ;  /* 0x0000007b00897202 */ /* 0x000fce0000000f00 */
[----:B------:R-:W-:Y:S05]  /*e670*/  WARPSYNC.COLLECTIVE R91, `(.L_x_1246) ;  /* 0x000000005b087348 */ /* 0x000fea0003c00000 */
[----:B------:R0:W1:Y:S02]  /*e680*/  SHFL.IDX P0, R123, R88, R89, R90 ;  /* 0x00000059587b7389 */ /* 0x000064000000005a */
[----:B01----:R-:W-:Y:S05]  /*e690*/  ENDCOLLECTIVE ;  /* 0x000000000000791b */ /* 0x003fea0003800000 */
.L_x_1246:
[----:B------:R-:W-:Y:S02]  /*e6a0*/  MOV R88, R29 ;  /* 0x0000001d00587202 */ /* 0x000fe40000000f00 */
[----:B------:R-:W-:-:S07]  /*e6b0*/  MOV R139, R123 ;  /* 0x0000007b008b7202 */ /* 0x000fce0000000f00 */
[----:B------:R-:W-:Y:S05]  /*e6c0*/  WARPSYNC.COLLECTIVE R91, `(.L_x_1247) ;  /* 0x000000005b087348 */ /* 0x000fea0003c00000 */
[----:B------:R0:W1:Y:S02]  /*e6d0*/  SHFL.IDX P0, R123, R88, R89, R90 ;  /* 0x00000059587b7389 */ /* 0x000064000000005a */
[----:B01----:R-:W-:Y:S05]  /*e6e0*/  ENDCOLLECTIVE ;  /* 0x000000000000791b */ /* 0x003fea0003800000 */
.L_x_1247:
[----:B------:R-:W-:Y:S02]  /*e6f0*/  MOV R88, R30 ;  /* 0x0000001e00587202 */ /* 0x000fe40000000f00 */
[----:B------:R-:W-:-:S07]  /*e700*/  MOV R141, R123 ;  /* 0x0000007b008d7202 */ /* 0x000fce0000000f00 */
[----:B------:R-:W-:Y:S05]  /*e710*/  WARPSYNC.COLLECTIVE R91, `(.L_x_1248) ;  /* 0x000000005b087348 */ /* 0x000fea0003c00000 */
[----:B------:R0:W1:Y:S02]  /*e720*/  SHFL.IDX P0, R123, R88, R89, R90 ;  /* 0x00000059587b7389 */ /* 0x000064000000005a */
[----:B01----:R-:W-:Y:S05]  /*e730*/  ENDCOLLECTIVE ;  /* 0x000000000000791b */ /* 0x003fea0003800000 */
.L_x_1248:
[----:B------:R-:W-:Y:S01]  /*e740*/  MOV R88, R31 ;  /* 0x0000001f00587202 */ /* 0x000fe20000000f00 */
[-C--:B------:R-:W-:Y:S01]  /*e750*/  FFMA R102, R49, R123.reuse, R102 ;  /* 0x0000007b31667223 */ /* 0x080fe20000000066 */
[----:B------:R-:W-:-:S07]  /*e760*/  FFMA R103, R10, R123, R103 ;  /* 0x0000007b0a677223 */ /* 0x000fce0000000067 */
[----:B------:R-:W-:Y:S05]  /*e770*/  WARPSYNC.COLLECTIVE R91, `(.L_x_1249) ;  /* 0x000000005b087348 */ /* 0x000fea0003c00000 */
[----:B------:R0:W1:Y:S02]  /*e780*/  SHFL.IDX P0, R123, R88, R89, R90 ;  /* 0x00000059587b7389 */ /* 0x000064000000005a */
[----:B01----:R-:W-:Y:S05]  /*e790*/  ENDCOLLECTIVE ;  /* 0x000000000000791b */ /* 0x003fea0003800000 */
.L_x_1249:
        /* <DEDUP_REMOVED lines=14> */
.L_x_1250:
[-C--:B------:R-:W-:Y:S01]  /*e880*/  FFMA R62, R49, R76.reuse, R62 ;  /* 0x0000004c313e7223 */ /* 0x080fe2000000003e */
[----:B------:R-:W-:Y:S01]  /*e890*/  FFMA R63, R10, R76, R63 ;  /* 0x0000004c0a3f7223 */ /* 0x000fe2000000003f */
[----:B------:R-:W-:Y:S02]  /*e8a0*/  MOV R88, R34 ;  /* 0x0000002200587202 */ /* 0x000fe40000000f00 */
[----:B------:R-:W-:-:S07]  /*e8b0*/  MOV R76, R123 ;  /* 0x0000007b004c7202 */ /* 0x000fce0000000f00 */
[----:B------:R-:W-:Y:S05]  /*e8c0*/  WARPSYNC.COLLECTIVE R91, `(.L_x_1251) ;  /* 0x000000005b087348 */ /* 0x000fea0003c00000 */
[----:B------:R0:W1:Y:S02]  /*e8d0*/  SHFL.IDX P0, R123, R88, R89, R90 ;  /* 0x00000059587b7389 */ /* 0x000064000000005a */
[----:B01----:R-:W-:Y:S05]  /*e8e0*/  ENDCOLLECTIVE ;  /* 0x000000000000791b */ /* 0x003fea0003800000 */
.L_x_1251:
[-C--:B------:R-:W-:Y:S01]  /*e8f0*/  FFMA R68, R49, R83.reuse, R68 ;  /* 0x0000005331447223 */ /* 0x080fe20000000044 */
[----:B------:R-:W-:Y:S01]  /*e900*/  FFMA R69, R10, R83, R69 ;  /* 0x000000530a457223 */ /* 0x000fe20000000045 */
[----:B------:R-:W-:Y:S02]  /*e910*/  MOV R88, R35 ;  /* 0x0000002300587202 */ /* 0x000fe40000000f00 */
[----:B------:R-:W-:-:S07]  /*e920*/  MOV R83, R123 ;  /* 0x0000007b00537202 */ /* 0x000fce0000000f00 */
[----:B------:R-:W-:Y:S05]  /*e930*/  WARPSYNC.COLLECTIVE R91, `(.L_x_1252) ;  /* 0x000000005b087348 */ /* 0x000fea0003c00000 */
[----:B------:R0:W1:Y:S02]  /*e940*/  SHFL.IDX P0, R123, R88, R89, R90 ;  /* 0x00000059587b7389 */ /* 0x000064000000005a */
[----:B01----:R-:W-:Y:S05]  /*e950*/  ENDCOLLECTIVE ;  /* 0x000000000000791b */ /* 0x003fea0003800000 */
.L_x_1252:
[----:B------:R-:W-:Y:S02]  /*e960*/  MOV R88, R36 ;  /* 0x0000002400587202 */ /* 0x000fe40000000f00 */
[----:B------:R-:W-:-:S07]  /*e970*/  MOV R84, R123 ;  /* 0x0000007b00547202 */ /* 0x000fce0000000f00 */
[----:B------:R-:W-:Y:S05]  /*e980*/  WARPSYNC.COLLECTIVE R91, `(.L_x_1253) ;  /* 0x000000005b087348 */ /* 0x000fea0003c00000 */
[----:B------:R0:W1:Y:S02]  /*e990*/  SHFL.IDX P0, R123, R88, R89, R90 ;  /* 0x00000059587b7389 */ /* 0x000064000000005a */
[----:B01----:R-:W-:Y:S05]  /*e9a0*/  ENDCOLLECTIVE ;  /* 0x000000000000791b */ /* 0x003fea0003800000 */
.L_x_1253:
[-C--:B------:R-:W-:Y:S01]  /*e9b0*/  FFMA R70, R49, R85.reuse, R70 ;  /* 0x0000005531467223 */ /* 0x080fe20000000046 */
[----:B------:R-:W-:Y:S01]  /*e9c0*/  FFMA R71, R10, R85, R71 ;  /* 0x000000550a477223 */ /* 0x000fe20000000047 */
[----:B------:R-:W-:Y:S02]  /*e9d0*/  MOV R88, R37 ;  /* 0x0000002500587202 */ /* 0x000fe40000000f00 */
[----:B------:R-:W-:-:S07]  /*e9e0*/  MOV R85, R123 ;  /* 0x0000007b00557202 */ /* 0x000fce0000000f00 */
[----:B------:R-:W-:Y:S05]  /*e9f0*/  WARPSYNC.COLLECTIVE R91, `(.L_x_1254) ;  /* 0x000000005b087348 */ /* 0x000fea0003c00000 */
[----:B------:R0:W1:Y:S02]  /*ea00*/  SHFL.IDX P0, R123, R88, R89, R90 ;  /* 0x00000059587b7389 */ /* 0x000064000000005a */
[----:B01----:R-:W-:Y:S05]  /*ea10*/  ENDCOLLECTIVE ;  /* 0x000000000000791b */ /* 0x003fea0003800000 */
.L_x_1254:
[----:B------:R-:W-:Y:S02]  /*ea20*/  MOV R88, R38 ;  /* 0x0000002600587202 */ /* 0x000fe40000000f00 */
[----:B------:R-:W-:-:S07]  /*ea30*/  MOV R86, R123 ;  /* 0x0000007b00567202 */ /* 0x000fce0000000f00 */
[----:B------:R-:W-:Y:S05]  /*ea40*/  WARPSYNC.COLLECTIVE R91, `(.L_x_1255) ;  /* 0x000000005b087348 */ /* 0x000fea0003c00000 */
[----:B------:R0:W1:Y:S02]  /*ea50*/  SHFL.IDX P0, R123, R88, R89, R90 ;  /* 0x00000059587b7389 */ /* 0x000064000000005a */
[----:B01----:R-:W-:Y:S05]  /*ea60*/  ENDCOLLECTIVE ;  /* 0x000000000000791b */ /* 0x003fea0003800000 */
.L_x_1255:
[----:B------:R-:W-:Y:S02]  /*ea70*/  MOV R88, R39 ;  /* 0x0000002700587202 */ /* 0x000fe40000000f00 */
[----:B------:R-:W-:-:S07]  /*ea80*/  MOV R122, R123 ;  /* 0x0000007b007a7202 */ /* 0x000fce0000000f00 */
[----:B------:R-:W-:Y:S05]  /*ea90*/  WARPSYNC.COLLECTIVE R91, `(.L_x_1256) ;  /* 0x000000005b087348 */ /* 0x000fea0003c00000 */
[----:B------:R0:W1:Y:S02]  /*eaa0*/  SHFL.IDX P0, R123, R88, R89, R90 ;  /* 0x00000059587b7389 */ /* 0x000064000000005a */
[----:B01----:R-:W-:Y:S05]  /*eab0*/  ENDCOLLECTIVE ;  /* 0x000000000000791b */ /* 0x003fea0003800000 */
.L_x_1256:
[----:B------:R-:W-:Y:S02]  /*eac0*/  MOV R88, R40 ;  /* 0x0000002800587202 */ /* 0x000fe40000000f00 */
[----:B------:R-:W-:-:S07]  /*ead0*/  MOV R124, R123 ;  /* 0x0000007b007c7202 */ /* 0x000fce0000000f00 */
[----:B------:R-:W-:Y:S05]  /*eae0*/  WARPSYNC.COLLECTIVE R91, `(.L_x_1257) ;  /* 0x000000005b087348 */ /* 0x000fea0003c00000 */
[----:B------:R0:W1:Y:S02]  /*eaf0*/  SHFL.IDX P0, R123, R88, R89, R90 ;  /* 0x00000059587b7389 */ /* 0x000064000000005a */
[----:B01----:R-:W-:Y:S05]  /*eb00*/  ENDCOLLECTIVE ;  /* 0x000000000000791b */ /* 0x003fea0003800000 */
.L_x_1257:
[----:B------:R-:W-:Y:S02]  /*eb10*/  MOV R88, R41 ;  /* 0x0000002900587202 */ /* 0x000fe40000000f00 */
[----:B------:R-:W-:-:S07]  /*eb20*/  MOV R126, R123 ;  /* 0x0000007b007e7202 */ /* 0x000fce0000000f00 */
[----:B------:R-:W-:Y:S05]  /*eb30*/  WARPSYNC.COLLECTIVE R91, `(.L_x_1258) ;  /* 0x000000005b087348 */ /* 0x000fea0003c00000 */
[----:B------:R0:W1:Y:S02]  /*eb40*/  SHFL.IDX P0, R123, R88, R89, R90 ;  /* 0x00000059587b7389 */ /* 0x000064000000005a */
[----:B01----:R-:W-:Y:S05]  /*eb50*/  ENDCOLLECTIVE ;  /* 0x000000000000791b */ /* 0x003fea0003800000 */
.L_x_1258:
[-C--:B------:R-:W-:Y:S01]  /*eb60*/  FFMA R72, R49, R129.reuse, R72 ;  /* 0x0000008131487223 */ /* 0x080fe20000000048 */
[----:B------:R-:W-:Y:S01]  /*eb70*/  FFMA R73, R10, R129, R73 ;  /* 0x000000810a497223 */ /* 0x000fe20000000049 */
[----:B------:R-:W-:Y:S02]  /*eb80*/  MOV R88, R42 ;  /* 0x0000002a00587202 */ /* 0x000fe40000000f00 */
[----:B------:R-:W-:-:S07]  /*eb90*/  MOV R129, R123 ;  /* 0x0000007b00817202 */ /* 0x000fce0000000f00 */
[----:B------:R-:W-:Y:S05]  /*eba0*/  WARPSYNC.COLLECTIVE R91, `(.L_x_1259) ;  /* 0x000000005b087348 */ /* 0x000fea0003c00000 */
[----:B------:R0:W1:Y:S02]  /*ebb0*/  SHFL.IDX P0, R123, R88, R89, R90 ;  /* 0x00000059587b7389 */ /* 0x000064000000005a */
[----:B01----:R-:W-:Y:S05]  /*ebc0*/  ENDCOLLECTIVE ;  /* 0x000000000000791b */ /* 0x003fea0003800000 */
.L_x_1259:
[----:B------:R-:W-:Y:S02]  /*ebd0*/  MOV R88, R43 ;  /* 0x0000002b00587202 */ /* 0x000fe40000000f00 */
[----:B------:R-:W-:Y:S02]  /*ebe0*/  MOV R89, R46 ;  /* 0x0000002e00597202 */ /* 0x000fe40000000f00 */
[----:B------:R-:W-:-:S07]  /*ebf0*/  MOV R134, R123 ;  /* 0x0000007b00867202 */ /* 0x000fce0000000f00 */
[----:B------:R-:W-:Y:S05]  /*ec00*/  WARPSYNC.COLLECTIVE R91, `(.L_x_1260) ;  /* 0x000000005b087348 */ /* 0x000fea0003c00000 */
[----:B------:R0:W1:Y:S02]  /*ec10*/  SHFL.IDX P0, R123, R88, R89, R90 ;  /* 0x00000059587b7389 */ /* 0x000064000000005a */
[----:B01----:R-:W-:Y:S05]  /*ec20*/  ENDCOLLECTIVE ;  /* 0x000000000000791b */ /* 0x003fea0003800000 */
.L_x_1260:
        /* <DEDUP_REMOVED lines=22> */
.L_x_1261:
        /* <DEDUP_REMOVED lines=21> */
.L_x_1262:
[----:B------:R-:W-:Y:S02]  /*eee0*/  MOV R88, R12 ;  /* 0x0000000c00587202 */ /* 0x000fe40000000f00 */
[----:B------:R-:W-:-:S07]  /*eef0*/  MOV R85, R123 ;  /* 0x0000007b00557202 */ /* 0x000fce0000000f00 */
[----:B------:R-:W-:Y:S05]  /*ef00*/  WARPSYNC.COLLECTIVE R91, `(.L_x_1263) ;  /* 0x000000005b087348 */ /* 0x000fea0003c00000 */
[----:B------:R0:W1:Y:S02]  /*ef10*/  SHFL.IDX P0, R123, R88, R89, R90 ;  /* 0x00000059587b7389 */ /* 0x000064000000005a */
[----:B01----:R-:W-:Y:S05]  /*ef20*/  ENDCOLLECTIVE ;  /* 0x000000000000791b */ /* 0x003fea0003800000 */
.L_x_1263:
[----:B------:R-:W-:Y:S02]  /*ef30*/  MOV R88, R13 ;  /* 0x0000000d00587202 */ /* 0x000fe40000000f00 */
[----:B------:R-:W-:-:S07]  /*ef40*/  MOV R129, R123 ;  /* 0x0000007b00817202 */ /* 0x000fce0000000f00 */
[----:B------:R-:W-:Y:S05]  /*ef50*/  WARPSYNC.COLLECTIVE R91, `(.L_x_1264) ;  /* 0x000000005b087348 */ /* 0x000fea0003c00000 */
[----:B------:R0:W1:Y:S02]  /*ef60*/  SHFL.IDX P0, R123, R88, R89, R90 ;  /* 0x00000059587b7389 */ /* 0x000064000000005a */
[----:B01----:R-:W-:Y:S05]  /*ef70*/  ENDCOLLECTIVE ;  /* 0x000000000000791b */ /* 0x003fea0003800000 */
.L_x_1264:
[----:B------:R-:W-:Y:S02]  /*ef80*/  MOV R88, R14 ;  /* 0x0000000e00587202 */ /* 0x000fe40000000f00 */
[----:B------:R-:W-:-:S07]  /*ef90*/  MOV R131, R123 ;  /* 0x0000007b00837202 */ /* 0x000fce0000000f00 */
[----:B------:R-:W-:Y:S05]  /*efa0*/  WARPSYNC.COLLECTIVE R91, `(.L_x_1265) ;  /* 0x000000005b087348 */ /* 0x000fea0003c00000 */
[----:B------:R0:W1:Y:S02]  /*efb0*/  SHFL.IDX P0, R123, R88, R89, R90 ;  /* 0x00000059587b7389 */ /* 0x000064000000005a */
[----:B01----:R-:W-:Y:S05]  /*efc0*/  ENDCOLLECTIVE ;  /* 0x000000000000791b */ /* 0x003fea0003800000 */
.L_x_1265:
[----:B------:R-:W-:Y:S02]  /*efd0*/  MOV R88, R15 ;  /* 0x0000000f00587202 */ /* 0x000fe40000000f00 */
[----:B------:R-:W-:-:S07]  /*efe0*/  MOV R133, R123 ;  /* 0x0000007b00857202 */ /* 0x000fce0000000f00 */
[----:B------:R-:W-:Y:S05]  /*eff0*/  WARPSYNC.COLLECTIVE R91, `(.L_x_1266) ;  /* 0x000000005b087348 */ /* 0x000fea0003c00000 */
[----:B------:R0:W1:Y:S02]  /*f000*/  SHFL.IDX P0, R123, R88, R89, R90 ;  /* 0x00000059587b7389 */ /* 0x000064000000005a */
[----:B01----:R-:W-:Y:S05]  /*f010*/  ENDCOLLECTIVE ;  /* 0x000000000000791b */ /* 0x003fea0003800000 */
.L_x_1266:
[----:B------:R-:W-:Y:S02]  /*f020*/  MOV R88, R16 ;  /* 0x0000001000587202 */ /* 0x000fe40000000f00 */
[----:B------:R-:W-:-:S07]  /*f030*/  MOV R135, R123 ;  /* 0x0000007b00877202 */ /* 0x000fce0000000f00 */
[----:B------:R-:W-:Y:S05]  /*f040*/  WARPSYNC.COLLECTIVE R91, `(.L_x_1267) ;  /* 0x000000005b087348 */ /* 0x000fea0003c00000 */
[----:B------:R0:W1:Y:S02]  /*f050*/  SHFL.IDX P0, R123, R88, R89, R90 ;  /* 0x00000059587b7389 */ /* 0x000064000000005a */
[----:B01----:R-:W-:Y:S05]  /*f060*/  ENDCOLLECTIVE ;  /* 0x000000000000791b */ /* 0x003fea0003800000 */
.L_x_1267:
[----:B------:R-:W-:Y:S02]  /*f070*/  MOV R88, R17 ;  /* 0x0000001100587202 */ /* 0x000fe40000000f00 */
[----:B------:R-:W-:-:S07]  /*f080*/  MOV R137, R123 ;  /* 0x0000007b00897202 */ /* 0x000fce0000000f00 */
[----:B------:R-:W-:Y:S05]  /*f090*/  WARPSYNC.COLLECTIVE R91, `(.L_x_1268) ;  /* 0x000000005b087348 */ /* 0x000fea0003c00000 */
[----:B------:R0:W1:Y:S02]  /*f0a0*/  SHFL.IDX P0, R123, R88, R89, R90 ;  /* 0x00000059587b7389 */ /* 0x000064000000005a */
[----:B01----:R-:W-:Y:S05]  /*f0b0*/  ENDCOLLECTIVE ;  /* 0x000000000000791b */ /* 0x003fea0003800000 */
.L_x_1268:
[----:B------:R-:W-:Y:S02]  /*f0c0*/  MOV R88, R18 ;  /* 0x0000001200587202 */ /* 0x000fe40000000f00 */
[----:B------:R-:W-:-:S07]  /*f0d0*/  MOV R76, R123 ;  /* 0x0000007b004c7202 */ /* 0x000fce0000000f00 */
[----:B------:R-:W-:Y:S05]  /*f0e0*/  WARPSYNC.COLLECTIVE R91, `(.L_x_1269) ;  /* 0x000000005b087348 */ /* 0x000fea0003c00000 */
[----:B------:R0:W1:Y:S02]  /*f0f0*/  SHFL.IDX P0, R123, R88, R89, R90 ;  /* 0x00000059587b7389 */ /* 0x000064000000005a */
[----:B01----:R-:W-:Y:S05]  /*f100*/  ENDCOLLECTIVE ;  /* 0x000000000000791b */ /* 0x003fea0003800000 */
.L_x_1269:
[----:B------:R-:W-:Y:S01]  /*f110*/  MOV R88, R19 ;  /* 0x0000001300587202 */ /* 0x000fe20000000f00 */
[-C--:B------:R-:W-:Y:S01]  /*f120*/  FFMA R139, R47, R123.reuse, R64 ;  /* 0x0000007b2f8b7223 */ /* 0x080fe20000000040 */
[----:B------:R-:W-:-:S07]  /*f130*/  FFMA R65, R0, R123, R65 ;  /* 0x0000007b00417223 */ /* 0x000fce0000000041 */
[----:B------:R-:W-:Y:S05]  /*f140*/  WARPSYNC.COLLECTIVE R91, `(.L_x_1270) ;  /* 0x000000005b087348 */ /* 0x000fea0003c00000 */
[----:B------:R0:W1:Y:S02]  /*f150*/  SHFL.IDX P0, R123, R88, R89, R90 ;  /* 0x00000059587b7389 */ /* 0x000064000000005a */
[----:B01----:R-:W-:Y:S05]  /*f160*/  ENDCOLLECTIVE ;  /* 0x000000000000791b */ /* 0x003fea0003800000 */
.L_x_1270:
[----:B------:R-:W-:Y:S02]  /*f170*/  MOV R88, R20 ;  /* 0x0000001400587202 */ /* 0x000fe40000000f00 */
[----:B------:R-:W-:-:S07]  /*f180*/  MOV R143, R123 ;  /* 0x0000007b008f7202 */ /* 0x000fce0000000f00 */
[----:B------:R-:W-:Y:S05]  /*f190*/  WARPSYNC.COLLECTIVE R91, `(.L_x_1271) ;  /* 0x000000005b087348 */ /* 0x000fea0003c00000 */
[----:B------:R0:W1:Y:S02]  /*f1a0*/  SHFL.IDX P0, R123, R88, R89, R90 ;  /* 0x00000059587b7389 */ /* 0x000064000000005a */
[----:B01----:R-:W-:Y:S05]  /*f1b0*/  ENDCOLLECTIVE ;  /* 0x000000000000791b */ /* 0x003fea0003800000 */
.L_x_1271:
[----:B------:R-:W-:Y:S02]  /*f1c0*/  MOV R88, R21 ;  /* 0x0000001500587202 */ /* 0x000fe40000000f00 */
[----:B------:R-:W-:-:S07]  /*f1d0*/  MOV R145, R123 ;  /* 0x0000007b00917202 */ /* 0x000fce0000000f00 */
[----:B------:R-:W-:Y:S05]  /*f1e0*/  WARPSYNC.COLLECTIVE R91, `(.L_x_1272) ;  /* 0x000000005b087348 */ /* 0x000fea0003c00000 */
[----:B------:R0:W1:Y:S02]  /*f1f0*/  SHFL.IDX P0, R123, R88, R89, R90 ;  /* 0x00000059587b7389 */ /* 0x000064000000005a */
[----:B01----:R-:W-:Y:S05]  /*f200*/  ENDCOLLECTIVE ;  /* 0x000000000000791b */ /* 0x003fea0003800000 */
.L_x_1272:
[----:B------:R-:W-:Y:S02]  /*f210*/  MOV R88, R22 ;  /* 0x0000001600587202 */ /* 0x000fe40000000f00 */
[----:B------:R-:W-:-:S07]  /*f220*/  MOV R147, R123 ;  /* 0x0000007b00937202 */ /* 0x000fce0000000f00 */
[----:B------:R-:W-:Y:S05]  /*f230*/  WARPSYNC.COLLECTIVE R91, `(.L_x_1273) ;  /* 0x000000005b087348 */ /* 0x000fea0003c00000 */
[----:B------:R0:W1:Y:S02]  /*f240*/  SHFL.IDX P0, R123, R88, R89, R90 ;  /* 0x00000059587b7389 */ /* 0x000064000000005a */
[----:B01----:R-:W-:Y:S05]  /*f250*/  ENDCOLLECTIVE ;  /* 0x000000000000791b */ /* 0x003fea0003800000 */
.L_x_1273:
[----:B------:R-:W-:Y:S02]  /*f260*/  MOV R88, R23 ;  /* 0x0000001700587202 */ /* 0x000fe40000000f00 */
[----:B------:R-:W-:-:S07]  /*f270*/  MOV R149, R123 ;  /* 0x0000007b00957202 */ /* 0x000fce0000000f00 */
[----:B------:R-:W-:Y:S05]  /*f280*/  WARPSYNC.COLLECTIVE R91, `(.L_x_1274) ;  /* 0x000000005b087348 */ /* 0x000fea0003c00000 */
[----:B------:R0:W1:Y:S02]  /*f290*/  SHFL.IDX P0, R123, R88, R89, R90 ;  /* 0x00000059587b7389 */ /* 0x000064000000005a */
[----:B01----:R-:W-:Y:S05]  /*f2a0*/  ENDCOLLECTIVE ;  /* 0x000000000000791b */ /* 0x003fea0003800000 */
.L_x_1274:
[----:B------:R-:W-:Y:S02]  /*f2b0*/  MOV R88, R24 ;  /* 0x0000001800587202 */ /* 0x000fe40000000f00 */
[----:B------:R-:W-:-:S07]  /*f2c0*/  MOV R151, R123 ;  /* 0x0000007b00977202 */ /* 0x000fce0000000f00 */
[----:B------:R-:W-:Y:S05]  /*f2d0*/  WARPSYNC.COLLECTIVE R91, `(.L_x_1275) ;  /* 0x000000005b087348 */ /* 0x000fea0003c00000 */
[----:B------:R0:W1:Y:S02]  /*f2e0*/  SHFL.IDX P0, R123, R88, R89, R90 ;  /* 0x00000059587b7389 */ /* 0x000064000000005a */
[----:B01----:R-:W-:Y:S05]  /*f2f0*/  ENDCOLLECTIVE ;  /* 0x000000000000791b */ /* 0x003fea0003800000 */
.L_x_1275:
[----:B------:R-:W-:Y:S02]  /*f300*/  MOV R88, R25 ;  /* 0x0000001900587202 */ /* 0x000fe40000000f00 */
[----:B------:R-:W-:-:S07]  /*f310*/  MOV R153, R123 ;  /* 0x0000007b00997202 */ /* 0x000fce0000000f00 */
[----:B------:R-:W-:Y:S05]  /*f320*/  WARPSYNC.COLLECTIVE R91, `(.L_x_1276) ;  /* 0x000000005b087348 */ /* 0x000fea0003c00000 */
[----:B------:R0:W1:Y:S02]  /*f330*/  SHFL.IDX P0, R123, R88, R89, R90 ;  /* 0x00000059587b7389 */ /* 0x000064000000005a */
[----:B01----:R-:W-:Y:S05]  /*f340*/  ENDCOLLECTIVE ;  /* 0x000000000000791b */ /* 0x003fea0003800000 */
.L_x_1276:
[----:B------:R-:W-:Y:S02]  /*f350*/  MOV R88, R26 ;  /* 0x0000001a00587202 */ /* 0x000fe40000000f00 */
[----:B------:R-:W-:-:S07]  /*f360*/  MOV R155, R123 ;  /* 0x0000007b009b7202 */ /* 0x000fce0000000f00 */
[----:B------:R-:W-:Y:S05]  /*f370*/  WARPSYNC.COLLECTIVE R91, `(.L_x_1277) ;  /* 0x000000005b087348 */ /* 0x000fea0003c00000 */
[----:B------:R0:W1:Y:S02]  /*f380*/  SHFL.IDX P0, R123, R88, R89, R90 ;  /* 0x00000059587b7389 */ /* 0x000064000000005a */
[----:B01----:R-:W-:Y:S05]  /*f390*/  ENDCOLLECTIVE ;  /* 0x000000000000791b */ /* 0x003fea0003800000 */
.L_x_1277:
[----:B------:R-:W-:Y:S02]  /*f3a0*/  MOV R88, R28 ;  /* 0x0000001c00587202 */ /* 0x000fe40000000f00 */
[----:B------:R-:W-:-:S07]  /*f3b0*/  MOV R157, R123 ;  /* 0x0000007b009d7202 */ /* 0x000fce0000000f00 */
[----:B------:R-:W-:Y:S05]  /*f3c0*/  WARPSYNC.COLLECTIVE R91, `(.L_x_1278) ;  /* 0x000000005b087348 */ /* 0x000fea0003c00000 */
[----:B------:R0:W1:Y:S02]  /*f3d0*/  SHFL.IDX P0, R123, R88, R89, R90 ;  /* 0x00000059587b7389 */ /* 0x000064000000005a */
[----:B01----:R-:W-:Y:S05]  /*f3e0*/  ENDCOLLECTIVE ;  /* 0x000000000000791b */ /* 0x003fea0003800000 */
.L_x_1278:
[----:B------:R-:W-:Y:S02]  /*f3f0*/  MOV R88, R29 ;  /* 0x0000001d00587202 */ /* 0x000fe40000000f00 */
[----:B------:R-:W-:-:S07]  /*f400*/  MOV R159, R123 ;  /* 0x0000007b009f7202 */ /* 0x000fce0000000f00 */
[----:B------:R-:W-:Y:S05]  /*f410*/  WARPSYNC.COLLECTIVE R91, `(.L_x_1279) ;  /* 0x000000005b087348 */ /* 0x000fea0003c00000 */
[----:B------:R0:W1:Y:S02]  /*f420*/  SHFL.IDX P0, R123, R88, R89, R90 ;  /* 0x00000059587b7389 */ /* 0x000064000000005a */
[----:B01----:R-:W-:Y:S05]  /*f430*/  ENDCOLLECTIVE ;  /* 0x000000000000791b */ /* 0x003fea0003800000 */
.L_x_1279:
[----:B------:R-:W-:Y:S02]  /*f440*/  MOV R88, R30 ;  /* 0x0000001e00587202 */ /* 0x000fe40000000f00 */
[----:B------:R-:W-:-:S07]  /*f450*/  MOV R161, R123 ;  /* 0x0000007b00a17202 */ /* 0x000fce0000000f00 */
[----:B------:R-:W-:Y:S05]  /*f460*/  WARPSYNC.COLLECTIVE R91, `(.L_x_1280) ;  /* 0x000000005b087348 */ /* 0x000fea0003c00000 */
[----:B------:R0:W1:Y:S02]  /*f470*/  SHFL.IDX P0, R123, R88, R89, R90 ;  /* 0x00000059587b7389 */ /* 0x000064000000005a */
[----:B01----:R-:W-:Y:S05]  /*f480*/  ENDCOLLECTIVE ;  /* 0x000000000000791b */ /* 0x003fea0003800000 */
.L_x_1280:
        /* <DEDUP_REMOVED lines=26> */
.L_x_1281:
[-C--:B------:R-:W-:Y:S01]  /*f630*/  FFMA R79, R47, R10.reuse, R48 ;  /* 0x0000000a2f4f7223 */ /* 0x080fe20000000030 */
[----:B------:R-:W-:Y:S01]  /*f640*/  FFMA R81, R0, R10, R81 ;  /* 0x0000000a00517223 */ /* 0x000fe20000000051 */
[----:B------:R-:W-:Y:S02]  /*f650*/  MOV R88, R32 ;  /* 0x0000002000587202 */ /* 0x000fe40000000f00 */
[----:B------:R-:W-:-:S07]  /*f660*/  MOV R10, R123 ;  /* 0x0000007b000a7202 */ /* 0x000fce0000000f00 */
[----:B------:R-:W-:Y:S05]  /*f670*/  WARPSYNC.COLLECTIVE R91, `(.L_x_1282) ;  /* 0x000000005b087348 */ /* 0x000fea0003c00000 */
[----:B------:R0:W1:Y:S02]  /*f680*/  SHFL.IDX P0, R123, R88, R89, R90 ;  /* 0x00000059587b7389 */ /* 0x000064000000005a */
[----:B01----:R-:W-:Y:S05]  /*f690*/  ENDCOLLECTIVE ;  /* 0x000000000000791b */ /* 0x003fea0003800000 */
.L_x_1282:
[----:B------:R-:W-:Y:S02]  /*f6a0*/  MOV R88, R34 ;  /* 0x0000002200587202 */ /* 0x000fe40000000f00 */
[----:B------:R-:W-:-:S07]  /*f6b0*/  MOV R48, R123 ;  /* 0x0000007b00307202 */ /* 0x000fce0000000f00 */
[----:B------:R-:W-:Y:S05]  /*f6c0*/  WARPSYNC.COLLECTIVE R91, `(.L_x_1283) ;  /* 0x000000005b087348 */ /* 0x000fea0003c00000 */
[----:B------:R0:W1:Y:S02]  /*f6d0*/  SHFL.IDX P0, R123, R88, R89, R90 ;  /* 0x00000059587b7389 */ /* 0x000064000000005a */
[----:B01----:R-:W-:Y:S05]  /*f6e0*/  ENDCOLLECTIVE ;  /* 0x000000000000791b */ /* 0x003fea0003800000 */
.L_x_1283:
[----:B------:R-:W-:Y:S01]  /*f6f0*/  FFMA R83, R47, R85, R50 ;  /* 0x000000552f537223 */ /* 0x000fe20000000032 */
[----:B------:R-:W-:Y:S02]  /*f700*/  MOV R88, R35 ;  /* 0x0000002300587202 */ /* 0x000fe40000000f00 */
[----:B------:R-:W-:-:S07]  /*f710*/  MOV R50, R123 ;  /* 0x0000007b00327202 */ /* 0x000fce0000000f00 */
[----:B------:R-:W-:Y:S05]  /*f720*/  WARPSYNC.COLLECTIVE R91, `(.L_x_1284) ;  /* 0x000000005b087348 */ /* 0x000fea0003c00000 */
[----:B------:R0:W1:Y:S02]  /*f730*/  SHFL.IDX P0, R123, R88, R89, R90 ;  /* 0x00000059587b7389 */ /* 0x000064000000005a */
[----:B01----:R-:W-:Y:S05]  /*f740*/  ENDCOLLECTIVE ;  /* 0x000000000000791b */ /* 0x003fea0003800000 */
.L_x_1284:
[----:B------:R-:W-:Y:S01]  /*f750*/  FFMA R51, R0, R85, R51 ;  /* 0x0000005500337223 */ /* 0x000fe20000000033 */
[----:B------:R-:W-:Y:S01]  /*f760*/  FFMA R85, R47, R129, R52 ;  /* 0x000000812f557223 */ /* 0x000fe20000000034 */
[----:B------:R-:W-:Y:S02]  /*f770*/  MOV R88, R36 ;  /* 0x0000002400587202 */ /* 0x000fe40000000f00 */
[----:B------:R-:W-:-:S07]  /*f780*/  MOV R52, R123 ;  /* 0x0000007b00347202 */ /* 0x000fce0000000f00 */
[----:B------:R-:W-:Y:S05]  /*f790*/  WARPSYNC.COLLECTIVE R91, `(.L_x_1285) ;  /* 0x000000005b087348 */ /* 0x000fea0003c00000 */
[----:B------:R0:W1:Y:S02]  /*f7a0*/  SHFL.IDX P0, R123, R88, R89, R90 ;  /* 0x00000059587b7389 */ /* 0x000064000000005a */
[----:B01----:R-:W-:Y:S05]  /*f7b0*/  ENDCOLLECTIVE ;  /* 0x000000000000791b */ /* 0x003fea0003800000 */
.L_x_1285:
[----:B------:R-:W-:Y:S01]  /*f7c0*/  FFMA R53, R0, R129, R53 ;  /* 0x0000008100357223 */ /* 0x000fe20000000035 */
[----:B------:R-:W-:Y:S01]  /*f7d0*/  FFMA R129, R47, R131, R54 ;  /* 0x000000832f817223 */ /* 0x000fe20000000036 */
[----:B------:R-:W-:Y:S02]  /*f7e0*/  MOV R88, R37 ;  /* 0x0000002500587202 */ /* 0x000fe40000000f00 */
[----:B------:R-:W-:-:S07]  /*f7f0*/  MOV R54, R123 ;  /* 0x0000007b00367202 */ /* 0x000fce0000000f00 */
[----:B------:R-:W-:Y:S05]  /*f800*/  WARPSYNC.COLLECTIVE R91, `(.L_x_1286) ;  /* 0x000000005b087348 */ /* 0x000fea0003c00000 */
[----:B------:R0:W1:Y:S02]  /*f810*/  SHFL.IDX P0, R123, R88, R89, R90 ;  /* 0x00000059587b7389 */ /* 0x000064000000005a */
[----:B01----:R-:W-:Y:S05]  /*f820*/  ENDCOLLECTIVE ;  /* 0x000000000000791b */ /* 0x003fea0003800000 */
.L_x_1286:
[----:B------:R-:W-:Y:S01]  /*f830*/  FFMA R55, R0, R131, R55 ;  /* 0x0000008300377223 */ /* 0x000fe20000000037 */
[----:B------:R-:W-:Y:S01]  /*f840*/  FFMA R131, R47, R133, R56 ;  /* 0x000000852f837223 */ /* 0x000fe20000000038 */
[----:B------:R-:W-:Y:S02]  /*f850*/  MOV R88, R38 ;  /* 0x0000002600587202 */ /* 0x000fe40000000f00 */
[----:B------:R-:W-:-:S07]  /*f860*/  MOV R56, R123 ;  /* 0x0000007b00387202 */ /* 0x000fce0000000f00 */
[----:B------:R-:W-:Y:S05]  /*f870*/  WARPSYNC.COLLECTIVE R91, `(.L_x_1287) ;  /* 0x000000005b087348 */ /* 0x000fea0003c00000 */
[----:B------:R0:W1:Y:S02]  /*f880*/  SHFL.IDX P0, R123, R88, R89, R90 ;  /* 0x00000059587b7389 */ /* 0x000064000000005a */
[----:B01----:R-:W-:Y:S05]  /*f890*/  ENDCOLLECTIVE ;  /* 0x000000000000791b */ /* 0x003fea0003800000 */
.L_x_1287:
[----:B------:R-:W-:Y:S01]  /*f8a0*/  FFMA R57, R0, R133, R57 ;  /* 0x0000008500397223 */ /* 0x000fe20000000039 */
[----:B------:R-:W-:Y:S01]  /*f8b0*/  FFMA R133, R47, R135, R58 ;  /* 0x000000872f857223 */ /* 0x000fe2000000003a */
[----:B------:R-:W-:Y:S02]  /*f8c0*/  MOV R88, R39 ;  /* 0x0000002700587202 */ /* 0x000fe40000000f00 */
[----:B------:R-:W-:-:S07]  /*f8d0*/  MOV R58, R123 ;  /* 0x0000007b003a7202 */ /* 0x000fce0000000f00 */
[----:B------:R-:W-:Y:S05]  /*f8e0*/  WARPSYNC.COLLECTIVE R91, `(.L_x_1288) ;  /* 0x000000005b087348 */ /* 0x000fea0003c00000 */
[----:B------:R0:W1:Y:S02]  /*f8f0*/  SHFL.IDX P0, R123, R88, R89, R90 ;  /* 0x00000059587b7389 */ /* 0x000064000000005a */
[----:B01----:R-:W-:Y:S05]  /*f900*/  ENDCOLLECTIVE ;  /* 0x000000000000791b */ /* 0x003fea0003800000 */
.L_x_1288:
[----:B------:R-:W-:Y:S01]  /*f910*/  FFMA R59, R0, R135, R59 ;  /* 0x00000087003b7223 */ /* 0x000fe2000000003b */
[----:B------:R-:W-:Y:S01]  /*f920*/  FFMA R135, R47, R137, R60 ;  /* 0x000000892f877223 */ /* 0x000fe2000000003c */
[----:B------:R-:W-:Y:S02]  /*f930*/  MOV R88, R40 ;  /* 0x0000002800587202 */ /* 0x000fe40000000f00 */
[----:B------:R-:W-:-:S07]  /*f940*/  MOV R60, R123 ;  /* 0x0000007b003c7202 */ /* 0x000fce0000000f00 */
[----:B------:R-:W-:Y:S05]  /*f950*/  WARPSYNC.COLLECTIVE R91, `(.L_x_1289) ;  /* 0x000000005b087348 */ /* 0x000fea0003c00000 */
[----:B------:R0:W1:Y:S02]  /*f960*/  SHFL.IDX P0, R123, R88, R89, R90 ;  /* 0x00000059587b7389 */ /* 0x000064000000005a */
[----:B01----:R-:W-:Y:S05]  /*f970*/  ENDCOLLECTIVE ;  /* 0x000000000000791b */ /* 0x003fea0003800000 */
.L_x_1289:
[----:B------:R-:W-:Y:S01]  /*f980*/  FFMA R61, R0, R137, R61 ;  /* 0x00000089003d7223 */ /* 0x000fe2000000003d */
[----:B------:R-:W-:Y:S01]  /*f990*/  FFMA R137, R47, R76, R62 ;  /* 0x0000004c2f897223 */ /* 0x000fe2000000003e */
[----:B------:R-:W-:Y:S02]  /*f9a0*/  MOV R88, R41 ;  /* 0x0000002900587202 */ /* 0x000fe40000000f00 */
[----:B------:R-:W-:-:S07]  /*f9b0*/  MOV R62, R123 ;  /* 0x0000007b003e7202 */ /* 0x000fce0000000f00 */
[----:B------:R-:W-:Y:S05]  /*f9c0*/  WARPSYNC.COLLECTIVE R91, `(.L_x_1290) ;  /* 0x000000005b087348 */ /* 0x000fea0003c00000 */
[----:B------:R0:W1:Y:S02]  /*f9d0*/  SHFL.IDX P0, R123, R88, R89, R90 ;  /* 0x00000059587b7389 */ /* 0x000064000000005a */
[----:B01----:R-:W-:Y:S05]  /*f9e0*/  ENDCOLLECTIVE ;  /* 0x000000000000791b */ /* 0x003fea0003800000 */
.L_x_1290:
[----:B------:R-:W-:Y:S02]  /*f9f0*/  MOV R88, R42 ;  /* 0x0000002a00587202 */ /* 0x000fe40000000f00 */
[----:B------:R-:W-:-:S07]  /*fa00*/  MOV R64, R123 ;  /* 0x0000007b00407202 */ /* 0x000fce0000000f00 */
[----:B------:R-:W-:Y:S05]  /*fa10*/  WARPSYNC.COLLECTIVE R91, `(.L_x_1291) ;  /* 0x000000005b087348 */ /* 0x000fea0003c00000 */
[----:B------:R0:W1:Y:S02]  /*fa20*/  SHFL.IDX P0, R123, R88, R89, R90 ;  /* 0x00000059587b7389 */ /* 0x000064000000005a */
[----:B01----:R-:W-:Y:S05]  /*fa30*/  ENDCOLLECTIVE ;  /* 0x000000000000791b */ /* 0x003fea0003800000 */
.L_x_1291:
        /* <DEDUP_REMOVED lines=21> */
.L_x_1292:
        /* <DEDUP_REMOVED lines=15> */
.L_x_1293:
[----:B------:R-:W-:Y:S02]  /*fc80*/  MOV R88, R27 ;  /* 0x0000001b00587202 */ /* 0x000fe40000000f00 */
[----:B------:R-:W-:-:S07]  /*fc90*/  MOV R50, R123 ;  /* 0x0000007b00327202 */ /* 0x000fce0000000f00 */
[----:B------:R-:W-:Y:S05]  /*fca0*/  WARPSYNC.COLLECTIVE R91, `(.L_x_1294) ;  /* 0x000000005b087348 */ /* 0x000fea0003c00000 */
[----:B------:R0:W1:Y:S02]  /*fcb0*/  SHFL.IDX P0, R123, R88, R89, R90 ;  /* 0x00000059587b7389 */ /* 0x000064000000005a */
[----:B01----:R-:W-:Y:S05]  /*fcc0*/  ENDCOLLECTIVE ;  /* 0x000000000000791b */ /* 0x003fea0003800000 */
.L_x_1294:
[----:B------:R-:W-:Y:S02]  /*fcd0*/  MOV R88, R12 ;  /* 0x0000000c00587202 */ /* 0x000fe40000000f00 */
[----:B------:R-:W-:-:S07]  /*fce0*/  MOV R52, R123 ;  /* 0x0000007b00347202 */ /* 0x000fce0000000f00 */
[----:B------:R-:W-:Y:S05]  /*fcf0*/  WARPSYNC.COLLECTIVE R91, `(.L_x_1295) ;  /* 0x000000005b087348 */ /* 0x000fea0003c00000 */
[----:B------:R0:W1:Y:S02]  /*fd00*/  SHFL.IDX P0, R123, R88, R89, R90 ;  /* 0x00000059587b7389 */ /* 0x000064000000005a */
[----:B01----:R-:W-:Y:S05]  /*fd10*/  ENDCOLLECTIVE ;  /* 0x000000000000791b */ /* 0x003fea0003800000 */
.L_x_1295:
[----:B------:R-:W-:Y:S02]  /*fd20*/  MOV R88, R13 ;  /* 0x0000000d00587202 */ /* 0x000fe40000000f00 */
[----:B------:R-:W-:-:S07]  /*fd30*/  MOV R54, R123 ;  /* 0x0000007b00367202 */ /* 0x000fce0000000f00 */
[----:B------:R-:W-:Y:S05]  /*fd40*/  WARPSYNC.COLLECTIVE R91, `(.L_x_1296) ;  /* 0x000000005b087348 */ /* 0x000fea0003c00000 */
[----:B------:R0:W1:Y:S02]  /*fd50*/  SHFL.IDX P0, R123, R88, R89, R90 ;  /* 0x00000059587b7389 */ /* 0x000064000000005a */
[----:B01----:R-:W-:Y:S05]  /*fd60*/  ENDCOLLECTIVE ;  /* 0x000000000000791b */ /* 0x003fea0003800000 */
.L_x_1296:
[----:B------:R-:W-:Y:S02]  /*fd70*/  MOV R88, R14 ;  /* 0x0000000e00587202 */ /* 0x000fe40000000f00 */
[----:B------:R-:W-:-:S07]  /*fd80*/  MOV R56, R123 ;  /* 0x0000007b00387202 */ /* 0x000fce0000000f00 */
[----:B------:R-:W-:Y:S05]  /*fd90*/  WARPSYNC.COLLECTIVE R91, `(.L_x_1297) ;  /* 0x000000005b087348 */ /* 0x000fea0003c00000 */
[----:B------:R0:W1:Y:S02]  /*fda0*/  SHFL.IDX P0, R123, R88, R89, R90 ;  /* 0x00000059587b7389 */ /* 0x000064000000005a */
[----:B01----:R-:W-:Y:S05]  /*fdb0*/  ENDCOLLECTIVE ;  /* 0x000000000000791b */ /* 0x003fea0003800000 */
.L_x_1297:
[----:B------:R-:W-:Y:S02]  /*fdc0*/  MOV R88, R15 ;  /* 0x0000000f00587202 */ /* 0x000fe40000000f00 */
[----:B------:R-:W-:-:S07]  /*fdd0*/  MOV R58, R123 ;  /* 0x0000007b003a7202 */ /* 0x000fce0000000f00 */
[----:B------:R-:W-:Y:S05]  /*fde0*/  WARPSYNC.COLLECTIVE R91, `(.L_x_1298) ;  /* 0x000000005b087348 */ /* 0x000fea0003c00000 */
[----:B------:R0:W1:Y:S02]  /*fdf0*/  SHFL.IDX P0, R123, R88, R89, R90 ;  /* 0x00000059587b7389 */ /* 0x000064000000005a */
[----:B01----:R-:W-:Y:S05]  /*fe00*/  ENDCOLLECTIVE ;  /* 0x000000000000791b */ /* 0x003fea0003800000 */
.L_x_1298:
[----:B------:R-:W-:Y:S01]  /*fe10*/  MOV R88, R16 ;  /* 0x0000001000587202 */ /* 0x000fe20000000f00 */
[-C--:B------:R-:W-:Y:S01]  /*fe20*/  FFMA R133, R76, R123.reuse, R133 ;  /* 0x0000007b4c857223 */ /* 0x080fe20000000085 */
[----:B------:R-:W-:-:S07]  /*fe30*/  FFMA R60, R8, R123, R59 ;  /* 0x0000007b083c7223 */ /* 0x000fce000000003b */
[----:B------:R-:W-:Y:S05]  /*fe40*/  WARPSYNC.COLLECTIVE R91, `(.L_x_1299) ;  /* 0x000000005b087348 */ /* 0x000fea0003c00000 */
[----:B------:R0:W1:Y:S02]  /*fe50*/  SHFL.IDX P0, R123, R88, R89, R90 ;  /* 0x00000059587b7389 */ /* 0x000064000000005a */
[----:B01----:R-:W-:Y:S05]  /*fe60*/  ENDCOLLECTIVE ;  /* 0x000000000000791b */ /* 0x003fea0003800000 */
.L_x_1299:
[----:B------:R-:W-:Y:S02]  /*fe70*/  MOV R88, R17 ;  /* 0x0000001100587202 */ /* 0x000fe40000000f00 */
[----:B------:R-:W-:-:S07]  /*fe80*/  MOV R62, R123 ;  /* 0x0000007b003e7202 */ /* 0x000fce0000000f00 */
[----:B------:R-:W-:Y:S05]  /*fe90*/  WARPSYNC.COLLECTIVE R91, `(.L_x_1300) ;  /* 0x000000005b087348 */ /* 0x000fea0003c00000 */
[----:B------:R0:W1:Y:S02]  /*fea0*/  SHFL.IDX P0, R123, R88, R89, R90 ;  /* 0x00000059587b7389 */ /* 0x000064000000005a */
[----:B01----:R-:W-:Y:S05]  /*feb0*/  ENDCOLLECTIVE ;  /* 0x000000000000791b */ /* 0x003fea0003800000 */
.L_x_1300:
[----:B------:R-:W-:Y:S02]  /*fec0*/  MOV R88, R18 ;  /* 0x0000001200587202 */ /* 0x000fe40000000f00 */
[----:B------:R-:W-:-:S07]  /*fed0*/  MOV R64, R123 ;  /* 0x0000007b00407202 */ /* 0x000fce0000000f00 */
[----:B------:R-:W-:Y:S05]  /*fee0*/  WARPSYNC.COLLECTIVE R91, `(.L_x_1301) ;  /* 0x000000005b087348 */ /* 0x000fea0003c00000 */
[----:B------:R0:W1:Y:S02]  /*fef0*/  SHFL.IDX P0, R123, R88, R89, R90 ;  /* 0x00000059587b7389 */ /* 0x000064000000005a */
[----:B01----:R-:W-:Y:S05]  /*ff00*/  ENDCOLLECTIVE ;  /* 0x000000000000791b */ /* 0x003fea0003800000 */
.L_x_1301:
[----:B------:R-:W-:Y:S02]  /*ff10*/  MOV R88, R19 ;  /* 0x0000001300587202 */ /* 0x000fe40000000f00 */
[----:B------:R-:W-:-:S07]  /*ff20*/  MOV R66, R123 ;  /* 0x0000007b00427202 */ /* 0x000fce0000000f00 */
[----:B------:R-:W-:Y:S05]  /*ff30*/  WARPSYNC.COLLECTIVE R91, `(.L_x_1302) ;  /* 0x000000005b087348 */ /* 0x000fea0003c00000 */
[----:B------:R0:W1:Y:S02]  /*ff40*/  SHFL.IDX P0, R123, R88, R89, R90 ;  /* 0x00000059587b7389 */ /* 0x000064000000005a */
[----:B01----:R-:W-:Y:S05]  /*ff50*/  ENDCOLLECTIVE ;  /* 0x000000000000791b */ /* 0x003fea0003800000 */
.L_x_1302:
[----:B------:R-:W-:Y:S02]  /*ff60*/  MOV R88, R20 ;  /* 0x0000001400587202 */ /* 0x000fe40000000f00 */
[----:B------:R-:W-:-:S07]  /*ff70*/  MOV R68, R123 ;  /* 0x0000007b00447202 */ /* 0x000fce0000000f00 */
[----:B------:R-:W-:Y:S05]  /*ff80*/  WARPSYNC.COLLECTIVE R91, `(.L_x_1303) ;  /* 0x000000005b087348 */ /* 0x000fea0003c00000 */
[----:B------:R0:W1:Y:S02]  /*ff90*/  SHFL.IDX P0, R123, R88, R89, R90 ;  /* 0x00000059587b7389 */ /* 0x000064000000005a */
[----:B01----:R-:W-:Y:S05]  /*ffa0*/  ENDCOLLECTIVE ;  /* 0x000000000000791b */ /* 0x003fea0003800000 */
.L_x_1303:
[----:B------:R-:W-:Y:S02]  /*ffb0*/  MOV R88, R21 ;  /* 0x0000001500587202 */ /* 0x000fe40000000f00 */
[----:B------:R-:W-:-:S07]  /*ffc0*/  MOV R70, R123 ;  /* 0x0000007b00467202 */ /* 0x000fce0000000f00 */
[----:B------:R-:W-:Y:S05]  /*ffd0*/  WARPSYNC.COLLECTIVE R91, `(.L_x_1304) ;  /* 0x000000005b087348 */ /* 0x000fea0003c00000 */
[----:B------:R0:W1:Y:S02]  /*ffe0*/  SHFL.IDX P0, R123, R88, R89, R90 ;  /* 0x00000059587b7389 */ /* 0x000064000000005a */
[----:B01----:R-:W-:Y:S05]  /*fff0*/  ENDCOLLECTIVE ;  /* 0x000000000000791b */ /* 0x003fea0003800000 */
.L_x_1304:
[----:B------:R-:W-:Y:S01]  /*10000*/  MOV R88, R22 ;  /* 0x0000001600587202 */ /* 0x000fe20000000f00 */
[-C--:B------:R-:W-:Y:S01]  /*10010*/  FFMA R145, R76, R123.reuse, R145 ;  /* 0x0000007b4c917223 */ /* 0x080fe20000000091 */
[----:B------:R-:W-:-:S07]  /*10020*/  FFMA R72, R8, R123, R71 ;  /* 0x0000007b08487223 */ /* 0x000fce0000000047 */
[----:B------:R-:W-:Y:S05]  /*10030*/  WARPSYNC.COLLECTIVE R91, `(.L_x_1305) ;  /* 0x000000005b087348 */ /* 0x000fea0003c00000 */
[----:B------:R0:W1:Y:S02]  /*10040*/  SHFL.IDX P0, R123, R88, R89, R90 ;  /* 0x00000059587b7389 */ /* 0x000064000000005a */
[----:B01----:R-:W-:Y:S05]  /*10050*/  ENDCOLLECTIVE ;  /* 0x000000000000791b */ /* 0x003fea0003800000 */
.L_x_1305:
[----:B------:R-:W-:Y:S02]  /*10060*/  MOV R88, R23 ;  /* 0x0000001700587202 */ /* 0x000fe40000000f00 */
[----:B------:R-:W-:-:S07]  /*10070*/  MOV R74, R123 ;  /* 0x0000007b004a7202 */ /* 0x000fce0000000f00 */
[----:B------:R-:W-:Y:S05]  /*10080*/  WARPSYNC.COLLECTIVE R91, `(.L_x_1306) ;  /* 0x000000005b087348 */ /* 0x000fea0003c00000 */
[----:B------:R0:W1:Y:S02]  /*10090*/  SHFL.IDX P0, R123, R88, R89, R90 ;  /* 0x00000059587b7389 */ /* 0x000064000000005a */
[----:B01----:R-:W-:Y:S05]  /*100a0*/  ENDCOLLECTIVE ;  /* 0x000000000000791b */ /* 0x003fea0003800000 */
.L_x_1306:
[----:B------:R-:W-:Y:S02]  /*100b0*/  MOV R88, R24 ;  /* 0x0000001800587202 */ /* 0x000fe40000000f00 */
[----:B------:R-:W-:-:S07]  /*100c0*/  MOV R92, R123 ;  /* 0x0000007b005c7202 */ /* 0x000fce0000000f00 */
[----:B------:R-:W-:Y:S05]  /*100d0*/  WARPSYNC.COLLECTIVE R91, `(.L_x_1307) ;  /* 0x000000005b087348 */ /* 0x000fea0003c00000 */
[----:B------:R0:W1:Y:S02]  /*100e0*/  SHFL.IDX P0, R123, R88, R89, R90 ;  /* 0x00000059587b7389 */ /* 0x000064000000005a */
[----:B01----:R-:W-:Y:S05]  /*100f0*/  ENDCOLLECTIVE ;  /* 0x000000000000791b */ /* 0x003fea0003800000 */
.L_x_1307:
[----:B------:R-:W-:Y:S02]  /*10100*/  MOV R88, R25 ;  /* 0x0000001900587202 */ /* 0x000fe40000000f00 */
[----:B------:R-:W-:-:S07]  /*10110*/  MOV R94, R123 ;  /* 0x0000007b005e7202 */ /* 0x000fce0000000f00 */
[----:B------:R-:W-:Y:S05]  /*10120*/  WARPSYNC.COLLECTIVE R91, `(.L_x_1308) ;  /* 0x000000005b087348 */ /* 0x000fea0003c00000 */
[----:B------:R0:W1:Y:S02]  /*10130*/  SHFL.IDX P0, R123, R88, R89, R90 ;  /* 0x00000059587b7389 */ /* 0x000064000000005a */
[----:B01----:R-:W-:Y:S05]  /*10140*/  ENDCOLLECTIVE ;  /* 0x000000000000791b */ /* 0x003fea0003800000 */
.L_x_1308:
[----:B------:R-:W-:Y:S02]  /*10150*/  MOV R88, R26 ;  /* 0x0000001a00587202 */ /* 0x000fe40000000f00 */
[----:B------:R-:W-:-:S07]  /*10160*/  MOV R96, R123 ;  /* 0x0000007b00607202 */ /* 0x000fce0000000f00 */
[----:B------:R-:W-:Y:S05]  /*10170*/  WARPSYNC.COLLECTIVE R91, `(.L_x_1309) ;  /* 0x000000005b087348 */ /* 0x000fea0003c00000 */
[----:B------:R0:W1:Y:S02]  /*10180*/  SHFL.IDX P0, R123, R88, R89, R90 ;  /* 0x00000059587b7389 */ /* 0x000064000000005a */
[----:B01----:R-:W-:Y:S05]  /*10190*/  ENDCOLLECTIVE ;  /* 0x000000000000791b */ /* 0x003fea0003800000 */
.L_x_1309:
[----:B------:R-:W-:Y:S02]  /*101a0*/  MOV R88, R28 ;  /* 0x0000001c00587202 */ /* 0x000fe40000000f00 */
[----:B------:R-:W-:-:S07]  /*101b0*/  MOV R98, R123 ;  /* 0x0000007b00627202 */ /* 0x000fce0000000f00 */
[----:B------:R-:W-:Y:S05]  /*101c0*/  WARPSYNC.COLLECTIVE R91, `(.L_x_1310) ;  /* 0x000000005b087348 */ /* 0x000fea0003c00000 */
[----:B------:R0:W1:Y:S02]  /*101d0*/  SHFL.IDX P0, R123, R88, R89, R90 ;  /* 0x00000059587b7389 */ /* 0x000064000000005a */
[----:B01----:R-:W-:Y:S05]  /*101e0*/  ENDCOLLECTIVE ;  /* 0x000000000000791b */ /* 0x003fea0003800000 */
.L_x_1310:
[----:B------:R-:W-:Y:S02]  /*101f0*/  MOV R88, R29 ;  /* 0x0000001d00587202 */ /* 0x000fe40000000f00 */
[----:B------:R-:W-:-:S07]  /*10200*/  MOV R100, R123 ;  /* 0x0000007b00647202 */ /* 0x000fce0000000f00 */
[----:B------:R-:W-:Y:S05]  /*10210*/  WARPSYNC.COLLECTIVE R91, `(.L_x_1311) ;  /* 0x000000005b087348 */ /* 0x000fea0003c00000 */
[----:B------:R0:W1:Y:S02]  /*10220*/  SHFL.IDX P0, R123, R88, R89, R90 ;  /* 0x00000059587b7389 */ /* 0x000064000000005a */
[----:B01----:R-:W-:Y:S05]  /*10230*/  ENDCOLLECTIVE ;  /* 0x000000000000791b */ /* 0x003fea0003800000 */
.L_x_1311:
[----:B------:R-:W-:Y:S02]  /*10240*/  MOV R88, R30 ;  /* 0x0000001e00587202 */ /* 0x000fe40000000f00 */
[----:B------:R-:W-:-:S07]  /*10250*/  MOV R102, R123 ;  /* 0x0000007b00667202 */ /* 0x000fce0000000f00 */
[----:B------:R-:W-:Y:S05]  /*10260*/  WARPSYNC.COLLECTIVE R91, `(.L_x_1312) ;  /* 0x000000005b087348 */ /* 0x000fea0003c00000 */
[----:B------:R0:W1:Y:S02]  /*10270*/  SHFL.IDX P0, R123, R88, R89, R90 ;  /* 0x00000059587b7389 */ /* 0x000064000000005a */
[----:B01----:R-:W-:Y:S05]  /*10280*/  ENDCOLLECTIVE ;  /* 0x000000000000791b */ /* 0x003fea0003800000 */
.L_x_1312:
[----:B------:R-:W-:Y:S01]  /*10290*/  MOV R88, R31 ;  /* 0x0000001f00587202 */ /* 0x000fe20000000f00 */
[-C--:B------:R-:W-:Y:S01]  /*102a0*/  FFMA R161, R76, R123.reuse, R161 ;  /* 0x0000007b4ca17223 */ /* 0x080fe200000000a1 */
[----:B------:R-:W-:-:S07]  /*102b0*/  FFMA R104, R8, R123, R103 ;  /* 0x0000007b08687223 */ /* 0x000fce0000000067 */
[----:B------:R-:W-:Y:S05]  /*102c0*/  WARPSYNC.COLLECTIVE R91, `(.L_x_1313) ;  /* 0x000000005b087348 */ /* 0x000fea0003c00000 */
[----:B------:R0:W1:Y:S02]  /*102d0*/  SHFL.IDX P0, R123, R88, R89, R90 ;  /* 0x00000059587b7389 */ /* 0x000064000000005a */
[----:B01----:R-:W-:Y:S05]  /*102e0*/  ENDCOLLECTIVE ;  /* 0x000000000000791b */ /* 0x003fea0003800000 */
.L_x_1313:
[----:B------:R-:W-:Y:S02]  /*102f0*/  MOV R88, R32 ;  /* 0x0000002000587202 */ /* 0x000fe40000000f00 */
[----:B------:R-:W-:-:S07]  /*10300*/  MOV R106, R123 ;  /* 0x0000007b006a7202 */ /* 0x000fce0000000f00 */
[----:B------:R-:W-:Y:S05]  /*10310*/  WARPSYNC.COLLECTIVE R91, `(.L_x_1314) ;  /* 0x000000005b087348 */ /* 0x000fea0003c00000 */
[----:B------:R0:W1:Y:S02]  /*10320*/  SHFL.IDX P0, R123, R88, R89, R90 ;  /* 0x00000059587b7389 */ /* 0x000064000000005a */
[----:B01----:R-:W-:Y:S05]  /*10330*/  ENDCOLLECTIVE ;  /* 0x000000000000791b */ /* 0x003fea0003800000 */
.L_x_1314:
[C---:B------:R-:W-:Y:S01]  /*10340*/  FFMA R105, R0.reuse, R10, R105 ;  /* 0x0000000a00697223 */ /* 0x040fe20000000069 */
[----:B------:R-:W-:Y:S01]  /*10350*/  FFMA R107, R0, R48, R107 ;  /* 0x00000030006b7223 */ /* 0x000fe2000000006b */
[----:B------:R-:W-:Y:S02]  /*10360*/  MOV R88, R34 ;  /* 0x0000002200587202 */ /* 0x000fe40000000f00 */
[----:B------:R-:W-:-:S07]  /*10370*/  MOV R0, R123 ;  /* 0x0000007b00007202 */ /* 0x000fce0000000f00 */
[----:B------:R-:W-:Y:S05]  /*10380*/  WARPSYNC.COLLECTIVE R91, `(.L_x_1315) ;  /* 0x000000005b087348 */ /* 0x000fea0003c00000 */
[----:B------:R0:W1:Y:S02]  /*10390*/  SHFL.IDX P0, R123, R88, R89, R90 ;  /* 0x00000059587b7389 */ /* 0x000064000000005a */
[----:B01----:R-:W-:Y:S05]  /*103a0*/  ENDCOLLECTIVE ;  /* 0x000000000000791b */ /* 0x003fea0003800000 */
.L_x_1315:
[----:B------:R-:W-:Y:S02]  /*103b0*/  MOV R88, R35 ;  /* 0x0000002300587202 */ /* 0x000fe40000000f00 */
[----:B------:R-:W-:-:S07]  /*103c0*/  MOV R9, R123 ;  /* 0x0000007b00097202 */ /* 0x000fce0000000f00 */
[----:B------:R-:W-:Y:S05]  /*103d0*/  WARPSYNC.COLLECTIVE R91, `(.L_x_1316) ;  /* 0x000000005b087348 */ /* 0x000fea0003c00000 */
[----:B------:R0:W1:Y:S02]  /*103e0*/  SHFL.IDX P0, R123, R88, R89, R90 ;  /* 0x00000059587b7389 */ /* 0x000064000000005a */
[----:B01----:R-:W-:Y:S05]  /*103f0*/  ENDCOLLECTIVE ;  /* 0x000000000000791b */ /* 0x003fea0003800000 */
.L_x_1316:
[----:B------:R-:W-:Y:S02]  /*10400*/  MOV R88, R36 ;  /* 0x0000002400587202 */ /* 0x000fe40000000f00 */
[----:B------:R-:W-:-:S07]  /*10410*/  MOV R45, R123 ;  /* 0x0000007b002d7202 */ /* 0x000fce0000000f00 */
[----:B------:R-:W-:Y:S05]  /*10420*/  WARPSYNC.COLLECTIVE R91, `(.L_x_1317) ;  /* 0x000000005b087348 */ /* 0x000fea0003c00000 */
[----:B------:R0:W1:Y:S02]  /*10430*/  SHFL.IDX P0, R123, R88, R89, R90 ;  /* 0x00000059587b7389 */ /* 0x000064000000005a */
[----:B01----:R-:W-:Y:S05]  /*10440*/  ENDCOLLECTIVE ;  /* 0x000000000000791b */ /* 0x003fea0003800000 */
.L_x_1317:
[----:B------:R-:W-:Y:S02]  /*10450*/  MOV R88, R37 ;  /* 0x0000002500587202 */ /* 0x000fe40000000f00 */
[----:B------:R-:W-:-:S07]  /*10460*/  MOV R47, R123 ;  /* 0x0000007b002f7202 */ /* 0x000fce0000000f00 */
[----:B------:R-:W-:Y:S05]  /*10470*/  WARPSYNC.COLLECTIVE R91, `(.L_x_1318) ;  /* 0x000000005b087348 */ /* 0x000fea0003c00000 */
[----:B------:R0:W1:Y:S02]  /*10480*/  SHFL.IDX P0, R123, R88, R89, R90 ;  /* 0x00000059587b7389 */ /* 0x000064000000005a */
[----:B01----:R-:W-:Y:S05]  /*10490*/  ENDCOLLECTIVE ;  /* 0x000000000000791b */ /* 0x003fea0003800000 */
.L_x_1318:
[----:B------:R-:W-:Y:S02]  /*104a0*/  MOV R88, R38 ;  /* 0x0000002600587202 */ /* 0x000fe40000000f00 */
[----:B------:R-:W-:-:S07]  /*104b0*/  MOV R49, R123 ;  /* 0x0000007b00317202 */ /* 0x000fce0000000f00 */
[----:B------:R-:W-:Y:S05]  /*104c0*/  WARPSYNC.COLLECTIVE R91, `(.L_x_1319) ;  /* 0x000000005b087348 */ /* 0x000fea0003c00000 */
[----:B------:R0:W1:Y:S02]  /*104d0*/  SHFL.IDX P0, R123, R88, R89, R90 ;  /* 0x00000059587b7389 */ /* 0x000064000000005a */
[----:B01----:R-:W-:Y:S05]  /*104e0*/  ENDCOLLECTIVE ;  /* 0x000000000000791b */ /* 0x003fea0003800000 */
.L_x_1319:
[-C--:B------:R-:W-:Y:S01]  /*104f0*/  FFMA R126, R76, R52.reuse, R83 ;  /* 0x000000344c7e7223 */ /* 0x080fe20000000053 */
[----:B------:R-:W-:Y:S01]  /*10500*/  FFMA R52, R8, R52, R51 ;  /* 0x0000003408347223 */ /* 0x000fe20000000033 */
[----:B------:R-:W-:Y:S02]  /*10510*/  MOV R88, R39 ;  /* 0x0000002700587202 */ /* 0x000fe40000000f00 */
[----:B------:R-:W-:-:S07]  /*10520*/  MOV R51, R123 ;  /* 0x0000007b00337202 */ /* 0x000fce0000000f00 */
[----:B------:R-:W-:Y:S05]  /*10530*/  WARPSYNC.COLLECTIVE R91, `(.L_x_1320) ;  /* 0x000000005b087348 */ /* 0x000fea0003c00000 */
[----:B------:R0:W1:Y:S02]  /*10540*/  SHFL.IDX P0, R123, R88, R89, R90 ;  /* 0x00000059587b7389 */ /* 0x000064000000005a */
[----:B01----:R-:W-:Y:S05]  /*10550*/  ENDCOLLECTIVE ;  /* 0x000000000000791b */ /* 0x003fea0003800000 */
.L_x_1320:
[-C--:B------:R-:W-:Y:S01]  /*10560*/  FFMA R124, R76, R54.reuse, R85 ;  /* 0x000000364c7c7223 */ /* 0x080fe20000000055 */
[----:B------:R-:W-:Y:S01]  /*10570*/  FFMA R54, R8, R54, R53 ;  /* 0x0000003608367223 */ /* 0x000fe20000000035 */
[----:B------:R-:W-:Y:S02]  /*10580*/  MOV R88, R40 ;  /* 0x0000002800587202 */ /* 0x000fe40000000f00 */
[----:B------:R-:W-:-:S07]  /*10590*/  MOV R53, R123 ;  /* 0x0000007b00357202 */ /* 0x000fce0000000f00 */
[----:B------:R-:W-:Y:S05]  /*105a0*/  WARPSYNC.COLLECTIVE R91, `(.L_x_1321) ;  /* 0x000000005b087348 */ /* 0x000fea0003c00000 */
[----:B------:R0:W1:Y:S02]  /*105b0*/  SHFL.IDX P0, R123, R88, R89, R90 ;  /* 0x00000059587b7389 */ /* 0x000064000000005a */
[----:B01----:R-:W-:Y:S05]  /*105c0*/  ENDCOLLECTIVE ;  /* 0x000000000000791b */ /* 0x003fea0003800000 */
.L_x_1321:
[-C--:B------:R-:W-:Y:S01]  /*105d0*/  FFMA R129, R76, R56.reuse, R129 ;  /* 0x000000384c817223 */ /* 0x080fe20000000081 */
[----:B------:R-:W-:Y:S01]  /*105e0*/  FFMA R56, R8, R56, R55 ;  /* 0x0000003808387223 */ /* 0x000fe20000000037 */
[----:B------:R-:W-:Y:S02]  /*105f0*/  MOV R88, R41 ;  /* 0x0000002900587202 */ /* 0x000fe40000000f00 */
[----:B------:R-:W-:-:S07]  /*10600*/  MOV R55, R123 ;  /* 0x0000007b00377202 */ /* 0x000fce0000000f00 */
[----:B------:R-:W-:Y:S05]  /*10610*/  WARPSYNC.COLLECTIVE R91, `(.L_x_1322) ;  /* 0x000000005b087348 */ /* 0x000fea0003c00000 */
[----:B------:R0:W1:Y:S02]  /*10620*/  SHFL.IDX P0, R123, R88, R89, R90 ;  /* 0x00000059587b7389 */ /* 0x000064000000005a */
[----:B01----:R-:W-:Y:S05]  /*10630*/  ENDCOLLECTIVE ;  /* 0x000000000000791b */ /* 0x003fea0003800000 */
.L_x_1322:
[-C--:B------:R-:W-:Y:S01]  /*10640*/  FFMA R131, R76, R58.reuse, R131 ;  /* 0x0000003a4c837223 */ /* 0x080fe20000000083 */
[----:B------:R-:W-:Y:S01]  /*10650*/  FFMA R58, R8, R58, R57 ;  /* 0x0000003a083a7223 */ /* 0x000fe20000000039 */
[----:B------:R-:W-:Y:S02]  /*10660*/  MOV R88, R42 ;  /* 0x0000002a00587202 */ /* 0x000fe40000000f00 */
[----:B------:R-:W-:-:S07]  /*10670*/  MOV R57, R123 ;  /* 0x0000007b00397202 */ /* 0x000fce0000000f00 */
[----:B------:R-:W-:Y:S05]  /*10680*/  WARPSYNC.COLLECTIVE R91, `(.L_x_1323) ;  /* 0x000000005b087348 */ /* 0x000fea0003c00000 */
[----:B------:R0:W1:Y:S02]  /*10690*/  SHFL.IDX P0, R123, R88, R89, R90 ;  /* 0x00000059587b7389 */ /* 0x000064000000005a */
[----:B01----:R-:W-:Y:S05]  /*106a0*/  ENDCOLLECTIVE ;  /* 0x000000000000791b */ /* 0x003fea0003800000 */
.L_x_1323:
        /* <DEDUP_REMOVED lines=83> */
.L_x_1052:
        /* <DEDUP_REMOVED lines=11> */
.L_x_1326:
[----:B------:R-:W-:Y:S05]  /*10c90*/  BSYNC B1 ;  /* 0x0000000000017941 */ /* 0x000fea0003800000 */
.L_x_1325:
        /* <DEDUP_REMOVED lines=9> */
.L_x_1327:
[----:B------:R-:W-:Y:S01]  /*10d30*/  MOV R89, R47 ;  /* 0x0000002f00597202 */ /* 0x000fe20000000f00 */
[----:B------:R-:W-:Y:S01]  /*10d40*/  IMAD.WIDE R84, R85, 0x4, R82 ;  /* 0x0000000455547825 */ /* 0x000fe200078e0252 */
[----:B------:R-:W-:-:S07]  /*10d50*/  MOV R79, R123 ;  /* 0x0000007b004f7202 */ /* 0x000fce0000000f00 */
[----:B------:R-:W-:Y:S05]  /*10d60*/  WARPSYNC.COLLECTIVE R91, `(.L_x_1328) ;  /* 0x000000005b087348 */ /* 0x000fea0003c00000 */
[----:B------:R0:W1:Y:S02]  /*10d70*/  SHFL.IDX P0, R123, R88, R89, R90 ;  /* 0x00000059587b7389 */ /* 0x000064000000005a */
[----:B01----:R-:W-:Y:S05]  /*10d80*/  ENDCOLLECTIVE ;  /* 0x000000000000791b */ /* 0x003fea0003800000 */
.L_x_1328:
[----:B------:R-:W-:Y:S02]  /*10d90*/  MOV R89, R49 ;  /* 0x0000003100597202 */ /* 0x000fe40000000f00 */
[----:B------:R-:W-:-:S07]  /*10da0*/  MOV R44, R123 ;  /* 0x0000007b002c7202 */ /* 0x000fce0000000f00 */
[----:B------:R-:W-:Y:S05]  /*10db0*/  WARPSYNC.COLLECTIVE R91, `(.L_x_1329) ;  /* 0x000000005b087348 */ /* 0x000fea0003c00000 */
[----:B------:R0:W1:Y:S02]  /*10dc0*/  SHFL.IDX P0, R123, R88, R89, R90 ;  /* 0x00000059587b7389 */ /* 0x000064000000005a */
[----:B01----:R-:W-:Y:S05]  /*10dd0*/  ENDCOLLECTIVE ;  /* 0x000000000000791b */ /* 0x003fea0003800000 */
.L_x_1329:
[----:B------:R-:W-:Y:S02]  /*10de0*/  MOV R88, R9 ;  /* 0x0000000900587202 */ /* 0x000fe40000000f00 */
[----:B------:R-:W-:Y:S02]  /*10df0*/  MOV R89, R43 ;  /* 0x0000002b00597202 */ /* 0x000fe40000000f00 */
[----:B------:R-:W-:-:S07]  /*10e00*/  MOV R46, R123 ;  /* 0x0000007b002e7202 */ /* 0x000fce0000000f00 */
[----:B------:R-:W-:Y:S05]  /*10e10*/  WARPSYNC.COLLECTIVE R91, `(.L_x_1330) ;  /* 0x000000005b087348 */ /* 0x000fea0003c00000 */
[----:B------:R0:W1:Y:S02]  /*10e20*/  SHFL.IDX P0, R123, R88, R89, R90 ;  /* 0x00000059587b7389 */ /* 0x000064000000005a */
[----:B01----:R-:W-:Y:S05]  /*10e30*/  ENDCOLLECTIVE ;  /* 0x000000000000791b */ /* 0x003fea0003800000 */
.L_x_1330:
[----:B------:R-:W-:Y:S02]  /*10e40*/  MOV R88, R10 ;  /* 0x0000000a00587202 */ /* 0x000fe40000000f00 */
[----:B------:R-:W-:-:S07]  /*10e50*/  MOV R86, R123 ;  /* 0x0000007b00567202 */ /* 0x000fce0000000f00 */
[----:B------:R-:W-:Y:S05]  /*10e60*/  WARPSYNC.COLLECTIVE R91, `(.L_x_1331) ;  /* 0x000000005b087348 */ /* 0x000fea0003c00000 */
[----:B------:R0:W1:Y:S02]  /*10e70*/  SHFL.IDX P0, R123, R88, R89, R90 ;  /* 0x00000059587b7389 */ /* 0x000064000000005a */
[----:B01----:R-:W-:Y:S05]  /*10e80*/  ENDCOLLECTIVE ;  /* 0x000000000000791b */ /* 0x003fea0003800000 */
.L_x_1331:
        /* <DEDUP_REMOVED lines=17> */
.L_x_1332:
        /* <DEDUP_REMOVED lines=24> */
.L_x_1333:
        /* <DEDUP_REMOVED lines=17> */
.L_x_1334:
        /* <DEDUP_REMOVED lines=15> */
.L_x_1335:
        /* <DEDUP_REMOVED lines=13> */
.L_x_1336:
        /* <DEDUP_REMOVED lines=15> */
.L_x_1337:
        /* <DEDUP_REMOVED lines=17> */
.L_x_1338:
        /* <DEDUP_REMOVED lines=16> */
.L_x_1339:
        /* <DEDUP_REMOVED lines=13> */
.L_x_1340:
        /* <DEDUP_REMOVED lines=15> */
.L_x_1341:
        /* <DEDUP_REMOVED lines=15> */
.L_x_1342:
        /* <DEDUP_REMOVED lines=18> */
.L_x_1343:
        /* <DEDUP_REMOVED lines=15> */
.L_x_1344:
        /* <DEDUP_REMOVED lines=12> */
.L_x_1345:
        /* <DEDUP_REMOVED lines=15> */
.L_x_1346:
        /* <DEDUP_REMOVED lines=17> */
.L_x_1347:
        /* <DEDUP_REMOVED lines=15> */
.L_x_1348:
        /* <DEDUP_REMOVED lines=13> */
.L_x_1349:
        /* <DEDUP_REMOVED lines=16> */
.L_x_1350:
        /* <DEDUP_REMOVED lines=15> */
.L_x_1351:
        /* <DEDUP_REMOVED lines=17> */
.L_x_1352:
        /* <DEDUP_REMOVED lines=15> */
.L_x_1353:
        /* <DEDUP_REMOVED lines=15> */
.L_x_1354:
        /* <DEDUP_REMOVED lines=12> */
.L_x_1355:
        /* <DEDUP_REMOVED lines=15> */
.L_x_1356:
        /* <DEDUP_REMOVED lines=18> */
.L_x_1357:
        /* <DEDUP_REMOVED lines=15> */
.L_x_1358:
        /* <DEDUP_REMOVED lines=14> */
.L_x_1359:
        /* <DEDUP_REMOVED lines=15> */
.L_x_1360:
        /* <DEDUP_REMOVED lines=17> */
.L_x_1361:
        /* <DEDUP_REMOVED lines=17> */
.L_x_1362:
[----:B------:R-:W-:Y:S01]  /*12cc0*/  FADD R125, R76, R125 ;  /* 0x0000007d4c7d7221 */ /* 0x000fe20000000000 */
[----:B------:R-:W-:Y:S02]  /*12cd0*/  MOV R88, R10 ;  /* 0x0000000a00587202 */ /* 0x000fe40000000f00 */
[----:B------:R-:W-:-:S07]  /*12ce0*/  MOV R76, R123 ;  /* 0x0000007b004c7202 */ /* 0x000fce0000000f00 */
[----:B------:R-:W-:Y:S05]  /*12cf0*/  WARPSYNC.COLLECTIVE R91, `(.L_x_1363) ;  /* 0x000000005b087348 */ /* 0x000fea0003c00000 */
[----:B------:R0:W1:Y:S02]  /*12d00*/  SHFL.IDX P0, R123, R88, R89, R90 ;  /* 0x00000059587b7389 */ /* 0x000064000000005a */
[----:B01----:R-:W-:Y:S05]  /*12d10*/  ENDCOLLECTIVE ;  /* 0x000000000000791b */ /* 0x003fea0003800000 */
.L_x_1363:
[----:B------:R-:W-:Y:S02]  /*12d20*/  MOV R88, R11 ;  /* 0x0000000b00587202 */ /* 0x000fe40000000f00 */
[----:B------:R-:W-:-:S07]  /*12d30*/  MOV R85, R123 ;  /* 0x0000007b00557202 */ /* 0x000fce0000000f00 */
[----:B------:R-:W-:Y:S05]  /*12d40*/  WARPSYNC.COLLECTIVE R91, `(.L_x_1364) ;  /* 0x000000005b087348 */ /* 0x000fea0003c00000 */
[----:B------:R0:W1:Y:S02]  /*12d50*/  SHFL.IDX P0, R123, R88, R89, R90 ;  /* 0x00000059587b7389 */ /* 0x000064000000005a */
[----:B01----:R-:W-:Y:S05]  /*12d60*/  ENDCOLLECTIVE ;  /* 0x000000000000791b */ /* 0x003fea0003800000 */
.L_x_1364:
        /* <DEDUP_REMOVED lines=8> */
.L_x_1365:
[----:B------:R-:W-:Y:S01]  /*12df0*/  FFMA R81, R76, R122, R81 ;  /* 0x0000007a4c517223 */ /* 0x000fe20000000051 */
[----:B------:R-:W-:Y:S02]  /*12e00*/  MOV R88, R13 ;  /* 0x0000000d00587202 */ /* 0x000fe40000000f00 */
[----:B------:R-:W-:-:S07]  /*12e10*/  MOV R76, R123 ;  /* 0x0000007b004c7202 */ /* 0x000fce0000000f00 */
[----:B------:R-:W-:Y:S05]  /*12e20*/  WARPSYNC.COLLECTIVE R91, `(.L_x_1366) ;  /* 0x000000005b087348 */ /* 0x000fea0003c00000 */
[----:B------:R0:W1:Y:S02]  /*12e30*/  SHFL.IDX P0, R123, R88, R89, R90 ;  /* 0x00000059587b7389 */ /* 0x000064000000005a */
[----:B01----:R-:W-:Y:S05]  /*12e40*/  ENDCOLLECTIVE ;  /* 0x000000000000791b */ /* 0x003fea0003800000 */
.L_x_1366:
[----:B------:R-:W-:Y:S02]  /*12e50*/  MOV R88, R14 ;  /* 0x0000000e00587202 */ /* 0x000fe40000000f00 */
[----:B------:R-:W-:-:S07]  /*12e60*/  MOV R84, R123 ;  /* 0x0000007b00547202 */ /* 0x000fce0000000f00 */
[----:B------:R-:W-:Y:S05]  /*12e70*/  WARPSYNC.COLLECTIVE R91, `(.L_x_1367) ;  /* 0x000000005b087348 */ /* 0x000fea0003c00000 */
[----:B------:R0:W1:Y:S02]  /*12e80*/  SHFL.IDX P0, R123, R88, R89, R90 ;  /* 0x00000059587b7389 */ /* 0x000064000000005a */
[----:B01----:R-:W-:Y:S05]  /*12e90*/  ENDCOLLECTIVE ;  /* 0x000000000000791b */ /* 0x003fea0003800000 */
.L_x_1367:
[----:B------:R-:W-:Y:S02]  /*12ea0*/  MOV R88, R15 ;  /* 0x0000000f00587202 */ /* 0x000fe40000000f00 */
[----:B------:R-:W-:-:S07]  /*12eb0*/  MOV R86, R123 ;  /* 0x0000007b00567202 */ /* 0x000fce0000000f00 */
[----:B------:R-:W-:Y:S05]  /*12ec0*/  WARPSYNC.COLLECTIVE R91, `(.L_x_1368) ;  /* 0x000000005b087348 */ /* 0x000fea0003c00000 */
[----:B------:R0:W1:Y:S02]  /*12ed0*/  SHFL.IDX P0, R123, R88, R89, R90 ;  /* 0x00000059587b7389 */ /* 0x000064000000005a */
[----:B01----:R-:W-:Y:S05]  /*12ee0*/  ENDCOLLECTIVE ;  /* 0x000000000000791b */ /* 0x003fea0003800000 */
.L_x_1368:
[----:B------:R-:W-:Y:S02]  /*12ef0*/  MOV R88, R16 ;  /* 0x0000001000587202 */ /* 0x000fe40000000f00 */
[----:B------:R-:W-:-:S07]  /*12f00*/  MOV R124, R123 ;  /* 0x0000007b007c7202 */ /* 0x000fce0000000f00 */
[----:B------:R-:W-:Y:S05]  /*12f10*/  WARPSYNC.COLLECTIVE R91, `(.L_x_1369) ;  /* 0x000000005b087348 */ /* 0x000fea0003c00000 */
[----:B------:R0:W1:Y:S02]  /*12f20*/  SHFL.IDX P0, R123, R88, R89, R90 ;  /* 0x00000059587b7389 */ /* 0x000064000000005a */
[----:B01----:R-:W-:Y:S05]  /*12f30*/  ENDCOLLECTIVE ;  /* 0x000000000000791b */ /* 0x003fea0003800000 */
.L_x_1369:
[----:B------:R-:W-:Y:S02]  /*12f40*/  MOV R88, R17 ;  /* 0x0000001100587202 */ /* 0x000fe40000000f00 */
[----:B------:R-:W-:-:S07]  /*12f50*/  MOV R126, R123 ;  /* 0x0000007b007e7202 */ /* 0x000fce0000000f00 */
[----:B------:R-:W-:Y:S05]  /*12f60*/  WARPSYNC.COLLECTIVE R91, `(.L_x_1370) ;  /* 0x000000005b087348 */ /* 0x000fea0003c00000 */
[----:B------:R0:W1:Y:S02]  /*12f70*/  SHFL.IDX P0, R123, R88, R89, R90 ;  /* 0x00000059587b7389 */ /* 0x000064000000005a */
[----:B01----:R-:W-:Y:S05]  /*12f80*/  ENDCOLLECTIVE ;  /* 0x000000000000791b */ /* 0x003fea0003800000 */
.L_x_1370:
[----:B------:R-:W-:Y:S02]  /*12f90*/  MOV R88, R18 ;  /* 0x0000001200587202 */ /* 0x000fe40000000f00 */
[----:B------:R-:W-:-:S07]  /*12fa0*/  MOV R128, R123 ;  /* 0x0000007b00807202 */ /* 0x000fce0000000f00 */
[----:B------:R-:W-:Y:S05]  /*12fb0*/  WARPSYNC.COLLECTIVE R91, `(.L_x_1371) ;  /* 0x000000005b087348 */ /* 0x000fea0003c00000 */
[----:B------:R0:W1:Y:S02]  /*12fc0*/  SHFL.IDX P0, R123, R88, R89, R90 ;  /* 0x00000059587b7389 */ /* 0x000064000000005a */
[----:B01----:R-:W-:Y:S05]  /*12fd0*/  ENDCOLLECTIVE ;  /* 0x000000000000791b */ /* 0x003fea0003800000 */
.L_x_1371:
[----:B------:R-:W-:Y:S02]  /*12fe0*/  MOV R88, R19 ;  /* 0x0000001300587202 */ /* 0x000fe40000000f00 */
[----:B------:R-:W-:-:S07]  /*12ff0*/  MOV R130, R123 ;  /* 0x0000007b00827202 */ /* 0x000fce0000000f00 */
[----:B------:R-:W-:Y:S05]  /*13000*/  WARPSYNC.COLLECTIVE R91, `(.L_x_1372) ;  /* 0x000000005b087348 */ /* 0x000fea0003c00000 */
[----:B------:R0:W1:Y:S02]  /*13010*/  SHFL.IDX P0, R123, R88, R89, R90 ;  /* 0x00000059587b7389 */ /* 0x000064000000005a */
[----:B01----:R-:W-:Y:S05]  /*13020*/  ENDCOLLECTIVE ;  /* 0x000000000000791b */ /* 0x003fea0003800000 */
.L_x_1372:
[----:B------:R-:W-:Y:S02]  /*13030*/  MOV R88, R20 ;  /* 0x0000001400587202 */ /* 0x000fe40000000f00 */
[----:B------:R-:W-:-:S07]  /*13040*/  MOV R132, R123 ;  /* 0x0000007b00847202 */ /* 0x000fce0000000f00 */
[----:B------:R-:W-:Y:S05]  /*13050*/  WARPSYNC.COLLECTIVE R91, `(.L_x_1373) ;  /* 0x000000005b087348 */ /* 0x000fea0003c00000 */
[----:B------:R0:W1:Y:S02]  /*13060*/  SHFL.IDX P0, R123, R88, R89, R90 ;  /* 0x00000059587b7389 */ /* 0x000064000000005a */
[----:B01----:R-:W-:Y:S05]  /*13070*/  ENDCOLLECTIVE ;  /* 0x000000000000791b */ /* 0x003fea0003800000 */
.L_x_1373:
[----:B------:R-:W-:Y:S02]  /*13080*/  MOV R88, R21 ;  /* 0x0000001500587202 */ /* 0x000fe40000000f00 */
[----:B------:R-:W-:-:S07]  /*13090*/  MOV R134, R123 ;  /* 0x0000007b00867202 */ /* 0x000fce0000000f00 */
[----:B------:R-:W-:Y:S05]  /*130a0*/  WARPSYNC.COLLECTIVE R91, `(.L_x_1374) ;  /* 0x000000005b087348 */ /* 0x000fea0003c00000 */
[----:B------:R0:W1:Y:S02]  /*130b0*/  SHFL.IDX P0, R123, R88, R89, R90 ;  /* 0x00000059587b7389 */ /* 0x000064000000005a */
[----:B01----:R-:W-:Y:S05]  /*130c0*/  ENDCOLLECTIVE ;  /* 0x000000000000791b */ /* 0x003fea0003800000 */
.L_x_1374:
[----:B------:R-:W-:Y:S01]  /*130d0*/  MOV R88, R22 ;  /* 0x0000001600587202 */ /* 0x000fe20000000f00 */
[-C--:B------:R-:W-:Y:S01]  /*130e0*/  FFMA R71, R122, R123.reuse, R71 ;  /* 0x0000007b7a477223 */ /* 0x080fe20000000047 */
[----:B------:R-:W-:-:S07]  /*130f0*/  FFMA R72, R79, R123, R72 ;  /* 0x0000007b4f487223 */ /* 0x000fce0000000048 */
[----:B------:R-:W-:Y:S05]  /*13100*/  WARPSYNC.COLLECTIVE R91, `(.L_x_1375) ;  /* 0x000000005b087348 */ /* 0x000fea0003c00000 */
[----:B------:R0:W1:Y:S02]  /*13110*/  SHFL.IDX P0, R123, R88, R89, R90 ;  /* 0x00000059587b7389 */ /* 0x000064000000005a */
[----:B01----:R-:W-:Y:S05]  /*13120*/  ENDCOLLECTIVE ;  /* 0x000000000000791b */ /* 0x003fea0003800000 */
.L_x_1375:
[-C--:B------:R-:W-:Y:S01]  /*13130*/  FFMA R53, R122, R76.reuse, R53 ;  /* 0x0000004c7a357223 */ /* 0x080fe20000000035 */
[----:B------:R-:W-:Y:S01]  /*13140*/  FFMA R54, R79, R76, R54 ;  /* 0x0000004c4f367223 */ /* 0x000fe20000000036 */
[----:B------:R-:W-:Y:S02]  /*13150*/  MOV R88, R23 ;  /* 0x0000001700587202 */ /* 0x000fe40000000f00 */
[----:B------:R-:W-:-:S07]  /*13160*/  MOV R76, R123 ;  /* 0x0000007b004c7202 */ /* 0x000fce0000000f00 */
[----:B------:R-:W-:Y:S05]  /*13170*/  WARPSYNC.COLLECTIVE R91, `(.L_x_1376) ;  /* 0x000000005b087348 */ /* 0x000fea0003c00000 */
[----:B------:R0:W1:Y:S02]  /*13180*/  SHFL.IDX P0, R123, R88, R89, R90 ;  /* 0x00000059587b7389 */ /* 0x000064000000005a */
[----:B01----:R-:W-:Y:S05]  /*13190*/  ENDCOLLECTIVE ;  /* 0x000000000000791b */ /* 0x003fea0003800000 */
.L_x_1376:
[-C--:B------:R-:W-:Y:S01]  /*131a0*/  FFMA R55, R122, R84.reuse, R55 ;  /* 0x000000547a377223 */ /* 0x080fe20000000037 */
[----:B------:R-:W-:Y:S01]  /*131b0*/  FFMA R56, R79, R84, R56 ;  /* 0x000000544f387223 */ /* 0x000fe20000000038 */
[----:B------:R-:W-:Y:S02]  /*131c0*/  MOV R88, R24 ;  /* 0x0000001800587202 */ /* 0x000fe40000000f00 */
[----:B------:R-:W-:-:S07]  /*131d0*/  MOV R84, R123 ;  /* 0x0000007b00547202 */ /* 0x000fce0000000f00 */
[----:B------:R-:W-:Y:S05]  /*131e0*/  WARPSYNC.COLLECTIVE R91, `(.L_x_1377) ;  /* 0x000000005b087348 */ /* 0x000fea0003c00000 */
[----:B------:R0:W1:Y:S02]  /*131f0*/  SHFL.IDX P0, R123, R88, R89, R90 ;  /* 0x00000059587b7389 */ /* 0x000064000000005a */
[----:B01----:R-:W-:Y:S05]  /*13200*/  ENDCOLLECTIVE ;  /* 0x000000000000791b */ /* 0x003fea0003800000 */
.L_x_1377:
[-C--:B------:R-:W-:Y:S01]  /*13210*/  FFMA R57, R122, R86.reuse, R57 ;  /* 0x000000567a397223 */ /* 0x080fe20000000039 */
[----:B------:R-:W-:Y:S01]  /*13220*/  FFMA R58, R79, R86, R58 ;  /* 0x000000564f3a7223 */ /* 0x000fe2000000003a */
[----:B------:R-:W-:Y:S02]  /*13230*/  MOV R88, R25 ;  /* 0x0000001900587202 */ /* 0x000fe40000000f00 */
[----:B------:R-:W-:-:S07]  /*13240*/  MOV R86, R123 ;  /* 0x0000007b00567202 */ /* 0x000fce0000000f00 */
[----:B------:R-:W-:Y:S05]  /*13250*/  WARPSYNC.COLLECTIVE R91, `(.L_x_1378) ;  /* 0x000000005b087348 */ /* 0x000fea0003c00000 */
[----:B------:R0:W1:Y:S02]  /*13260*/  SHFL.IDX P0, R123, R88, R89, R90 ;  /* 0x00000059587b7389 */ /* 0x000064000000005a */
[----:B01----:R-:W-:Y:S05]  /*13270*/  ENDCOLLECTIVE ;  /* 0x000000000000791b */ /* 0x003fea0003800000 */
.L_x_1378:
[-C--:B------:R-:W-:Y:S01]  /*13280*/  FFMA R59, R122, R124.reuse, R59 ;  /* 0x0000007c7a3b7223 */ /* 0x080fe2000000003b */
[----:B------:R-:W-:Y:S01]  /*13290*/  FFMA R60, R79, R124, R60 ;  /* 0x0000007c4f3c7223 */ /* 0x000fe2000000003c */
[----:B------:R-:W-:Y:S02]  /*132a0*/  MOV R88, R26 ;  /* 0x0000001a00587202 */ /* 0x000fe40000000f00 */
[----:B------:R-:W-:-:S07]  /*132b0*/  MOV R124, R123 ;  /* 0x0000007b007c7202 */ /* 0x000fce0000000f00 */
[----:B------:R-:W-:Y:S05]  /*132c0*/  WARPSYNC.COLLECTIVE R91, `(.L_x_1379) ;  /* 0x000000005b087348 */ /* 0x000fea0003c00000 */
[----:B------:R0:W1:Y:S02]  /*132d0*/  SHFL.IDX P0, R123, R88, R89, R90 ;  /* 0x00000059587b7389 */ /* 0x000064000000005a */
[----:B01----:R-:W-:Y:S05]  /*132e0*/  ENDCOLLECTIVE ;  /* 0x000000000000791b */ /* 0x003fea0003800000 */
.L_x_1379:
[-C--:B------:R-:W-:Y:S01]  /*132f0*/  FFMA R61, R122, R126.reuse, R61 ;  /* 0x0000007e7a3d7223 */ /* 0x080fe2000000003d */
[----:B------:R-:W-:Y:S01]  /*13300*/  FFMA R62, R79, R126, R62 ;  /* 0x0000007e4f3e7223 */ /* 0x000fe2000000003e */
[----:B------:R-:W-:Y:S02]  /*13310*/  MOV R88, R28 ;  /* 0x0000001c00587202 */ /* 0x000fe40000000f00 */
[----:B------:R-:W-:-:S07]  /*13320*/  MOV R126, R123 ;  /* 0x0000007b007e7202 */ /* 0x000fce0000000f00 */
[----:B------:R-:W-:Y:S05]  /*13330*/  WARPSYNC.COLLECTIVE R91, `(.L_x_1380) ;  /* 0x000000005b087348 */ /* 0x000fea0003c00000 */
[----:B------:R0:W1:Y:S02]  /*13340*/  SHFL.IDX P0, R123, R88, R89, R90 ;  /* 0x00000059587b7389 */ /* 0x000064000000005a */
[----:B01----:R-:W-:Y:S05]  /*13350*/  ENDCOLLECTIVE ;  /* 0x000000000000791b */ /* 0x003fea0003800000 */
.L_x_1380:
[-C--:B------:R-:W-:Y:S01]  /*13360*/  FFMA R63, R122, R128.reuse, R63 ;  /* 0x000000807a3f7223 */ /* 0x080fe2000000003f */
[----:B------:R-:W-:Y:S01]  /*13370*/  FFMA R64, R79, R128, R64 ;  /* 0x000000804f407223 */ /* 0x000fe20000000040 */
[----:B------:R-:W-:Y:S02]  /*13380*/  MOV R88, R29 ;  /* 0x0000001d00587202 */ /* 0x000fe40000000f00 */
[----:B------:R-:W-:-:S07]  /*13390*/  MOV R128, R123 ;  /* 0x0000007b00807202 */ /* 0x000fce0000000f00 */
[----:B------:R-:W-:Y:S05]  /*133a0*/  WARPSYNC.COLLECTIVE R91, `(.L_x_1381) ;  /* 0x000000005b087348 */ /* 0x000fea0003c00000 */
[----:B------:R0:W1:Y:S02]  /*133b0*/  SHFL.IDX P0, R123, R88, R89, R90 ;  /* 0x00000059587b7389 */ /* 0x000064000000005a */
[----:B01----:R-:W-:Y:S05]  /*133c0*/  ENDCOLLECTIVE ;  /* 0x000000000000791b */ /* 0x003fea0003800000 */
.L_x_1381:
[-C--:B------:R-:W-:Y:S01]  /*133d0*/  FFMA R65, R122, R130.reuse, R65 ;  /* 0x000000827a417223 */ /* 0x080fe20000000041 */
[----:B------:R-:W-:Y:S01]  /*133e0*/  FFMA R66, R79, R130, R66 ;  /* 0x000000824f427223 */ /* 0x000fe20000000042 */
[----:B------:R-:W-:Y:S02]  /*133f0*/  MOV R88, R30 ;  /* 0x0000001e00587202 */ /* 0x000fe40000000f00 */
[----:B------:R-:W-:-:S07]  /*13400*/  MOV R130, R123 ;  /* 0x0000007b00827202 */ /* 0x000fce0000000f00 */
[----:B------:R-:W-:Y:S05]  /*13410*/  WARPSYNC.COLLECTIVE R91, `(.L_x_1382) ;  /* 0x000000005b087348 */ /* 0x000fea0003c00000 */
[----:B------:R0:W1:Y:S02]  /*13420*/  SHFL.IDX P0, R123, R88, R89, R90 ;  /* 0x00000059587b7389 */ /* 0x000064000000005a */
[----:B01----:R-:W-:Y:S05]  /*13430*/  ENDCOLLECTIVE ;  /* 0x000000000000791b */ /* 0x003fea0003800000 */
.L_x_1382:
[-C--:B------:R-:W-:Y:S01]  /*13440*/  FFMA R67, R122, R132.reuse, R67 ;  /* 0x000000847a437223 */ /* 0x080fe20000000043 */
[----:B------:R-:W-:Y:S01]  /*13450*/  FFMA R68, R79, R132, R68 ;  /* 0x000000844f447223 */ /* 0x000fe20000000044 */
[----:B------:R-:W-:Y:S02]  /*13460*/  MOV R88, R31 ;  /* 0x0000001f00587202 */ /* 0x000fe40000000f00 */
[----:B------:R-:W-:-:S07]  /*13470*/  MOV R132, R123 ;  /* 0x0000007b00847202 */ /* 0x000fce0000000f00 */
[----:B------:R-:W-:Y:S05]  /*13480*/  WARPSYNC.COLLECTIVE R91, `(.L_x_1383) ;  /* 0x000000005b087348 */ /* 0x000fea0003c00000 */
[----:B------:R0:W1:Y:S02]  /*13490*/  SHFL.IDX P0, R123, R88, R89, R90 ;  /* 0x00000059587b7389 */ /* 0x000064000000005a */
[----:B01----:R-:W-:Y:S05]  /*134a0*/  ENDCOLLECTIVE ;  /* 0x000000000000791b */ /* 0x003fea0003800000 */
.L_x_1383:
[-C--:B------:R-:W-:Y:S01]  /*134b0*/  FFMA R69, R122, R134.reuse, R69 ;  /* 0x000000867a457223 */ /* 0x080fe20000000045 */
[----:B------:R-:W-:Y:S01]  /*134c0*/  FFMA R70, R79, R134, R70 ;  /* 0x000000864f467223 */ /* 0x000fe20000000046 */
[----:B------:R-:W-:Y:S02]  /*134d0*/  MOV R88, R32 ;  /* 0x0000002000587202 */ /* 0x000fe40000000f00 */
[----:B------:R-:W-:-:S07]  /*134e0*/  MOV R134, R123 ;  /* 0x0000007b00867202 */ /* 0x000fce0000000f00 */
[----:B------:R-:W-:Y:S05]  /*134f0*/  WARPSYNC.COLLECTIVE R91, `(.L_x_1384) ;  /* 0x000000005b087348 */ /* 0x000fea0003c00000 */
[----:B------:R0:W1:Y:S02]  /*13500*/  SHFL.IDX P0, R123, R88, R89, R90 ;  /* 0x00000059587b7389 */ /* 0x000064000000005a */
[----:B01----:R-:W-:Y:S05]  /*13510*/  ENDCOLLECTIVE ;  /* 0x000000000000791b */ /* 0x003fea0003800000 */
.L_x_1384:
[----:B------:R-:W-:Y:S01]  /*13520*/  MOV R88, R34 ;  /* 0x0000002200587202 */ /* 0x000fe20000000f00 */
[-C--:B------:R-:W-:Y:S01]  /*13530*/  FFMA R107, R122, R123.reuse, R107 ;  /* 0x0000007b7a6b7223 */ /* 0x080fe2000000006b */
[----:B------:R-:W-:-:S07]  /*13540*/  FFMA R108, R79, R123, R108 ;  /* 0x0000007b4f6c7223 */ /* 0x000fce000000006c */
[----:B------:R-:W-:Y:S05]  /*13550*/  WARPSYNC.COLLECTIVE R91, `(.L_x_1385) ;  /* 0x000000005b087348 */ /* 0x000fea0003c00000 */
[----:B------:R0:W1:Y:S02]  /*13560*/  SHFL.IDX P0, R123, R88, R89, R90 ;  /* 0x00000059587b7389 */ /* 0x000064000000005a */
[----:B01----:R-:W-:Y:S05]  /*13570*/  ENDCOLLECTIVE ;  /* 0x000000000000791b */ /* 0x003fea0003800000 */
.L_x_1385:
[-C--:B------:R-:W-:Y:S01]  /*13580*/  FFMA R75, R122, R84.reuse, R75 ;  /* 0x000000547a4b7223 */ /* 0x080fe2000000004b */
[----:B------:R-:W-:Y:S01]  /*13590*/  FFMA R92, R79, R84, R92 ;  /* 0x000000544f5c7223 */ /* 0x000fe2000000005c */
[----:B------:R-:W-:Y:S02]  /*135a0*/  MOV R88, R35 ;  /* 0x0000002300587202 */ /* 0x000fe40000000f00 */
[----:B------:R-:W-:-:S07]  /*135b0*/  MOV R84, R123 ;  /* 0x0000007b00547202 */ /* 0x000fce0000000f00 */
[----:B------:R-:W-:Y:S05]  /*135c0*/  WARPSYNC.COLLECTIVE R91, `(.L_x_1386) ;  /* 0x000000005b087348 */ /* 0x000fea0003c00000 */
[----:B------:R0:W1:Y:S02]  /*135d0*/  SHFL.IDX P0, R123, R88, R89, R90 ;  /* 0x00000059587b7389 */ /* 0x000064000000005a */
[----:B01----:R-:W-:Y:S05]  /*135e0*/  ENDCOLLECTIVE ;  /* 0x000000000000791b */ /* 0x003fea0003800000 */
.L_x_1386:
[-C--:B------:R-:W-:Y:S01]  /*135f0*/  FFMA R48, R122, R85.reuse, R48 ;  /* 0x000000557a307223 */ /* 0x080fe20000000030 */
[----:B------:R-:W-:Y:S01]  /*13600*/  FFMA R50, R79, R85, R50 ;  /* 0x000000554f327223 */ /* 0x000fe20000000032 */
[----:B------:R-:W-:Y:S02]  /*13610*/  MOV R88, R36 ;  /* 0x0000002400587202 */ /* 0x000fe40000000f00 */
[----:B------:R-:W-:-:S07]  /*13620*/  MOV R85, R123 ;  /* 0x0000007b00557202 */ /* 0x000fce0000000f00 */
[----:B------:R-:W-:Y:S05]  /*13630*/  WARPSYNC.COLLECTIVE R91, `(.L_x_1387) ;  /* 0x000000005b087348 */ /* 0x000fea0003c00000 */
[----:B------:R0:W1:Y:S02]  /*13640*/  SHFL.IDX P0, R123, R88, R89, R90 ;  /* 0x00000059587b7389 */ /* 0x000064000000005a */
[----:B01----:R-:W-:Y:S05]  /*13650*/  ENDCOLLECTIVE ;  /* 0x000000000000791b */ /* 0x003fea0003800000 */
.L_x_1387:
[-C--:B------:R-:W-:Y:S01]  /*13660*/  FFMA R93, R122, R86.reuse, R93 ;  /* 0x000000567a5d7223 */ /* 0x080fe2000000005d */
[----:B------:R-:W-:Y:S01]  /*13670*/  FFMA R94, R79, R86, R94 ;  /* 0x000000564f5e7223 */ /* 0x000fe2000000005e */
[----:B------:R-:W-:Y:S02]  /*13680*/  MOV R88, R37 ;  /* 0x0000002500587202 */ /* 0x000fe40000000f00 */
[----:B------:R-:W-:-:S07]  /*13690*/  MOV R86, R123 ;  /* 0x0000007b00567202 */ /* 0x000fce0000000f00 */
[----:B------:R-:W-:Y:S05]  /*136a0*/  WARPSYNC.COLLECTIVE R91, `(.L_x_1388) ;  /* 0x000000005b087348 */ /* 0x000fea0003c00000 */
[----:B------:R0:W1:Y:S02]  /*136b0*/  SHFL.IDX P0, R123, R88, R89, R90 ;  /* 0x00000059587b7389 */ /* 0x000064000000005a */
[----:B01----:R-:W-:Y:S05]  /*136c0*/  ENDCOLLECTIVE ;  /* 0x000000000000791b */ /* 0x003fea0003800000 */
.L_x_1388:
[-C--:B------:R-:W-:Y:S01]  /*136d0*/  FFMA R97, R122, R126.reuse, R97 ;  /* 0x0000007e7a617223 */ /* 0x080fe20000000061 */
[----:B------:R-:W-:Y:S01]  /*136e0*/  FFMA R98, R79, R126, R98 ;  /* 0x0000007e4f627223 */ /* 0x000fe20000000062 */
[----:B------:R-:W-:Y:S02]  /*136f0*/  MOV R88, R38 ;  /* 0x0000002600587202 */ /* 0x000fe40000000f00 */
[----:B------:R-:W-:-:S07]  /*13700*/  MOV R126, R123 ;  /* 0x0000007b007e7202 */ /* 0x000fce0000000f00 */
[----:B------:R-:W-:Y:S05]  /*13710*/  WARPSYNC.COLLECTIVE R91, `(.L_x_1389) ;  /* 0x000000005b087348 */ /* 0x000fea0003c00000 */
[----:B------:R0:W1:Y:S02]  /*13720*/  SHFL.IDX P0, R123, R88, R89, R90 ;  /* 0x00000059587b7389 */ /* 0x000064000000005a */
[----:B01----:R-:W-:Y:S05]  /*13730*/  ENDCOLLECTIVE ;  /* 0x000000000000791b */ /* 0x003fea0003800000 */
.L_x_1389:
[----:B------:R-:W-:Y:S02]  /*13740*/  MOV R88, R39 ;  /* 0x0000002700587202 */ /* 0x000fe40000000f00 */
[----:B------:R-:W-:-:S07]  /*13750*/  MOV R127, R123 ;  /* 0x0000007b007f7202 */ /* 0x000fce0000000f00 */
[----:B------:R-:W-:Y:S05]  /*13760*/  WARPSYNC.COLLECTIVE R91, `(.L_x_1390) ;  /* 0x000000005b087348 */ /* 0x000fea0003c00000 */
[----:B------:R0:W1:Y:S02]  /*13770*/  SHFL.IDX P0, R123, R88, R89, R90 ;  /* 0x00000059587b7389 */ /* 0x000064000000005a */
[----:B01----:R-:W-:Y:S05]  /*13780*/  ENDCOLLECTIVE ;  /* 0x000000000000791b */ /* 0x003fea0003800000 */
.L_x_1390:
[-C--:B------:R-:W-:Y:S01]  /*13790*/  FFMA R99, R122, R128.reuse, R99 ;  /* 0x000000807a637223 */ /* 0x080fe20000000063 */
[----:B------:R-:W-:Y:S01]  /*137a0*/  FFMA R100, R79, R128, R100 ;  /* 0x000000804f647223 */ /* 0x000fe20000000064 */
[----:B------:R-:W-:Y:S02]  /*137b0*/  MOV R88, R40 ;  /* 0x0000002800587202 */ /* 0x000fe40000000f00 */
[----:B------:R-:W-:-:S07]  /*137c0*/  MOV R128, R123 ;  /* 0x0000007b00807202 */ /* 0x000fce0000000f00 */
[----:B------:R-:W-:Y:S05]  /*137d0*/  WARPSYNC.COLLECTIVE R91, `(.L_x_1391) ;  /* 0x000000005b087348 */ /* 0x000fea0003c00000 */
[----:B------:R0:W1:Y:S02]  /*137e0*/  SHFL.IDX P0, R123, R88, R89, R90 ;  /* 0x00000059587b7389 */ /* 0x000064000000005a */
[----:B01----:R-:W-:Y:S05]  /*137f0*/  ENDCOLLECTIVE ;  /* 0x000000000000791b */ /* 0x003fea0003800000 */
.L_x_1391:
[-C--:B------:R-:W-:Y:S01]  /*13800*/  FFMA R101, R122, R130.reuse, R101 ;  /* 0x000000827a657223 */ /* 0x080fe20000000065 */
[----:B------:R-:W-:Y:S01]  /*13810*/  FFMA R102, R79, R130, R102 ;  /* 0x000000824f667223 */ /* 0x000fe20000000066 */
[----:B------:R-:W-:Y:S02]  /*13820*/  MOV R88, R41 ;  /* 0x0000002900587202 */ /* 0x000fe40000000f00 */
[----:B------:R-:W-:-:S07]  /*13830*/  MOV R130, R123 ;  /* 0x0000007b00827202 */ /* 0x000fce0000000f00 */
[----:B------:R-:W-:Y:S05]  /*13840*/  WARPSYNC.COLLECTIVE R91, `(.L_x_1392) ;  /* 0x000000005b087348 */ /* 0x000fea0003c00000 */
[----:B------:R0:W1:Y:S02]  /*13850*/  SHFL.IDX P0, R123, R88, R89, R90 ;  /* 0x00000059587b7389 */ /* 0x000064000000005a */
[----:B01----:R-:W-:Y:S05]  /*13860*/  ENDCOLLECTIVE ;  /* 0x000000000000791b */ /* 0x003fea0003800000 */
.L_x_1392:
[----:B------:R-:W-:Y:S02]  /*13870*/  MOV R88, R42 ;  /* 0x0000002a00587202 */ /* 0x000fe40000000f00 */
[----:B------:R-:W-:-:S07]  /*13880*/  MOV R129, R123 ;  /* 0x0000007b00817202 */ /* 0x000fce0000000f00 */
[----:B------:R-:W-:Y:S05]  /*13890*/  WARPSYNC.COLLECTIVE R91, `(.L_x_1393) ;  /* 0x000000005b087348 */ /* 0x000fea0003c00000 */
[----:B------:R0:W1:Y:S02]  /*138a0*/  SHFL.IDX P0, R123, R88, R89, R90 ;  /* 0x00000059587b7389 */ /* 0x000064000000005a */
[----:B01----:R-:W-:Y:S05]  /*138b0*/  ENDCOLLECTIVE ;  /* 0x000000000000791b */ /* 0x003fea0003800000 */
.L_x_1393:
        /* <DEDUP_REMOVED lines=23> */
.L_x_1394:
[----:B------:R-:W-:Y:S01]  /*13a30*/  FFMA R114, R79, R86, R114 ;  /* 0x000000564f727223 */ /* 0x000fe20000000072 */
[----:B------:R-:W-:Y:S02]  /*13a40*/  MOV R88, R10 ;  /* 0x0000000a00587202 */ /* 0x000fe40000000f00 */
[----:B------:R-:W-:-:S07]  /*13a50*/  MOV R86, R123 ;  /* 0x0000007b00567202 */ /* 0x000fce0000000f00 */
[----:B------:R-:W-:Y:S05]  /*13a60*/  WARPSYNC.COLLECTIVE R91, `(.L_x_1395) ;  /* 0x000000005b087348 */ /* 0x000fea0003c00000 */
[----:B------:R0:W1:Y:S02]  /*13a70*/  SHFL.IDX P0, R123, R88, R89, R90 ;  /* 0x00000059587b7389 */ /* 0x000064000000005a */
[----:B01----:R-:W-:Y:S05]  /*13a80*/  ENDCOLLECTIVE ;  /* 0x000000000000791b */ /* 0x003fea0003800000 */
.L_x_1395:
        /* <DEDUP_REMOVED lines=18> */
.L_x_1396:
[----:B------:R-:W-:Y:S02]  /*13bb0*/  MOV R88, R12 ;  /* 0x0000000c00587202 */ /* 0x000fe40000000f00 */
[----:B------:R-:W-:-:S07]  /*13bc0*/  MOV R79, R123 ;  /* 0x0000007b004f7202 */ /* 0x000fce0000000f00 */
[----:B------:R-:W-:Y:S05]  /*13bd0*/  WARPSYNC.COLLECTIVE R91, `(.L_x_1397) ;  /* 0x000000005b087348 */ /* 0x000fea0003c00000 */
[----:B------:R0:W1:Y:S02]  /*13be0*/  SHFL.IDX P0, R123, R88, R89, R90 ;  /* 0x00000059587b7389 */ /* 0x000064000000005a */
[----:B01----:R-:W-:Y:S05]  /*13bf0*/  ENDCOLLECTIVE ;  /* 0x000000000000791b */ /* 0x003fea0003800000 */
.L_x_1397:
[----:B------:R-:W-:Y:S01]  /*13c00*/  MOV R88, R13 ;  /* 0x0000000d00587202 */ /* 0x000fe20000000f00 */
[-C--:B------:R-:W-:Y:S01]  /*13c10*/  FFMA R124, R44, R123.reuse, R53 ;  /* 0x0000007b2c7c7223 */ /* 0x080fe20000000035 */
[----:B------:R-:W-:-:S07]  /*13c20*/  FFMA R54, R45, R123, R54 ;  /* 0x0000007b2d367223 */ /* 0x000fce0000000036 */
[----:B------:R-:W-:Y:S05]  /*13c30*/  WARPSYNC.COLLECTIVE R91, `(.L_x_1398) ;  /* 0x000000005b087348 */ /* 0x000fea0003c00000 */
[----:B------:R0:W1:Y:S02]  /*13c40*/  SHFL.IDX P0, R123, R88, R89, R90 ;  /* 0x00000059587b7389 */ /* 0x000064000000005a */
[----:B01----:R-:W-:Y:S05]  /*13c50*/  ENDCOLLECTIVE ;  /* 0x000000000000791b */ /* 0x003fea0003800000 */
.L_x_1398:
[----:B------:R-:W-:Y:S02]  /*13c60*/  MOV R88, R14 ;  /* 0x0000000e00587202 */ /* 0x000fe40000000f00 */
[----:B------:R-:W-:-:S07]  /*13c70*/  MOV R128, R123 ;  /* 0x0000007b00807202 */ /* 0x000fce0000000f00 */
[----:B------:R-:W-:Y:S05]  /*13c80*/  WARPSYNC.COLLECTIVE R91, `(.L_x_1399) ;  /* 0x000000005b087348 */ /* 0x000fea0003c00000 */
[----:B------:R0:W1:Y:S02]  /*13c90*/  SHFL.IDX P0, R123, R88, R89, R90 ;  /* 0x00000059587b7389 */ /* 0x000064000000005a */
[----:B01----:R-:W-:Y:S05]  /*13ca0*/  ENDCOLLECTIVE ;  /* 0x000000000000791b */ /* 0x003fea0003800000 */
.L_x_1399:
[----:B------:R-:W-:Y:S02]  /*13cb0*/  MOV R88, R15 ;  /* 0x0000000f00587202 */ /* 0x000fe40000000f00 */
[----:B------:R-:W-:-:S07]  /*13cc0*/  MOV R130, R123 ;  /* 0x0000007b00827202 */ /* 0x000fce0000000f00 */
[----:B------:R-:W-:Y:S05]  /*13cd0*/  WARPSYNC.COLLECTIVE R91, `(.L_x_1400) ;  /* 0x000000005b087348 */ /* 0x000fea0003c00000 */
[----:B------:R0:W1:Y:S02]  /*13ce0*/  SHFL.IDX P0, R123, R88, R89, R90 ;  /* 0x00000059587b7389 */ /* 0x000064000000005a */
[----:B01----:R-:W-:Y:S05]  /*13cf0*/  ENDCOLLECTIVE ;  /* 0x000000000000791b */ /* 0x003fea0003800000 */
.L_x_1400:
[----:B------:R-:W-:Y:S02]  /*13d00*/  MOV R88, R16 ;  /* 0x0000001000587202 */ /* 0x000fe40000000f00 */
[----:B------:R-:W-:-:S07]  /*13d10*/  MOV R132, R123 ;  /* 0x0000007b00847202 */ /* 0x000fce0000000f00 */
[----:B------:R-:W-:Y:S05]  /*13d20*/  WARPSYNC.COLLECTIVE R91, `(.L_x_1401) ;  /* 0x000000005b087348 */ /* 0x000fea0003c00000 */
[----:B------:R0:W1:Y:S02]  /*13d30*/  SHFL.IDX P0, R123, R88, R89, R90 ;  /* 0x00000059587b7389 */ /* 0x000064000000005a */
[----:B01----:R-:W-:Y:S05]  /*13d40*/  ENDCOLLECTIVE ;  /* 0x000000000000791b */ /* 0x003fea0003800000 */
.L_x_1401:
[----:B------:R-:W-:Y:S02]  /*13d50*/  MOV R88, R17 ;  /* 0x0000001100587202 */ /* 0x000fe40000000f00 */
[----:B------:R-:W-:-:S07]  /*13d60*/  MOV R134, R123 ;  /* 0x0000007b00867202 */ /* 0x000fce0000000f00 */
[----:B------:R-:W-:Y:S05]  /*13d70*/  WARPSYNC.COLLECTIVE R91, `(.L_x_1402) ;  /* 0x000000005b087348 */ /* 0x000fea0003c00000 */
[----:B------:R0:W1:Y:S02]  /*13d80*/  SHFL.IDX P0, R123, R88, R89, R90 ;  /* 0x00000059587b7389 */ /* 0x000064000000005a */
[----:B01----:R-:W-:Y:S05]  /*13d90*/  ENDCOLLECTIVE ;  /* 0x000000000000791b */ /* 0x003fea0003800000 */
.L_x_1402:
[----:B------:R-:W-:Y:S02]  /*13da0*/  MOV R88, R18 ;  /* 0x0000001200587202 */ /* 0x000fe40000000f00 */
[----:B------:R-:W-:-:S07]  /*13db0*/  MOV R136, R123 ;  /* 0x0000007b00887202 */ /* 0x000fce0000000f00 */
[----:B------:R-:W-:Y:S05]  /*13dc0*/  WARPSYNC.COLLECTIVE R91, `(.L_x_1403) ;  /* 0x000000005b087348 */ /* 0x000fea0003c00000 */
[----:B------:R0:W1:Y:S02]  /*13dd0*/  SHFL.IDX P0, R123, R88, R89, R90 ;  /* 0x00000059587b7389 */ /* 0x000064000000005a */
[----:B01----:R-:W-:Y:S05]  /*13de0*/  ENDCOLLECTIVE ;  /* 0x000000000000791b */ /* 0x003fea0003800000 */
.L_x_1403:
[----:B------:R-:W-:Y:S02]  /*13df0*/  MOV R88, R19 ;  /* 0x0000001300587202 */ /* 0x000fe40000000f00 */
[----:B------:R-:W-:-:S07]  /*13e00*/  MOV R138, R123 ;  /* 0x0000007b008a7202 */ /* 0x000fce0000000f00 */
[----:B------:R-:W-:Y:S05]  /*13e10*/  WARPSYNC.COLLECTIVE R91, `(.L_x_1404) ;  /* 0x000000005b087348 */ /* 0x000fea0003c00000 */
[----:B------:R0:W1:Y:S02]  /*13e20*/  SHFL.IDX P0, R123, R88, R89, R90 ;  /* 0x00000059587b7389 */ /* 0x000064000000005a */
[----:B01----:R-:W-:Y:S05]  /*13e30*/  ENDCOLLECTIVE ;  /* 0x000000000000791b */ /* 0x003fea0003800000 */
.L_x_1404:
[----:B------:R-:W-:Y:S02]  /*13e40*/  MOV R88, R20 ;  /* 0x0000001400587202 */ /* 0x000fe40000000f00 */
[----:B------:R-:W-:-:S07]  /*13e50*/  MOV R140, R123 ;  /* 0x0000007b008c7202 */ /* 0x000fce0000000f00 */
[----:B------:R-:W-:Y:S05]  /*13e60*/  WARPSYNC.COLLECTIVE R91, `(.L_x_1405) ;  /* 0x000000005b087348 */ /* 0x000fea0003c00000 */
[----:B------:R0:W1:Y:S02]  /*13e70*/  SHFL.IDX P0, R123, R88, R89, R90 ;  /* 0x00000059587b7389 */ /* 0x000064000000005a */
[----:B01----:R-:W-:Y:S05]  /*13e80*/  ENDCOLLECTIVE ;  /* 0x000000000000791b */ /* 0x003fea0003800000 */
.L_x_1405:
[----:B------:R-:W-:Y:S02]  /*13e90*/  MOV R88, R21 ;  /* 0x0000001500587202 */ /* 0x000fe40000000f00 */
[----:B------:R-:W-:-:S07]  /*13ea0*/  MOV R142, R123 ;  /* 0x0000007b008e7202 */ /* 0x000fce0000000f00 */
[----:B------:R-:W-:Y:S05]  /*13eb0*/  WARPSYNC.COLLECTIVE R91, `(.L_x_1406) ;  /* 0x000000005b087348 */ /* 0x000fea0003c00000 */
[----:B------:R0:W1:Y:S02]  /*13ec0*/  SHFL.IDX P0, R123, R88, R89, R90 ;  /* 0x00000059587b7389 */ /* 0x000064000000005a */
[----:B01----:R-:W-:Y:S05]  /*13ed0*/  ENDCOLLECTIVE ;  /* 0x000000000000791b */ /* 0x003fea0003800000 */
.L_x_1406:
        /* <DEDUP_REMOVED lines=22> */
.L_x_1407:
[----:B------:R-:W-:Y:S02]  /*14040*/  MOV R88, R23 ;  /* 0x0000001700587202 */ /* 0x000fe40000000f00 */
[----:B------:R-:W-:-:S07]  /*14050*/  MOV R146, R123 ;  /* 0x0000007b00927202 */ /* 0x000fce0000000f00 */
[----:B------:R-:W-:Y:S05]  /*14060*/  WARPSYNC.COLLECTIVE R91, `(.L_x_1408) ;  /* 0x000000005b087348 */ /* 0x000fea0003c00000 */
[----:B------:R0:W1:Y:S02]  /*14070*/  SHFL.IDX P0, R123, R88, R89, R90 ;  /* 0x00000059587b7389 */ /* 0x000064000000005a */
[----:B01----:R-:W-:Y:S05]  /*14080*/  ENDCOLLECTIVE ;  /* 0x000000000000791b */ /* 0x003fea0003800000 */
.L_x_1408:
[----:B------:R-:W-:Y:S02]  /*14090*/  MOV R88, R24 ;  /* 0x0000001800587202 */ /* 0x000fe40000000f00 */
[----:B------:R-:W-:-:S07]  /*140a0*/  MOV R148, R123 ;  /* 0x0000007b00947202 */ /* 0x000fce0000000f00 */
[----:B------:R-:W-:Y:S05]  /*140b0*/  WARPSYNC.COLLECTIVE R91, `(.L_x_1409) ;  /* 0x000000005b087348 */ /* 0x000fea0003c00000 */
[----:B------:R0:W1:Y:S02]  /*140c0*/  SHFL.IDX P0, R123, R88, R89, R90 ;  /* 0x00000059587b7389 */ /* 0x000064000000005a */
[----:B01----:R-:W-:Y:S05]  /*140d0*/  ENDCOLLECTIVE ;  /* 0x000000000000791b */ /* 0x003fea0003800000 */
.L_x_1409:
[----:B------:R-:W-:Y:S02]  /*140e0*/  MOV R88, R25 ;  /* 0x0000001900587202 */ /* 0x000fe40000000f00 */
[----:B------:R-:W-:-:S07]  /*140f0*/  MOV R150, R123 ;  /* 0x0000007b00967202 */ /* 0x000fce0000000f00 */
[----:B------:R-:W-:Y:S05]  /*14100*/  WARPSYNC.COLLECTIVE R91, `(.L_x_1410) ;  /* 0x000000005b087348 */ /* 0x000fea0003c00000 */
[----:B------:R0:W1:Y:S02]  /*14110*/  SHFL.IDX P0, R123, R88, R89, R90 ;  /* 0x00000059587b7389 */ /* 0x000064000000005a */
[----:B01----:R-:W-:Y:S05]  /*14120*/  ENDCOLLECTIVE ;  /* 0x000000000000791b */ /* 0x003fea0003800000 */
.L_x_1410:
[----:B------:R-:W-:Y:S02]  /*14130*/  MOV R88, R26 ;  /* 0x0000001a00587202 */ /* 0x000fe40000000f00 */
[----:B------:R-:W-:-:S07]  /*14140*/  MOV R152, R123 ;  /* 0x0000007b00987202 */ /* 0x000fce0000000f00 */
[----:B------:R-:W-:Y:S05]  /*14150*/  WARPSYNC.COLLECTIVE R91, `(.L_x_1411) ;  /* 0x000000005b087348 */ /* 0x000fea0003c00000 */
[----:B------:R0:W1:Y:S02]  /*14160*/  SHFL.IDX P0, R123, R88, R89, R90 ;  /* 0x00000059587b7389 */ /* 0x000064000000005a */
[----:B01----:R-:W-:Y:S05]  /*14170*/  ENDCOLLECTIVE ;  /* 0x000000000000791b */ /* 0x003fea0003800000 */
.L_x_1411:
[----:B------:R-:W-:Y:S02]  /*14180*/  MOV R88, R28 ;  /* 0x0000001c00587202 */ /* 0x000fe40000000f00 */
[----:B------:R-:W-:-:S07]  /*14190*/  MOV R154, R123 ;  /* 0x0000007b009a7202 */ /* 0x000fce0000000f00 */
[----:B------:R-:W-:Y:S05]  /*141a0*/  WARPSYNC.COLLECTIVE R91, `(.L_x_1412) ;  /* 0x000000005b087348 */ /* 0x000fea0003c00000 */
[----:B------:R0:W1:Y:S02]  /*141b0*/  SHFL.IDX P0, R123, R88, R89, R90 ;  /* 0x00000059587b7389 */ /* 0x000064000000005a */
[----:B01----:R-:W-:Y:S05]  /*141c0*/  ENDCOLLECTIVE ;  /* 0x000000000000791b */ /* 0x003fea0003800000 */
.L_x_1412:
[----:B------:R-:W-:Y:S02]  /*141d0*/  MOV R88, R29 ;  /* 0x0000001d00587202 */ /* 0x000fe40000000f00 */
[----:B------:R-:W-:-:S07]  /*141e0*/  MOV R156, R123 ;  /* 0x0000007b009c7202 */ /* 0x000fce0000000f00 */
[----:B------:R-:W-:Y:S05]  /*141f0*/  WARPSYNC.COLLECTIVE R91, `(.L_x_1413) ;  /* 0x000000005b087348 */ /* 0x000fea0003c00000 */
[----:B------:R0:W1:Y:S02]  /*14200*/  SHFL.IDX P0, R123, R88, R89, R90 ;  /* 0x00000059587b7389 */ /* 0x000064000000005a */
[----:B01----:R-:W-:Y:S05]  /*14210*/  ENDCOLLECTIVE ;  /* 0x000000000000791b */ /* 0x003fea0003800000 */
.L_x_1413:
[----:B------:R-:W-:Y:S02]  /*14220*/  MOV R88, R30 ;  /* 0x0000001e00587202 */ /* 0x000fe40000000f00 */
[----:B------:R-:W-:-:S07]  /*14230*/  MOV R158, R123 ;  /* 0x0000007b009e7202 */ /* 0x000fce0000000f00 */
[----:B------:R-:W-:Y:S05]  /*14240*/  WARPSYNC.COLLECTIVE R91, `(.L_x_1414) ;  /* 0x000000005b087348 */ /* 0x000fea0003c00000 */
[----:B------:R0:W1:Y:S02]  /*14250*/  SHFL.IDX P0, R123, R88, R89, R90 ;  /* 0x00000059587b7389 */ /* 0x000064000000005a */
[----:B01----:R-:W-:Y:S05]  /*14260*/  ENDCOLLECTIVE ;  /* 0x000000000000791b */ /* 0x003fea0003800000 */
.L_x_1414:
[----:B------:R-:W-:Y:S02]  /*14270*/  MOV R88, R31 ;  /* 0x0000001f00587202 */ /* 0x000fe40000000f00 */
[----:B------:R-:W-:-:S07]  /*14280*/  MOV R160, R123 ;  /* 0x0000007b00a07202 */ /* 0x000fce0000000f00 */
[----:B------:R-:W-:Y:S05]  /*14290*/  WARPSYNC.COLLECTIVE R91, `(.L_x_1415) ;  /* 0x000000005b087348 */ /* 0x000fea0003c00000 */
[----:B------:R0:W1:Y:S02]  /*142a0*/  SHFL.IDX P0, R123, R88, R89, R90 ;  /* 0x00000059587b7389 */ /* 0x000064000000005a */
[----:B01----:R-:W-:Y:S05]  /*142b0*/  ENDCOLLECTIVE ;  /* 0x000000000000791b */ /* 0x003fea0003800000 */
.L_x_1415:
        /* <DEDUP_REMOVED lines=8> */
.L_x_1416:
        /* <DEDUP_REMOVED lines=24> */
.L_x_1417:
[----:B------:R-:W-:Y:S01]  /*144c0*/  FFMA R76, R44, R79, R51 ;  /* 0x0000004f2c4c7223 */ /* 0x000fe20000000033 */
[----:B------:R-:W-:Y:S02]  /*144d0*/  MOV R88, R35 ;  /* 0x0000002300587202 */ /* 0x000fe40000000f00 */
[----:B------:R-:W-:-:S07]  /*144e0*/  MOV R51, R123 ;  /* 0x0000007b00337202 */ /* 0x000fce0000000f00 */
[----:B------:R-:W-:Y:S05]  /*144f0*/  WARPSYNC.COLLECTIVE R91, `(.L_x_1418) ;  /* 0x000000005b087348 */ /* 0x000fea0003c00000 */
[----:B------:R0:W1:Y:S02]  /*14500*/  SHFL.IDX P0, R123, R88, R89, R90 ;  /* 0x00000059587b7389 */ /* 0x000064000000005a */
[----:B01----:R-:W-:Y:S05]  /*14510*/  ENDCOLLECTIVE ;  /* 0x000000000000791b */ /* 0x003fea0003800000 */
.L_x_1418:
[----:B------:R-:W-:Y:S02]  /*14520*/  MOV R88, R36 ;  /* 0x0000002400587202 */ /* 0x000fe40000000f00 */
[----:B------:R-:W-:-:S07]  /*14530*/  MOV R53, R123 ;  /* 0x0000007b00357202 */ /* 0x000fce0000000f00 */
[----:B------:R-:W-:Y:S05]  /*14540*/  WARPSYNC.COLLECTIVE R91, `(.L_x_1419) ;  /* 0x000000005b087348 */ /* 0x000fea0003c00000 */
[----:B------:R0:W1:Y:S02]  /*14550*/  SHFL.IDX P0, R123, R88, R89, R90 ;  /* 0x00000059587b7389 */ /* 0x000064000000005a */
[----:B01----:R-:W-:Y:S05]  /*14560*/  ENDCOLLECTIVE ;  /* 0x000000000000791b */ /* 0x003fea0003800000 */
.L_x_1419:
[----:B------:R-:W-:Y:S02]  /*14570*/  MOV R88, R37 ;  /* 0x0000002500587202 */ /* 0x000fe40000000f00 */
[----:B------:R-:W-:-:S07]  /*14580*/  MOV R55, R123 ;  /* 0x0000007b00377202 */ /* 0x000fce0000000f00 */
[----:B------:R-:W-:Y:S05]  /*14590*/  WARPSYNC.COLLECTIVE R91, `(.L_x_1420) ;  /* 0x000000005b087348 */ /* 0x000fea0003c00000 */
[----:B------:R0:W1:Y:S02]  /*145a0*/  SHFL.IDX P0, R123, R88, R89, R90 ;  /* 0x00000059587b7389 */ /* 0x000064000000005a */
[----:B01----:R-:W-:Y:S05]  /*145b0*/  ENDCOLLECTIVE ;  /* 0x000000000000791b */ /* 0x003fea0003800000 */
.L_x_1420:
[----:B------:R-:W-:Y:S02]  /*145c0*/  MOV R88, R38 ;  /* 0x0000002600587202 */ /* 0x000fe40000000f00 */
[----:B------:R-:W-:-:S07]  /*145d0*/  MOV R57, R123 ;  /* 0x0000007b00397202 */ /* 0x000fce0000000f00 */
[----:B------:R-:W-:Y:S05]  /*145e0*/  WARPSYNC.COLLECTIVE R91, `(.L_x_1421) ;  /* 0x000000005b087348 */ /* 0x000fea0003c00000 */
[----:B------:R0:W1:Y:S02]  /*145f0*/  SHFL.IDX P0, R123, R88, R89, R90 ;  /* 0x00000059587b7389 */ /* 0x000064000000005a */
[----:B01----:R-:W-:Y:S05]  /*14600*/  ENDCOLLECTIVE ;  /* 0x000000000000791b */ /* 0x003fea0003800000 */
.L_x_1421:
[----:B------:R-:W-:Y:S02]  /*14610*/  MOV R88, R39 ;  /* 0x0000002700587202 */ /* 0x000fe40000000f00 */
[----:B------:R-:W-:-:S07]  /*14620*/  MOV R59, R123 ;  /* 0x0000007b003b7202 */ /* 0x000fce0000000f00 */
[----:B------:R-:W-:Y:S05]  /*14630*/  WARPSYNC.COLLECTIVE R91, `(.L_x_1422) ;  /* 0x000000005b087348 */ /* 0x000fea0003c00000 */
[----:B------:R0:W1:Y:S02]  /*14640*/  SHFL.IDX P0, R123, R88, R89, R90 ;  /* 0x00000059587b7389 */ /* 0x000064000000005a */
[----:B01----:R-:W-:Y:S05]  /*14650*/  ENDCOLLECTIVE ;  /* 0x000000000000791b */ /* 0x003fea0003800000 */
.L_x_1422:
[----:B------:R-:W-:Y:S02]  /*14660*/  MOV R88, R40 ;  /* 0x0000002800587202 */ /* 0x000fe40000000f00 */
[----:B------:R-:W-:-:S07]  /*14670*/  MOV R61, R123 ;  /* 0x0000007b003d7202 */ /* 0x000fce0000000f00 */
[----:B------:R-:W-:Y:S05]  /*14680*/  WARPSYNC.COLLECTIVE R91, `(.L_x_1423) ;  /* 0x000000005b087348 */ /* 0x000fea0003c00000 */
[----:B------:R0:W1:Y:S02]  /*14690*/  SHFL.IDX P0, R123, R88, R89, R90 ;  /* 0x00000059587b7389 */ /* 0x000064000000005a */
[----:B01----:R-:W-:Y:S05]  /*146a0*/  ENDCOLLECTIVE ;  /* 0x000000000000791b */ /* 0x003fea0003800000 */
.L_x_1423:
[----:B------:R-:W-:Y:S02]  /*146b0*/  MOV R88, R41 ;  /* 0x0000002900587202 */ /* 0x000fe40000000f00 */
[----:B------:R-:W-:-:S07]  /*146c0*/  MOV R63, R123 ;  /* 0x0000007b003f7202 */ /* 0x000fce0000000f00 */
[----:B------:R-:W-:Y:S05]  /*146d0*/  WARPSYNC.COLLECTIVE R91, `(.L_x_1424) ;  /* 0x000000005b087348 */ /* 0x000fea0003c00000 */
[----:B------:R0:W1:Y:S02]  /*146e0*/  SHFL.IDX P0, R123, R88, R89, R90 ;  /* 0x00000059587b7389 */ /* 0x000064000000005a */
[----:B01----:R-:W-:Y:S05]  /*146f0*/  ENDCOLLECTIVE ;  /* 0x000000000000791b */ /* 0x003fea0003800000 */
.L_x_1424:
[----:B------:R-:W-:Y:S02]  /*14700*/  MOV R88, R42 ;  /* 0x0000002a00587202 */ /* 0x000fe40000000f00 */
[----:B------:R-:W-:-:S07]  /*14710*/  MOV R65, R123 ;  /* 0x0000007b00417202 */ /* 0x000fce0000000f00 */
[----:B------:R-:W-:Y:S05]  /*14720*/  WARPSYNC.COLLECTIVE R91, `(.L_x_1425) ;  /* 0x000000005b087348 */ /* 0x000fea0003c00000 */
[----:B------:R0:W1:Y:S02]  /*14730*/  SHFL.IDX P0, R123, R88, R89, R90 ;  /* 0x00000059587b7389 */ /* 0x000064000000005a */
[----:B01----:R-:W-:Y:S05]  /*14740*/  ENDCOLLECTIVE ;  /* 0x000000000000791b */ /* 0x003fea0003800000 */
.L_x_1425:
[----:B------:R-:W-:Y:S02]  /*14750*/  MOV R88, R9 ;  /* 0x0000000900587202 */ /* 0x000fe40000000f00 */
[----:B------:R-:W-:Y:S02]  /*14760*/  MOV R89, R49 ;  /* 0x0000003100597202 */ /* 0x000fe40000000f00 */
[----:B------:R-:W-:-:S07]  /*14770*/  MOV R67, R123 ;  /* 0x0000007b00437202 */ /* 0x000fce0000000f00 */
[----:B------:R-:W-:Y:S05]  /*14780*/  WARPSYNC.COLLECTIVE R91, `(.L_x_1426) ;  /* 0x000000005b087348 */ /* 0x000fea0003c00000 */
[----:B------:R0:W1:Y:S02]  /*14790*/  SHFL.IDX P0, R123, R88, R89, R90 ;  /* 0x00000059587b7389 */ /* 0x000064000000005a */
[----:B01----:R-:W-:Y:S05]  /*147a0*/  ENDCOLLECTIVE ;  /* 0x000000000000791b */ /* 0x003fea0003800000 */
.L_x_1426:
[----:B------:R-:W-:Y:S02]  /*147b0*/  MOV R88, R10 ;  /* 0x0000000a00587202 */ /* 0x000fe40000000f00 */
[----:B------:R-:W-:-:S07]  /*147c0*/  MOV R46, R123 ;  /* 0x0000007b002e7202 */ /* 0x000fce0000000f00 */
[----:B------:R-:W-:Y:S05]  /*147d0*/  WARPSYNC.COLLECTIVE R91, `(.L_x_1427) ;  /* 0x000000005b087348 */ /* 0x000fea0003c00000 */
[----:B------:R0:W1:Y:S02]  /*147e0*/  SHFL.IDX P0, R123, R88, R89, R90 ;  /* 0x00000059587b7389 */ /* 0x000064000000005a */
[----:B01----:R-:W-:Y:S05]  /*147f0*/  ENDCOLLECTIVE ;  /* 0x000000000000791b */ /* 0x003fea0003800000 */
.L_x_1427:
[----:B------:R-:W-:Y:S01]  /*14800*/  MOV R88, R11 ;  /* 0x0000000b00587202 */ /* 0x000fe20000000f00 */
[-C--:B------:R-:W-:Y:S01]  /*14810*/  FFMA R48, R47, R123.reuse, R48 ;  /* 0x0000007b2f307223 */ /* 0x080fe20000000030 */
[----:B------:R-:W-:-:S07]  /*14820*/  FFMA R50, R43, R123, R50 ;  /* 0x0000007b2b327223 */ /* 0x000fce0000000032 */
[----:B------:R-:W-:Y:S05]  /*14830*/  WARPSYNC.COLLECTIVE R91, `(.L_x_1428) ;  /* 0x000000005b087348 */ /* 0x000fea0003c00000 */
[----:B------:R0:W1:Y:S02]  /*14840*/  SHFL.IDX P0, R123, R88, R89, R90 ;  /* 0x00000059587b7389 */ /* 0x000064000000005a */
[----:B01----:R-:W-:Y:S05]  /*14850*/  ENDCOLLECTIVE ;  /* 0x000000000000791b */ /* 0x003fea0003800000 */
.L_x_1428:
        /* <DEDUP_REMOVED lines=9> */
.L_x_1429:
        /* <DEDUP_REMOVED lines=15> */
.L_x_1430:
[----:B------:R-:W-:Y:S01]  /*149e0*/  FFMA R115, R44, R57, R115 ;  /* 0x000000392c737223 */ /* 0x000fe20000000073 */
[----:B------:R-:W-:Y:S02]  /*149f0*/  MOV R88, R14 ;  /* 0x0000000e00587202 */ /* 0x000fe40000000f00 */
[----:B------:R-:W-:-:S07]  /*14a00*/  MOV R57, R123 ;  /* 0x0000007b00397202 */ /* 0x000fce0000000f00 */
[----:B------:R-:W-:Y:S05]  /*14a10*/  WARPSYNC.COLLECTIVE R91, `(.L_x_1431) ;  /* 0x000000005b087348 */ /* 0x000fea0003c00000 */
[----:B------:R0:W1:Y:S02]  /*14a20*/  SHFL.IDX P0, R123, R88, R89, R90 ;  /* 0x00000059587b7389 */ /* 0x000064000000005a */
[----:B01----:R-:W-:Y:S05]  /*14a30*/  ENDCOLLECTIVE ;  /* 0x000000000000791b */ /* 0x003fea0003800000 */
.L_x_1431:
        /* <DEDUP_REMOVED lines=9> */
.L_x_1432:
[----:B------:R-:W-:Y:S01]  /*14ad0*/  FFMA R119, R44, R61, R119 ;  /* 0x0000003d2c777223 */ /* 0x000fe20000000077 */
[----:B------:R-:W-:Y:S02]  /*14ae0*/  MOV R88, R16 ;  /* 0x0000001000587202 */ /* 0x000fe40000000f00 */
[----:B------:R-:W-:-:S07]  /*14af0*/  MOV R61, R123 ;  /* 0x0000007b003d7202 */ /* 0x000fce0000000f00 */
[----:B------:R-:W-:Y:S05]  /*14b00*/  WARPSYNC.COLLECTIVE R91, `(.L_x_1433) ;  /* 0x000000005b087348 */ /* 0x000fea0003c00000 */
[----:B------:R0:W1:Y:S02]  /*14b10*/  SHFL.IDX P0, R123, R88, R89, R90 ;  /* 0x00000059587b7389 */ /* 0x000064000000005a */
[----:B01----:R-:W-:Y:S05]  /*14b20*/  ENDCOLLECTIVE ;  /* 0x000000000000791b */ /* 0x003fea0003800000 */
.L_x_1433:
[----:B------:R-:W-:Y:S01]  /*14b30*/  FFMA R121, R44, R63, R121 ;  /* 0x0000003f2c797223 */ /* 0x000fe20000000079 */
[----:B------:R-:W-:Y:S02]  /*14b40*/  MOV R88, R17 ;  /* 0x0000001100587202 */ /* 0x000fe40000000f00 */
[----:B------:R-:W-:-:S07]  /*14b50*/  MOV R63, R123 ;  /* 0x0000007b003f7202 */ /* 0x000fce0000000f00 */
[----:B------:R-:W-:Y:S05]  /*14b60*/  WARPSYNC.COLLECTIVE R91, `(.L_x_1434) ;  /* 0x000000005b087348 */ /* 0x000fea0003c00000 */
[----:B------:R0:W1:Y:S02]  /*14b70*/  SHFL.IDX P0, R123, R88, R89, R90 ;  /* 0x00000059587b7389 */ /* 0x000064000000005a */
[----:B01----:R-:W-:Y:S05]  /*14b80*/  ENDCOLLECTIVE ;  /* 0x000000000000791b */ /* 0x003fea0003800000 */
.L_x_1434:
[----:B------:R-:W-:Y:S01]  /*14b90*/  FFMA R80, R44, R65, R80 ;  /* 0x000000412c507223 */ /* 0x000fe20000000050 */
[----:B------:R-:W-:Y:S02]  /*14ba0*/  MOV R88, R18 ;  /* 0x0000001200587202 */ /* 0x000fe40000000f00 */
[----:B------:R-:W-:-:S07]  /*14bb0*/  MOV R65, R123 ;  /* 0x0000007b00417202 */ /* 0x000fce0000000f00 */
[----:B------:R-:W-:Y:S05]  /*14bc0*/  WARPSYNC.COLLECTIVE R91, `(.L_x_1435) ;  /* 0x000000005b087348 */ /* 0x000fea0003c00000 */
[----:B------:R0:W1:Y:S02]  /*14bd0*/  SHFL.IDX P0, R123, R88, R89, R90 ;  /* 0x00000059587b7389 */ /* 0x000064000000005a */
[----:B01----:R-:W-:Y:S05]  /*14be0*/  ENDCOLLECTIVE ;  /* 0x000000000000791b */ /* 0x003fea0003800000 */
.L_x_1435:
        /* <DEDUP_REMOVED lines=9> */
.L_x_1436:
[-C--:B------:R-:W-:Y:S01]  /*14c80*/  FFMA R51, R47, R46.reuse, R76 ;  /* 0x0000002e2f337223 */ /* 0x080fe2000000004c */
[----:B------:R-:W-:Y:S01]  /*14c90*/  FFMA R52, R43, R46, R52 ;  /* 0x0000002e2b347223 */ /* 0x000fe20000000034 */
[----:B------:R-:W-:Y:S02]  /*14ca0*/  MOV R88, R20 ;  /* 0x0000001400587202 */ /* 0x000fe40000000f00 */
[----:B------:R-:W-:-:S07]  /*14cb0*/  MOV R46, R123 ;  /* 0x0000007b002e7202 */ /* 0x000fce0000000f00 */
[----:B------:R-:W-:Y:S05]  /*14cc0*/  WARPSYNC.COLLECTIVE R91, `(.L_x_1437) ;  /* 0x000000005b087348 */ /* 0x000fea0003c00000 */
[----:B------:R0:W1:Y:S02]  /*14cd0*/  SHFL.IDX P0, R123, R88, R89, R90 ;  /* 0x00000059587b7389 */ /* 0x000064000000005a */
[----:B01----:R-:W-:Y:S05]  /*14ce0*/  ENDCOLLECTIVE ;  /* 0x000000000000791b */ /* 0x003fea0003800000 */
.L_x_1437:
[----:B------:R-:W-:Y:S02]  /*14cf0*/  MOV R88, R21 ;  /* 0x0000001500587202 */ /* 0x000fe40000000f00 */
[----:B------:R-:W-:-:S07]  /*14d00*/  MOV R71, R123 ;  /* 0x0000007b00477202 */ /* 0x000fce0000000f00 */
[----:B------:R-:W-:Y:S05]  /*14d10*/  WARPSYNC.COLLECTIVE R91, `(.L_x_1438) ;  /* 0x000000005b087348 */ /* 0x000fea0003c00000 */
[----:B------:R0:W1:Y:S02]  /*14d20*/  SHFL.IDX P0, R123, R88, R89, R90 ;  /* 0x00000059587b7389 */ /* 0x000064000000005a */
[----:B01----:R-:W-:Y:S05]  /*14d30*/  ENDCOLLECTIVE ;  /* 0x000000000000791b */ /* 0x003fea0003800000 */
.L_x_1438:
        /* <DEDUP_REMOVED lines=8> */
.L_x_1439:
[-C--:B------:R-:W-:Y:S01]  /*14dc0*/  FFMA R53, R47, R45.reuse, R124 ;  /* 0x0000002d2f357223 */ /* 0x080fe2000000007c */
[----:B------:R-:W-:Y:S01]  /*14dd0*/  FFMA R54, R43, R45, R54 ;  /* 0x0000002d2b367223 */ /* 0x000fe20000000036 */
[----:B------:R-:W-:Y:S02]  /*14de0*/  MOV R88, R23 ;  /* 0x0000001700587202 */ /* 0x000fe40000000f00 */
[----:B------:R-:W-:-:S07]  /*14df0*/  MOV R45, R123 ;  /* 0x0000007b002d7202 */ /* 0x000fce0000000f00 */
[----:B------:R-:W-:Y:S05]  /*14e00*/  WARPSYNC.COLLECTIVE R91, `(.L_x_1440) ;  /* 0x000000005b087348 */ /* 0x000fea0003c00000 */
[----:B------:R0:W1:Y:S02]  /*14e10*/  SHFL.IDX P0, R123, R88, R89, R90 ;  /* 0x00000059587b7389 */ /* 0x000064000000005a */
[----:B01----:R-:W-:Y:S05]  /*14e20*/  ENDCOLLECTIVE ;  /* 0x000000000000791b */ /* 0x003fea0003800000 */
.L_x_1440:
[----:B------:R-:W-:Y:S02]  /*14e30*/  MOV R88, R24 ;  /* 0x0000001800587202 */ /* 0x000fe40000000f00 */
[----:B------:R-:W-:-:S07]  /*14e40*/  MOV R79, R123 ;  /* 0x0000007b004f7202 */ /* 0x000fce0000000f00 */
[----:B------:R-:W-:Y:S05]  /*14e50*/  WARPSYNC.COLLECTIVE R91, `(.L_x_1441) ;  /* 0x000000005b087348 */ /* 0x000fea0003c00000 */
[----:B------:R0:W1:Y:S02]  /*14e60*/  SHFL.IDX P0, R123, R88, R89, R90 ;  /* 0x00000059587b7389 */ /* 0x000064000000005a */
[----:B01----:R-:W-:Y:S05]  /*14e70*/  ENDCOLLECTIVE ;  /* 0x000000000000791b */ /* 0x003fea0003800000 */
.L_x_1441:
[----:B------:R-:W-:Y:S02]  /*14e80*/  MOV R88, R25 ;  /* 0x0000001900587202 */ /* 0x000fe40000000f00 */
[----:B------:R-:W-:-:S07]  /*14e90*/  MOV R83, R123 ;  /* 0x0000007b00537202 */ /* 0x000fce0000000f00 */
[----:B------:R-:W-:Y:S05]  /*14ea0*/  WARPSYNC.COLLECTIVE R91, `(.L_x_1442) ;  /* 0x000000005b087348 */ /* 0x000fea0003c00000 */
[----:B------:R0:W1:Y:S02]  /*14eb0*/  SHFL.IDX P0, R123, R88, R89, R90 ;  /* 0x00000059587b7389 */ /* 0x000064000000005a */
[----:B01----:R-:W-:Y:S05]  /*14ec0*/  ENDCOLLECTIVE ;  /* 0x000000000000791b */ /* 0x003fea0003800000 */
.L_x_1442:
[----:B------:R-:W-:Y:S02]  /*14ed0*/  MOV R88, R26 ;  /* 0x0000001a00587202 */ /* 0x000fe40000000f00 */
[----:B------:R-:W-:-:S07]  /*14ee0*/  MOV R85, R123 ;  /* 0x0000007b00557202 */ /* 0x000fce0000000f00 */
[----:B------:R-:W-:Y:S05]  /*14ef0*/  WARPSYNC.COLLECTIVE R91, `(.L_x_1443) ;  /* 0x000000005b087348 */ /* 0x000fea0003c00000 */
[----:B------:R0:W1:Y:S02]  /*14f00*/  SHFL.IDX P0, R123, R88, R89, R90 ;  /* 0x00000059587b7389 */ /* 0x000064000000005a */
[----:B01----:R-:W-:Y:S05]  /*14f10*/  ENDCOLLECTIVE ;  /* 0x000000000000791b */ /* 0x003fea0003800000 */
.L_x_1443:
[----:B------:R-:W-:Y:S02]  /*14f20*/  MOV R88, R28 ;  /* 0x0000001c00587202 */ /* 0x000fe40000000f00 */
[----:B------:R-:W-:-:S07]  /*14f30*/  MOV R87, R123 ;  /* 0x0000007b00577202 */ /* 0x000fce0000000f00 */
[----:B------:R-:W-:Y:S05]  /*14f40*/  WARPSYNC.COLLECTIVE R91, `(.L_x_1444) ;  /* 0x000000005b087348 */ /* 0x000fea0003c00000 */
[----:B------:R0:W1:Y:S02]  /*14f50*/  SHFL.IDX P0, R123, R88, R89, R90 ;  /* 0x00000059587b7389 */ /* 0x000064000000005a */
[----:B01----:R-:W-:Y:S05]  /*14f60*/  ENDCOLLECTIVE ;  /* 0x000000000000791b */ /* 0x003fea0003800000 */
.L_x_1444:
[----:B------:R-:W-:Y:S02]  /*14f70*/  MOV R88, R29 ;  /* 0x0000001d00587202 */ /* 0x000fe40000000f00 */
[----:B------:R-:W-:-:S07]  /*14f80*/  MOV R101, R123 ;  /* 0x0000007b00657202 */ /* 0x000fce0000000f00 */
[----:B------:R-:W-:Y:S05]  /*14f90*/  WARPSYNC.COLLECTIVE R91, `(.L_x_1445) ;  /* 0x000000005b087348 */ /* 0x000fea0003c00000 */
[----:B------:R0:W1:Y:S02]  /*14fa0*/  SHFL.IDX P0, R123, R88, R89, R90 ;  /* 0x00000059587b7389 */ /* 0x000064000000005a */
[----:B01----:R-:W-:Y:S05]  /*14fb0*/  ENDCOLLECTIVE ;  /* 0x000000000000791b */ /* 0x003fea0003800000 */
.L_x_1445:
        /* <DEDUP_REMOVED lines=15> */
.L_x_1446:
[----:B------:R-:W-:Y:S02]  /*150b0*/  MOV R88, R31 ;  /* 0x0000001f00587202 */ /* 0x000fe40000000f00 */
[----:B------:R-:W-:-:S07]  /*150c0*/  MOV R76, R123 ;  /* 0x0000007b004c7202 */ /* 0x000fce0000000f00 */
[----:B------:R-:W-:Y:S05]  /*150d0*/  WARPSYNC.COLLECTIVE R91, `(.L_x_1447) ;  /* 0x000000005b087348 */ /* 0x000fea0003c00000 */
[----:B------:R0:W1:Y:S02]  /*150e0*/  SHFL.IDX P0, R123, R88, R89, R90 ;  /* 0x00000059587b7389 */ /* 0x000064000000005a */
[----:B01----:R-:W-:Y:S05]  /*150f0*/  ENDCOLLECTIVE ;  /* 0x000000000000791b */ /* 0x003fea0003800000 */
.L_x_1447:
[----:B------:R-:W-:Y:S01]  /*15100*/  MOV R88, R32 ;  /* 0x0000002000587202 */ /* 0x000fe20000000f00 */
[-C--:B------:R-:W-:Y:S01]  /*15110*/  FFMA R105, R47, R123.reuse, R160 ;  /* 0x0000007b2f697223 */ /* 0x080fe200000000a0 */
[----:B------:R-:W-:-:S07]  /*15120*/  FFMA R106, R43, R123, R106 ;  /* 0x0000007b2b6a7223 */ /* 0x000fce000000006a */
[----:B------:R-:W-:Y:S05]  /*15130*/  WARPSYNC.COLLECTIVE R91, `(.L_x_1448) ;  /* 0x000000005b087348 */ /* 0x000fea0003c00000 */
[----:B------:R0:W1:Y:S02]  /*15140*/  SHFL.IDX P0, R123, R88, R89, R90 ;  /* 0x00000059587b7389 */ /* 0x000064000000005a */
[----:B01----:R-:W-:Y:S05]  /*15150*/  ENDCOLLECTIVE ;  /* 0x000000000000791b */ /* 0x003fea0003800000 */
.L_x_1448:
[-C--:B------:R-:W-:Y:S01]  /*15160*/  FFMA R73, R47, R45.reuse, R144 ;  /* 0x0000002d2f497223 */ /* 0x080fe20000000090 */
[----:B------:R-:W-:Y:S01]  /*15170*/  FFMA R74, R43, R45, R74 ;  /* 0x0000002d2b4a7223 */ /* 0x000fe2000000004a */
[----:B------:R-:W-:Y:S02]  /*15180*/  MOV R88, R34 ;  /* 0x0000002200587202 */ /* 0x000fe40000000f00 */
[----:B------:R-:W-:-:S07]  /*15190*/  MOV R45, R123 ;  /* 0x0000007b002d7202 */ /* 0x000fce0000000f00 */
[----:B------:R-:W-:Y:S05]  /*151a0*/  WARPSYNC.COLLECTIVE R91, `(.L_x_1449) ;  /* 0x000000005b087348 */ /* 0x000fea0003c00000 */
[----:B------:R0:W1:Y:S02]  /*151b0*/  SHFL.IDX P0, R123, R88, R89, R90 ;  /* 0x00000059587b7389 */ /* 0x000064000000005a */
[----:B01----:R-:W-:Y:S05]  /*151c0*/  ENDCOLLECTIVE ;  /* 0x000000000000791b */ /* 0x003fea0003800000 */
.L_x_1449:
[-C--:B------:R-:W-:Y:S01]  /*151d0*/  FFMA R75, R47, R79.reuse, R146 ;  /* 0x0000004f2f4b7223 */ /* 0x080fe20000000092 */
[----:B------:R-:W-:Y:S01]  /*151e0*/  FFMA R92, R43, R79, R92 ;  /* 0x0000004f2b5c7223 */ /* 0x000fe2000000005c */
[----:B------:R-:W-:Y:S02]  /*151f0*/  MOV R88, R35 ;  /* 0x0000002300587202 */ /* 0x000fe40000000f00 */
[----:B------:R-:W-:-:S07]  /*15200*/  MOV R79, R123 ;  /* 0x0000007b004f7202 */ /* 0x000fce0000000f00 */
[----:B------:R-:W-:Y:S05]  /*15210*/  WARPSYNC.COLLECTIVE R91, `(.L_x_1450) ;  /* 0x000000005b087348 */ /* 0x000fea0003c00000 */
[----:B------:R0:W1:Y:S02]  /*15220*/  SHFL.IDX P0, R123, R88, R89, R90 ;  /* 0x00000059587b7389 */ /* 0x000064000000005a */
[----:B01----:R-:W-:Y:S05]  /*15230*/  ENDCOLLECTIVE ;  /* 0x000000000000791b */ /* 0x003fea0003800000 */
.L_x_1450:
[----:B------:R-:W-:Y:S02]  /*15240*/  MOV R88, R36 ;  /* 0x0000002400587202 */ /* 0x000fe40000000f00 */
[----:B------:R-:W-:-:S07]  /*15250*/  MOV R82, R123 ;  /* 0x0000007b00527202 */ /* 0x000fce0000000f00 */
[----:B------:R-:W-:Y:S05]  /*15260*/  WARPSYNC.COLLECTIVE R91, `(.L_x_1451) ;  /* 0x000000005b087348 */ /* 0x000fea0003c00000 */
[----:B------:R0:W1:Y:S02]  /*15270*/  SHFL.IDX P0, R123, R88, R89, R90 ;  /* 0x00000059587b7389 */ /* 0x000064000000005a */
[----:B01----:R-:W-:Y:S05]  /*15280*/  ENDCOLLECTIVE ;  /* 0x000000000000791b */ /* 0x003fea0003800000 */
.L_x_1451:
[-C--:B------:R-:W-:Y:S01]  /*15290*/  FFMA R103, R47, R76.reuse, R158 ;  /* 0x0000004c2f677223 */ /* 0x080fe2000000009e */
[----:B------:R-:W-:Y:S01]  /*152a0*/  FFMA R104, R43, R76, R104 ;  /* 0x0000004c2b687223 */ /* 0x000fe20000000068 */
[----:B------:R-:W-:Y:S02]  /*152b0*/  MOV R88, R37 ;  /* 0x0000002500587202 */ /* 0x000fe40000000f00 */
[----:B------:R-:W-:-:S07]  /*152c0*/  MOV R76, R123 ;  /* 0x0000007b004c7202 */ /* 0x000fce0000000f00 */
[----:B------:R-:W-:Y:S05]  /*152d0*/  WARPSYNC.COLLECTIVE R91, `(.L_x_1452) ;  /* 0x000000005b087348 */ /* 0x000fea0003c00000 */
[----:B------:R0:W1:Y:S02]  /*152e0*/  SHFL.IDX P0, R123, R88, R89, R90 ;  /* 0x00000059587b7389 */ /* 0x000064000000005a */
[----:B01----:R-:W-:Y:S05]  /*152f0*/  ENDCOLLECTIVE ;  /* 0x000000000000791b */ /* 0x003fea0003800000 */
.L_x_1452:
[----:B------:R-:W-:Y:S02]  /*15300*/  MOV R88, R38 ;  /* 0x0000002600587202 */ /* 0x000fe40000000f00 */
[----:B------:R-:W-:-:S07]  /*15310*/  MOV R122, R123 ;  /* 0x0000007b007a7202 */ /* 0x000fce0000000f00 */
[----:B------:R-:W-:Y:S05]  /*15320*/  WARPSYNC.COLLECTIVE R91, `(.L_x_1453) ;  /* 0x000000005b087348 */ /* 0x000fea0003c00000 */
[----:B------:R0:W1:Y:S02]  /*15330*/  SHFL.IDX P0, R123, R88, R89, R90 ;  /* 0x00000059587b7389 */ /* 0x000064000000005a */
[----:B01----:R-:W-:Y:S05]  /*15340*/  ENDCOLLECTIVE ;  /* 0x000000000000791b */ /* 0x003fea0003800000 */
.L_x_1453:
[----:B------:R-:W-:Y:S02]  /*15350*/  MOV R88, R39 ;  /* 0x0000002700587202 */ /* 0x000fe40000000f00 */
[----:B------:R-:W-:-:S07]  /*15360*/  MOV R124, R123 ;  /* 0x0000007b007c7202 */ /* 0x000fce0000000f00 */
[----:B------:R-:W-:Y:S05]  /*15370*/  WARPSYNC.COLLECTIVE R91, `(.L_x_1454) ;  /* 0x000000005b087348 */ /* 0x000fea0003c00000 */
[----:B------:R0:W1:Y:S02]  /*15380*/  SHFL.IDX P0, R123, R88, R89, R90 ;  /* 0x00000059587b7389 */ /* 0x000064000000005a */
[----:B01----:R-:W-:Y:S05]  /*15390*/  ENDCOLLECTIVE ;  /* 0x000000000000791b */ /* 0x003fea0003800000 */
.L_x_1454:
[----:B------:R-:W-:Y:S02]  /*153a0*/  MOV R88, R40 ;  /* 0x0000002800587202 */ /* 0x000fe40000000f00 */
[----:B------:R-:W-:-:S07]  /*153b0*/  MOV R126, R123 ;  /* 0x0000007b007e7202 */ /* 0x000fce0000000f00 */
[----:B------:R-:W-:Y:S05]  /*153c0*/  WARPSYNC.COLLECTIVE R91, `(.L_x_1455) ;  /* 0x000000005b087348 */ /* 0x000fea0003c00000 */
[----:B------:R0:W1:Y:S02]  /*153d0*/  SHFL.IDX P0, R123, R88, R89, R90 ;  /* 0x00000059587b7389 */ /* 0x000064000000005a */
[----:B01----:R-:W-:Y:S05]  /*153e0*/  ENDCOLLECTIVE ;  /* 0x000000000000791b */ /* 0x003fea0003800000 */
.L_x_1455:
[----:B------:R-:W-:Y:S02]  /*153f0*/  MOV R88, R41 ;  /* 0x0000002900587202 */ /* 0x000fe40000000f00 */
[----:B------:R-:W-:-:S07]  /*15400*/  MOV R128, R123 ;  /* 0x0000007b00807202 */ /* 0x000fce0000000f00 */
[----:B------:R-:W-:Y:S05]  /*15410*/  WARPSYNC.COLLECTIVE R91, `(.L_x_1456) ;  /* 0x000000005b087348 */ /* 0x000fea0003c00000 */
[----:B------:R0:W1:Y:S02]  /*15420*/  SHFL.IDX P0, R123, R88, R89, R90 ;  /* 0x00000059587b7389 */ /* 0x000064000000005a */
[----:B01----:R-:W-:Y:S05]  /*15430*/  ENDCOLLECTIVE ;  /* 0x000000000000791b */ /* 0x003fea0003800000 */
.L_x_1456:
[-C--:B------:R-:W-:Y:S01]  /*15440*/  FFMA R93, R47, R83.reuse, R148 ;  /* 0x000000532f5d7223 */ /* 0x080fe20000000094 */
[----:B------:R-:W-:Y:S01]  /*15450*/  FFMA R94, R43, R83, R94 ;  /* 0x000000532b5e7223 */ /* 0x000fe2000000005e */
[----:B------:R-:W-:Y:S02]  /*15460*/  MOV R88, R42 ;  /* 0x0000002a00587202 */ /* 0x000fe40000000f00 */
[----:B------:R-:W-:-:S07]  /*15470*/  MOV R83, R123 ;  /* 0x0000007b00537202 */ /* 0x000fce0000000f00 */
[----:B------:R-:W-:Y:S05]  /*15480*/  WARPSYNC.COLLECTIVE R91, `(.L_x_1457) ;  /* 0x000000005b087348 */ /* 0x000fea0003c00000 */
[----:B------:R0:W1:Y:S02]  /*15490*/  SHFL.IDX P0, R123, R88, R89, R90 ;  /* 0x00000059587b7389 */ /* 0x000064000000005a */
[----:B01----:R-:W-:Y:S05]  /*154a0*/  ENDCOLLECTIVE ;  /* 0x000000000000791b */ /* 0x003fea0003800000 */
.L_x_1457:
        /* <DEDUP_REMOVED lines=27> */
.L_x_1055:
        /* <DEDUP_REMOVED lines=8> */
.L_x_1460:
[----:B------:R-:W-:Y:S05]  /*156e0*/  BSYNC B1 ;  /* 0x0000000000017941 */ /* 0x000fea0003800000 */
.L_x_1459:
        /* <DEDUP_REMOVED lines=12> */
.L_x_1461:
[----:B------:R-:W-:Y:S02]  /*157b0*/  MOV R88, R9 ;  /* 0x0000000900587202 */ /* 0x000fe40000000f00 */
[----:B------:R-:W-:Y:S02]  /*157c0*/  MOV R89, R47 ;  /* 0x0000002f00597202 */ /* 0x000fe40000000f00 */
[----:B------:R-:W-:-:S07]  /*157d0*/  MOV R45, R123 ;  /* 0x0000007b002d7202 */ /* 0x000fce0000000f00 */
[----:B------:R-:W-:Y:S05]  /*157e0*/  WARPSYNC.COLLECTIVE R91, `(.L_x_1462) ;  /* 0x000000005b087348 */ /* 0x000fea0003c00000 */
[----:B------:R0:W1:Y:S02]  /*157f0*/  SHFL.IDX P0, R123, R88, R89, R90 ;  /* 0x00000059587b7389 */ /* 0x000064000000005a */
[----:B01----:R-:W-:Y:S05]  /*15800*/  ENDCOLLECTIVE ;  /* 0x000000000000791b */ /* 0x003fea0003800000 */
.L_x_1462:
[----:B------:R-:W-:Y:S02]  /*15810*/  MOV R88, R10 ;  /* 0x0000000a00587202 */ /* 0x000fe40000000f00 */
[----:B------:R-:W-:-:S07]  /*15820*/  MOV R84, R123 ;  /* 0x0000007b00547202 */ /* 0x000fce0000000f00 */
[----:B------:R-:W-:Y:S05]  /*15830*/  WARPSYNC.COLLECTIVE R91, `(.L_x_1463) ;  /* 0x000000005b087348 */ /* 0x000fea0003c00000 */
[----:B------:R0:W1:Y:S02]  /*15840*/  SHFL.IDX P0, R123, R88, R89, R90 ;  /* 0x00000059587b7389 */ /* 0x000064000000005a */
[----:B01----:R-:W-:Y:S05]  /*15850*/  ENDCOLLECTIVE ;  /* 0x000000000000791b */ /* 0x003fea0003800000 */
.L_x_1463:
        /* <DEDUP_REMOVED lines=8> */
.L_x_1464:
[----:B------:R-:W-:Y:S02]  /*158e0*/  MOV R88, R12 ;  /* 0x0000000c00587202 */ /* 0x000fe40000000f00 */
[----:B------:R-:W-:-:S07]  /*158f0*/  MOV R86, R123 ;  /* 0x0000007b00567202 */ /* 0x000fce0000000f00 */
[----:B------:R-:W-:Y:S05]  /*15900*/  WARPSYNC.COLLECTIVE R91, `(.L_x_1465) ;  /* 0x000000005b087348 */ /* 0x000fea0003c00000 */
[----:B------:R0:W1:Y:S02]  /*15910*/  SHFL.IDX P0, R123, R88, R89, R90 ;  /* 0x00000059587b7389 */ /* 0x000064000000005a */
[----:B01----:R-:W-:Y:S05]  /*15920*/  ENDCOLLECTIVE ;  /* 0x000000000000791b */ /* 0x003fea0003800000 */
.L_x_1465:
[-C--:B------:R-:W-:Y:S01]  /*15930*/  FFMA R49, R43, R86.reuse, R52 ;  /* 0x000000562b317223 */ /* 0x080fe20000000034 */
[----:B------:R-:W-:Y:S01]  /*15940*/  FFMA R51, R46, R86, R51 ;  /* 0x000000562e337223 */ /* 0x000fe20000000033 */
[----:B------:R-:W-:Y:S02]  /*15950*/  MOV R88, R13 ;  /* 0x0000000d00587202 */ /* 0x000fe40000000f00 */
[----:B------:R-:W-:-:S07]  /*15960*/  MOV R122, R123 ;  /* 0x0000007b007a7202 */ /* 0x000fce0000000f00 */
[----:B------:R-:W-:Y:S05]  /*15970*/  WARPSYNC.COLLECTIVE R91, `(.L_x_1466) ;  /* 0x000000005b087348 */ /* 0x000fea0003c00000 */
[----:B------:R0:W1:Y:S02]  /*15980*/  SHFL.IDX P0, R123, R88, R89, R90 ;  /* 0x00000059587b7389 */ /* 0x000064000000005a */
[----:B01----:R-:W-:Y:S05]  /*15990*/  ENDCOLLECTIVE ;  /* 0x000000000000791b */ /* 0x003fea0003800000 */
.L_x_1466:
[-C--:B------:R-:W-:Y:S01]  /*159a0*/  FFMA R52, R46, R122.reuse, R53 ;  /* 0x0000007a2e347223 */ /* 0x080fe20000000035 */
[----:B------:R-:W-:Y:S01]  /*159b0*/  FFMA R53, R43, R122, R54 ;  /* 0x0000007a2b357223 */ /* 0x000fe20000000036 */
[----:B------:R-:W-:Y:S02]  /*159c0*/  MOV R88, R14 ;  /* 0x0000000e00587202 */ /* 0x000fe40000000f00 */
[----:B------:R-:W-:-:S07]  /*159d0*/  MOV R124, R123 ;  /* 0x0000007b007c7202 */ /* 0x000fce0000000f00 */
[----:B------:R-:W-:Y:S05]  /*159e0*/  WARPSYNC.COLLECTIVE R91, `(.L_x_1467) ;  /* 0x000000005b087348 */ /* 0x000fea0003c00000 */
[----:B------:R0:W1:Y:S02]  /*159f0*/  SHFL.IDX P0, R123, R88, R89, R90 ;  /* 0x00000059587b7389 */ /* 0x000064000000005a */
[----:B01----:R-:W-:Y:S05]  /*15a00*/  ENDCOLLECTIVE ;  /* 0x000000000000791b */ /* 0x003fea0003800000 */
.L_x_1467:
[-C--:B------:R-:W-:Y:S01]  /*15a10*/  FFMA R54, R46, R124.reuse, R55 ;  /* 0x0000007c2e367223 */ /* 0x080fe20000000037 */
[----:B------:R-:W-:Y:S01]  /*15a20*/  FFMA R55, R43, R124, R56 ;  /* 0x0000007c2b377223 */ /* 0x000fe20000000038 */
[----:B------:R-:W-:Y:S02]  /*15a30*/  MOV R88, R15 ;  /* 0x0000000f00587202 */ /* 0x000fe40000000f00 */
[----:B------:R-:W-:-:S07]  /*15a40*/  MOV R126, R123 ;  /* 0x0000007b007e7202 */ /* 0x000fce0000000f00 */
[----:B------:R-:W-:Y:S05]  /*15a50*/  WARPSYNC.COLLECTIVE R91, `(.L_x_1468) ;  /* 0x000000005b087348 */ /* 0x000fea0003c00000 */
[----:B------:R0:W1:Y:S02]  /*15a60*/  SHFL.IDX P0, R123, R88, R89, R90 ;  /* 0x00000059587b7389 */ /* 0x000064000000005a */
[----:B01----:R-:W-:Y:S05]  /*15a70*/  ENDCOLLECTIVE ;  /* 0x000000000000791b */ /* 0x003fea0003800000 */
.L_x_1468:
[-C--:B------:R-:W-:Y:S01]  /*15a80*/  FFMA R56, R46, R126.reuse, R57 ;  /* 0x0000007e2e387223 */ /* 0x080fe20000000039 */
[----:B------:R-:W-:Y:S01]  /*15a90*/  FFMA R57, R43, R126, R58 ;  /* 0x0000007e2b397223 */ /* 0x000fe2000000003a */
[----:B------:R-:W-:Y:S02]  /*15aa0*/  MOV R88, R16 ;  /* 0x0000001000587202 */ /* 0x000fe40000000f00 */
[----:B------:R-:W-:-:S07]  /*15ab0*/  MOV R79, R123 ;  /* 0x0000007b004f7202 */ /* 0x000fce0000000f00 */
[----:B------:R-:W-:Y:S05]  /*15ac0*/  WARPSYNC.COLLECTIVE R91, `(.L_x_1469) ;  /* 0x000000005b087348 */ /* 0x000fea0003c00000 */
[----:B------:R0:W1:Y:S02]  /*15ad0*/  SHFL.IDX P0, R123, R88, R89, R90 ;  /* 0x00000059587b7389 */ /* 0x000064000000005a */
[----:B01----:R-:W-:Y:S05]  /*15ae0*/  ENDCOLLECTIVE ;  /* 0x000000000000791b */ /* 0x003fea0003800000 */
.L_x_1469:
[-C--:B------:R-:W-:Y:S01]  /*15af0*/  FFMA R58, R46, R79.reuse, R59 ;  /* 0x0000004f2e3a7223 */ /* 0x080fe2000000003b */
[----:B------:R-:W-:Y:S01]  /*15b00*/  FFMA R59, R43, R79, R60 ;  /* 0x0000004f2b3b7223 */ /* 0x000fe2000000003c */
[----:B------:R-:W-:Y:S02]  /*15b10*/  MOV R88, R17 ;  /* 0x0000001100587202 */ /* 0x000fe40000000f00 */
[----:B------:R-:W-:-:S07]  /*15b20*/  MOV R85, R123 ;  /* 0x0000007b00557202 */ /* 0x000fce0000000f00 */
[----:B------:R-:W-:Y:S05]  /*15b30*/  WARPSYNC.COLLECTIVE R91, `(.L_x_1470) ;  /* 0x000000005b087348 */ /* 0x000fea0003c00000 */
[----:B------:R0:W1:Y:S02]  /*15b40*/  SHFL.IDX P0, R123, R88, R89, R90 ;  /* 0x00000059587b7389 */ /* 0x000064000000005a */
[----:B01----:R-:W-:Y:S05]  /*15b50*/  ENDCOLLECTIVE ;  /* 0x000000000000791b */ /* 0x003fea0003800000 */
.L_x_1470:
        /* <DEDUP_REMOVED lines=8> */
.L_x_1471:
[----:B------:R-:W-:Y:S02]  /*15be0*/  MOV R88, R19 ;  /* 0x0000001300587202 */ /* 0x000fe40000000f00 */
[----:B------:R-:W-:-:S07]  /*15bf0*/  MOV R82, R123 ;  /* 0x0000007b00527202 */ /* 0x000fce0000000f00 */
[----:B------:R-:W-:Y:S05]  /*15c00*/  WARPSYNC.COLLECTIVE R91, `(.L_x_1472) ;  /* 0x000000005b087348 */ /* 0x000fea0003c00000 */
[----:B------:R0:W1:Y:S02]  /*15c10*/  SHFL.IDX P0, R123, R88, R89, R90 ;  /* 0x00000059587b7389 */ /* 0x000064000000005a */
[----:B01----:R-:W-:Y:S05]  /*15c20*/  ENDCOLLECTIVE ;  /* 0x000000000000791b */ /* 0x003fea0003800000 */
.L_x_1472:
[-C--:B------:R-:W-:Y:S01]  /*15c30*/  FFMA R64, R46, R82.reuse, R65 ;  /* 0x000000522e407223 */ /* 0x080fe20000000041 */
[----:B------:R-:W-:Y:S01]  /*15c40*/  FFMA R65, R43, R82, R66 ;  /* 0x000000522b417223 */ /* 0x000fe20000000042 */
[----:B------:R-:W-:Y:S02]  /*15c50*/  MOV R88, R20 ;  /* 0x0000001400587202 */ /* 0x000fe40000000f00 */
[----:B------:R-:W-:-:S07]  /*15c60*/  MOV R84, R123 ;  /* 0x0000007b00547202 */ /* 0x000fce0000000f00 */
[----:B------:R-:W-:Y:S05]  /*15c70*/  WARPSYNC.COLLECTIVE R91, `(.L_x_1473) ;  /* 0x000000005b087348 */ /* 0x000fea0003c00000 */
[----:B------:R0:W1:Y:S02]  /*15c80*/  SHFL.IDX P0, R123, R88, R89, R90 ;  /* 0x00000059587b7389 */ /* 0x000064000000005a */
[----:B01----:R-:W-:Y:S05]  /*15c90*/  ENDCOLLECTIVE ;  /* 0x000000000000791b */ /* 0x003fea0003800000 */
.L_x_1473:
[-C--:B------:R-:W-:Y:S01]  /*15ca0*/  FFMA R66, R46, R84.reuse, R67 ;  /* 0x000000542e427223 */ /* 0x080fe20000000043 */
[----:B------:R-:W-:Y:S01]  /*15cb0*/  FFMA R67, R43, R84, R68 ;  /* 0x000000542b437223 */ /* 0x000fe20000000044 */
[----:B------:R-:W-:Y:S02]  /*15cc0*/  MOV R88, R21 ;  /* 0x0000001500587202 */ /* 0x000fe40000000f00 */
[----:B------:R-:W-:-:S07]  /*15cd0*/  MOV R86, R123 ;  /* 0x0000007b00567202 */ /* 0x000fce0000000f00 */
[----:B------:R-:W-:Y:S05]  /*15ce0*/  WARPSYNC.COLLECTIVE R91, `(.L_x_1474) ;  /* 0x000000005b087348 */ /* 0x000fea0003c00000 */
[----:B------:R0:W1:Y:S02]  /*15cf0*/  SHFL.IDX P0, R123, R88, R89, R90 ;  /* 0x00000059587b7389 */ /* 0x000064000000005a */
[----:B01----:R-:W-:Y:S05]  /*15d00*/  ENDCOLLECTIVE ;  /* 0x000000000000791b */ /* 0x003fea0003800000 */
.L_x_1474:
[-C--:B------:R-:W-:Y:S01]  /*15d10*/  FFMA R68, R46, R86.reuse, R69 ;  /* 0x000000562e447223 */ /* 0x080fe20000000045 */
[----:B------:R-:W-:Y:S01]  /*15d20*/  FFMA R69, R43, R86, R70 ;  /* 0x000000562b457223 */ /* 0x000fe20000000046 */
[----:B------:R-:W-:Y:S02]  /*15d30*/  MOV R88, R22 ;  /* 0x0000001600587202 */ /* 0x000fe40000000f00 */
[----:B------:R-:W-:-:S07]  /*15d40*/  MOV R122, R123 ;  /* 0x0000007b007a7202 */ /* 0x000fce0000000f00 */
[----:B------:R-:W-:Y:S05]  /*15d50*/  WARPSYNC.COLLECTIVE R91, `(.L_x_1475) ;  /* 0x000000005b087348 */ /* 0x000fea0003c00000 */
[----:B------:R0:W1:Y:S02]  /*15d60*/  SHFL.IDX P0, R123, R88, R89, R90 ;  /* 0x00000059587b7389 */ /* 0x000064000000005a */
[----:B01----:R-:W-:Y:S05]  /*15d70*/  ENDCOLLECTIVE ;  /* 0x000000000000791b */ /* 0x003fea0003800000 */
.L_x_1475:
[-C--:B------:R-:W-:Y:S01]  /*15d80*/  FFMA R70, R46, R122.reuse, R71 ;  /* 0x0000007a2e467223 */ /* 0x080fe20000000047 */
[----:B------:R-:W-:Y:S01]  /*15d90*/  FFMA R71, R43, R122, R72 ;  /* 0x0000007a2b477223 */ /* 0x000fe20000000048 */
[----:B------:R-:W-:Y:S02]  /*15da0*/  MOV R88, R23 ;  /* 0x0000001700587202 */ /* 0x000fe40000000f00 */
[----:B------:R-:W-:-:S07]  /*15db0*/  MOV R124, R123 ;  /* 0x0000007b007c7202 */ /* 0x000fce0000000f00 */
[----:B------:R-:W-:Y:S05]  /*15dc0*/  WARPSYNC.COLLECTIVE R91, `(.L_x_1476) ;  /* 0x000000005b087348 */ /* 0x000fea0003c00000 */
[----:B------:R0:W1:Y:S02]  /*15dd0*/  SHFL.IDX P0, R123, R88, R89, R90 ;  /* 0x00000059587b7389 */ /* 0x000064000000005a */
[----:B01----:R-:W-:Y:S05]  /*15de0*/  ENDCOLLECTIVE ;  /* 0x000000000000791b */ /* 0x003fea0003800000 */
.L_x_1476:
[-C--:B------:R-:W-:Y:S01]  /*15df0*/  FFMA R72, R46, R124.reuse, R73 ;  /* 0x0000007c2e487223 */ /* 0x080fe20000000049 */
[----:B------:R-:W-:Y:S01]  /*15e00*/  FFMA R73, R43, R124, R74 ;  /* 0x0000007c2b497223 */ /* 0x000fe2000000004a */
[----:B------:R-:W-:Y:S02]  /*15e10*/  MOV R88, R24 ;  /* 0x0000001800587202 */ /* 0x000fe40000000f00 */
[----:B------:R-:W-:-:S07]  /*15e20*/  MOV R126, R123 ;  /* 0x0000007b007e7202 */ /* 0x000fce0000000f00 */
[----:B------:R-:W-:Y:S05]  /*15e30*/  WARPSYNC.COLLECTIVE R91, `(.L_x_1477) ;  /* 0x000000005b087348 */ /* 0x000fea0003c00000 */
[----:B------:R0:W1:Y:S02]  /*15e40*/  SHFL.IDX P0, R123, R88, R89, R90 ;  /* 0x00000059587b7389 */ /* 0x000064000000005a */
[----:B01----:R-:W-:Y:S05]  /*15e50*/  ENDCOLLECTIVE ;  /* 0x000000000000791b */ /* 0x003fea0003800000 */
.L_x_1477:
[-C--:B------:R-:W-:Y:S01]  /*15e60*/  FFMA R74, R46, R126.reuse, R75 ;  /* 0x0000007e2e4a7223 */ /* 0x080fe2000000004b */
[----:B------:R-:W-:Y:S01]  /*15e70*/  FFMA R75, R43, R126, R92 ;  /* 0x0000007e2b4b7223 */ /* 0x000fe2000000005c */
[----:B------:R-:W-:Y:S02]  /*15e80*/  MOV R88, R25 ;  /* 0x0000001900587202 */ /* 0x000fe40000000f00 */
[----:B------:R-:W-:-:S07]  /*15e90*/  MOV R128, R123 ;  /* 0x0000007b00807202 */ /* 0x000fce0000000f00 */
[----:B------:R-:W-:Y:S05]  /*15ea0*/  WARPSYNC.COLLECTIVE R91, `(.L_x_1478) ;  /* 0x000000005b087348 */ /* 0x000fea0003c00000 */
[----:B------:R0:W1:Y:S02]  /*15eb0*/  SHFL.IDX P0, R123, R88, R89, R90 ;  /* 0x00000059587b7389 */ /* 0x000064000000005a */
[----:B01----:R-:W-:Y:S05]  /*15ec0*/  ENDCOLLECTIVE ;  /* 0x000000000000791b */ /* 0x003fea0003800000 */
.L_x_1478:
[-C--:B------:R-:W-:Y:S01]  /*15ed0*/  FFMA R79, R43, R128.reuse, R94 ;  /* 0x000000802b4f7223 */ /* 0x080fe2000000005e */
[----:B------:R-:W-:Y:S01]  /*15ee0*/  FFMA R82, R46, R128, R93 ;  /* 0x000000802e527223 */ /* 0x000fe2000000005d */
[----:B------:R-:W-:Y:S02]  /*15ef0*/  MOV R88, R26 ;  /* 0x0000001a00587202 */ /* 0x000fe40000000f00 */
[----:B------:R-:W-:-:S07]  /*15f00*/  MOV R130, R123 ;  /* 0x0000007b00827202 */ /* 0x000fce0000000f00 */
[----:B------:R-:W-:Y:S05]  /*15f10*/  WARPSYNC.COLLECTIVE R91, `(.L_x_1479) ;  /* 0x000000005b087348 */ /* 0x000fea0003c00000 */
[----:B------:R0:W1:Y:S02]  /*15f20*/  SHFL.IDX P0, R123, R88, R89, R90 ;  /* 0x00000059587b7389 */ /* 0x000064000000005a */
[----:B01----:R-:W-:Y:S05]  /*15f30*/  ENDCOLLECTIVE ;  /* 0x000000000000791b */ /* 0x003fea0003800000 */
.L_x_1479:
[-C--:B------:R-:W-:Y:S01]  /*15f40*/  FFMA R84, R46, R130.reuse, R95 ;  /* 0x000000822e547223 */ /* 0x080fe2000000005f */
[----:B------:R-:W-:Y:S01]  /*15f50*/  FFMA R83, R43, R130, R96 ;  /* 0x000000822b537223 */ /* 0x000fe20000000060 */
[----:B------:R-:W-:Y:S02]  /*15f60*/  MOV R88, R28 ;  /* 0x0000001c00587202 */ /* 0x000fe40000000f00 */
[----:B------:R-:W-:-:S07]  /*15f70*/  MOV R132, R123 ;  /* 0x0000007b00847202 */ /* 0x000fce0000000f00 */
[----:B------:R-:W-:Y:S05]  /*15f80*/  WARPSYNC.COLLECTIVE R91, `(.L_x_1480) ;  /* 0x000000005b087348 */ /* 0x000fea0003c00000 */
[----:B------:R0:W1:Y:S02]  /*15f90*/  SHFL.IDX P0, R123, R88, R89, R90 ;  /* 0x00000059587b7389 */ /* 0x000064000000005a */
[----:B01----:R-:W-:Y:S05]  /*15fa0*/  ENDCOLLECTIVE ;  /* 0x000000000000791b */ /* 0x003fea0003800000 */
.L_x_1480:
[-C--:B------:R-:W-:Y:S01]  /*15fb0*/  FFMA R86, R46, R132.reuse, R97 ;  /* 0x000000842e567223 */ /* 0x080fe20000000061 */
[----:B------:R-:W-:Y:S01]  /*15fc0*/  FFMA R85, R43, R132, R98 ;  /* 0x000000842b557223 */ /* 0x000fe20000000062 */
[----:B------:R-:W-:Y:S02]  /*15fd0*/  MOV R88, R29 ;  /* 0x0000001d00587202 */ /* 0x000fe40000000f00 */
[----:B------:R-:W-:-:S07]  /*15fe0*/  MOV R134, R123 ;  /* 0x0000007b00867202 */ /* 0x000fce0000000f00 */
[----:B------:R-:W-:Y:S05]  /*15ff0*/  WARPSYNC.COLLECTIVE R91, `(.L_x_1481) ;  /* 0x000000005b087348 */ /* 0x000fea0003c00000 */
[----:B------:R0:W1:Y:S02]  /*16000*/  SHFL.IDX P0, R123, R88, R89, R90 ;  /* 0x00000059587b7389 */ /* 0x000064000000005a */
[----:B01----:R-:W-:Y:S05]  /*16010*/  ENDCOLLECTIVE ;  /* 0x000000000000791b */ /* 0x003fea0003800000 */
.L_x_1481:
        /* <DEDUP_REMOVED lines=8> */
.L_x_1482:
[----:B------:R-:W-:Y:S02]  /*160a0*/  MOV R88, R31 ;  /* 0x0000001f00587202 */ /* 0x000fe40000000f00 */
[----:B------:R-:W-:-:S07]  /*160b0*/  MOV R97, R123 ;  /* 0x0000007b00617202 */ /* 0x000fce0000000f00 */
[----:B------:R-:W-:Y:S05]  /*160c0*/  WARPSYNC.COLLECTIVE R91, `(.L_x_1483) ;  /* 0x000000005b087348 */ /* 0x000fea0003c00000 */
[----:B------:R0:W1:Y:S02]  /*160d0*/  SHFL.IDX P0, R123, R88, R89, R90 ;  /* 0x00000059587b7389 */ /* 0x000064000000005a */
[----:B01----:R-:W-:Y:S05]  /*160e0*/  ENDCOLLECTIVE ;  /* 0x000000000000791b */ /* 0x003fea0003800000 */
.L_x_1483:
[-C--:B------:R-:W-:Y:S01]  /*160f0*/  FFMA R96, R46, R97.reuse, R103 ;  /* 0x000000612e607223 */ /* 0x080fe20000000067 */
[----:B------:R-:W-:Y:S01]  /*16100*/  FFMA R97, R43, R97, R104 ;  /* 0x000000612b617223 */ /* 0x000fe20000000068 */
[----:B------:R-:W-:Y:S02]  /*16110*/  MOV R88, R32 ;  /* 0x0000002000587202 */ /* 0x000fe40000000f00 */
[----:B------:R-:W-:-:S07]  /*16120*/  MOV R99, R123 ;  /* 0x0000007b00637202 */ /* 0x000fce0000000f00 */
[----:B------:R-:W-:Y:S05]  /*16130*/  WARPSYNC.COLLECTIVE R91, `(.L_x_1484) ;  /* 0x000000005b087348 */ /* 0x000fea0003c00000 */
[----:B------:R0:W1:Y:S02]  /*16140*/  SHFL.IDX P0, R123, R88, R89, R90 ;  /* 0x00000059587b7389 */ /* 0x000064000000005a */
[----:B01----:R-:W-:Y:S05]  /*16150*/  ENDCOLLECTIVE ;  /* 0x000000000000791b */ /* 0x003fea0003800000 */
.L_x_1484:
[-C--:B------:R-:W-:Y:S01]  /*16160*/  FFMA R98, R46, R99.reuse, R105 ;  /* 0x000000632e627223 */ /* 0x080fe20000000069 */
[----:B------:R-:W-:Y:S01]  /*16170*/  FFMA R99, R43, R99, R106 ;  /* 0x000000632b637223 */ /* 0x000fe2000000006a */
[----:B------:R-:W-:Y:S02]  /*16180*/  MOV R88, R34 ;  /* 0x0000002200587202 */ /* 0x000fe40000000f00 */
[----:B------:R-:W-:-:S07]  /*16190*/  MOV R125, R123 ;  /* 0x0000007b007d7202 */ /* 0x000fce0000000f00 */
[----:B------:R-:W-:Y:S05]  /*161a0*/  WARPSYNC.COLLECTIVE R91, `(.L_x_1485) ;  /* 0x000000005b087348 */ /* 0x000fea0003c00000 */
[----:B------:R0:W1:Y:S02]  /*161b0*/  SHFL.IDX P0, R123, R88, R89, R90 ;  /* 0x00000059587b7389 */ /* 0x000064000000005a */
[----:B01----:R-:W-:Y:S05]  /*161c0*/  ENDCOLLECTIVE ;  /* 0x000000000000791b */ /* 0x003fea0003800000 */
.L_x_1485:
[-C--:B------:R-:W-:Y:S01]  /*161d0*/  FFMA R100, R46, R125.reuse, R107 ;  /* 0x0000007d2e647223 */ /* 0x080fe2000000006b */
[----:B------:R-:W-:Y:S01]  /*161e0*/  FFMA R101, R43, R125, R108 ;  /* 0x0000007d2b657223 */ /* 0x000fe2000000006c */
[----:B------:R-:W-:Y:S02]  /*161f0*/  MOV R88, R35 ;  /* 0x0000002300587202 */ /* 0x000fe40000000f00 */
[----:B------:R-:W-:-:S07]  /*16200*/  MOV R127, R123 ;  /* 0x0000007b007f7202 */ /* 0x000fce0000000f00 */
[----:B------:R-:W-:Y:S05]  /*16210*/  WARPSYNC.COLLECTIVE R91, `(.L_x_1486) ;  /* 0x000000005b087348 */ /* 0x000fea0003c00000 */
[----:B------:R0:W1:Y:S02]  /*16220*/  SHFL.IDX P0, R123, R88, R89, R90 ;  /* 0x00000059587b7389 */ /* 0x000064000000005a */
[----:B01----:R-:W-:Y:S05]  /*16230*/  ENDCOLLECTIVE ;  /* 0x000000000000791b */ /* 0x003fea0003800000 */
.L_x_1486:
[-C--:B------:R-:W-:Y:S01]  /*16240*/  FFMA R122, R46, R127.reuse, R109 ;  /* 0x0000007f2e7a7223 */ /* 0x080fe2000000006d */
[----:B------:R-:W-:Y:S01]  /*16250*/  FFMA R103, R43, R127, R110 ;  /* 0x0000007f2b677223 */ /* 0x000fe2000000006e */
[----:B------:R-:W-:Y:S02]  /*16260*/  MOV R88, R36 ;  /* 0x0000002400587202 */ /* 0x000fe40000000f00 */
[----:B------:R-:W-:-:S07]  /*16270*/  MOV R129, R123 ;  /* 0x0000007b00817202 */ /* 0x000fce0000000f00 */
[----:B------:R-:W-:Y:S05]  /*16280*/  WARPSYNC.COLLECTIVE R91, `(.L_x_1487) ;  /* 0x000000005b087348 */ /* 0x000fea0003c00000 */
[----:B------:R0:W1:Y:S02]  /*16290*/  SHFL.IDX P0, R123, R88, R89, R90 ;  /* 0x00000059587b7389 */ /* 0x000064000000005a */
[----:B01----:R-:W-:Y:S05]  /*162a0*/  ENDCOLLECTIVE ;  /* 0x000000000000791b */ /* 0x003fea0003800000 */
.L_x_1487:
[-C--:B------:R-:W-:Y:S01]  /*162b0*/  FFMA R124, R46, R129.reuse, R111 ;  /* 0x000000812e7c7223 */ /* 0x080fe2000000006f */
[----:B------:R-:W-:Y:S01]  /*162c0*/  FFMA R105, R43, R129, R112 ;  /* 0x000000812b697223 */ /* 0x000fe20000000070 */
[----:B------:R-:W-:Y:S02]  /*162d0*/  MOV R88, R37 ;  /* 0x0000002500587202 */ /* 0x000fe40000000f00 */
[----:B------:R-:W-:-:S07]  /*162e0*/  MOV R131, R123 ;  /* 0x0000007b00837202 */ /* 0x000fce0000000f00 */
[----:B------:R-:W-:Y:S05]  /*162f0*/  WARPSYNC.COLLECTIVE R91, `(.L_x_1488) ;  /* 0x000000005b087348 */ /* 0x000fea0003c00000 */
[----:B------:R0:W1:Y:S02]  /*16300*/  SHFL.IDX P0, R123, R88, R89, R90 ;  /* 0x00000059587b7389 */ /* 0x000064000000005a */
[----:B01----:R-:W-:Y:S05]  /*16310*/  ENDCOLLECTIVE ;  /* 0x000000000000791b */ /* 0x003fea0003800000 */
.L_x_1488:
[-C--:B------:R-:W-:Y:S01]  /*16320*/  FFMA R126, R46, R131.reuse, R113 ;  /* 0x000000832e7e7223 */ /* 0x080fe20000000071 */
[----:B------:R-:W-:Y:S01]  /*16330*/  FFMA R107, R43, R131, R114 ;  /* 0x000000832b6b7223 */ /* 0x000fe20000000072 */
[----:B------:R-:W-:Y:S02]  /*16340*/  MOV R88, R38 ;  /* 0x0000002600587202 */ /* 0x000fe40000000f00 */
[----:B------:R-:W-:-:S07]  /*16350*/  MOV R133, R123 ;  /* 0x0000007b00857202 */ /* 0x000fce0000000f00 */
[----:B------:R-:W-:Y:S05]  /*16360*/  WARPSYNC.COLLECTIVE R91, `(.L_x_1489) ;  /* 0x000000005b087348 */ /* 0x000fea0003c00000 */
[----:B------:R0:W1:Y:S02]  /*16370*/  SHFL.IDX P0, R123, R88, R89, R90 ;  /* 0x00000059587b7389 */ /* 0x000064000000005a */
[----:B01----:R-:W-:Y:S05]  /*16380*/  ENDCOLLECTIVE ;  /* 0x000000000000791b */ /* 0x003fea0003800000 */
.L_x_1489:
[-C--:B------:R-:W-:Y:S01]  /*16390*/  FFMA R128, R46, R133.reuse, R115 ;  /* 0x000000852e807223 */ /* 0x080fe20000000073 */
[----:B------:R-:W-:Y:S01]  /*163a0*/  FFMA R109, R43, R133, R116 ;  /* 0x000000852b6d7223 */ /* 0x000fe20000000074 */
[----:B------:R-:W-:Y:S02]  /*163b0*/  MOV R88, R39 ;  /* 0x0000002700587202 */ /* 0x000fe40000000f00 */
[----:B------:R-:W-:-:S07]  /*163c0*/  MOV R135, R123 ;  /* 0x0000007b00877202 */ /* 0x000fce0000000f00 */
[----:B------:R-:W-:Y:S05]  /*163d0*/  WARPSYNC.COLLECTIVE R91, `(.L_x_1490) ;  /* 0x000000005b087348 */ /* 0x000fea0003c00000 */
[----:B------:R0:W1:Y:S02]  /*163e0*/  SHFL.IDX P0, R123, R88, R89, R90 ;  /* 0x00000059587b7389 */ /* 0x000064000000005a */
[----:B01----:R-:W-:Y:S05]  /*163f0*/  ENDCOLLECTIVE ;  /* 0x000000000000791b */ /* 0x003fea0003800000 */
.L_x_1490:
[-C--:B------:R-:W-:Y:S01]  /*16400*/  FFMA R130, R46, R135.reuse, R117 ;  /* 0x000000872e827223 */ /* 0x080fe20000000075 */
[----:B------:R-:W-:Y:S01]  /*16410*/  FFMA R111, R43, R135, R118 ;  /* 0x000000872b6f7223 */ /* 0x000fe20000000076 */
[----:B------:R-:W-:Y:S02]  /*16420*/  MOV R88, R40 ;  /* 0x0000002800587202 */ /* 0x000fe40000000f00 */
[----:B------:R-:W-:-:S07]  /*16430*/  MOV R137, R123 ;  /* 0x0000007b00897202 */ /* 0x000fce0000000f00 */
[----:B------:R-:W-:Y:S05]  /*16440*/  WARPSYNC.COLLECTIVE R91, `(.L_x_1491) ;  /* 0x000000005b087348 */ /* 0x000fea0003c00000 */
[----:B------:R0:W1:Y:S02]  /*16450*/  SHFL.IDX P0, R123, R88, R89, R90 ;  /* 0x00000059587b7389 */ /* 0x000064000000005a */
[----:B01----:R-:W-:Y:S05]  /*16460*/  ENDCOLLECTIVE ;  /* 0x000000000000791b */ /* 0x003fea0003800000 */
.L_x_1491:
[-C--:B------:R-:W-:Y:S01]  /*16470*/  FFMA R132, R46, R137.reuse, R119 ;  /* 0x000000892e847223 */ /* 0x080fe20000000077 */
[----:B------:R-:W-:Y:S01]  /*16480*/  FFMA R113, R43, R137, R120 ;  /* 0x000000892b717223 */ /* 0x000fe20000000078 */
[----:B------:R-:W-:Y:S02]  /*16490*/  MOV R88, R41 ;  /* 0x0000002900587202 */ /* 0x000fe40000000f00 */
[----:B------:R-:W-:-:S07]  /*164a0*/  MOV R138, R123 ;  /* 0x0000007b008a7202 */ /* 0x000fce0000000f00 */
[----:B------:R-:W-:Y:S05]  /*164b0*/  WARPSYNC.COLLECTIVE R91, `(.L_x_1492) ;  /* 0x000000005b087348 */ /* 0x000fea0003c00000 */
[----:B------:R0:W1:Y:S02]  /*164c0*/  SHFL.IDX P0, R123, R88, R89, R90 ;  /* 0x00000059587b7389 */ /* 0x000064000000005a */
[----:B01----:R-:W-:Y:S05]  /*164d0*/  ENDCOLLECTIVE ;  /* 0x000000000000791b */ /* 0x003fea0003800000 */
.L_x_1492:
[-C--:B------:R-:W-:Y:S01]  /*164e0*/  FFMA R134, R46, R138.reuse, R121 ;  /* 0x0000008a2e867223 */ /* 0x080fe20000000079 */
[----:B------:R-:W-:Y:S01]  /*164f0*/  FFMA R115, R43, R138, R87 ;  /* 0x0000008a2b737223 */ /* 0x000fe20000000057 */
[----:B------:R-:W-:Y:S02]  /*16500*/  MOV R88, R42 ;  /* 0x0000002a00587202 */ /* 0x000fe40000000f00 */
[----:B------:R-:W-:-:S07]  /*16510*/  MOV R139, R123 ;  /* 0x0000007b008b7202 */ /* 0x000fce0000000f00 */
[----:B------:R-:W-:Y:S05]  /*16520*/  WARPSYNC.COLLECTIVE R91, `(.L_x_1493) ;  /* 0x000000005b087348 */ /* 0x000fea0003c00000 */
[----:B------:R0:W1:Y:S02]  /*16530*/  SHFL.IDX P0, R123, R88, R89, R90 ;  /* 0x00000059587b7389 */ /* 0x000064000000005a */
[----:B01----:R-:W-:Y:S05]  /*16540*/  ENDCOLLECTIVE ;  /* 0x000000000000791b */ /* 0x003fea0003800000 */
.L_x_1493:
        /* <DEDUP_REMOVED lines=13> */
.L_x_1494:
[----:B------:R-:W-:Y:S02]  /*16620*/  MOV R88, R10 ;  /* 0x0000000a00587202 */ /* 0x000fe40000000f00 */
[----:B------:R-:W-:-:S07]  /*16630*/  MOV R80, R123 ;  /* 0x0000007b00507202 */ /* 0x000fce0000000f00 */
[----:B------:R-:W-:Y:S05]  /*16640*/  WARPSYNC.COLLECTIVE R91, `(.L_x_1495) ;  /* 0x000000005b087348 */ /* 0x000fea0003c00000 */
[----:B------:R0:W1:Y:S02]  /*16650*/  SHFL.IDX P0, R123, R88, R89, R90 ;  /* 0x00000059587b7389 */ /* 0x000064000000005a */
[----:B01----:R-:W-:Y:S05]  /*16660*/  ENDCOLLECTIVE ;  /* 0x000000000000791b */ /* 0x003fea0003800000 */
.L_x_1495:
        /* <DEDUP_REMOVED lines=8> */
.L_x_1496:
[----:B------:R-:W-:Y:S02]  /*166f0*/  MOV R88, R12 ;  /* 0x0000000c00587202 */ /* 0x000fe40000000f00 */
[----:B------:R-:W-:-:S07]  /*16700*/  MOV R46, R123 ;  /* 0x0000007b002e7202 */ /* 0x000fce0000000f00 */
[----:B------:R-:W-:Y:S05]  /*16710*/  WARPSYNC.COLLECTIVE R91, `(.L_x_1497) ;  /* 0x000000005b087348 */ /* 0x000fea0003c00000 */
[----:B------:R0:W1:Y:S02]  /*16720*/  SHFL.IDX P0, R123, R88, R89, R90 ;  /* 0x00000059587b7389 */ /* 0x000064000000005a */
[----:B01----:R-:W-:Y:S05]  /*16730*/  ENDCOLLECTIVE ;  /* 0x000000000000791b */ /* 0x003fea0003800000 */
.L_x_1497:
[-C--:B------:R-:W-:Y:S01]  /*16740*/  FFMA R51, R5, R46.reuse, R51 ;  /* 0x0000002e05337223 */ /* 0x080fe20000000033 */
[----:B------:R-:W-:Y:S01]  /*16750*/  FFMA R49, R4, R46, R49 ;  /* 0x0000002e04317223 */ /* 0x000fe20000000031 */
[----:B------:R-:W-:Y:S02]  /*16760*/  MOV R88, R13 ;  /* 0x0000000d00587202 */ /* 0x000fe40000000f00 */
[----:B------:R-:W-:-:S07]  /*16770*/  MOV R45, R123 ;  /* 0x0000007b002d7202 */ /* 0x000fce0000000f00 */
[----:B------:R-:W-:Y:S05]  /*16780*/  WARPSYNC.COLLECTIVE R91, `(.L_x_1498) ;  /* 0x000000005b087348 */ /* 0x000fea0003c00000 */
[----:B------:R0:W1:Y:S02]  /*16790*/  SHFL.IDX P0, R123, R88, R89, R90 ;  /* 0x00000059587b7389 */ /* 0x000064000000005a */
[----:B01----:R-:W-:Y:S05]  /*167a0*/  ENDCOLLECTIVE ;  /* 0x000000000000791b */ /* 0x003fea0003800000 */
.L_x_1498:
[-C--:B------:R-:W-:Y:S01]  /*167b0*/  FFMA R0, R4, R45.reuse, R53 ;  /* 0x0000002d04007223 */ /* 0x080fe20000000035 */
[----:B------:R-:W-:Y:S01]  /*167c0*/  FFMA R153, R5, R45, R52 ;  /* 0x0000002d05997223 */ /* 0x000fe20000000034 */
[----:B------:R-:W-:Y:S02]  /*167d0*/  MOV R88, R14 ;  /* 0x0000000e00587202 */ /* 0x000fe40000000f00 */
[----:B------:R-:W-:-:S07]  /*167e0*/  MOV R47, R123 ;  /* 0x0000007b002f7202 */ /* 0x000fce0000000f00 */
[----:B------:R-:W-:Y:S05]  /*167f0*/  WARPSYNC.COLLECTIVE R91, `(.L_x_1499) ;  /* 0x000000005b087348 */ /* 0x000fea0003c00000 */
[----:B------:R0:W1:Y:S02]  /*16800*/  SHFL.IDX P0, R123, R88, R89, R90 ;  /* 0x00000059587b7389 */ /* 0x000064000000005a */
[----:B01----:R-:W-:Y:S05]  /*16810*/  ENDCOLLECTIVE ;  /* 0x000000000000791b */ /* 0x003fea0003800000 */
.L_x_1499:
[-C--:B------:R-:W-:Y:S01]  /*16820*/  FFMA R45, R4, R47.reuse, R55 ;  /* 0x0000002f042d7223 */ /* 0x080fe20000000037 */
[----:B------:R-:W-:Y:S01]  /*16830*/  FFMA R152, R5, R47, R54 ;  /* 0x0000002f05987223 */ /* 0x000fe20000000036 */
[----:B------:R-:W-:Y:S02]  /*16840*/  MOV R88, R15 ;  /* 0x0000000f00587202 */ /* 0x000fe40000000f00 */
[----:B------:R-:W-:-:S07]  /*16850*/  MOV R87, R123 ;  /* 0x0000007b00577202 */ /* 0x000fce0000000f00 */
[----:B------:R-:W-:Y:S05]  /*16860*/  WARPSYNC.COLLECTIVE R91, `(.L_x_1500) ;  /* 0x000000005b087348 */ /* 0x000fea0003c00000 */
[----:B------:R0:W1:Y:S02]  /*16870*/  SHFL.IDX P0, R123, R88, R89, R90 ;  /* 0x00000059587b7389 */ /* 0x000064000000005a */
[----:B01----:R-:W-:Y:S05]  /*16880*/  ENDCOLLECTIVE ;  /* 0x000000000000791b */ /* 0x003fea0003800000 */
.L_x_1500:
        /* <DEDUP_REMOVED lines=8> */
.L_x_1501:
        /* <DEDUP_REMOVED lines=8> */
.L_x_1502:
        /* <DEDUP_REMOVED lines=8> */
.L_x_1503:
        /* <DEDUP_REMOVED lines=10> */
.L_x_1504:
[----:B------:R-:W-:Y:S02]  /*16ab0*/  MOV R88, R20 ;  /* 0x0000001400587202 */ /* 0x000fe40000000f00 */
[----:B------:R-:W-:-:S07]  /*16ac0*/  MOV R53, R123 ;  /* 0x0000007b00357202 */ /* 0x000fce0000000f00 */
[----:B------:R-:W-:Y:S05]  /*16ad0*/  WARPSYNC.COLLECTIVE R91, `(.L_x_1505) ;  /* 0x000000005b087348 */ /* 0x000fea0003c00000 */
[----:B------:R0:W1:Y:S02]  /*16ae0*/  SHFL.IDX P0, R123, R88, R89, R90 ;  /* 0x00000059587b7389 */ /* 0x000064000000005a */
[----:B01----:R-:W-:Y:S05]  /*16af0*/  ENDCOLLECTIVE ;  /* 0x000000000000791b */ /* 0x003fea0003800000 */
.L_x_1505:
        /* <DEDUP_REMOVED lines=9> */
.L_x_1506:
        /* <DEDUP_REMOVED lines=9> */
.L_x_1507:
        /* <DEDUP_REMOVED lines=9> */
.L_x_1508:
        /* <DEDUP_REMOVED lines=9> */
.L_x_1509:
        /* <DEDUP_REMOVED lines=9> */
.L_x_1510:
[-C--:B------:R-:W-:Y:S01]  /*16dd0*/  FFMA R138, R5, R63.reuse, R82 ;  /* 0x0000003f058a7223 */ /* 0x080fe20000000052 */
[----:B------:R-:W-:Y:S01]  /*16de0*/  FFMA R79, R4, R63, R79 ;  /* 0x0000003f044f7223 */ /* 0x000fe2000000004f */
[----:B------:R-:W-:Y:S02]  /*16df0*/  MOV R88, R26 ;  /* 0x0000001a00587202 */ /* 0x000fe40000000f00 */
[----:B------:R-:W-:-:S07]  /*16e00*/  MOV R125, R123 ;  /* 0x0000007b007d7202 */ /* 0x000fce0000000f00 */
[----:B------:R-:W-:Y:S05]  /*16e10*/  WARPSYNC.COLLECTIVE R91, `(.L_x_1511) ;  /* 0x000000005b087348 */ /* 0x000fea0003c00000 */
[----:B------:R0:W1:Y:S02]  /*16e20*/  SHFL.IDX P0, R123, R88, R89, R90 ;  /* 0x00000059587b7389 */ /* 0x000064000000005a */
[----:B01----:R-:W-:Y:S05]  /*16e30*/  ENDCOLLECTIVE ;  /* 0x000000000000791b */ /* 0x003fea0003800000 */
.L_x_1511:
        /* <DEDUP_REMOVED lines=8> */
.L_x_1512:
[----:B------:R-:W-:Y:S02]  /*16ec0*/  MOV R88, R29 ;  /* 0x0000001d00587202 */ /* 0x000fe40000000f00 */
[----:B------:R-:W-:-:S07]  /*16ed0*/  MOV R52, R123 ;  /* 0x0000007b00347202 */ /* 0x000fce0000000f00 */
[----:B------:R-:W-:Y:S05]  /*16ee0*/  WARPSYNC.COLLECTIVE R91, `(.L_x_1513) ;  /* 0x000000005b087348 */ /* 0x000fea0003c00000 */
[----:B------:R0:W1:Y:S02]  /*16ef0*/  SHFL.IDX P0, R123, R88, R89, R90 ;  /* 0x00000059587b7389 */ /* 0x000064000000005a */
[----:B01----:R-:W-:Y:S05]  /*16f00*/  ENDCOLLECTIVE ;  /* 0x000000000000791b */ /* 0x003fea0003800000 */
.L_x_1513:
        /* <DEDUP_REMOVED lines=10> */
.L_x_1514:
        /* <DEDUP_REMOVED lines=10> */
.L_x_1515:
        /* <DEDUP_REMOVED lines=11> */
.L_x_1516:
        /* <DEDUP_REMOVED lines=13> */
.L_x_1517:
[----:B------:R-:W-:Y:S02]  /*171d0*/  MOV R101, R142 ;  /* 0x0000008e00657202 */ /* 0x000fe40000000f00 */
[----:B------:R-:W-:Y:S02]  /*171e0*/  MOV R108, R114 ;  /* 0x00000072006c7202 */ /* 0x000fe40000000f00 */
[----:B------:R-:W-:Y:S02]  /*171f0*/  MOV R88, R35 ;  /* 0x0000002300587202 */ /* 0x000fe40000000f00 */
[----:B------:R-:W-:-:S07]  /*17200*/  MOV R57, R123 ;  /* 0x0000007b00397202 */ /* 0x000fce0000000f00 */
[----:B------:R-:W-:Y:S05]  /*17210*/  WARPSYNC.COLLECTIVE R91, `(.L_x_1518) ;  /* 0x000000005b087348 */ /* 0x000fea0003c00000 */
[----:B------:R0:W1:Y:S02]  /*17220*/  SHFL.IDX P0, R123, R88, R89, R90 ;  /* 0x00000059587b7389 */ /* 0x000064000000005a */
[----:B01----:R-:W-:Y:S05]  /*17230*/  ENDCOLLECTIVE ;  /* 0x000000000000791b */ /* 0x003fea0003800000 */
.L_x_1518:
        /* <DEDUP_REMOVED lines=10> */
.L_x_1519:
        /* <DEDUP_REMOVED lines=10> */
.L_x_1520:
        /* <DEDUP_REMOVED lines=10> */
.L_x_1521:
        /* <DEDUP_REMOVED lines=10> */
.L_x_1522:
        /* <DEDUP_REMOVED lines=10> */
.L_x_1523:
        /* <DEDUP_REMOVED lines=11> */
.L_x_1524:
        /* <DEDUP_REMOVED lines=10> */
.L_x_1525:
[-C--:B------:R-:W-:Y:S01]  /*176b0*/  FFMA R136, R5, R125.reuse, R136 ;  /* 0x0000007d05887223 */ /* 0x080fe20000000088 */
[----:B------:R-:W-:Y:S01]  /*176c0*/  FFMA R125, R4, R125, R117 ;  /* 0x0000007d047d7223 */ /* 0x000fe20000000075 */
[----:B------:R-:W-:Y:S01]  /*176d0*/  MOV R117, R130 ;  /* 0x0000008200757202 */ /* 0x000fe20000000f00 */
[----:B------:R-:W-:Y:S06]  /*176e0*/  BRA `(.L_x_1526) ;  /* 0xffffff0c00407947 */ /* 0x000fec000383ffff */
.L_x_1058:
[----:B------:R-:W-:Y:S01]  /*176f0*/  HFMA2 R90, -RZ, RZ, 0, 1.847743988037109375e-06 ;  /* 0x0000001fff5a7431 */ /* 0x000fe200000001ff */
[----:B------:R-:W-:Y:S01]  /*17700*/  BSSY B1, `(.L_x_1527) ;  /* 0x0000006000017945 */ /* 0x000fe20003800000 */
[----:B------:R-:W-:Y:S02]  /*17710*/  MOV R88, R7 ;  /* 0x0000000700587202 */ /* 0x000fe40000000f00 */
[----:B------:R-:W-:-:S07]  /*17720*/  MOV R91, 0xffffffff ;  /* 0xffffffff005b7802 */ /* 0x000fce0000000f00 */
[----:B-----5:R-:W-:Y:S05]  /*17730*/  WARPSYNC.COLLECTIVE R91, `(.L_x_1528) ;  /* 0x000000005b087348 */ /* 0x020fea0003c00000 */
[----:B------:R0:W1:Y:S02]  /*17740*/  SHFL.IDX P0, R123, R88, R89, R90 ;  /* 0x00000059587b7389 */ /* 0x000064000000005a */
[----:B01---5:R-:W-:Y:S05]  /*17750*/  ENDCOLLECTIVE ;  /* 0x000000000000791b */ /* 0x023fea0003800000 */
.L_x_1528:
[----:B------:R-:W-:Y:S05]  /*17760*/  BSYNC B1 ;  /* 0x0000000000017941 */ /* 0x000fea0003800000 */
.L_x_1527:
        /* <DEDUP_REMOVED lines=8> */
.L_x_1529:
[----:B------:R0:W5:Y:S04]  /*177f0*/  LDG.E.CONSTANT R8, desc[UR4][R4.64] ;  /* 0x0000000404087981 */ /* 0x000168000c1e9900 */
[----:B------:R0:W5:Y:S01]  /*17800*/  LDG.E.CONSTANT R27, desc[UR4][R4.64+0x80] ;  /* 0x00008004041b7981 */ /* 0x000162000c1e9900 */
[----:B------:R-:W-:Y:S02]  /*17810*/  MOV R88, R10 ;  /* 0x0000000a00587202 */ /* 0x000fe40000000f00 */
[----:B------:R-:W-:-:S07]  /*17820*/  MOV R44, R123 ;  /* 0x0000007b002c7202 */ /* 0x000fce0000000f00 */
[----:B0----5:R-:W-:Y:S05]  /*17830*/  WARPSYNC.COLLECTIVE R91, `(.L_x_1530) ;  /* 0x000000005b087348 */ /* 0x021fea0003c00000 */
[----:B------:R1:W2:Y:S02]  /*17840*/  SHFL.IDX P0, R123, R88, R89, R90 ;  /* 0x00000059587b7389 */ /* 0x0002a4000000005a */
[----:B012--5:R-:W-:Y:S05]  /*17850*/  ENDCOLLECTIVE ;  /* 0x000000000000791b */ /* 0x027fea0003800000 */
.L_x_1530:
[----:B------:R-:W-:Y:S02]  /*17860*/  MOV R88, R11 ;  /* 0x0000000b00587202 */ /* 0x000fe40000000f00 */
[----:B------:R-:W-:-:S07]  /*17870*/  MOV R33, R123 ;  /* 0x0000007b00217202 */ /* 0x000fce0000000f00 */
[----:B------:R-:W-:Y:S05]  /*17880*/  WARPSYNC.COLLECTIVE R91, `(.L_x_1531) ;  /* 0x000000005b087348 */ /* 0x000fea0003c00000 */
[----:B------:R0:W1:Y:S02]  /*17890*/  SHFL.IDX P0, R123, R88, R89, R90 ;  /* 0x00000059587b7389 */ /* 0x000064000000005a */
[----:B01----:R-:W-:Y:S05]  /*178a0*/  ENDCOLLECTIVE ;  /* 0x000000000000791b */ /* 0x003fea0003800000 */
.L_x_1531:
[----:B------:R-:W-:Y:S02]  /*178b0*/  MOV R88, R12 ;  /* 0x0000000c00587202 */ /* 0x000fe40000000f00 */
[----:B------:R-:W-:-:S07]  /*178c0*/  MOV R46, R123 ;  /* 0x0000007b002e7202 */ /* 0x000fce0000000f00 */
[----:B------:R-:W-:Y:S05]  /*178d0*/  WARPSYNC.COLLECTIVE R91, `(.L_x_1532) ;  /* 0x000000005b087348 */ /* 0x000fea0003c00000 */
[----:B------:R0:W1:Y:S02]  /*178e0*/  SHFL.IDX P0, R123, R88, R89, R90 ;  /* 0x00000059587b7389 */ /* 0x000064000000005a */
[----:B01----:R-:W-:Y:S05]  /*178f0*/  ENDCOLLECTIVE ;  /* 0x000000000000791b */ /* 0x003fea0003800000 */
.L_x_1532:
[----:B------:R-:W-:Y:S02]  /*17900*/  MOV R88, R13 ;  /* 0x0000000d00587202 */ /* 0x000fe40000000f00 */
[----:B------:R-:W-:-:S07]  /*17910*/  MOV R12, R123 ;  /* 0x0000007b000c7202 */ /* 0x000fce0000000f00 */
[----:B------:R-:W-:Y:S05]  /*17920*/  WARPSYNC.COLLECTIVE R91, `(.L_x_1533) ;  /* 0x000000005b087348 */ /* 0x000fea0003c00000 */
[----:B------:R0:W1:Y:S02]  /*17930*/  SHFL.IDX P0, R123, R88, R89, R90 ;  /* 0x00000059587b7389 */ /* 0x000064000000005a */
[----:B01----:R-:W-:Y:S05]  /*17940*/  ENDCOLLECTIVE ;  /* 0x000000000000791b */ /* 0x003fea0003800000 */
.L_x_1533:
[----:B------:R-:W-:Y:S02]  /*17950*/  MOV R88, R14 ;  /* 0x0000000e00587202 */ /* 0x000fe40000000f00 */
[----:B------:R-:W-:-:S07]  /*17960*/  MOV R82, R123 ;  /* 0x0000007b00527202 */ /* 0x000fce0000000f00 */
[----:B------:R-:W-:Y:S05]  /*17970*/  WARPSYNC.COLLECTIVE R91, `(.L_x_1534) ;  /* 0x000000005b087348 */ /* 0x000fea0003c00000 */
[----:B------:R0:W1:Y:S02]  /*17980*/  SHFL.IDX P0, R123, R88, R89, R90 ;  /* 0x00000059587b7389 */ /* 0x000064000000005a */
[----:B01----:R-:W-:Y:S05]  /*17990*/  ENDCOLLECTIVE ;  /* 0x000000000000791b */ /* 0x003fea0003800000 */
.L_x_1534:
[----:B------:R-:W-:Y:S02]  /*179a0*/  MOV R88, R15 ;  /* 0x0000000f00587202 */ /* 0x000fe40000000f00 */
[----:B------:R-:W-:-:S07]  /*179b0*/  MOV R14, R123 ;  /* 0x0000007b000e7202 */ /* 0x000fce0000000f00 */
[----:B------:R-:W-:Y:S05]  /*179c0*/  WARPSYNC.COLLECTIVE R91, `(.L_x_1535) ;  /* 0x000000005b087348 */ /* 0x000fea0003c00000 */
[----:B------:R0:W1:Y:S02]  /*179d0*/  SHFL.IDX P0, R123, R88, R89, R90 ;  /* 0x00000059587b7389 */ /* 0x000064000000005a */
[----:B01----:R-:W-:Y:S05]  /*179e0*/  ENDCOLLECTIVE ;  /* 0x000000000000791b */ /* 0x003fea0003800000 */
.L_x_1535:
[----:B------:R-:W-:Y:S02]  /*179f0*/  MOV R88, R16 ;  /* 0x0000001000587202 */ /* 0x000fe40000000f00 */
[----:B------:R-:W-:-:S07]  /*17a00*/  MOV R84, R123 ;  /* 0x0000007b00547202 */ /* 0x000fce0000000f00 */
[----:B------:R-:W-:Y:S05]  /*17a10*/  WARPSYNC.COLLECTIVE R91, `(.L_x_1536) ;  /* 0x000000005b087348 */ /* 0x000fea0003c00000 */
[----:B------:R0:W1:Y:S02]  /*17a20*/  SHFL.IDX P0, R123, R88, R89, R90 ;  /* 0x00000059587b7389 */ /* 0x000064000000005a */
[----:B01----:R-:W-:Y:S05]  /*17a30*/  ENDCOLLECTIVE ;  /* 0x000000000000791b */ /* 0x003fea0003800000 */
.L_x_1536:
[----:B------:R-:W-:Y:S02]  /*17a40*/  MOV R88, R17 ;  /* 0x0000001100587202 */ /* 0x000fe40000000f00 */
[----:B------:R-:W-:-:S07]  /*17a50*/  MOV R16, R123 ;  /* 0x0000007b00107202 */ /* 0x000fce0000000f00 */
[----:B------:R-:W-:Y:S05]  /*17a60*/  WARPSYNC.COLLECTIVE R91, `(.L_x_1537) ;  /* 0x000000005b087348 */ /* 0x000fea0003c00000 */
[----:B------:R0:W1:Y:S02]  /*17a70*/  SHFL.IDX P0, R123, R88, R89, R90 ;  /* 0x00000059587b7389 */ /* 0x000064000000005a */
[----:B01----:R-:W-:Y:S05]  /*17a80*/  ENDCOLLECTIVE ;  /* 0x000000000000791b */ /* 0x003fea0003800000 */
.L_x_1537:
[----:B------:R-:W-:Y:S02]  /*17a90*/  MOV R88, R18 ;  /* 0x0000001200587202 */ /* 0x000fe40000000f00 */
[----:B------:R-:W-:-:S07]  /*17aa0*/  MOV R86, R123 ;  /* 0x0000007b00567202 */ /* 0x000fce0000000f00 */
[----:B------:R-:W-:Y:S05]  /*17ab0*/  WARPSYNC.COLLECTIVE R91, `(.L_x_1538) ;  /* 0x000000005b087348 */ /* 0x000fea0003c00000 */
[----:B------:R0:W1:Y:S02]  /*17ac0*/  SHFL.IDX P0, R123, R88, R89, R90 ;  /* 0x00000059587b7389 */ /* 0x000064000000005a */
[----:B01----:R-:W-:Y:S05]  /*17ad0*/  ENDCOLLECTIVE ;  /* 0x000000000000791b */ /* 0x003fea0003800000 */
.L_x_1538:
[----:B------:R-:W-:Y:S02]  /*17ae0*/  MOV R88, R19 ;  /* 0x0000001300587202 */ /* 0x000fe40000000f00 */
[----:B------:R-:W-:-:S07]  /*17af0*/  MOV R18, R123 ;  /* 0x0000007b00127202 */ /* 0x000fce0000000f00 */
[----:B------:R-:W-:Y:S05]  /*17b00*/  WARPSYNC.COLLECTIVE R91, `(.L_x_1539) ;  /* 0x000000005b087348 */ /* 0x000fea0003c00000 */
[----:B------:R0:W1:Y:S02]  /*17b10*/  SHFL.IDX P0, R123, R88, R89, R90 ;  /* 0x00000059587b7389 */ /* 0x000064000000005a */
[----:B01----:R-:W-:Y:S05]  /*17b20*/  ENDCOLLECTIVE ;  /* 0x000000000000791b */ /* 0x003fea0003800000 */
.L_x_1539:
[----:B------:R-:W-:Y:S02]  /*17b30*/  MOV R88, R20 ;  /* 0x0000001400587202 */ /* 0x000fe40000000f00 */
[----:B------:R-:W-:-:S07]  /*17b40*/  MOV R122, R123 ;  /* 0x0000007b007a7202 */ /* 0x000fce0000000f00 */
[----:B------:R-:W-:Y:S05]  /*17b50*/  WARPSYNC.COLLECTIVE R91, `(.L_x_1540) ;  /* 0x000000005b087348 */ /* 0x000fea0003c00000 */
[----:B------:R0:W1:Y:S02]  /*17b60*/  SHFL.IDX P0, R123, R88, R89, R90 ;  /* 0x00000059587b7389 */ /* 0x000064000000005a */
[----:B01----:R-:W-:Y:S05]  /*17b70*/  ENDCOLLECTIVE ;  /* 0x000000000000791b */ /* 0x003fea0003800000 */
.L_x_1540:
        /* <DEDUP_REMOVED lines=12> */
.L_x_1541:
        /* <DEDUP_REMOVED lines=22> */
.L_x_1542:
[-C--:B------:R-:W-:Y:S01]  /*17da0*/  FFMA R71, R8, R10.reuse, R71 ;  /* 0x0000000a08477223 */ /* 0x080fe20000000047 */
[----:B------:R-:W-:Y:S01]  /*17db0*/  FFMA R72, R27, R10, R72 ;  /* 0x0000000a1b487223 */ /* 0x000fe20000000048 */
[----:B------:R-:W-:Y:S02]  /*17dc0*/  MOV R88, R23 ;  /* 0x0000001700587202 */ /* 0x000fe40000000f00 */
[----:B------:R-:W-:-:S07]  /*17dd0*/  MOV R22, R123 ;  /* 0x0000007b00167202 */ /* 0x000fce0000000f00 */
[----:B------:R-:W-:Y:S05]  /*17de0*/  WARPSYNC.COLLECTIVE R91, `(.L_x_1543) ;  /* 0x000000005b087348 */ /* 0x000fea0003c00000 */
[----:B------:R0:W1:Y:S02]  /*17df0*/  SHFL.IDX P0, R123, R88, R89, R90 ;  /* 0x00000059587b7389 */ /* 0x000064000000005a */
[----:B01----:R-:W-:Y:S05]  /*17e00*/  ENDCOLLECTIVE ;  /* 0x000000000000791b */ /* 0x003fea0003800000 */
.L_x_1543:
[-C--:B------:R-:W-:Y:S01]  /*17e10*/  FFMA R73, R8, R22.reuse, R73 ;  /* 0x0000001608497223 */ /* 0x080fe20000000049 */
[----:B------:R-:W-:Y:S01]  /*17e20*/  FFMA R74, R27, R22, R74 ;  /* 0x000000161b4a7223 */ /* 0x000fe2000000004a */
[----:B------:R-:W-:Y:S02]  /*17e30*/  MOV R88, R24 ;  /* 0x0000001800587202 */ /* 0x000fe40000000f00 */
[----:B------:R-:W-:-:S07]  /*17e40*/  MOV R124, R123 ;  /* 0x0000007b007c7202 */ /* 0x000fce0000000f00 */
[----:B------:R-:W-:Y:S05]  /*17e50*/  WARPSYNC.COLLECTIVE R91, `(.L_x_1544) ;  /* 0x000000005b087348 */ /* 0x000fea0003c00000 */
[----:B------:R0:W1:Y:S02]  /*17e60*/  SHFL.IDX P0, R123, R88, R89, R90 ;  /* 0x00000059587b7389 */ /* 0x000064000000005a */
[----:B01----:R-:W-:Y:S05]  /*17e70*/  ENDCOLLECTIVE ;  /* 0x000000000000791b */ /* 0x003fea0003800000 */
.L_x_1544:
[-C--:B------:R-:W-:Y:S01]  /*17e80*/  FFMA R75, R8, R124.reuse, R75 ;  /* 0x0000007c084b7223 */ /* 0x080fe2000000004b */
[----:B------:R-:W-:Y:S01]  /*17e90*/  FFMA R92, R27, R124, R92 ;  /* 0x0000007c1b5c7223 */ /* 0x000fe2000000005c */
[----:B------:R-:W-:Y:S02]  /*17ea0*/  MOV R88, R25 ;  /* 0x0000001900587202 */ /* 0x000fe40000000f00 */
[----:B------:R-:W-:-:S07]  /*17eb0*/  MOV R24, R123 ;  /* 0x0000007b00187202 */ /* 0x000fce0000000f00 */
[----:B------:R-:W-:Y:S05]  /*17ec0*/  WARPSYNC.COLLECTIVE R91, `(.L_x_1545) ;  /* 0x000000005b087348 */ /* 0x000fea0003c00000 */
[----:B------:R0:W1:Y:S02]  /*17ed0*/  SHFL.IDX P0, R123, R88, R89, R90 ;  /* 0x00000059587b7389 */ /* 0x000064000000005a */
[----:B01----:R-:W-:Y:S05]  /*17ee0*/  ENDCOLLECTIVE ;  /* 0x000000000000791b */ /* 0x003fea0003800000 */
.L_x_1545:
[-C--:B------:R-:W-:Y:S01]  /*17ef0*/  FFMA R93, R8, R24.reuse, R93 ;  /* 0x00000018085d7223 */ /* 0x080fe2000000005d */
[----:B------:R-:W-:Y:S01]  /*17f00*/  FFMA R94, R27, R24, R94 ;  /* 0x000000181b5e7223 */ /* 0x000fe2000000005e */
[----:B------:R-:W-:Y:S02]  /*17f10*/  MOV R88, R26 ;  /* 0x0000001a00587202 */ /* 0x000fe40000000f00 */
[----:B------:R-:W-:-:S07]  /*17f20*/  MOV R126, R123 ;  /* 0x0000007b007e7202 */ /* 0x000fce0000000f00 */
[----:B------:R-:W-:Y:S05]  /*17f30*/  WARPSYNC.COLLECTIVE R91, `(.L_x_1546) ;  /* 0x000000005b087348 */ /* 0x000fea0003c00000 */
[----:B------:R0:W1:Y:S02]  /*17f40*/  SHFL.IDX P0, R123, R88, R89, R90 ;  /* 0x00000059587b7389 */ /* 0x000064000000005a */
[----:B01----:R-:W-:Y:S05]  /*17f50*/  ENDCOLLECTIVE ;  /* 0x000000000000791b */ /* 0x003fea0003800000 */
.L_x_1546:
[-C--:B------:R-:W-:Y:S01]  /*17f60*/  FFMA R95, R8, R126.reuse, R95 ;  /* 0x0000007e085f7223 */ /* 0x080fe2000000005f */
[----:B------:R-:W-:Y:S01]  /*17f70*/  FFMA R96, R27, R126, R96 ;  /* 0x0000007e1b607223 */ /* 0x000fe20000000060 */
[----:B------:R-:W-:Y:S02]  /*17f80*/  MOV R88, R28 ;  /* 0x0000001c00587202 */ /* 0x000fe40000000f00 */
[----:B------:R-:W-:-:S07]  /*17f90*/  MOV R26, R123 ;  /* 0x0000007b001a7202 */ /* 0x000fce0000000f00 */
[----:B------:R-:W-:Y:S05]  /*17fa0*/  WARPSYNC.COLLECTIVE R91, `(.L_x_1547) ;  /* 0x000000005b087348 */ /* 0x000fea0003c00000 */
[----:B------:R0:W1:Y:S02]  /*17fb0*/  SHFL.IDX P0, R123, R88, R89, R90 ;  /* 0x00000059587b7389 */ /* 0x000064000000005a */
[----:B01----:R-:W-:Y:S05]  /*17fc0*/  ENDCOLLECTIVE ;  /* 0x000000000000791b */ /* 0x003fea0003800000 */
.L_x_1547:
[-C--:B------:R-:W-:Y:S01]  /*17fd0*/  FFMA R97, R8, R26.reuse, R97 ;  /* 0x0000001a08617223 */ /* 0x080fe20000000061 */
[----:B------:R-:W-:Y:S01]  /*17fe0*/  FFMA R98, R27, R26, R98 ;  /* 0x0000001a1b627223 */ /* 0x000fe20000000062 */
[----:B------:R-:W-:Y:S02]  /*17ff0*/  MOV R88, R29 ;  /* 0x0000001d00587202 */ /* 0x000fe40000000f00 */
[----:B------:R-:W-:-:S07]  /*18000*/  MOV R28, R123 ;  /* 0x0000007b001c7202 */ /* 0x000fce0000000f00 */
[----:B------:R-:W-:Y:S05]  /*18010*/  WARPSYNC.COLLECTIVE R91, `(.L_x_1548) ;  /* 0x000000005b087348 */ /* 0x000fea0003c00000 */
[----:B------:R0:W1:Y:S02]  /*18020*/  SHFL.IDX P0, R123, R88, R89, R90 ;  /* 0x00000059587b7389 */ /* 0x000064000000005a */
[----:B01----:R-:W-:Y:S05]  /*18030*/  ENDCOLLECTIVE ;  /* 0x000000000000791b */ /* 0x003fea0003800000 */
.L_x_1548:
[-C--:B------:R-:W-:Y:S01]  /*18040*/  FFMA R99, R8, R28.reuse, R99 ;  /* 0x0000001c08637223 */ /* 0x080fe20000000063 */
[----:B------:R-:W-:Y:S01]  /*18050*/  FFMA R100, R27, R28, R100 ;  /* 0x0000001c1b647223 */ /* 0x000fe20000000064 */
[----:B------:R-:W-:Y:S02]  /*18060*/  MOV R88, R30 ;  /* 0x0000001e00587202 */ /* 0x000fe40000000f00 */
[----:B------:R-:W-:-:S07]  /*18070*/  MOV R128, R123 ;  /* 0x0000007b00807202 */ /* 0x000fce0000000f00 */
[----:B------:R-:W-:Y:S05]  /*18080*/  WARPSYNC.COLLECTIVE R91, `(.L_x_1549) ;  /* 0x000000005b087348 */ /* 0x000fea0003c00000 */
[----:B------:R0:W1:Y:S02]  /*18090*/  SHFL.IDX P0, R123, R88, R89, R90 ;  /* 0x00000059587b7389 */ /* 0x000064000000005a */
[----:B01----:R-:W-:Y:S05]  /*180a0*/  ENDCOLLECTIVE ;  /* 0x000000000000791b */ /* 0x003fea0003800000 */
.L_x_1549:
[-C--:B------:R-:W-:Y:S01]  /*180b0*/  FFMA R101, R8, R128.reuse, R101 ;  /* 0x0000008008657223 */ /* 0x080fe20000000065 */
[----:B------:R-:W-:Y:S01]  /*180c0*/  FFMA R102, R27, R128, R102 ;  /* 0x000000801b667223 */ /* 0x000fe20000000066 */
[----:B------:R-:W-:Y:S02]  /*180d0*/  MOV R88, R31 ;  /* 0x0000001f00587202 */ /* 0x000fe40000000f00 */
[----:B------:R-:W-:-:S07]  /*180e0*/  MOV R30, R123 ;  /* 0x0000007b001e7202 */ /* 0x000fce0000000f00 */
[----:B------:R-:W-:Y:S05]  /*180f0*/  WARPSYNC.COLLECTIVE R91, `(.L_x_1550) ;  /* 0x000000005b087348 */ /* 0x000fea0003c00000 */
[----:B------:R0:W1:Y:S02]  /*18100*/  SHFL.IDX P0, R123, R88, R89, R90 ;  /* 0x00000059587b7389 */ /* 0x000064000000005a */
[----:B01----:R-:W-:Y:S05]  /*18110*/  ENDCOLLECTIVE ;  /* 0x000000000000791b */ /* 0x003fea0003800000 */
.L_x_1550:
[-C--:B------:R-:W-:Y:S01]  /*18120*/  FFMA R103, R8, R30.reuse, R103 ;  /* 0x0000001e08677223 */ /* 0x080fe20000000067 */
[----:B------:R-:W-:Y:S01]  /*18130*/  FFMA R104, R27, R30, R104 ;  /* 0x0000001e1b687223 */ /* 0x000fe20000000068 */
[----:B------:R-:W-:Y:S02]  /*18140*/  MOV R88, R32 ;  /* 0x0000002000587202 */ /* 0x000fe40000000f00 */
[----:B------:R-:W-:-:S07]  /*18150*/  MOV R130, R123 ;  /* 0x0000007b00827202 */ /* 0x000fce0000000f00 */
[----:B------:R-:W-:Y:S05]  /*18160*/  WARPSYNC.COLLECTIVE R91, `(.L_x_1551) ;  /* 0x000000005b087348 */ /* 0x000fea0003c00000 */
[----:B------:R0:W1:Y:S02]  /*18170*/  SHFL.IDX P0, R123, R88, R89, R90 ;  /* 0x00000059587b7389 */ /* 0x000064000000005a */
[----:B01----:R-:W-:Y:S05]  /*18180*/  ENDCOLLECTIVE ;  /* 0x000000000000791b */ /* 0x003fea0003800000 */
.L_x_1551:
[-C--:B------:R-:W-:Y:S01]  /*18190*/  FFMA R105, R8, R130.reuse, R105 ;  /* 0x0000008208697223 */ /* 0x080fe20000000069 */
[----:B------:R-:W-:Y:S01]  /*181a0*/  FFMA R106, R27, R130, R106 ;  /* 0x000000821b6a7223 */ /* 0x000fe2000000006a */
[----:B------:R-:W-:Y:S02]  /*181b0*/  MOV R88, R34 ;  /* 0x0000002200587202 */ /* 0x000fe40000000f00 */
[----:B------:R-:W-:-:S07]  /*181c0*/  MOV R32, R123 ;  /* 0x0000007b00207202 */ /* 0x000fce0000000f00 */
[----:B------:R-:W-:Y:S05]  /*181d0*/  WARPSYNC.COLLECTIVE R91, `(.L_x_1552) ;  /* 0x000000005b087348 */ /* 0x000fea0003c00000 */
[----:B------:R0:W1:Y:S02]  /*181e0*/  SHFL.IDX P0, R123, R88, R89, R90 ;  /* 0x00000059587b7389 */ /* 0x000064000000005a */
[----:B01----:R-:W-:Y:S05]  /*181f0*/  ENDCOLLECTIVE ;  /* 0x000000000000791b */ /* 0x003fea0003800000 */
.L_x_1552:
[-C--:B------:R-:W-:Y:S01]  /*18200*/  FFMA R107, R8, R32.reuse, R107 ;  /* 0x00000020086b7223 */ /* 0x080fe2000000006b */
[----:B------:R-:W-:Y:S01]  /*18210*/  FFMA R108, R27, R32, R108 ;  /* 0x000000201b6c7223 */ /* 0x000fe2000000006c */
[----:B------:R-:W-:Y:S02]  /*18220*/  MOV R88, R35 ;  /* 0x0000002300587202 */ /* 0x000fe40000000f00 */
[----:B------:R-:W-:-:S07]  /*18230*/  MOV R34, R123 ;  /* 0x0000007b00227202 */ /* 0x000fce0000000f00 */
[----:B------:R-:W-:Y:S05]  /*18240*/  WARPSYNC.COLLECTIVE R91, `(.L_x_1553) ;  /* 0x000000005b087348 */ /* 0x000fea0003c00000 */
[----:B------:R0:W1:Y:S02]  /*18250*/  SHFL.IDX P0, R123, R88, R89, R90 ;  /* 0x00000059587b7389 */ /* 0x000064000000005a */
[----:B01----:R-:W-:Y:S05]  /*18260*/  ENDCOLLECTIVE ;  /* 0x000000000000791b */ /* 0x003fea0003800000 */
.L_x_1553:
[-C--:B------:R-:W-:Y:S01]  /*18270*/  FFMA R109, R8, R34.reuse, R109 ;  /* 0x00000022086d7223 */ /* 0x080fe2000000006d */
[----:B------:R-:W-:Y:S01]  /*18280*/  FFMA R110, R27, R34, R110 ;  /* 0x000000221b6e7223 */ /* 0x000fe2000000006e */
[----:B------:R-:W-:Y:S02]  /*18290*/  MOV R88, R36 ;  /* 0x0000002400587202 */ /* 0x000fe40000000f00 */
[----:B------:R-:W-:-:S07]  /*182a0*/  MOV R132, R123 ;  /* 0x0000007b00847202 */ /* 0x000fce0000000f00 */
[----:B------:R-:W-:Y:S05]  /*182b0*/  WARPSYNC.COLLECTIVE R91, `(.L_x_1554) ;  /* 0x000000005b087348 */ /* 0x000fea0003c00000 */
[----:B------:R0:W1:Y:S02]  /*182c0*/  SHFL.IDX P0, R123, R88, R89, R90 ;  /* 0x00000059587b7389 */ /* 0x000064000000005a */
[----:B01----:R-:W-:Y:S05]  /*182d0*/  ENDCOLLECTIVE ;  /* 0x000000000000791b */ /* 0x003fea0003800000 */
.L_x_1554:
[-C--:B------:R-:W-:Y:S01]  /*182e0*/  FFMA R111, R8, R132.reuse, R111 ;  /* 0x00000084086f7223 */ /* 0x080fe2000000006f */
[----:B------:R-:W-:Y:S01]  /*182f0*/  FFMA R112, R27, R132, R112 ;  /* 0x000000841b707223 */ /* 0x000fe20000000070 */
[----:B------:R-:W-:Y:S02]  /*18300*/  MOV R88, R37 ;  /* 0x0000002500587202 */ /* 0x000fe40000000f00 */
[----:B------:R-:W-:-:S07]  /*18310*/  MOV R36, R123 ;  /* 0x0000007b00247202 */ /* 0x000fce0000000f00 */
[----:B------:R-:W-:Y:S05]  /*18320*/  WARPSYNC.COLLECTIVE R91, `(.L_x_1555) ;  /* 0x000000005b087348 */ /* 0x000fea0003c00000 */
[----:B------:R0:W1:Y:S02]  /*18330*/  SHFL.IDX P0, R123, R88, R89, R90 ;  /* 0x00000059587b7389 */ /* 0x000064000000005a */
[----:B01----:R-:W-:Y:S05]  /*18340*/  ENDCOLLECTIVE ;  /* 0x000000000000791b */ /* 0x003fea0003800000 */
.L_x_1555:
[-C--:B------:R-:W-:Y:S01]  /*18350*/  FFMA R113, R8, R36.reuse, R113 ;  /* 0x0000002408717223 */ /* 0x080fe20000000071 */
[----:B------:R-:W-:Y:S01]  /*18360*/  FFMA R114, R27, R36, R114 ;  /* 0x000000241b727223 */ /* 0x000fe20000000072 */
[----:B------:R-:W-:Y:S02]  /*18370*/  MOV R88, R38 ;  /* 0x0000002600587202 */ /* 0x000fe40000000f00 */
[----:B------:R-:W-:-:S07]  /*18380*/  MOV R134, R123 ;  /* 0x0000007b00867202 */ /* 0x000fce0000000f00 */
[----:B------:R-:W-:Y:S05]  /*18390*/  WARPSYNC.COLLECTIVE R91, `(.L_x_1556) ;  /* 0x000000005b087348 */ /* 0x000fea0003c00000 */
[----:B------:R0:W1:Y:S02]  /*183a0*/  SHFL.IDX P0, R123, R88, R89, R90 ;  /* 0x00000059587b7389 */ /* 0x000064000000005a */
[----:B01----:R-:W-:Y:S05]  /*183b0*/  ENDCOLLECTIVE ;  /* 0x000000000000791b */ /* 0x003fea0003800000 */
.L_x_1556:
[-C--:B------:R-:W-:Y:S01]  /*183c0*/  FFMA R115, R8, R134.reuse, R115 ;  /* 0x0000008608737223 */ /* 0x080fe20000000073 */
[----:B------:R-:W-:Y:S01]  /*183d0*/  FFMA R116, R27, R134, R116 ;  /* 0x000000861b747223 */ /* 0x000fe20000000074 */
[----:B------:R-:W-:Y:S02]  /*183e0*/  MOV R88, R39 ;  /* 0x0000002700587202 */ /* 0x000fe40000000f00 */
[----:B------:R-:W-:-:S07]  /*183f0*/  MOV R38, R123 ;  /* 0x0000007b00267202 */ /* 0x000fce0000000f00 */
[----:B------:R-:W-:Y:S05]  /*18400*/  WARPSYNC.COLLECTIVE R91, `(.L_x_1557) ;  /* 0x000000005b087348 */ /* 0x000fea0003c00000 */
[----:B------:R0:W1:Y:S02]  /*18410*/  SHFL.IDX P0, R123, R88, R89, R90 ;  /* 0x00000059587b7389 */ /* 0x000064000000005a */
[----:B01----:R-:W-:Y:S05]  /*18420*/  ENDCOLLECTIVE ;  /* 0x000000000000791b */ /* 0x003fea0003800000 */
.L_x_1557:
[-C--:B------:R-:W-:Y:S01]  /*18430*/  FFMA R117, R8, R38.reuse, R117 ;  /* 0x0000002608757223 */ /* 0x080fe20000000075 */
[----:B------:R-:W-:Y:S01]  /*18440*/  FFMA R118, R27, R38, R118 ;  /* 0x000000261b767223 */ /* 0x000fe20000000076 */
[----:B------:R-:W-:Y:S02]  /*18450*/  MOV R88, R40 ;  /* 0x0000002800587202 */ /* 0x000fe40000000f00 */
[----:B------:R-:W-:-:S07]  /*18460*/  MOV R4, R123 ;  /* 0x0000007b00047202 */ /* 0x000fce0000000f00 */
[----:B------:R-:W-:Y:S05]  /*18470*/  WARPSYNC.COLLECTIVE R91, `(.L_x_1558) ;  /* 0x000000005b087348 */ /* 0x000fea0003c00000 */
[----:B------:R0:W1:Y:S02]  /*18480*/  SHFL.IDX P0, R123, R88, R89, R90 ;  /* 0x00000059587b7389 */ /* 0x000064000000005a */
[----:B01----:R-:W-:Y:S05]  /*18490*/  ENDCOLLECTIVE ;  /* 0x000000000000791b */ /* 0x003fea0003800000 */
.L_x_1558:
[-C--:B------:R-:W-:Y:S01]  /*184a0*/  FFMA R119, R8, R4.reuse, R119 ;  /* 0x0000000408777223 */ /* 0x080fe20000000077 */
[----:B------:R-:W-:Y:S01]  /*184b0*/  FFMA R120, R27, R4, R120 ;  /* 0x000000041b787223 */ /* 0x000fe20000000078 */
[----:B------:R-:W-:Y:S02]  /*184c0*/  MOV R88, R41 ;  /* 0x0000002900587202 */ /* 0x000fe40000000f00 */
[----:B------:R-:W-:-:S07]  /*184d0*/  MOV R40, R123 ;  /* 0x0000007b00287202 */ /* 0x000fce0000000f00 */
[----:B------:R-:W-:Y:S05]  /*184e0*/  WARPSYNC.COLLECTIVE R91, `(.L_x_1559) ;  /* 0x000000005b087348 */ /* 0x000fea0003c00000 */
[----:B------:R0:W1:Y:S02]  /*184f0*/  SHFL.IDX P0, R123, R88, R89, R90 ;  /* 0x00000059587b7389 */ /* 0x000064000000005a */
[----:B01----:R-:W-:Y:S05]  /*18500*/  ENDCOLLECTIVE ;  /* 0x000000000000791b */ /* 0x003fea0003800000 */
.L_x_1559:
[-C--:B------:R-:W-:Y:S01]  /*18510*/  FFMA R121, R8, R40.reuse, R121 ;  /* 0x0000002808797223 */ /* 0x080fe20000000079 */
[----:B------:R-:W-:Y:S01]  /*18520*/  FFMA R87, R27, R40, R87 ;  /* 0x000000281b577223 */ /* 0x000fe20000000057 */
[----:B------:R-:W-:Y:S02]  /*18530*/  MOV R88, R42 ;  /* 0x0000002a00587202 */ /* 0x000fe40000000f00 */
[----:B------:R-:W-:-:S07]  /*18540*/  MOV R41, R123 ;  /* 0x0000007b00297202 */ /* 0x000fce0000000f00 */
[----:B------:R-:W-:Y:S05]  /*18550*/  WARPSYNC.COLLECTIVE R91, `(.L_x_1560) ;  /* 0x000000005b087348 */ /* 0x000fea0003c00000 */
[----:B------:R0:W1:Y:S02]  /*18560*/  SHFL.IDX P0, R123, R88, R89, R90 ;  /* 0x00000059587b7389 */ /* 0x000064000000005a */
[----:B01----:R-:W-:Y:S05]  /*18570*/  ENDCOLLECTIVE ;  /* 0x000000000000791b */ /* 0x003fea0003800000 */
.L_x_1560:
[-C--:B------:R-:W-:Y:S01]  /*18580*/  FFMA R80, R8, R41.reuse, R80 ;  /* 0x0000002908507223 */ /* 0x080fe20000000050 */
[----:B------:R-:W-:Y:S01]  /*18590*/  FFMA R78, R27, R41, R78 ;  /* 0x000000291b4e7223 */ /* 0x000fe2000000004e */
[----:B------:R-:W-:Y:S06]  /*185a0*/  BRA `(.L_x_1561) ;  /* 0xffffff0400487947 */ /* 0x000fec000383ffff */
.L_x_1562:
        /* <DEDUP_REMOVED lines=13> */
.L_x_4170:


//--------------------- .text._Z12_spmm_conv_8PKfPfiiPKiS3_S3_S0_ --------------------------
	.section	.text._Z12_spmm_conv_8PKfPfiiPKiS3_S3_S0_,"ax",@progbits
	.align	128
        .global         _Z12_spmm_conv_8PKfPfiiPKiS3_S3_S0_
        .type           _Z12_spmm_conv_8PKfPfiiPKiS3_S3_S0_,@function
        .size           _Z12_spmm_conv_8PKfPfiiPKiS3_S3_S0_,(.L_x_4171 - _Z12_spmm_conv_8PKfPfiiPKiS3_S3_S0_)
        .other          _Z12_spmm_conv_8PKfPfiiPKiS3_S3_S0_,@"STO_CUDA_ENTRY STV_DEFAULT"
_Z12_spmm_conv_8PKfPfiiPKiS3_S3_S0_:
.text._Z12_spmm_conv_8PKfPfiiPKiS3_S3_S0_:
        /* <DEDUP_REMOVED lines=69> */
.L_x_1568:
        /* <DEDUP_REMOVED lines=121> */
.L_x_1566:
[----:B------:R-:W-:Y:S05]  /*0be0*/  BSYNC.RECONVERGENT B1 ;  /* 0x0000000000017941 */ /* 0x000fea0003800200 */
.L_x_1565:
        /* <DEDUP_REMOVED lines=845> */
.L_x_1845:
        /* <DEDUP_REMOVED lines=8> */
.L_x_1564:
[----:B------:R-:W-:Y:S05]  /*4140*/  BSYNC B0 ;  /* 0x0000000000007941 */ /* 0x000fea0003800000 */
.L_x_1563:
        /* <DEDUP_REMOVED lines=129> */
.L_x_1570:
[----:B------:R-:W-:Y:S05]  /*4960*/  BSYNC.RECONVERGENT B0 ;  /* 0x0000000000007941 */ /* 0x000fea0003800200 */
.L_x_1569:
        /* <DEDUP_REMOVED lines=669> */
.L_x_1979:
[-C--:B------:R-:W-:Y:S01]  /*7340*/  FFMA R76, R47, R123.reuse, R44 ;  /* 0x0000007b2f4c7223 */ /* 0x080fe2000000002c */
[----:B------:R-:W-:-:S07]  /*7350*/  FFMA R0, R43, R123, R0 ;  /* 0x0000007b2b007223 */ /* 0x000fce0000000000 */
.L_x_1572:
[----:B------:R-:W-:Y:S05]  /*7360*/  BSYNC B0 ;  /* 0x0000000000007941 */ /* 0x000fea0003800000 */
.L_x_1571:
        /* <DEDUP_REMOVED lines=264> */
.L_x_2047:
[-C--:B------:R-:W-:Y:S01]  /*83f0*/  FFMA R76, R5, R123.reuse, R76 ;  /* 0x0000007b054c7223 */ /* 0x080fe2000000004c */
[----:B------:R-:W-:Y:S01]  /*8400*/  FFMA R0, R4, R123, R43 ;  /* 0x0000007b04007223 */ /* 0x000fe2000000002b */
[----:B------:R-:W-:Y:S02]  /*8410*/  MOV R80, R136 ;  /* 0x0000008800507202 */ /* 0x000fe40000000f00 */
[----:B------:R-:W-:-:S07]  /*8420*/  MOV R78, R125 ;  /* 0x0000007d004e7202 */ /* 0x000fce0000000f00 */
.L_x_1575:
[----:B------:R-:W-:Y:S05]  /*8430*/  BSYNC B0 ;  /* 0x0000000000007941 */ /* 0x000fea0003800000 */
.L_x_1574:
        /* <DEDUP_REMOVED lines=105> */
.L_x_2082:
[-C--:B------:R-:W-:Y:S01]  /*8ad0*/  FFMA R76, R8, R123.reuse, R76 ;  /* 0x0000007b084c7223 */ /* 0x080fe2000000004c */
[----:B------:R-:W-:-:S07]  /*8ae0*/  FFMA R0, R27, R123, R0 ;  /* 0x0000007b1b007223 */ /* 0x000fce0000000000 */
.L_x_1578:
[----:B------:R-:W-:Y:S05]  /*8af0*/  BSYNC B0 ;  /* 0x0000000000007941 */ /* 0x000fea0003800000 */
.L_x_1577:
        /* <DEDUP_REMOVED lines=175> */
.L_x_1567:
        /* <DEDUP_REMOVED lines=8> */
.L_x_1581:
[----:B------:R-:W-:Y:S05]  /*9670*/  BSYNC B1 ;  /* 0x0000000000017941 */ /* 0x000fea0003800000 */
.L_x_1580:
        /* <DEDUP_REMOVED lines=14> */
.L_x_1582:
        /* <DEDUP_REMOVED lines=9> */
.L_x_1583:
[----:B------:R-:W-:Y:S02]  /*97f0*/  MOV R89, R86 ;  /* 0x0000005600597202 */ /* 0x000fe40000000f00 */
[----:B------:R-:W-:-:S07]  /*9800*/  MOV R85, R123 ;  /* 0x0000007b00557202 */ /* 0x000fce0000000f00 */
[----:B------:R-:W-:Y:S05]  /*9810*/  WARPSYNC.COLLECTIVE R91, `(.L_x_1584) ;  /* 0x000000005b087348 */ /* 0x000fea0003c00000 */
[----:B------:R0:W1:Y:S02]  /*9820*/  SHFL.IDX P0, R123, R88, R89, R90 ;  /* 0x00000059587b7389 */ /* 0x000064000000005a */
[----:B01----:R-:W-:Y:S05]  /*9830*/  ENDCOLLECTIVE ;  /* 0x000000000000791b */ /* 0x003fea0003800000 */
.L_x_1584:
[----:B------:R-:W-:Y:S02]  /*9840*/  MOV R89, R84 ;  /* 0x0000005400597202 */ /* 0x000fe40000000f00 */
[----:B------:R-:W-:-:S07]  /*9850*/  MOV R83, R123 ;  /* 0x0000007b00537202 */ /* 0x000fce0000000f00 */
[----:B------:R-:W-:Y:S05]  /*9860*/  WARPSYNC.COLLECTIVE R91, `(.L_x_1585) ;  /* 0x000000005b087348 */ /* 0x000fea0003c00000 */
[----:B------:R0:W1:Y:S02]  /*9870*/  SHFL.IDX P0, R123, R88, R89, R90 ;  /* 0x00000059587b7389 */ /* 0x000064000000005a */
[----:B01----:R-:W-:Y:S05]  /*9880*/  ENDCOLLECTIVE ;  /* 0x000000000000791b */ /* 0x003fea0003800000 */
.L_x_1585:
[----:B------:R-:W-:Y:S02]  /*9890*/  MOV R89, R82 ;  /* 0x0000005200597202 */ /* 0x000fe40000000f00 */
[----:B------:R-:W-:-:S07]  /*98a0*/  MOV R79, R123 ;  /* 0x0000007b004f7202 */ /* 0x000fce0000000f00 */
[----:B------:R-:W-:Y:S05]  /*98b0*/  WARPSYNC.COLLECTIVE R91, `(.L_x_1586) ;  /* 0x000000005b087348 */ /* 0x000fea0003c00000 */
[----:B------:R0:W1:Y:S02]  /*98c0*/  SHFL.IDX P0, R123, R88, R89, R90 ;  /* 0x00000059587b7389 */ /* 0x000064000000005a */
[----:B01----:R-:W-:Y:S05]  /*98d0*/  ENDCOLLECTIVE ;  /* 0x000000000000791b */ /* 0x003fea0003800000 */
.L_x_1586:
[----:B------:R-:W-:Y:S02]  /*98e0*/  MOV R89, R46 ;  /* 0x0000002e00597202 */ /* 0x000fe40000000f00 */
[----:B------:R-:W-:-:S07]  /*98f0*/  MOV R49, R123 ;  /* 0x0000007b00317202 */ /* 0x000fce0000000f00 */
[----:B------:R-:W-:Y:S05]  /*9900*/  WARPSYNC.COLLECTIVE R91, `(.L_x_1587) ;  /* 0x000000005b087348 */ /* 0x000fea0003c00000 */
[----:B------:R0:W1:Y:S02]  /*9910*/  SHFL.IDX P0, R123, R88, R89, R90 ;  /* 0x00000059587b7389 */ /* 0x000064000000005a */
[----:B01----:R-:W-:Y:S05]  /*9920*/  ENDCOLLECTIVE ;  /* 0x000000000000791b */ /* 0x003fea0003800000 */
.L_x_1587:
[----:B------:R-:W-:Y:S02]  /*9930*/  MOV R89, R44 ;  /* 0x0000002c00597202 */ /* 0x000fe40000000f00 */
[----:B------:R-:W-:-:S07]  /*9940*/  MOV R47, R123 ;  /* 0x0000007b002f7202 */ /* 0x000fce0000000f00 */
[----:B------:R-:W-:Y:S05]  /*9950*/  WARPSYNC.COLLECTIVE R91, `(.L_x_1588) ;  /* 0x000000005b087348 */ /* 0x000fea0003c00000 */
[----:B------:R0:W1:Y:S02]  /*9960*/  SHFL.IDX P0, R123, R88, R89, R90 ;  /* 0x00000059587b7389 */ /* 0x000064000000005a */
[----:B01----:R-:W-:Y:S05]  /*9970*/  ENDCOLLECTIVE ;  /* 0x000000000000791b */ /* 0x003fea0003800000 */
.L_x_1588:
[----:B------:R-:W-:Y:S02]  /*9980*/  MOV R88, R43 ;  /* 0x0000002b00587202 */ /* 0x000fe40000000f00 */
[----:B------:R-:W-:Y:S02]  /*9990*/  MOV R89, R128 ;  /* 0x0000008000597202 */ /* 0x000fe40000000f00 */
[----:B------:R-:W-:-:S07]  /*99a0*/  MOV R45, R123 ;  /* 0x0000007b002d7202 */ /* 0x000fce0000000f00 */
[----:B------:R-:W-:Y:S05]  /*99b0*/  WARPSYNC.COLLECTIVE R91, `(.L_x_1589) ;  /* 0x000000005b087348 */ /* 0x000fea0003c00000 */
[----:B------:R0:W1:Y:S02]  /*99c0*/  SHFL.IDX P0, R123, R88, R89, R90 ;  /* 0x00000059587b7389 */ /* 0x000064000000005a */
[----:B01----:R-:W-:Y:S05]  /*99d0*/  ENDCOLLECTIVE ;  /* 0x000000000000791b */ /* 0x003fea0003800000 */
.L_x_1589:
[----:B------:R-:W-:Y:S02]  /*99e0*/  MOV R88, R33 ;  /* 0x0000002100587202 */ /* 0x000fe40000000f00 */
[----:B------:R-:W-:-:S07]  /*99f0*/  MOV R136, R123 ;  /* 0x0000007b00887202 */ /* 0x000fce0000000f00 */
[----:B------:R-:W-:Y:S05]  /*9a00*/  WARPSYNC.COLLECTIVE R91, `(.L_x_1590) ;  /* 0x000000005b087348 */ /* 0x000fea0003c00000 */
[----:B------:R0:W1:Y:S02]  /*9a10*/  SHFL.IDX P0, R123, R88, R89, R90 ;  /* 0x00000059587b7389 */ /* 0x000064000000005a */
[----:B01----:R-:W-:Y:S05]  /*9a20*/  ENDCOLLECTIVE ;  /* 0x000000000000791b */ /* 0x003fea0003800000 */
.L_x_1590:
        /* <DEDUP_REMOVED lines=8> */
.L_x_1591:
[----:B------:R-:W-:Y:S02]  /*9ab0*/  MOV R88, R12 ;  /* 0x0000000c00587202 */ /* 0x000fe40000000f00 */
[----:B------:R-:W-:-:S07]  /*9ac0*/  MOV R138, R123 ;  /* 0x0000007b008a7202 */ /* 0x000fce0000000f00 */
[----:B------:R-:W-:Y:S05]  /*9ad0*/  WARPSYNC.COLLECTIVE R91, `(.L_x_1592) ;  /* 0x000000005b087348 */ /* 0x000fea0003c00000 */
[----:B------:R0:W1:Y:S02]  /*9ae0*/  SHFL.IDX P0, R123, R88, R89, R90 ;  /* 0x00000059587b7389 */ /* 0x000064000000005a */
[----:B01----:R-:W-:Y:S05]  /*9af0*/  ENDCOLLECTIVE ;  /* 0x000000000000791b */ /* 0x003fea0003800000 */
.L_x_1592:
[-C--:B------:R-:W-:Y:S01]  /*9b00*/  FFMA R50, R126, R138.reuse, R51 ;  /* 0x0000008a7e327223 */ /* 0x080fe20000000033 */
[----:B------:R-:W-:Y:S01]  /*9b10*/  FFMA R51, R125, R138, R52 ;  /* 0x0000008a7d337223 */ /* 0x000fe20000000034 */
[----:B------:R-:W-:Y:S02]  /*9b20*/  MOV R88, R13 ;  /* 0x0000000d00587202 */ /* 0x000fe40000000f00 */
[----:B------:R-:W-:-:S07]  /*9b30*/  MOV R140, R123 ;  /* 0x0000007b008c7202 */ /* 0x000fce0000000f00 */
[----:B------:R-:W-:Y:S05]  /*9b40*/  WARPSYNC.COLLECTIVE R91, `(.L_x_1593) ;  /* 0x000000005b087348 */ /* 0x000fea0003c00000 */
[----:B------:R0:W1:Y:S02]  /*9b50*/  SHFL.IDX P0, R123, R88, R89, R90 ;  /* 0x00000059587b7389 */ /* 0x000064000000005a */
[----:B01----:R-:W-:Y:S05]  /*9b60*/  ENDCOLLECTIVE ;  /* 0x000000000000791b */ /* 0x003fea0003800000 */
.L_x_1593:
[-C--:B------:R-:W-:Y:S01]  /*9b70*/  FFMA R52, R126, R140.reuse, R53 ;  /* 0x0000008c7e347223 */ /* 0x080fe20000000035 */
[----:B------:R-:W-:Y:S01]  /*9b80*/  FFMA R53, R125, R140, R54 ;  /* 0x0000008c7d357223 */ /* 0x000fe20000000036 */
[----:B------:R-:W-:Y:S02]  /*9b90*/  MOV R88, R14 ;  /* 0x0000000e00587202 */ /* 0x000fe40000000f00 */
[----:B------:R-:W-:-:S07]  /*9ba0*/  MOV R142, R123 ;  /* 0x0000007b008e7202 */ /* 0x000fce0000000f00 */
[----:B------:R-:W-:Y:S05]  /*9bb0*/  WARPSYNC.COLLECTIVE R91, `(.L_x_1594) ;  /* 0x000000005b087348 */ /* 0x000fea0003c00000 */
[----:B------:R0:W1:Y:S02]  /*9bc0*/  SHFL.IDX P0, R123, R88, R89, R90 ;  /* 0x00000059587b7389 */ /* 0x000064000000005a */
[----:B01----:R-:W-:Y:S05]  /*9bd0*/  ENDCOLLECTIVE ;  /* 0x000000000000791b */ /* 0x003fea0003800000 */
.L_x_1594:
[-C--:B------:R-:W-:Y:S01]  /*9be0*/  FFMA R54, R126, R142.reuse, R55 ;  /* 0x0000008e7e367223 */ /* 0x080fe20000000037 */
[----:B------:R-:W-:Y:S01]  /*9bf0*/  FFMA R55, R125, R142, R56 ;  /* 0x0000008e7d377223 */ /* 0x000fe20000000038 */
[----:B------:R-:W-:Y:S02]  /*9c00*/  MOV R88, R15 ;  /* 0x0000000f00587202 */ /* 0x000fe40000000f00 */
[----:B------:R-:W-:-:S07]  /*9c10*/  MOV R144, R123 ;  /* 0x0000007b00907202 */ /* 0x000fce0000000f00 */
[----:B------:R-:W-:Y:S05]  /*9c20*/  WARPSYNC.COLLECTIVE R91, `(.L_x_1595) ;  /* 0x000000005b087348 */ /* 0x000fea0003c00000 */
[----:B------:R0:W1:Y:S02]  /*9c30*/  SHFL.IDX P0, R123, R88, R89, R90 ;  /* 0x00000059587b7389 */ /* 0x000064000000005a */
[----:B01----:R-:W-:Y:S05]  /*9c40*/  ENDCOLLECTIVE ;  /* 0x000000000000791b */ /* 0x003fea0003800000 */
.L_x_1595:
[-C--:B------:R-:W-:Y:S01]  /*9c50*/  FFMA R56, R126, R144.reuse, R57 ;  /* 0x000000907e387223 */ /* 0x080fe20000000039 */
[----:B------:R-:W-:Y:S01]  /*9c60*/  FFMA R57, R125, R144, R58 ;  /* 0x000000907d397223 */ /* 0x000fe2000000003a */
[----:B------:R-:W-:Y:S02]  /*9c70*/  MOV R88, R16 ;  /* 0x0000001000587202 */ /* 0x000fe40000000f00 */
[----:B------:R-:W-:-:S07]  /*9c80*/  MOV R146, R123 ;  /* 0x0000007b00927202 */ /* 0x000fce0000000f00 */
[----:B------:R-:W-:Y:S05]  /*9c90*/  WARPSYNC.COLLECTIVE R91, `(.L_x_1596) ;  /* 0x000000005b087348 */ /* 0x000fea0003c00000 */
[----:B------:R0:W1:Y:S02]  /*9ca0*/  SHFL.IDX P0, R123, R88, R89, R90 ;  /* 0x00000059587b7389 */ /* 0x000064000000005a */
[----:B01----:R-:W-:Y:S05]  /*9cb0*/  ENDCOLLECTIVE ;  /* 0x000000000000791b */ /* 0x003fea0003800000 */
.L_x_1596:
[-C--:B------:R-:W-:Y:S01]  /*9cc0*/  FFMA R58, R126, R146.reuse, R59 ;  /* 0x000000927e3a7223 */ /* 0x080fe2000000003b */
[----:B------:R-:W-:Y:S01]  /*9cd0*/  FFMA R59, R125, R146, R60 ;  /* 0x000000927d3b7223 */ /* 0x000fe2000000003c */
[----:B------:R-:W-:Y:S02]  /*9ce0*/  MOV R88, R17 ;  /* 0x0000001100587202 */ /* 0x000fe40000000f00 */
[----:B------:R-:W-:-:S07]  /*9cf0*/  MOV R148, R123 ;  /* 0x0000007b00947202 */ /* 0x000fce0000000f00 */
[----:B------:R-:W-:Y:S05]  /*9d00*/  WARPSYNC.COLLECTIVE R91, `(.L_x_1597) ;  /* 0x000000005b087348 */ /* 0x000fea0003c00000 */
[----:B------:R0:W1:Y:S02]  /*9d10*/  SHFL.IDX P0, R123, R88, R89, R90 ;  /* 0x00000059587b7389 */ /* 0x000064000000005a */
[----:B01----:R-:W-:Y:S05]  /*9d20*/  ENDCOLLECTIVE ;  /* 0x000000000000791b */ /* 0x003fea0003800000 */
.L_x_1597:
        /* <DEDUP_REMOVED lines=8> */
.L_x_1598:
[----:B------:R-:W-:Y:S02]  /*9db0*/  MOV R88, R19 ;  /* 0x0000001300587202 */ /* 0x000fe40000000f00 */
[----:B------:R-:W-:-:S07]  /*9dc0*/  MOV R10, R123 ;  /* 0x0000007b000a7202 */ /* 0x000fce0000000f00 */
[----:B------:R-:W-:Y:S05]  /*9dd0*/  WARPSYNC.COLLECTIVE R91, `(.L_x_1599) ;  /* 0x000000005b087348 */ /* 0x000fea0003c00000 */
[----:B------:R0:W1:Y:S02]  /*9de0*/  SHFL.IDX P0, R123, R88, R89, R90 ;  /* 0x00000059587b7389 */ /* 0x000064000000005a */
[----:B01----:R-:W-:Y:S05]  /*9df0*/  ENDCOLLECTIVE ;  /* 0x000000000000791b */ /* 0x003fea0003800000 */
.L_x_1599:
[-C--:B------:R-:W-:Y:S01]  /*9e00*/  FFMA R64, R126, R10.reuse, R65 ;  /* 0x0000000a7e407223 */ /* 0x080fe20000000041 */
[----:B------:R-:W-:Y:S01]  /*9e10*/  FFMA R65, R125, R10, R66 ;  /* 0x0000000a7d417223 */ /* 0x000fe20000000042 */
[----:B------:R-:W-:Y:S02]  /*9e20*/  MOV R88, R20 ;  /* 0x0000001400587202 */ /* 0x000fe40000000f00 */
[----:B------:R-:W-:-:S07]  /*9e30*/  MOV R136, R123 ;  /* 0x0000007b00887202 */ /* 0x000fce0000000f00 */
[----:B------:R-:W-:Y:S05]  /*9e40*/  WARPSYNC.COLLECTIVE R91, `(.L_x_1600) ;  /* 0x000000005b087348 */ /* 0x000fea0003c00000 */
[----:B------:R0:W1:Y:S02]  /*9e50*/  SHFL.IDX P0, R123, R88, R89, R90 ;  /* 0x00000059587b7389 */ /* 0x000064000000005a */
[----:B01----:R-:W-:Y:S05]  /*9e60*/  ENDCOLLECTIVE ;  /* 0x000000000000791b */ /* 0x003fea0003800000 */
.L_x_1600:
[-C--:B------:R-:W-:Y:S01]  /*9e70*/  FFMA R66, R126, R136.reuse, R67 ;  /* 0x000000887e427223 */ /* 0x080fe20000000043 */
[----:B------:R-:W-:Y:S01]  /*9e80*/  FFMA R67, R125, R136, R68 ;  /* 0x000000887d437223 */ /* 0x000fe20000000044 */
[----:B------:R-:W-:Y:S02]  /*9e90*/  MOV R88, R21 ;  /* 0x0000001500587202 */ /* 0x000fe40000000f00 */
[----:B------:R-:W-:-:S07]  /*9ea0*/  MOV R138, R123 ;  /* 0x0000007b008a7202 */ /* 0x000fce0000000f00 */
[----:B------:R-:W-:Y:S05]  /*9eb0*/  WARPSYNC.COLLECTIVE R91, `(.L_x_1601) ;  /* 0x000000005b087348 */ /* 0x000fea0003c00000 */
[----:B------:R0:W1:Y:S02]  /*9ec0*/  SHFL.IDX P0, R123, R88, R89, R90 ;  /* 0x00000059587b7389 */ /* 0x000064000000005a */
[----:B01----:R-:W-:Y:S05]  /*9ed0*/  ENDCOLLECTIVE ;  /* 0x000000000000791b */ /* 0x003fea0003800000 */
.L_x_1601:
[-C--:B------:R-:W-:Y:S01]  /*9ee0*/  FFMA R68, R126, R138.reuse, R69 ;  /* 0x0000008a7e447223 */ /* 0x080fe20000000045 */
[----:B------:R-:W-:Y:S01]  /*9ef0*/  FFMA R69, R125, R138, R70 ;  /* 0x0000008a7d457223 */ /* 0x000fe20000000046 */
[----:B------:R-:W-:Y:S02]  /*9f00*/  MOV R88, R22 ;  /* 0x0000001600587202 */ /* 0x000fe40000000f00 */
[----:B------:R-:W-:-:S07]  /*9f10*/  MOV R140, R123 ;  /* 0x0000007b008c7202 */ /* 0x000fce0000000f00 */
[----:B------:R-:W-:Y:S05]  /*9f20*/  WARPSYNC.COLLECTIVE R91, `(.L_x_1602) ;  /* 0x000000005b087348 */ /* 0x000fea0003c00000 */
[----:B------:R0:W1:Y:S02]  /*9f30*/  SHFL.IDX P0, R123, R88, R89, R90 ;  /* 0x00000059587b7389 */ /* 0x000064000000005a */
[----:B01----:R-:W-:Y:S05]  /*9f40*/  ENDCOLLECTIVE ;  /* 0x000000000000791b */ /* 0x003fea0003800000 */
.L_x_1602:
[-C--:B------:R-:W-:Y:S01]  /*9f50*/  FFMA R70, R126, R140.reuse, R71 ;  /* 0x0000008c7e467223 */ /* 0x080fe20000000047 */
[----:B------:R-:W-:Y:S01]  /*9f60*/  FFMA R71, R125, R140, R72 ;  /* 0x0000008c7d477223 */ /* 0x000fe20000000048 */
[----:B------:R-:W-:Y:S02]  /*9f70*/  MOV R88, R23 ;  /* 0x0000001700587202 */ /* 0x000fe40000000f00 */
[----:B------:R-:W-:-:S07]  /*9f80*/  MOV R142, R123 ;  /* 0x0000007b008e7202 */ /* 0x000fce0000000f00 */
[----:B------:R-:W-:Y:S05]  /*9f90*/  WARPSYNC.COLLECTIVE R91, `(.L_x_1603) ;  /* 0x000000005b087348 */ /* 0x000fea0003c00000 */
[----:B------:R0:W1:Y:S02]  /*9fa0*/  SHFL.IDX P0, R123, R88, R89, R90 ;  /* 0x00000059587b7389 */ /* 0x000064000000005a */
[----:B01----:R-:W-:Y:S05]  /*9fb0*/  ENDCOLLECTIVE ;  /* 0x000000000000791b */ /* 0x003fea0003800000 */
.L_x_1603:
[-C--:B------:R-:W-:Y:S01]  /*9fc0*/  FFMA R72, R126, R142.reuse, R73 ;  /* 0x0000008e7e487223 */ /* 0x080fe20000000049 */
[----:B------:R-:W-:Y:S01]  /*9fd0*/  FFMA R73, R125, R142, R74 ;  /* 0x0000008e7d497223 */ /* 0x000fe2000000004a */
[----:B------:R-:W-:Y:S02]  /*9fe0*/  MOV R88, R24 ;  /* 0x0000001800587202 */ /* 0x000fe40000000f00 */
[----:B------:R-:W-:-:S07]  /*9ff0*/  MOV R144, R123 ;  /* 0x0000007b00907202 */ /* 0x000fce0000000f00 */
[----:B------:R-:W-:Y:S05]  /*a000*/  WARPSYNC.COLLECTIVE R91, `(.L_x_1604) ;  /* 0x000000005b087348 */ /* 0x000fea0003c00000 */
[----:B------:R0:W1:Y:S02]  /*a010*/  SHFL.IDX P0, R123, R88, R89, R90 ;  /* 0x00000059587b7389 */ /* 0x000064000000005a */
[----:B01----:R-:W-:Y:S05]  /*a020*/  ENDCOLLECTIVE ;  /* 0x000000000000791b */ /* 0x003fea0003800000 */
.L_x_1604:
[-C--:B------:R-:W-:Y:S01]  /*a030*/  FFMA R74, R126, R144.reuse, R75 ;  /* 0x000000907e4a7223 */ /* 0x080fe2000000004b */
[----:B------:R-:W-:Y:S01]  /*a040*/  FFMA R75, R125, R144, R92 ;  /* 0x000000907d4b7223 */ /* 0x000fe2000000005c */
[----:B------:R-:W-:Y:S02]  /*a050*/  MOV R88, R25 ;  /* 0x0000001900587202 */ /* 0x000fe40000000f00 */
[----:B------:R-:W-:-:S07]  /*a060*/  MOV R146, R123 ;  /* 0x0000007b00927202 */ /* 0x000fce0000000f00 */
[----:B------:R-:W-:Y:S05]  /*a070*/  WARPSYNC.COLLECTIVE R91, `(.L_x_1605) ;  /* 0x000000005b087348 */ /* 0x000fea0003c00000 */
[----:B------:R0:W1:Y:S02]  /*a080*/  SHFL.IDX P0, R123, R88, R89, R90 ;  /* 0x00000059587b7389 */ /* 0x000064000000005a */
[----:B01----:R-:W-:Y:S05]  /*a090*/  ENDCOLLECTIVE ;  /* 0x000000000000791b */ /* 0x003fea0003800000 */
.L_x_1605:
        /* <DEDUP_REMOVED lines=8> */
.L_x_1606:
[----:B------:R-:W-:Y:S02]  /*a120*/  MOV R88, R28 ;  /* 0x0000001c00587202 */ /* 0x000fe40000000f00 */
[----:B------:R-:W-:-:S07]  /*a130*/  MOV R10, R123 ;  /* 0x0000007b000a7202 */ /* 0x000fce0000000f00 */
[----:B------:R-:W-:Y:S05]  /*a140*/  WARPSYNC.COLLECTIVE R91, `(.L_x_1607) ;  /* 0x000000005b087348 */ /* 0x000fea0003c00000 */
[----:B------:R0:W1:Y:S02]  /*a150*/  SHFL.IDX P0, R123, R88, R89, R90 ;  /* 0x00000059587b7389 */ /* 0x000064000000005a */
[----:B01----:R-:W-:Y:S05]  /*a160*/  ENDCOLLECTIVE ;  /* 0x000000000000791b */ /* 0x003fea0003800000 */
.L_x_1607:
[-C--:B------:R-:W-:Y:S01]  /*a170*/  FFMA R96, R126, R10.reuse, R97 ;  /* 0x0000000a7e607223 */ /* 0x080fe20000000061 */
[----:B------:R-:W-:Y:S01]  /*a180*/  FFMA R97, R125, R10, R98 ;  /* 0x0000000a7d617223 */ /* 0x000fe20000000062 */
[----:B------:R-:W-:Y:S02]  /*a190*/  MOV R88, R29 ;  /* 0x0000001d00587202 */ /* 0x000fe40000000f00 */
[----:B------:R-:W-:-:S07]  /*a1a0*/  MOV R136, R123 ;  /* 0x0000007b00887202 */ /* 0x000fce0000000f00 */
[----:B------:R-:W-:Y:S05]  /*a1b0*/  WARPSYNC.COLLECTIVE R91, `(.L_x_1608) ;  /* 0x000000005b087348 */ /* 0x000fea0003c00000 */
[----:B------:R0:W1:Y:S02]  /*a1c0*/  SHFL.IDX P0, R123, R88, R89, R90 ;  /* 0x00000059587b7389 */ /* 0x000064000000005a */
[----:B01----:R-:W-:Y:S05]  /*a1d0*/  ENDCOLLECTIVE ;  /* 0x000000000000791b */ /* 0x003fea0003800000 */
.L_x_1608:
[-C--:B------:R-:W-:Y:S01]  /*a1e0*/  FFMA R98, R126, R136.reuse, R99 ;  /* 0x000000887e627223 */ /* 0x080fe20000000063 */
[----:B------:R-:W-:Y:S01]  /*a1f0*/  FFMA R99, R125, R136, R100 ;  /* 0x000000887d637223 */ /* 0x000fe20000000064 */
[----:B------:R-:W-:Y:S02]  /*a200*/  MOV R88, R30 ;  /* 0x0000001e00587202 */ /* 0x000fe40000000f00 */
[----:B------:R-:W-:-:S07]  /*a210*/  MOV R138, R123 ;  /* 0x0000007b008a7202 */ /* 0x000fce0000000f00 */
[----:B------:R-:W-:Y:S05]  /*a220*/  WARPSYNC.COLLECTIVE R91, `(.L_x_1609) ;  /* 0x000000005b087348 */ /* 0x000fea0003c00000 */
[----:B------:R0:W1:Y:S02]  /*a230*/  SHFL.IDX P0, R123, R88, R89, R90 ;  /* 0x00000059587b7389 */ /* 0x000064000000005a */
[----:B01----:R-:W-:Y:S05]  /*a240*/  ENDCOLLECTIVE ;  /* 0x000000000000791b */ /* 0x003fea0003800000 */
.L_x_1609:
[-C--:B------:R-:W-:Y:S01]  /*a250*/  FFMA R100, R126, R138.reuse, R101 ;  /* 0x0000008a7e647223 */ /* 0x080fe20000000065 */
[----:B------:R-:W-:Y:S01]  /*a260*/  FFMA R101, R125, R138, R102 ;  /* 0x0000008a7d657223 */ /* 0x000fe20000000066 */
[----:B------:R-:W-:Y:S02]  /*a270*/  MOV R88, R31 ;  /* 0x0000001f00587202 */ /* 0x000fe40000000f00 */
[----:B------:R-:W-:-:S07]  /*a280*/  MOV R140, R123 ;  /* 0x0000007b008c7202 */ /* 0x000fce0000000f00 */
[----:B------:R-:W-:Y:S05]  /*a290*/  WARPSYNC.COLLECTIVE R91, `(.L_x_1610) ;  /* 0x000000005b087348 */ /* 0x000fea0003c00000 */
[----:B------:R0:W1:Y:S02]  /*a2a0*/  SHFL.IDX P0, R123, R88, R89, R90 ;  /* 0x00000059587b7389 */ /* 0x000064000000005a */
[----:B01----:R-:W-:Y:S05]  /*a2b0*/  ENDCOLLECTIVE ;  /* 0x000000000000791b */ /* 0x003fea0003800000 */
.L_x_1610:
[-C--:B------:R-:W-:Y:S01]  /*a2c0*/  FFMA R102, R126, R140.reuse, R103 ;  /* 0x0000008c7e667223 */ /* 0x080fe20000000067 */
[----:B------:R-:W-:Y:S01]  /*a2d0*/  FFMA R103, R125, R140, R104 ;  /* 0x0000008c7d677223 */ /* 0x000fe20000000068 */
[----:B------:R-:W-:Y:S02]  /*a2e0*/  MOV R88, R32 ;  /* 0x0000002000587202 */ /* 0x000fe40000000f00 */
[----:B------:R-:W-:-:S07]  /*a2f0*/  MOV R142, R123 ;  /* 0x0000007b008e7202 */ /* 0x000fce0000000f00 */
[----:B------:R-:W-:Y:S05]  /*a300*/  WARPSYNC.COLLECTIVE R91, `(.L_x_1611) ;  /* 0x000000005b087348 */ /* 0x000fea0003c00000 */
[----:B------:R0:W1:Y:S02]  /*a310*/  SHFL.IDX P0, R123, R88, R89, R90 ;  /* 0x00000059587b7389 */ /* 0x000064000000005a */
[----:B01----:R-:W-:Y:S05]  /*a320*/  ENDCOLLECTIVE ;  /* 0x000000000000791b */ /* 0x003fea0003800000 */
.L_x_1611:
[-C--:B------:R-:W-:Y:S01]  /*a330*/  FFMA R104, R126, R142.reuse, R105 ;  /* 0x0000008e7e687223 */ /* 0x080fe20000000069 */
[----:B------:R-:W-:Y:S01]  /*a340*/  FFMA R105, R125, R142, R106 ;  /* 0x0000008e7d697223 */ /* 0x000fe2000000006a */
[----:B------:R-:W-:Y:S02]  /*a350*/  MOV R88, R34 ;  /* 0x0000002200587202 */ /* 0x000fe40000000f00 */
[----:B------:R-:W-:-:S07]  /*a360*/  MOV R144, R123 ;  /* 0x0000007b00907202 */ /* 0x000fce0000000f00 */
[----:B------:R-:W-:Y:S05]  /*a370*/  WARPSYNC.COLLECTIVE R91, `(.L_x_1612) ;  /* 0x000000005b087348 */ /* 0x000fea0003c00000 */
[----:B------:R0:W1:Y:S02]  /*a380*/  SHFL.IDX P0, R123, R88, R89, R90 ;  /* 0x00000059587b7389 */ /* 0x000064000000005a */
[----:B01----:R-:W-:Y:S05]  /*a390*/  ENDCOLLECTIVE ;  /* 0x000000000000791b */ /* 0x003fea0003800000 */
.L_x_1612:
[-C--:B------:R-:W-:Y:S01]  /*a3a0*/  FFMA R106, R126, R144.reuse, R107 ;  /* 0x000000907e6a7223 */ /* 0x080fe2000000006b */
[----:B------:R-:W-:Y:S01]  /*a3b0*/  FFMA R107, R125, R144, R108 ;  /* 0x000000907d6b7223 */ /* 0x000fe2000000006c */
[----:B------:R-:W-:Y:S02]  /*a3c0*/  MOV R88, R35 ;  /* 0x0000002300587202 */ /* 0x000fe40000000f00 */
[----:B------:R-:W-:-:S07]  /*a3d0*/  MOV R146, R123 ;  /* 0x0000007b00927202 */ /* 0x000fce0000000f00 */
[----:B------:R-:W-:Y:S05]  /*a3e0*/  WARPSYNC.COLLECTIVE R91, `(.L_x_1613) ;  /* 0x000000005b087348 */ /* 0x000fea0003c00000 */
[----:B------:R0:W1:Y:S02]  /*a3f0*/  SHFL.IDX P0, R123, R88, R89, R90 ;  /* 0x00000059587b7389 */ /* 0x000064000000005a */
[----:B01----:R-:W-:Y:S05]  /*a400*/  ENDCOLLECTIVE ;  /* 0x000000000000791b */ /* 0x003fea0003800000 */
.L_x_1613:
        /* <DEDUP_REMOVED lines=8> */
.L_x_1614:
[----:B------:R-:W-:Y:S02]  /*a490*/  MOV R88, R37 ;  /* 0x0000002500587202 */ /* 0x000fe40000000f00 */
[----:B------:R-:W-:-:S07]  /*a4a0*/  MOV R10, R123 ;  /* 0x0000007b000a7202 */ /* 0x000fce0000000f00 */
[----:B------:R-:W-:Y:S05]  /*a4b0*/  WARPSYNC.COLLECTIVE R91, `(.L_x_1615) ;  /* 0x000000005b087348 */ /* 0x000fea0003c00000 */
[----:B------:R0:W1:Y:S02]  /*a4c0*/  SHFL.IDX P0, R123, R88, R89, R90 ;  /* 0x00000059587b7389 */ /* 0x000064000000005a */
[----:B01----:R-:W-:Y:S05]  /*a4d0*/  ENDCOLLECTIVE ;  /* 0x000000000000791b */ /* 0x003fea0003800000 */
.L_x_1615:
        /* <DEDUP_REMOVED lines=10> */
.L_x_1616:
[-C--:B------:R-:W-:Y:S01]  /*a580*/  FFMA R114, R126, R136.reuse, R115 ;  /* 0x000000887e727223 */ /* 0x080fe20000000073 */
[----:B------:R-:W-:Y:S01]  /*a590*/  FFMA R115, R125, R136, R116 ;  /* 0x000000887d737223 */ /* 0x000fe20000000074 */
[----:B------:R-:W-:Y:S02]  /*a5a0*/  MOV R88, R39 ;  /* 0x0000002700587202 */ /* 0x000fe40000000f00 */
[----:B------:R-:W-:-:S07]  /*a5b0*/  MOV R138, R123 ;  /* 0x0000007b008a7202 */ /* 0x000fce0000000f00 */
[----:B------:R-:W-:Y:S05]  /*a5c0*/  WARPSYNC.COLLECTIVE R91, `(.L_x_1617) ;  /* 0x000000005b087348 */ /* 0x000fea0003c00000 */
[----:B------:R0:W1:Y:S02]  /*a5d0*/  SHFL.IDX P0, R123, R88, R89, R90 ;  /* 0x00000059587b7389 */ /* 0x000064000000005a */
[----:B01----:R-:W-:Y:S05]  /*a5e0*/  ENDCOLLECTIVE ;  /* 0x000000000000791b */ /* 0x003fea0003800000 */
.L_x_1617:
[-C--:B------:R-:W-:Y:S01]  /*a5f0*/  FFMA R116, R126, R138.reuse, R117 ;  /* 0x0000008a7e747223 */ /* 0x080fe20000000075 */
[----:B------:R-:W-:Y:S01]  /*a600*/  FFMA R117, R125, R138, R118 ;  /* 0x0000008a7d757223 */ /* 0x000fe20000000076 */
[----:B------:R-:W-:Y:S02]  /*a610*/  MOV R88, R40 ;  /* 0x0000002800587202 */ /* 0x000fe40000000f00 */
[----:B------:R-:W-:-:S07]  /*a620*/  MOV R140, R123 ;  /* 0x0000007b008c7202 */ /* 0x000fce0000000f00 */
[----:B------:R-:W-:Y:S05]  /*a630*/  WARPSYNC.COLLECTIVE R91, `(.L_x_1618) ;  /* 0x000000005b087348 */ /* 0x000fea0003c00000 */
[----:B------:R0:W1:Y:S02]  /*a640*/  SHFL.IDX P0, R123, R88, R89, R90 ;  /* 0x00000059587b7389 */ /* 0x000064000000005a */
[----:B01----:R-:W-:Y:S05]  /*a650*/  ENDCOLLECTIVE ;  /* 0x000000000000791b */ /* 0x003fea0003800000 */
.L_x_1618:
[-C--:B------:R-:W-:Y:S01]  /*a660*/  FFMA R118, R126, R140.reuse, R119 ;  /* 0x0000008c7e767223 */ /* 0x080fe20000000077 */
[----:B------:R-:W-:Y:S01]  /*a670*/  FFMA R119, R125, R140, R120 ;  /* 0x0000008c7d777223 */ /* 0x000fe20000000078 */
[----:B------:R-:W-:Y:S02]  /*a680*/  MOV R88, R41 ;  /* 0x0000002900587202 */ /* 0x000fe40000000f00 */
[----:B------:R-:W-:-:S07]  /*a690*/  MOV R142, R123 ;  /* 0x0000007b008e7202 */ /* 0x000fce0000000f00 */
[----:B------:R-:W-:Y:S05]  /*a6a0*/  WARPSYNC.COLLECTIVE R91, `(.L_x_1619) ;  /* 0x000000005b087348 */ /* 0x000fea0003c00000 */
[----:B------:R0:W1:Y:S02]  /*a6b0*/  SHFL.IDX P0, R123, R88, R89, R90 ;  /* 0x00000059587b7389 */ /* 0x000064000000005a */
[----:B01----:R-:W-:Y:S05]  /*a6c0*/  ENDCOLLECTIVE ;  /* 0x000000000000791b */ /* 0x003fea0003800000 */
.L_x_1619:
[-C--:B------:R-:W-:Y:S01]  /*a6d0*/  FFMA R120, R126, R142.reuse, R121 ;  /* 0x0000008e7e787223 */ /* 0x080fe20000000079 */
[----:B------:R-:W-:Y:S01]  /*a6e0*/  FFMA R87, R125, R142, R87 ;  /* 0x0000008e7d577223 */ /* 0x000fe20000000057 */
[----:B------:R-:W-:Y:S02]  /*a6f0*/  MOV R88, R42 ;  /* 0x0000002a00587202 */ /* 0x000fe40000000f00 */
[----:B------:R-:W-:-:S07]  /*a700*/  MOV R131, R123 ;  /* 0x0000007b00837202 */ /* 0x000fce0000000f00 */
[----:B------:R-:W-:Y:S05]  /*a710*/  WARPSYNC.COLLECTIVE R91, `(.L_x_1620) ;  /* 0x000000005b087348 */ /* 0x000fea0003c00000 */
[----:B------:R0:W1:Y:S02]  /*a720*/  SHFL.IDX P0, R123, R88, R89, R90 ;  /* 0x00000059587b7389 */ /* 0x000064000000005a */
[----:B01----:R-:W-:Y:S05]  /*a730*/  ENDCOLLECTIVE ;  /* 0x000000000000791b */ /* 0x003fea0003800000 */
.L_x_1620:
        /* <DEDUP_REMOVED lines=8> */
.L_x_1621:
        /* <DEDUP_REMOVED lines=8> */
.L_x_1622:
[----:B------:R-:W-:Y:S02]  /*a840*/  MOV R88, R27 ;  /* 0x0000001b00587202 */ /* 0x000fe40000000f00 */
[----:B------:R-:W-:-:S07]  /*a850*/  MOV R0, R123 ;  /* 0x0000007b00007202 */ /* 0x000fce0000000f00 */
[----:B------:R-:W-:Y:S05]  /*a860*/  WARPSYNC.COLLECTIVE R91, `(.L_x_1623) ;  /* 0x000000005b087348 */ /* 0x000fea0003c00000 */
[----:B------:R0:W1:Y:S02]  /*a870*/  SHFL.IDX P0, R123, R88, R89, R90 ;  /* 0x00000059587b7389 */ /* 0x000064000000005a */
[----:B01----:R-:W-:Y:S05]  /*a880*/  ENDCOLLECTIVE ;  /* 0x000000000000791b */ /* 0x003fea0003800000 */
.L_x_1623:
[----:B------:R-:W-:Y:S02]  /*a890*/  MOV R88, R12 ;  /* 0x0000000c00587202 */ /* 0x000fe40000000f00 */
[----:B------:R-:W-:-:S07]  /*a8a0*/  MOV R11, R123 ;  /* 0x0000007b000b7202 */ /* 0x000fce0000000f00 */
[----:B------:R-:W-:Y:S05]  /*a8b0*/  WARPSYNC.COLLECTIVE R91, `(.L_x_1624) ;  /* 0x000000005b087348 */ /* 0x000fea0003c00000 */
[----:B------:R0:W1:Y:S02]  /*a8c0*/  SHFL.IDX P0, R123, R88, R89, R90 ;  /* 0x00000059587b7389 */ /* 0x000064000000005a */
[----:B01----:R-:W-:Y:S05]  /*a8d0*/  ENDCOLLECTIVE ;  /* 0x000000000000791b */ /* 0x003fea0003800000 */
.L_x_1624:
[----:B------:R-:W-:Y:S02]  /*a8e0*/  MOV R88, R13 ;  /* 0x0000000d00587202 */ /* 0x000fe40000000f00 */
[----:B------:R-:W-:-:S07]  /*a8f0*/  MOV R131, R123 ;  /* 0x0000007b00837202 */ /* 0x000fce0000000f00 */
[----:B------:R-:W-:Y:S05]  /*a900*/  WARPSYNC.COLLECTIVE R91, `(.L_x_1625) ;  /* 0x000000005b087348 */ /* 0x000fea0003c00000 */
[----:B------:R0:W1:Y:S02]  /*a910*/  SHFL.IDX P0, R123, R88, R89, R90 ;  /* 0x00000059587b7389 */ /* 0x000064000000005a */
[----:B01----:R-:W-:Y:S05]  /*a920*/  ENDCOLLECTIVE ;  /* 0x000000000000791b */ /* 0x003fea0003800000 */
.L_x_1625:
[----:B------:R-:W-:Y:S02]  /*a930*/  MOV R88, R14 ;  /* 0x0000000e00587202 */ /* 0x000fe40000000f00 */
[----:B------:R-:W-:-:S07]  /*a940*/  MOV R133, R123 ;  /* 0x0000007b00857202 */ /* 0x000fce0000000f00 */
[----:B------:R-:W-:Y:S05]  /*a950*/  WARPSYNC.COLLECTIVE R91, `(.L_x_1626) ;  /* 0x000000005b087348 */ /* 0x000fea0003c00000 */
[----:B------:R0:W1:Y:S02]  /*a960*/  SHFL.IDX P0, R123, R88, R89, R90 ;  /* 0x00000059587b7389 */ /* 0x000064000000005a */
[----:B01----:R-:W-:Y:S05]  /*a970*/  ENDCOLLECTIVE ;  /* 0x000000000000791b */ /* 0x003fea0003800000 */
.L_x_1626:
[----:B------:R-:W-:Y:S02]  /*a980*/  MOV R88, R15 ;  /* 0x0000000f00587202 */ /* 0x000fe40000000f00 */
[----:B------:R-:W-:-:S07]  /*a990*/  MOV R135, R123 ;  /* 0x0000007b00877202 */ /* 0x000fce0000000f00 */
[----:B------:R-:W-:Y:S05]  /*a9a0*/  WARPSYNC.COLLECTIVE R91, `(.L_x_1627) ;  /* 0x000000005b087348 */ /* 0x000fea0003c00000 */
[----:B------:R0:W1:Y:S02]  /*a9b0*/  SHFL.IDX P0, R123, R88, R89, R90 ;  /* 0x00000059587b7389 */ /* 0x000064000000005a */
[----:B01----:R-:W-:Y:S05]  /*a9c0*/  ENDCOLLECTIVE ;  /* 0x000000000000791b */ /* 0x003fea0003800000 */
.L_x_1627:
[----:B------:R-:W-:Y:S02]  /*a9d0*/  MOV R88, R16 ;  /* 0x0000001000587202 */ /* 0x000fe40000000f00 */
[----:B------:R-:W-:-:S07]  /*a9e0*/  MOV R137, R123 ;  /* 0x0000007b00897202 */ /* 0x000fce0000000f00 */
[----:B------:R-:W-:Y:S05]  /*a9f0*/  WARPSYNC.COLLECTIVE R91, `(.L_x_1628) ;  /* 0x000000005b087348 */ /* 0x000fea0003c00000 */
[----:B------:R0:W1:Y:S02]  /*aa00*/  SHFL.IDX P0, R123, R88, R89, R90 ;  /* 0x00000059587b7389 */ /* 0x000064000000005a */
[----:B01----:R-:W-:Y:S05]  /*aa10*/  ENDCOLLECTIVE ;  /* 0x000000000000791b */ /* 0x003fea0003800000 */
.L_x_1628:
[----:B------:R-:W-:Y:S02]  /*aa20*/  MOV R88, R17 ;  /* 0x0000001100587202 */ /* 0x000fe40000000f00 */
[----:B------:R-:W-:-:S07]  /*aa30*/  MOV R139, R123 ;  /* 0x0000007b008b7202 */ /* 0x000fce0000000f00 */
[----:B------:R-:W-:Y:S05]  /*aa40*/  WARPSYNC.COLLECTIVE R91, `(.L_x_1629) ;  /* 0x000000005b087348 */ /* 0x000fea0003c00000 */
[----:B------:R0:W1:Y:S02]  /*aa50*/  SHFL.IDX P0, R123, R88, R89, R90 ;  /* 0x00000059587b7389 */ /* 0x000064000000005a */
[----:B01----:R-:W-:Y:S05]  /*aa60*/  ENDCOLLECTIVE ;  /* 0x000000000000791b */ /* 0x003fea0003800000 */
.L_x_1629:
[----:B------:R-:W-:Y:S02]  /*aa70*/  MOV R88, R18 ;  /* 0x0000001200587202 */ /* 0x000fe40000000f00 */
[----:B------:R-:W-:-:S07]  /*aa80*/  MOV R10, R123 ;  /* 0x0000007b000a7202 */ /* 0x000fce0000000f00 */
[----:B------:R-:W-:Y:S05]  /*aa90*/  WARPSYNC.COLLECTIVE R91, `(.L_x_1630) ;  /* 0x000000005b087348 */ /* 0x000fea0003c00000 */
[----:B------:R0:W1:Y:S02]  /*aaa0*/  SHFL.IDX P0, R123, R88, R89, R90 ;  /* 0x00000059587b7389 */ /* 0x000064000000005a */
[----:B01----:R-:W-:Y:S05]  /*aab0*/  ENDCOLLECTIVE ;  /* 0x000000000000791b */ /* 0x003fea0003800000 */
.L_x_1630:
[----:B------:R-:W-:Y:S01]  /*aac0*/  MOV R88, R19 ;  /* 0x0000001300587202 */ /* 0x000fe20000000f00 */
[-C--:B------:R-:W-:Y:S01]  /*aad0*/  FFMA R64, R129, R123.reuse, R64 ;  /* 0x0000007b81407223 */ /* 0x080fe20000000040 */
[----:B------:R-:W-:-:S07]  /*aae0*/  FFMA R65, R134, R123, R65 ;  /* 0x0000007b86417223 */ /* 0x000fce0000000041 */
[----:B------:R-:W-:Y:S05]  /*aaf0*/  WARPSYNC.COLLECTIVE R91, `(.L_x_1631) ;  /* 0x000000005b087348 */ /* 0x000fea0003c00000 */
[----:B------:R0:W1:Y:S02]  /*ab00*/  SHFL.IDX P0, R123, R88, R89, R90 ;  /* 0x00000059587b7389 */ /* 0x000064000000005a */
[----:B01----:R-:W-:Y:S05]  /*ab10*/  ENDCOLLECTIVE ;  /* 0x000000000000791b */ /* 0x003fea0003800000 */
.L_x_1631:
[-C--:B------:R-:W-:Y:S01]  /*ab20*/  FFMA R50, R129, R11.reuse, R50 ;  /* 0x0000000b81327223 */ /* 0x080fe20000000032 */
[----:B------:R-:W-:Y:S01]  /*ab30*/  FFMA R51, R134, R11, R51 ;  /* 0x0000000b86337223 */ /* 0x000fe20000000033 */
[----:B------:R-:W-:Y:S02]  /*ab40*/  MOV R88, R20 ;  /* 0x0000001400587202 */ /* 0x000fe40000000f00 */
[----:B------:R-:W-:-:S07]  /*ab50*/  MOV R11, R123 ;  /* 0x0000007b000b7202 */ /* 0x000fce0000000f00 */
[----:B------:R-:W-:Y:S05]  /*ab60*/  WARPSYNC.COLLECTIVE R91, `(.L_x_1632) ;  /* 0x000000005b087348 */ /* 0x000fea0003c00000 */
[----:B------:R0:W1:Y:S02]  /*ab70*/  SHFL.IDX P0, R123, R88, R89, R90 ;  /* 0x00000059587b7389 */ /* 0x000064000000005a */
[----:B01----:R-:W-:Y:S05]  /*ab80*/  ENDCOLLECTIVE ;  /* 0x000000000000791b */ /* 0x003fea0003800000 */
.L_x_1632:
[-C--:B------:R-:W-:Y:S01]  /*ab90*/  FFMA R52, R129, R131.reuse, R52 ;  /* 0x0000008381347223 */ /* 0x080fe20000000034 */
[----:B------:R-:W-:Y:S01]  /*aba0*/  FFMA R53, R134, R131, R53 ;  /* 0x0000008386357223 */ /* 0x000fe20000000035 */
[----:B------:R-:W-:Y:S02]  /*abb0*/  MOV R88, R21 ;  /* 0x0000001500587202 */ /* 0x000fe40000000f00 */
[----:B------:R-:W-:-:S07]  /*abc0*/  MOV R131, R123 ;  /* 0x0000007b00837202 */ /* 0x000fce0000000f00 */
[----:B------:R-:W-:Y:S05]  /*abd0*/  WARPSYNC.COLLECTIVE R91, `(.L_x_1633) ;  /* 0x000000005b087348 */ /* 0x000fea0003c00000 */
[----:B------:R0:W1:Y:S02]  /*abe0*/  SHFL.IDX P0, R123, R88, R89, R90 ;  /* 0x00000059587b7389 */ /* 0x000064000000005a */
[----:B01----:R-:W-:Y:S05]  /*abf0*/  ENDCOLLECTIVE ;  /* 0x000000000000791b */ /* 0x003fea0003800000 */
.L_x_1633:
[-C--:B------:R-:W-:Y:S01]  /*ac00*/  FFMA R54, R129, R133.reuse, R54 ;  /* 0x0000008581367223 */ /* 0x080fe20000000036 */
[----:B------:R-:W-:Y:S01]  /*ac10*/  FFMA R55, R134, R133, R55 ;  /* 0x0000008586377223 */ /* 0x000fe20000000037 */
[----:B------:R-:W-:Y:S02]  /*ac20*/  MOV R88, R22 ;  /* 0x0000001600587202 */ /* 0x000fe40000000f00 */
[----:B------:R-:W-:-:S07]  /*ac30*/  MOV R133, R123 ;  /* 0x0000007b00857202 */ /* 0x000fce0000000f00 */
[----:B------:R-:W-:Y:S05]  /*ac40*/  WARPSYNC.COLLECTIVE R91, `(.L_x_1634) ;  /* 0x000000005b087348 */ /* 0x000fea0003c00000 */
[----:B------:R0:W1:Y:S02]  /*ac50*/  SHFL.IDX P0, R123, R88, R89, R90 ;  /* 0x00000059587b7389 */ /* 0x000064000000005a */
[----:B01----:R-:W-:Y:S05]  /*ac60*/  ENDCOLLECTIVE ;  /* 0x000000000000791b */ /* 0x003fea0003800000 */
.L_x_1634:
[-C--:B------:R-:W-:Y:S01]  /*ac70*/  FFMA R56, R129, R135.reuse, R56 ;  /* 0x0000008781387223 */ /* 0x080fe20000000038 */
[----:B------:R-:W-:Y:S01]  /*ac80*/  FFMA R57, R134, R135, R57 ;  /* 0x0000008786397223 */ /* 0x000fe20000000039 */
[----:B------:R-:W-:Y:S02]  /*ac90*/  MOV R88, R23 ;  /* 0x0000001700587202 */ /* 0x000fe40000000f00 */
[----:B------:R-:W-:-:S07]  /*aca0*/  MOV R135, R123 ;  /* 0x0000007b00877202 */ /* 0x000fce0000000f00 */
[----:B------:R-:W-:Y:S05]  /*acb0*/  WARPSYNC.COLLECTIVE R91, `(.L_x_1635) ;  /* 0x000000005b087348 */ /* 0x000fea0003c00000 */
[----:B------:R0:W1:Y:S02]  /*acc0*/  SHFL.IDX P0, R123, R88, R89, R90 ;  /* 0x00000059587b7389 */ /* 0x000064000000005a */
[----:B01----:R-:W-:Y:S05]  /*acd0*/  ENDCOLLECTIVE ;  /* 0x000000000000791b */ /* 0x003fea0003800000 */
.L_x_1635:
[-C--:B------:R-:W-:Y:S01]  /*ace0*/  FFMA R58, R129, R137.reuse, R58 ;  /* 0x00000089813a7223 */ /* 0x080fe2000000003a */
[----:B------:R-:W-:Y:S01]  /*acf0*/  FFMA R59, R134, R137, R59 ;  /* 0x00000089863b7223 */ /* 0x000fe2000000003b */
[----:B------:R-:W-:Y:S02]  /*ad00*/  MOV R88, R24 ;  /* 0x0000001800587202 */ /* 0x000fe40000000f00 */
[----:B------:R-:W-:-:S07]  /*ad10*/  MOV R137, R123 ;  /* 0x0000007b00897202 */ /* 0x000fce0000000f00 */
[----:B------:R-:W-:Y:S05]  /*ad20*/  WARPSYNC.COLLECTIVE R91, `(.L_x_1636) ;  /* 0x000000005b087348 */ /* 0x000fea0003c00000 */
[----:B------:R0:W1:Y:S02]  /*ad30*/  SHFL.IDX P0, R123, R88, R89, R90 ;  /* 0x00000059587b7389 */ /* 0x000064000000005a */
[----:B01----:R-:W-:Y:S05]  /*ad40*/  ENDCOLLECTIVE ;  /* 0x000000000000791b */ /* 0x003fea0003800000 */
.L_x_1636:
[-C--:B------:R-:W-:Y:S01]  /*ad50*/  FFMA R60, R129, R139.reuse, R60 ;  /* 0x0000008b813c7223 */ /* 0x080fe2000000003c */
[----:B------:R-:W-:Y:S01]  /*ad60*/  FFMA R61, R134, R139, R61 ;  /* 0x0000008b863d7223 */ /* 0x000fe2000000003d */
[----:B------:R-:W-:Y:S02]  /*ad70*/  MOV R88, R25 ;  /* 0x0000001900587202 */ /* 0x000fe40000000f00 */
[----:B------:R-:W-:-:S07]  /*ad80*/  MOV R139, R123 ;  /* 0x0000007b008b7202 */ /* 0x000fce0000000f00 */
[----:B------:R-:W-:Y:S05]  /*ad90*/  WARPSYNC.COLLECTIVE R91, `(.L_x_1637) ;  /* 0x000000005b087348 */ /* 0x000fea0003c00000 */
[----:B------:R0:W1:Y:S02]  /*ada0*/  SHFL.IDX P0, R123, R88, R89, R90 ;  /* 0x00000059587b7389 */ /* 0x000064000000005a */
[----:B01----:R-:W-:Y:S05]  /*adb0*/  ENDCOLLECTIVE ;  /* 0x000000000000791b */ /* 0x003fea0003800000 */
.L_x_1637:
[----:B------:R-:W-:Y:S02]  /*adc0*/  MOV R88, R26 ;  /* 0x0000001a00587202 */ /* 0x000fe40000000f00 */
[----:B------:R-:W-:-:S07]  /*add0*/  MOV R141, R123 ;  /* 0x0000007b008d7202 */ /* 0x000fce0000000f00 */
[----:B------:R-:W-:Y:S05]  /*ade0*/  WARPSYNC.COLLECTIVE R91, `(.L_x_1638) ;  /* 0x000000005b087348 */ /* 0x000fea0003c00000 */
[----:B------:R0:W1:Y:S02]  /*adf0*/  SHFL.IDX P0, R123, R88, R89, R90 ;  /* 0x00000059587b7389 */ /* 0x000064000000005a */
[----:B01----:R-:W-:Y:S05]  /*ae00*/  ENDCOLLECTIVE ;  /* 0x000000000000791b */ /* 0x003fea0003800000 */
.L_x_1638:
[----:B------:R-:W-:Y:S02]  /*ae10*/  MOV R88, R28 ;  /* 0x0000001c00587202 */ /* 0x000fe40000000f00 */
[----:B------:R-:W-:-:S07]  /*ae20*/  MOV R143, R123 ;  /* 0x0000007b008f7202 */ /* 0x000fce0000000f00 */
[----:B------:R-:W-:Y:S05]  /*ae30*/  WARPSYNC.COLLECTIVE R91, `(.L_x_1639) ;  /* 0x000000005b087348 */ /* 0x000fea0003c00000 */
[----:B------:R0:W1:Y:S02]  /*ae40*/  SHFL.IDX P0, R123, R88, R89, R90 ;  /* 0x00000059587b7389 */ /* 0x000064000000005a */
[----:B01----:R-:W-:Y:S05]  /*ae50*/  ENDCOLLECTIVE ;  /* 0x000000000000791b */ /* 0x003fea0003800000 */
.L_x_1639:
[----:B------:R-:W-:Y:S02]  /*ae60*/  MOV R88, R29 ;  /* 0x0000001d00587202 */ /* 0x000fe40000000f00 */
[----:B------:R-:W-:-:S07]  /*ae70*/  MOV R145, R123 ;  /* 0x0000007b00917202 */ /* 0x000fce0000000f00 */
[----:B------:R-:W-:Y:S05]  /*ae80*/  WARPSYNC.COLLECTIVE R91, `(.L_x_1640) ;  /* 0x000000005b087348 */ /* 0x000fea0003c00000 */
[----:B------:R0:W1:Y:S02]  /*ae90*/  SHFL.IDX P0, R123, R88, R89, R90 ;  /* 0x00000059587b7389 */ /* 0x000064000000005a */
[----:B01----:R-:W-:Y:S05]  /*aea0*/  ENDCOLLECTIVE ;  /* 0x000000000000791b */ /* 0x003fea0003800000 */
.L_x_1640:
[----:B------:R-:W-:Y:S02]  /*aeb0*/  MOV R88, R30 ;  /* 0x0000001e00587202 */ /* 0x000fe40000000f00 */
[----:B------:R-:W-:-:S07]  /*aec0*/  MOV R147, R123 ;  /* 0x0000007b00937202 */ /* 0x000fce0000000f00 */
[----:B------:R-:W-:Y:S05]  /*aed0*/  WARPSYNC.COLLECTIVE R91, `(.L_x_1641) ;  /* 0x000000005b087348 */ /* 0x000fea0003c00000 */
[----:B------:R0:W1:Y:S02]  /*aee0*/  SHFL.IDX P0, R123, R88, R89, R90 ;  /* 0x00000059587b7389 */ /* 0x000064000000005a */
[----:B01----:R-:W-:Y:S05]  /*aef0*/  ENDCOLLECTIVE ;  /* 0x000000000000791b */ /* 0x003fea0003800000 */
.L_x_1641:
[----:B------:R-:W-:Y:S01]  /*af00*/  MOV R88, R31 ;  /* 0x0000001f00587202 */ /* 0x000fe20000000f00 */
[-C--:B------:R-:W-:Y:S01]  /*af10*/  FFMA R102, R129, R123.reuse, R102 ;  /* 0x0000007b81667223 */ /* 0x080fe20000000066 */
[----:B------:R-:W-:-:S07]  /*af20*/  FFMA R103, R134, R123, R103 ;  /* 0x0000007b86677223 */ /* 0x000fce0000000067 */
[----:B------:R-:W-:Y:S05]  /*af30*/  WARPSYNC.COLLECTIVE R91, `(.L_x_1642) ;  /* 0x000000005b087348 */ /* 0x000fea0003c00000 */
[----:B------:R0:W1:Y:S02]  /*af40*/  SHFL.IDX P0, R123, R88, R89, R90 ;  /* 0x00000059587b7389 */ /* 0x000064000000005a */
[----:B01----:R-:W-:Y:S05]  /*af50*/  ENDCOLLECTIVE ;  /* 0x000000000000791b */ /* 0x003fea0003800000 */
.L_x_1642:
        /* <DEDUP_REMOVED lines=16> */
.L_x_1643:
[-C--:B------:R-:W-:Y:S01]  /*b060*/  FFMA R62, R129, R10.reuse, R62 ;  /* 0x0000000a813e7223 */ /* 0x080fe2000000003e */
[----:B------:R-:W-:Y:S01]  /*b070*/  FFMA R63, R134, R10, R63 ;  /* 0x0000000a863f7223 */ /* 0x000fe2000000003f */
[----:B------:R-:W-:Y:S02]  /*b080*/  MOV R88, R34 ;  /* 0x0000002200587202 */ /* 0x000fe40000000f00 */
[----:B------:R-:W-:-:S07]  /*b090*/  MOV R10, R123 ;  /* 0x0000007b000a7202 */ /* 0x000fce0000000f00 */
[----:B------:R-:W-:Y:S05]  /*b0a0*/  WARPSYNC.COLLECTIVE R91, `(.L_x_1644) ;  /* 0x000000005b087348 */ /* 0x000fea0003c00000 */
[----:B------:R0:W1:Y:S02]  /*b0b0*/  SHFL.IDX P0, R123, R88, R89, R90 ;  /* 0x00000059587b7389 */ /* 0x000064000000005a */
[----:B01----:R-:W-:Y:S05]  /*b0c0*/  ENDCOLLECTIVE ;  /* 0x000000000000791b */ /* 0x003fea0003800000 */
.L_x_1644:
[-C--:B------:R-:W-:Y:S01]  /*b0d0*/  FFMA R68, R129, R131.reuse, R68 ;  /* 0x0000008381447223 */ /* 0x080fe20000000044 */
[----:B------:R-:W-:Y:S01]  /*b0e0*/  FFMA R69, R134, R131, R69 ;  /* 0x0000008386457223 */ /* 0x000fe20000000045 */
[----:B------:R-:W-:Y:S02]  /*b0f0*/  MOV R88, R35 ;  /* 0x0000002300587202 */ /* 0x000fe40000000f00 */
[----:B------:R-:W-:-:S07]  /*b100*/  MOV R131, R123 ;  /* 0x0000007b00837202 */ /* 0x000fce0000000f00 */
[----:B------:R-:W-:Y:S05]  /*b110*/  WARPSYNC.COLLECTIVE R91, `(.L_x_1645) ;  /* 0x000000005b087348 */ /* 0x000fea0003c00000 */
[----:B------:R0:W1:Y:S02]  /*b120*/  SHFL.IDX P0, R123, R88, R89, R90 ;  /* 0x00000059587b7389 */ /* 0x000064000000005a */
[----:B01----:R-:W-:Y:S05]  /*b130*/  ENDCOLLECTIVE ;  /* 0x000000000000791b */ /* 0x003fea0003800000 */
.L_x_1645:
[----:B------:R-:W-:Y:S02]  /*b140*/  MOV R88, R36 ;  /* 0x0000002400587202 */ /* 0x000fe40000000f00 */
[----:B------:R-:W-:-:S07]  /*b150*/  MOV R78, R123 ;  /* 0x0000007b004e7202 */ /* 0x000fce0000000f00 */
[----:B------:R-:W-:Y:S05]  /*b160*/  WARPSYNC.COLLECTIVE R91, `(.L_x_1646) ;  /* 0x000000005b087348 */ /* 0x000fea0003c00000 */
[----:B------:R0:W1:Y:S02]  /*b170*/  SHFL.IDX P0, R123, R88, R89, R90 ;  /* 0x00000059587b7389 */ /* 0x000064000000005a */
[----:B01----:R-:W-:Y:S05]  /*b180*/  ENDCOLLECTIVE ;  /* 0x000000000000791b */ /* 0x003fea0003800000 */
.L_x_1646:
[----:B------:R-:W-:Y:S02]  /*b190*/  MOV R88, R37 ;  /* 0x0000002500587202 */ /* 0x000fe40000000f00 */
[----:B------:R-:W-:-:S07]  /*b1a0*/  MOV R126, R123 ;  /* 0x0000007b007e7202 */ /* 0x000fce0000000f00 */
[----:B------:R-:W-:Y:S05]  /*b1b0*/  WARPSYNC.COLLECTIVE R91, `(.L_x_1647) ;  /* 0x000000005b087348 */ /* 0x000fea0003c00000 */
[----:B------:R0:W1:Y:S02]  /*b1c0*/  SHFL.IDX P0, R123, R88, R89, R90 ;  /* 0x00000059587b7389 */ /* 0x000064000000005a */
[----:B01----:R-:W-:Y:S05]  /*b1d0*/  ENDCOLLECTIVE ;  /* 0x000000000000791b */ /* 0x003fea0003800000 */
.L_x_1647:
[-C--:B------:R-:W-:Y:S01]  /*b1e0*/  FFMA R70, R129, R133.reuse, R70 ;  /* 0x0000008581467223 */ /* 0x080fe20000000046 */
[----:B------:R-:W-:Y:S01]  /*b1f0*/  FFMA R71, R134, R133, R71 ;  /* 0x0000008586477223 */ /* 0x000fe20000000047 */
[----:B------:R-:W-:Y:S02]  /*b200*/  MOV R88, R38 ;  /* 0x0000002600587202 */ /* 0x000fe40000000f00 */
[----:B------:R-:W-:-:S07]  /*b210*/  MOV R133, R123 ;  /* 0x0000007b00857202 */ /* 0x000fce0000000f00 */
[----:B------:R-:W-:Y:S05]  /*b220*/  WARPSYNC.COLLECTIVE R91, `(.L_x_1648) ;  /* 0x000000005b087348 */ /* 0x000fea0003c00000 */
[----:B------:R0:W1:Y:S02]  /*b230*/  SHFL.IDX P0, R123, R88, R89, R90 ;  /* 0x00000059587b7389 */ /* 0x000064000000005a */
[----:B01----:R-:W-:Y:S05]  /*b240*/  ENDCOLLECTIVE ;  /* 0x000000000000791b */ /* 0x003fea0003800000 */
.L_x_1648:
[-C--:B------:R-:W-:Y:S01]  /*b250*/  FFMA R72, R129, R135.reuse, R72 ;  /* 0x0000008781487223 */ /* 0x080fe20000000048 */
[----:B------:R-:W-:Y:S01]  /*b260*/  FFMA R73, R134, R135, R73 ;  /* 0x0000008786497223 */ /* 0x000fe20000000049 */
[----:B------:R-:W-:Y:S02]  /*b270*/  MOV R88, R39 ;  /* 0x0000002700587202 */ /* 0x000fe40000000f00 */
[----:B------:R-:W-:-:S07]  /*b280*/  MOV R135, R123 ;  /* 0x0000007b00877202 */ /* 0x000fce0000000f00 */
[----:B------:R-:W-:Y:S05]  /*b290*/  WARPSYNC.COLLECTIVE R91, `(.L_x_1649) ;  /* 0x000000005b087348 */ /* 0x000fea0003c00000 */
[----:B------:R0:W1:Y:S02]  /*b2a0*/  SHFL.IDX P0, R123, R88, R89, R90 ;  /* 0x00000059587b7389 */ /* 0x000064000000005a */
[----:B01----:R-:W-:Y:S05]  /*b2b0*/  ENDCOLLECTIVE ;  /* 0x000000000000791b */ /* 0x003fea0003800000 */
.L_x_1649:
[----:B------:R-:W-:Y:S02]  /*b2c0*/  MOV R88, R40 ;  /* 0x0000002800587202 */ /* 0x000fe40000000f00 */
[----:B------:R-:W-:-:S07]  /*b2d0*/  MOV R138, R123 ;  /* 0x0000007b008a7202 */ /* 0x000fce0000000f00 */
[----:B------:R-:W-:Y:S05]  /*b2e0*/  WARPSYNC.COLLECTIVE R91, `(.L_x_1650) ;  /* 0x000000005b087348 */ /* 0x000fea0003c00000 */
[----:B------:R0:W1:Y:S02]  /*b2f0*/  SHFL.IDX P0, R123, R88, R89, R90 ;  /* 0x00000059587b7389 */ /* 0x000064000000005a */
[----:B01----:R-:W-:Y:S05]  /*b300*/  ENDCOLLECTIVE ;  /* 0x000000000000791b */ /* 0x003fea0003800000 */
.L_x_1650:
[-C--:B------:R-:W-:Y:S01]  /*b310*/  FFMA R92, R129, R139.reuse, R92 ;  /* 0x0000008b815c7223 */ /* 0x080fe2000000005c */
[----:B------:R-:W-:Y:S01]  /*b320*/  FFMA R93, R134, R139, R93 ;  /* 0x0000008b865d7223 */ /* 0x000fe2000000005d */
[----:B------:R-:W-:Y:S02]  /*b330*/  MOV R88, R41 ;  /* 0x0000002900587202 */ /* 0x000fe40000000f00 */
[----:B------:R-:W-:-:S07]  /*b340*/  MOV R139, R123 ;  /* 0x0000007b008b7202 */ /* 0x000fce0000000f00 */
[----:B------:R-:W-:Y:S05]  /*b350*/  WARPSYNC.COLLECTIVE R91, `(.L_x_1651) ;  /* 0x000000005b087348 */ /* 0x000fea0003c00000 */
[----:B------:R0:W1:Y:S02]  /*b360*/  SHFL.IDX P0, R123, R88, R89, R90 ;  /* 0x00000059587b7389 */ /* 0x000064000000005a */
[----:B01----:R-:W-:Y:S05]  /*b370*/  ENDCOLLECTIVE ;  /* 0x000000000000791b */ /* 0x003fea0003800000 */
.L_x_1651:
[----:B------:R-:W-:Y:S02]  /*b380*/  MOV R88, R42 ;  /* 0x0000002a00587202 */ /* 0x000fe40000000f00 */
[----:B------:R-:W-:-:S07]  /*b390*/  MOV R140, R123 ;  /* 0x0000007b008c7202 */ /* 0x000fce0000000f00 */
[----:B------:R-:W-:Y:S05]  /*b3a0*/  WARPSYNC.COLLECTIVE R91, `(.L_x_1652) ;  /* 0x000000005b087348 */ /* 0x000fea0003c00000 */
[----:B------:R0:W1:Y:S02]  /*b3b0*/  SHFL.IDX P0, R123, R88, R89, R90 ;  /* 0x00000059587b7389 */ /* 0x000064000000005a */
[----:B01----:R-:W-:Y:S05]  /*b3c0*/  ENDCOLLECTIVE ;  /* 0x000000000000791b */ /* 0x003fea0003800000 */
.L_x_1652:
        /* <DEDUP_REMOVED lines=8> */
.L_x_1653:
[----:B------:R-:W-:Y:S01]  /*b450*/  MOV R88, R33 ;  /* 0x0000002100587202 */ /* 0x000fe20000000f00 */
[C---:B------:R-:W-:Y:S01]  /*b460*/  FFMA R132, R123.reuse, R11, R132 ;  /* 0x0000000b7b847223 */ /* 0x040fe20000000084 */
[----:B------:R-:W-:-:S07]  /*b470*/  FFMA R77, R123, R0, R77 ;  /* 0x000000007b4d7223 */ /* 0x000fce000000004d */
[----:B------:R-:W-:Y:S05]  /*b480*/  WARPSYNC.COLLECTIVE R91, `(.L_x_1654) ;  /* 0x000000005b087348 */ /* 0x000fea0003c00000 */
[----:B------:R0:W1:Y:S02]  /*b490*/  SHFL.IDX P0, R123, R88, R89, R90 ;  /* 0x00000059587b7389 */ /* 0x000064000000005a */
[----:B01----:R-:W-:Y:S05]  /*b4a0*/  ENDCOLLECTIVE ;  /* 0x000000000000791b */ /* 0x003fea0003800000 */
.L_x_1654:
[-C--:B------:R-:W-:Y:S01]  /*b4b0*/  FFMA R106, R129, R10.reuse, R106 ;  /* 0x0000000a816a7223 */ /* 0x080fe2000000006a */
[----:B------:R-:W-:Y:S01]  /*b4c0*/  FFMA R107, R134, R10, R107 ;  /* 0x0000000a866b7223 */ /* 0x000fe2000000006b */
[----:B------:R-:W-:Y:S02]  /*b4d0*/  MOV R88, R27 ;  /* 0x0000001b00587202 */ /* 0x000fe40000000f00 */
[----:B------:R-:W-:-:S07]  /*b4e0*/  MOV R10, R123 ;  /* 0x0000007b000a7202 */ /* 0x000fce0000000f00 */
[----:B------:R-:W-:Y:S05]  /*b4f0*/  WARPSYNC.COLLECTIVE R91, `(.L_x_1655) ;  /* 0x000000005b087348 */ /* 0x000fea0003c00000 */
[----:B------:R0:W1:Y:S02]  /*b500*/  SHFL.IDX P0, R123, R88, R89, R90 ;  /* 0x00000059587b7389 */ /* 0x000064000000005a */
[----:B01----:R-:W-:Y:S05]  /*b510*/  ENDCOLLECTIVE ;  /* 0x000000000000791b */ /* 0x003fea0003800000 */
.L_x_1655:
[----:B------:R-:W-:Y:S02]  /*b520*/  MOV R88, R12 ;  /* 0x0000000c00587202 */ /* 0x000fe40000000f00 */
[----:B------:R-:W-:-:S07]  /*b530*/  MOV R85, R123 ;  /* 0x0000007b00557202 */ /* 0x000fce0000000f00 */
[----:B------:R-:W-:Y:S05]  /*b540*/  WARPSYNC.COLLECTIVE R91, `(.L_x_1656) ;  /* 0x000000005b087348 */ /* 0x000fea0003c00000 */
[----:B------:R0:W1:Y:S02]  /*b550*/  SHFL.IDX P0, R123, R88, R89, R90 ;  /* 0x00000059587b7389 */ /* 0x000064000000005a */
[----:B01----:R-:W-:Y:S05]  /*b560*/  ENDCOLLECTIVE ;  /* 0x000000000000791b */ /* 0x003fea0003800000 */
.L_x_1656:
        /* <DEDUP_REMOVED lines=17> */
.L_x_1657:
[----:B------:R-:W-:Y:S01]  /*b680*/  FFMA R109, R134, R131, R109 ;  /* 0x00000083866d7223 */ /* 0x000fe2000000006d */
[----:B------:R-:W-:Y:S02]  /*b690*/  MOV R88, R14 ;  /* 0x0000000e00587202 */ /* 0x000fe40000000f00 */
[----:B------:R-:W-:-:S07]  /*b6a0*/  MOV R131, R123 ;  /* 0x0000007b00837202 */ /* 0x000fce0000000f00 */
[----:B------:R-:W-:Y:S05]  /*b6b0*/  WARPSYNC.COLLECTIVE R91, `(.L_x_1658) ;  /* 0x000000005b087348 */ /* 0x000fea0003c00000 */
[----:B------:R0:W1:Y:S02]  /*b6c0*/  SHFL.IDX P0, R123, R88, R89, R90 ;  /* 0x00000059587b7389 */ /* 0x000064000000005a */
[----:B01----:R-:W-:Y:S05]  /*b6d0*/  ENDCOLLECTIVE ;  /* 0x000000000000791b */ /* 0x003fea0003800000 */
.L_x_1658:
[----:B------:R-:W-:Y:S01]  /*b6e0*/  FFMA R115, R134, R133, R115 ;  /* 0x0000008586737223 */ /* 0x000fe20000000073 */
[----:B------:R-:W-:Y:S02]  /*b6f0*/  MOV R88, R15 ;  /* 0x0000000f00587202 */ /* 0x000fe40000000f00 */
[----:B------:R-:W-:-:S07]  /*b700*/  MOV R133, R123 ;  /* 0x0000007b00857202 */ /* 0x000fce0000000f00 */
[----:B------:R-:W-:Y:S05]  /*b710*/  WARPSYNC.COLLECTIVE R91, `(.L_x_1659) ;  /* 0x000000005b087348 */ /* 0x000fea0003c00000 */
[----:B------:R0:W1:Y:S02]  /*b720*/  SHFL.IDX P0, R123, R88, R89, R90 ;  /* 0x00000059587b7389 */ /* 0x000064000000005a */
[----:B01----:R-:W-:Y:S05]  /*b730*/  ENDCOLLECTIVE ;  /* 0x000000000000791b */ /* 0x003fea0003800000 */
.L_x_1659:
[----:B------:R-:W-:Y:S01]  /*b740*/  FFMA R117, R134, R135, R117 ;  /* 0x0000008786757223 */ /* 0x000fe20000000075 */
[----:B------:R-:W-:Y:S02]  /*b750*/  MOV R88, R16 ;  /* 0x0000001000587202 */ /* 0x000fe40000000f00 */
[----:B------:R-:W-:-:S07]  /*b760*/  MOV R135, R123 ;  /* 0x0000007b00877202 */ /* 0x000fce0000000f00 */
[----:B------:R-:W-:Y:S05]  /*b770*/  WARPSYNC.COLLECTIVE R91, `(.L_x_1660) ;  /* 0x000000005b087348 */ /* 0x000fea0003c00000 */
[----:B------:R0:W1:Y:S02]  /*b780*/  SHFL.IDX P0, R123, R88, R89, R90 ;  /* 0x00000059587b7389 */ /* 0x000064000000005a */
[----:B01----:R-:W-:Y:S05]  /*b790*/  ENDCOLLECTIVE ;  /* 0x000000000000791b */ /* 0x003fea0003800000 */
.L_x_1660:
[----:B------:R-:W-:Y:S02]  /*b7a0*/  MOV R88, R17 ;  /* 0x0000001100587202 */ /* 0x000fe40000000f00 */
[----:B------:R-:W-:-:S07]  /*b7b0*/  MOV R137, R123 ;  /* 0x0000007b00897202 */ /* 0x000fce0000000f00 */
[----:B------:R-:W-:Y:S05]  /*b7c0*/  WARPSYNC.COLLECTIVE R91, `(.L_x_1661) ;  /* 0x000000005b087348 */ /* 0x000fea0003c00000 */
[----:B------:R0:W1:Y:S02]  /*b7d0*/  SHFL.IDX P0, R123, R88, R89, R90 ;  /* 0x00000059587b7389 */ /* 0x000064000000005a */
[----:B01----:R-:W-:Y:S05]  /*b7e0*/  ENDCOLLECTIVE ;  /* 0x000000000000791b */ /* 0x003fea0003800000 */
.L_x_1661:
[----:B------:R-:W-:Y:S01]  /*b7f0*/  FFMA R111, R134, R78, R111 ;  /* 0x0000004e866f7223 */ /* 0x000fe2000000006f */
[----:B------:R-:W-:Y:S02]  /*b800*/  MOV R88, R18 ;  /* 0x0000001200587202 */ /* 0x000fe40000000f00 */
[----:B------:R-:W-:-:S07]  /*b810*/  MOV R78, R123 ;  /* 0x0000007b004e7202 */ /* 0x000fce0000000f00 */
[----:B------:R-:W-:Y:S05]  /*b820*/  WARPSYNC.COLLECTIVE R91, `(.L_x_1662) ;  /* 0x000000005b087348 */ /* 0x000fea0003c00000 */
[----:B------:R0:W1:Y:S02]  /*b830*/  SHFL.IDX P0, R123, R88, R89, R90 ;  /* 0x00000059587b7389 */ /* 0x000064000000005a */
[----:B01----:R-:W-:Y:S05]  /*b840*/  ENDCOLLECTIVE ;  /* 0x000000000000791b */ /* 0x003fea0003800000 */
.L_x_1662:
[----:B------:R-:W-:Y:S01]  /*b850*/  MOV R88, R19 ;  /* 0x0000001300587202 */ /* 0x000fe20000000f00 */
[-C--:B------:R-:W-:Y:S01]  /*b860*/  FFMA R64, R11, R123.reuse, R64 ;  /* 0x0000007b0b407223 */ /* 0x080fe20000000040 */
[----:B------:R-:W-:-:S07]  /*b870*/  FFMA R65, R0, R123, R65 ;  /* 0x0000007b00417223 */ /* 0x000fce0000000041 */
[----:B------:R-:W-:Y:S05]  /*b880*/  WARPSYNC.COLLECTIVE R91, `(.L_x_1663) ;  /* 0x000000005b087348 */ /* 0x000fea0003c00000 */
[----:B------:R0:W1:Y:S02]  /*b890*/  SHFL.IDX P0, R123, R88, R89, R90 ;  /* 0x00000059587b7389 */ /* 0x000064000000005a */
[----:B01----:R-:W-:Y:S05]  /*b8a0*/  ENDCOLLECTIVE ;  /* 0x000000000000791b */ /* 0x003fea0003800000 */
.L_x_1663:
[-C--:B------:R-:W-:Y:S01]  /*b8b0*/  FFMA R50, R11, R85.reuse, R50 ;  /* 0x000000550b327223 */ /* 0x080fe20000000032 */
[----:B------:R-:W-:Y:S01]  /*b8c0*/  FFMA R51, R0, R85, R51 ;  /* 0x0000005500337223 */ /* 0x000fe20000000033 */
[----:B------:R-:W-:Y:S02]  /*b8d0*/  MOV R88, R20 ;  /* 0x0000001400587202 */ /* 0x000fe40000000f00 */
[----:B------:R-:W-:-:S07]  /*b8e0*/  MOV R85, R123 ;  /* 0x0000007b00557202 */ /* 0x000fce0000000f00 */
[----:B------:R-:W-:Y:S05]  /*b8f0*/  WARPSYNC.COLLECTIVE R91, `(.L_x_1664) ;  /* 0x000000005b087348 */ /* 0x000fea0003c00000 */
[----:B------:R0:W1:Y:S02]  /*b900*/  SHFL.IDX P0, R123, R88, R89, R90 ;  /* 0x00000059587b7389 */ /* 0x000064000000005a */
[----:B01----:R-:W-:Y:S05]  /*b910*/  ENDCOLLECTIVE ;  /* 0x000000000000791b */ /* 0x003fea0003800000 */
.L_x_1664:
[-C--:B------:R-:W-:Y:S01]  /*b920*/  FFMA R52, R11, R129.reuse, R52 ;  /* 0x000000810b347223 */ /* 0x080fe20000000034 */
[----:B------:R-:W-:Y:S01]  /*b930*/  FFMA R53, R0, R129, R53 ;  /* 0x0000008100357223 */ /* 0x000fe20000000035 */
[----:B------:R-:W-:Y:S02]  /*b940*/  MOV R88, R21 ;  /* 0x0000001500587202 */ /* 0x000fe40000000f00 */
[----:B------:R-:W-:-:S07]  /*b950*/  MOV R129, R123 ;  /* 0x0000007b00817202 */ /* 0x000fce0000000f00 */
[----:B------:R-:W-:Y:S05]  /*b960*/  WARPSYNC.COLLECTIVE R91, `(.L_x_1665) ;  /* 0x000000005b087348 */ /* 0x000fea0003c00000 */
[----:B------:R0:W1:Y:S02]  /*b970*/  SHFL.IDX P0, R123, R88, R89, R90 ;  /* 0x00000059587b7389 */ /* 0x000064000000005a */
[----:B01----:R-:W-:Y:S05]  /*b980*/  ENDCOLLECTIVE ;  /* 0x000000000000791b */ /* 0x003fea0003800000 */
.L_x_1665:
[-C--:B------:R-:W-:Y:S01]  /*b990*/  FFMA R54, R11, R131.reuse, R54 ;  /* 0x000000830b367223 */ /* 0x080fe20000000036 */
[----:B------:R-:W-:Y:S01]  /*b9a0*/  FFMA R55, R0, R131, R55 ;  /* 0x0000008300377223 */ /* 0x000fe20000000037 */
[----:B------:R-:W-:Y:S02]  /*b9b0*/  MOV R88, R22 ;  /* 0x0000001600587202 */ /* 0x000fe40000000f00 */
[----:B------:R-:W-:-:S07]  /*b9c0*/  MOV R131, R123 ;  /* 0x0000007b00837202 */ /* 0x000fce0000000f00 */
[----:B------:R-:W-:Y:S05]  /*b9d0*/  WARPSYNC.COLLECTIVE R91, `(.L_x_1666) ;  /* 0x000000005b087348 */ /* 0x000fea0003c00000 */
[----:B------:R0:W1:Y:S02]  /*b9e0*/  SHFL.IDX P0, R123, R88, R89, R90 ;  /* 0x00000059587b7389 */ /* 0x000064000000005a */
[----:B01----:R-:W-:Y:S05]  /*b9f0*/  ENDCOLLECTIVE ;  /* 0x000000000000791b */ /* 0x003fea0003800000 */
.L_x_1666:
[-C--:B------:R-:W-:Y:S01]  /*ba00*/  FFMA R56, R11, R133.reuse, R56 ;  /* 0x000000850b387223 */ /* 0x080fe20000000038 */
[----:B------:R-:W-:Y:S01]  /*ba10*/  FFMA R57, R0, R133, R57 ;  /* 0x0000008500397223 */ /* 0x000fe20000000039 */
[----:B------:R-:W-:Y:S02]  /*ba20*/  MOV R88, R23 ;  /* 0x0000001700587202 */ /* 0x000fe40000000f00 */
[----:B------:R-:W-:-:S07]  /*ba30*/  MOV R133, R123 ;  /* 0x0000007b00857202 */ /* 0x000fce0000000f00 */
[----:B------:R-:W-:Y:S05]  /*ba40*/  WARPSYNC.COLLECTIVE R91, `(.L_x_1667) ;  /* 0x000000005b087348 */ /* 0x000fea0003c00000 */
[----:B------:R0:W1:Y:S02]  /*ba50*/  SHFL.IDX P0, R123, R88, R89, R90 ;  /* 0x00000059587b7389 */ /* 0x000064000000005a */
[----:B01----:R-:W-:Y:S05]  /*ba60*/  ENDCOLLECTIVE ;  /* 0x000000000000791b */ /* 0x003fea0003800000 */
.L_x_1667:
[-C--:B------:R-:W-:Y:S01]  /*ba70*/  FFMA R58, R11, R135.reuse, R58 ;  /* 0x000000870b3a7223 */ /* 0x080fe2000000003a */
[----:B------:R-:W-:Y:S01]  /*ba80*/  FFMA R59, R0, R135, R59 ;  /* 0x00000087003b7223 */ /* 0x000fe2000000003b */
[----:B------:R-:W-:Y:S02]  /*ba90*/  MOV R88, R24 ;  /* 0x0000001800587202 */ /* 0x000fe40000000f00 */
[----:B------:R-:W-:-:S07]  /*baa0*/  MOV R135, R123 ;  /* 0x0000007b00877202 */ /* 0x000fce0000000f00 */
[----:B------:R-:W-:Y:S05]  /*bab0*/  WARPSYNC.COLLECTIVE R91, `(.L_x_1668) ;  /* 0x000000005b087348 */ /* 0x000fea0003c00000 */
[----:B------:R0:W1:Y:S02]  /*bac0*/  SHFL.IDX P0, R123, R88, R89, R90 ;  /* 0x00000059587b7389 */ /* 0x000064000000005a */
[----:B01----:R-:W-:Y:S05]  /*bad0*/  ENDCOLLECTIVE ;  /* 0x000000000000791b */ /* 0x003fea0003800000 */
.L_x_1668:
[-C--:B------:R-:W-:Y:S01]  /*bae0*/  FFMA R60, R11, R137.reuse, R60 ;  /* 0x000000890b3c7223 */ /* 0x080fe2000000003c */
[----:B------:R-:W-:Y:S01]  /*baf0*/  FFMA R61, R0, R137, R61 ;  /* 0x00000089003d7223 */ /* 0x000fe2000000003d */
[----:B------:R-:W-:Y:S02]  /*bb00*/  MOV R88, R25 ;  /* 0x0000001900587202 */ /* 0x000fe40000000f00 */
[----:B------:R-:W-:-:S07]  /*bb10*/  MOV R137, R123 ;  /* 0x0000007b00897202 */ /* 0x000fce0000000f00 */
[----:B------:R-:W-:Y:S05]  /*bb20*/  WARPSYNC.COLLECTIVE R91, `(.L_x_1669) ;  /* 0x000000005b087348 */ /* 0x000fea0003c00000 */
[----:B------:R0:W1:Y:S02]  /*bb30*/  SHFL.IDX P0, R123, R88, R89, R90 ;  /* 0x00000059587b7389 */ /* 0x000064000000005a */
[----:B01----:R-:W-:Y:S05]  /*bb40*/  ENDCOLLECTIVE ;  /* 0x000000000000791b */ /* 0x003fea0003800000 */
.L_x_1669:
[----:B------:R-:W-:Y:S01]  /*bb50*/  FFMA R87, R134, R139, R87 ;  /* 0x0000008b86577223 */ /* 0x000fe20000000057 */
[----:B------:R-:W-:Y:S02]  /*bb60*/  MOV R88, R26 ;  /* 0x0000001a00587202 */ /* 0x000fe40000000f00 */
[----:B------:R-:W-:-:S07]  /*bb70*/  MOV R139, R123 ;  /* 0x0000007b008b7202 */ /* 0x000fce0000000f00 */
[----:B------:R-:W-:Y:S05]  /*bb80*/  WARPSYNC.COLLECTIVE R91, `(.L_x_1670) ;  /* 0x000000005b087348 */ /* 0x000fea0003c00000 */
[----:B------:R0:W1:Y:S02]  /*bb90*/  SHFL.IDX P0, R123, R88, R89, R90 ;  /* 0x00000059587b7389 */ /* 0x000064000000005a */
[----:B01----:R-:W-:Y:S05]  /*bba0*/  ENDCOLLECTIVE ;  /* 0x000000000000791b */ /* 0x003fea0003800000 */
.L_x_1670:
[----:B------:R-:W-:Y:S01]  /*bbb0*/  FFMA R125, R134, R141, R125 ;  /* 0x0000008d867d7223 */ /* 0x000fe2000000007d */
[----:B------:R-:W-:Y:S02]  /*bbc0*/  MOV R88, R28 ;  /* 0x0000001c00587202 */ /* 0x000fe40000000f00 */
[----:B------:R-:W-:-:S07]  /*bbd0*/  MOV R141, R123 ;  /* 0x0000007b008d7202 */ /* 0x000fce0000000f00 */
[----:B------:R-:W-:Y:S05]  /*bbe0*/  WARPSYNC.COLLECTIVE R91, `(.L_x_1671) ;  /* 0x000000005b087348 */ /* 0x000fea0003c00000 */
[----:B------:R0:W1:Y:S02]  /*bbf0*/  SHFL.IDX P0, R123, R88, R89, R90 ;  /* 0x00000059587b7389 */ /* 0x000064000000005a */
[----:B01----:R-:W-:Y:S05]  /*bc00*/  ENDCOLLECTIVE ;  /* 0x000000000000791b */ /* 0x003fea0003800000 */
.L_x_1671:
[----:B------:R-:W-:Y:S01]  /*bc10*/  FFMA R97, R134, R143, R97 ;  /* 0x0000008f86617223 */ /* 0x000fe20000000061 */
[----:B------:R-:W-:Y:S02]  /*bc20*/  MOV R88, R29 ;  /* 0x0000001d00587202 */ /* 0x000fe40000000f00 */
[----:B------:R-:W-:-:S07]  /*bc30*/  MOV R143, R123 ;  /* 0x0000007b008f7202 */ /* 0x000fce0000000f00 */
[----:B------:R-:W-:Y:S05]  /*bc40*/  WARPSYNC.COLLECTIVE R91, `(.L_x_1672) ;  /* 0x000000005b087348 */ /* 0x000fea0003c00000 */
[----:B------:R0:W1:Y:S02]  /*bc50*/  SHFL.IDX P0, R123, R88, R89, R90 ;  /* 0x00000059587b7389 */ /* 0x000064000000005a */
[----:B01----:R-:W-:Y:S05]  /*bc60*/  ENDCOLLECTIVE ;  /* 0x000000000000791b */ /* 0x003fea0003800000 */
.L_x_1672:
[----:B------:R-:W-:Y:S01]  /*bc70*/  FFMA R99, R134, R145, R99 ;  /* 0x0000009186637223 */ /* 0x000fe20000000063 */
[----:B------:R-:W-:Y:S02]  /*bc80*/  MOV R88, R30 ;  /* 0x0000001e00587202 */ /* 0x000fe40000000f00 */
[----:B------:R-:W-:-:S07]  /*bc90*/  MOV R145, R123 ;  /* 0x0000007b00917202 */ /* 0x000fce0000000f00 */
[----:B------:R-:W-:Y:S05]  /*bca0*/  WARPSYNC.COLLECTIVE R91, `(.L_x_1673) ;  /* 0x000000005b087348 */ /* 0x000fea0003c00000 */
[----:B------:R0:W1:Y:S02]  /*bcb0*/  SHFL.IDX P0, R123, R88, R89, R90 ;  /* 0x00000059587b7389 */ /* 0x000064000000005a */
[----:B01----:R-:W-:Y:S05]  /*bcc0*/  ENDCOLLECTIVE ;  /* 0x000000000000791b */ /* 0x003fea0003800000 */
.L_x_1673:
[----:B------:R-:W-:Y:S01]  /*bcd0*/  MOV R88, R31 ;  /* 0x0000001f00587202 */ /* 0x000fe20000000f00 */
[-C--:B------:R-:W-:Y:S01]  /*bce0*/  FFMA R102, R11, R123.reuse, R102 ;  /* 0x0000007b0b667223 */ /* 0x080fe20000000066 */
[----:B------:R-:W-:-:S07]  /*bcf0*/  FFMA R103, R0, R123, R103 ;  /* 0x0000007b00677223 */ /* 0x000fce0000000067 */
[----:B------:R-:W-:Y:S05]  /*bd00*/  WARPSYNC.COLLECTIVE R91, `(.L_x_1674) ;  /* 0x000000005b087348 */ /* 0x000fea0003c00000 */
[----:B------:R0:W1:Y:S02]  /*bd10*/  SHFL.IDX P0, R123, R88, R89, R90 ;  /* 0x00000059587b7389 */ /* 0x000064000000005a */
[----:B01----:R-:W-:Y:S05]  /*bd20*/  ENDCOLLECTIVE ;  /* 0x000000000000791b */ /* 0x003fea0003800000 */
.L_x_1674:
        /* <DEDUP_REMOVED lines=18> */
.L_x_1675:
[-C--:B------:R-:W-:Y:S01]  /*be50*/  FFMA R62, R11, R78.reuse, R62 ;  /* 0x0000004e0b3e7223 */ /* 0x080fe2000000003e */
[----:B------:R-:W-:Y:S01]  /*be60*/  FFMA R63, R0, R78, R63 ;  /* 0x0000004e003f7223 */ /* 0x000fe2000000003f */
[----:B------:R-:W-:Y:S02]  /*be70*/  MOV R88, R34 ;  /* 0x0000002200587202 */ /* 0x000fe40000000f00 */
[----:B------:R-:W-:-:S07]  /*be80*/  MOV R78, R123 ;  /* 0x0000007b004e7202 */ /* 0x000fce0000000f00 */
[----:B------:R-:W-:Y:S05]  /*be90*/  WARPSYNC.COLLECTIVE R91, `(.L_x_1676) ;  /* 0x000000005b087348 */ /* 0x000fea0003c00000 */
[----:B------:R0:W1:Y:S02]  /*bea0*/  SHFL.IDX P0, R123, R88, R89, R90 ;  /* 0x00000059587b7389 */ /* 0x000064000000005a */
[----:B01----:R-:W-:Y:S05]  /*beb0*/  ENDCOLLECTIVE ;  /* 0x000000000000791b */ /* 0x003fea0003800000 */
.L_x_1676:
[-C--:B------:R-:W-:Y:S01]  /*bec0*/  FFMA R66, R11, R85.reuse, R66 ;  /* 0x000000550b427223 */ /* 0x080fe20000000042 */
[----:B------:R-:W-:Y:S01]  /*bed0*/  FFMA R67, R0, R85, R67 ;  /* 0x0000005500437223 */ /* 0x000fe20000000043 */
[----:B------:R-:W-:Y:S02]  /*bee0*/  MOV R88, R35 ;  /* 0x0000002300587202 */ /* 0x000fe40000000f00 */
[----:B------:R-:W-:-:S07]  /*bef0*/  MOV R85, R123 ;  /* 0x0000007b00557202 */ /* 0x000fce0000000f00 */
[----:B------:R-:W-:Y:S05]  /*bf00*/  WARPSYNC.COLLECTIVE R91, `(.L_x_1677) ;  /* 0x000000005b087348 */ /* 0x000fea0003c00000 */
[----:B------:R0:W1:Y:S02]  /*bf10*/  SHFL.IDX P0, R123, R88, R89, R90 ;  /* 0x00000059587b7389 */ /* 0x000064000000005a */
[----:B01----:R-:W-:Y:S05]  /*bf20*/  ENDCOLLECTIVE ;  /* 0x000000000000791b */ /* 0x003fea0003800000 */
.L_x_1677:
[----:B------:R-:W-:Y:S02]  /*bf30*/  MOV R88, R36 ;  /* 0x0000002400587202 */ /* 0x000fe40000000f00 */
[----:B------:R-:W-:-:S07]  /*bf40*/  MOV R124, R123 ;  /* 0x0000007b007c7202 */ /* 0x000fce0000000f00 */
[----:B------:R-:W-:Y:S05]  /*bf50*/  WARPSYNC.COLLECTIVE R91, `(.L_x_1678) ;  /* 0x000000005b087348 */ /* 0x000fea0003c00000 */
[----:B------:R0:W1:Y:S02]  /*bf60*/  SHFL.IDX P0, R123, R88, R89, R90 ;  /* 0x00000059587b7389 */ /* 0x000064000000005a */
[----:B01----:R-:W-:Y:S05]  /*bf70*/  ENDCOLLECTIVE ;  /* 0x000000000000791b */ /* 0x003fea0003800000 */
.L_x_1678:
[----:B------:R-:W-:Y:S02]  /*bf80*/  MOV R88, R37 ;  /* 0x0000002500587202 */ /* 0x000fe40000000f00 */
[----:B------:R-:W-:-:S07]  /*bf90*/  MOV R126, R123 ;  /* 0x0000007b007e7202 */ /* 0x000fce0000000f00 */
[----:B------:R-:W-:Y:S05]  /*bfa0*/  WARPSYNC.COLLECTIVE R91, `(.L_x_1679) ;  /* 0x000000005b087348 */ /* 0x000fea0003c00000 */
[----:B------:R0:W1:Y:S02]  /*bfb0*/  SHFL.IDX P0, R123, R88, R89, R90 ;  /* 0x00000059587b7389 */ /* 0x000064000000005a */
[----:B01----:R-:W-:Y:S05]  /*bfc0*/  ENDCOLLECTIVE ;  /* 0x000000000000791b */ /* 0x003fea0003800000 */
.L_x_1679:
[-C--:B------:R-:W-:Y:S01]  /*bfd0*/  FFMA R68, R11, R129.reuse, R68 ;  /* 0x000000810b447223 */ /* 0x080fe20000000044 */
[----:B------:R-:W-:Y:S01]  /*bfe0*/  FFMA R69, R0, R129, R69 ;  /* 0x0000008100457223 */ /* 0x000fe20000000045 */
[----:B------:R-:W-:Y:S02]  /*bff0*/  MOV R88, R38 ;  /* 0x0000002600587202 */ /* 0x000fe40000000f00 */
[----:B------:R-:W-:-:S07]  /*c000*/  MOV R129, R123 ;  /* 0x0000007b00817202 */ /* 0x000fce0000000f00 */
[----:B------:R-:W-:Y:S05]  /*c010*/  WARPSYNC.COLLECTIVE R91, `(.L_x_1680) ;  /* 0x000000005b087348 */ /* 0x000fea0003c00000 */
[----:B------:R0:W1:Y:S02]  /*c020*/  SHFL.IDX P0, R123, R88, R89, R90 ;  /* 0x00000059587b7389 */ /* 0x000064000000005a */
[----:B01----:R-:W-:Y:S05]  /*c030*/  ENDCOLLECTIVE ;  /* 0x000000000000791b */ /* 0x003fea0003800000 */
.L_x_1680:
[-C--:B------:R-:W-:Y:S01]  /*c040*/  FFMA R70, R11, R131.reuse, R70 ;  /* 0x000000830b467223 */ /* 0x080fe20000000046 */
[----:B------:R-:W-:Y:S01]  /*c050*/  FFMA R71, R0, R131, R71 ;  /* 0x0000008300477223 */ /* 0x000fe20000000047 */
[----:B------:R-:W-:Y:S02]  /*c060*/  MOV R88, R39 ;  /* 0x0000002700587202 */ /* 0x000fe40000000f00 */
[----:B------:R-:W-:-:S07]  /*c070*/  MOV R131, R123 ;  /* 0x0000007b00837202 */ /* 0x000fce0000000f00 */
[----:B------:R-:W-:Y:S05]  /*c080*/  WARPSYNC.COLLECTIVE R91, `(.L_x_1681) ;  /* 0x000000005b087348 */ /* 0x000fea0003c00000 */
[----:B------:R0:W1:Y:S02]  /*c090*/  SHFL.IDX P0, R123, R88, R89, R90 ;  /* 0x00000059587b7389 */ /* 0x000064000000005a */
[----:B01----:R-:W-:Y:S05]  /*c0a0*/  ENDCOLLECTIVE ;  /* 0x000000000000791b */ /* 0x003fea0003800000 */
.L_x_1681:
[-C--:B------:R-:W-:Y:S01]  /*c0b0*/  FFMA R72, R11, R133.reuse, R72 ;  /* 0x000000850b487223 */ /* 0x080fe20000000048 */
[----:B------:R-:W-:Y:S01]  /*c0c0*/  FFMA R73, R0, R133, R73 ;  /* 0x0000008500497223 */ /* 0x000fe20000000049 */
[----:B------:R-:W-:Y:S02]  /*c0d0*/  MOV R88, R40 ;  /* 0x0000002800587202 */ /* 0x000fe40000000f00 */
[----:B------:R-:W-:-:S07]  /*c0e0*/  MOV R133, R123 ;  /* 0x0000007b00857202 */ /* 0x000fce0000000f00 */
[----:B------:R-:W-:Y:S05]  /*c0f0*/  WARPSYNC.COLLECTIVE R91, `(.L_x_1682) ;  /* 0x000000005b087348 */ /* 0x000fea0003c00000 */
[----:B------:R0:W1:Y:S02]  /*c100*/  SHFL.IDX P0, R123, R88, R89, R90 ;  /* 0x00000059587b7389 */ /* 0x000064000000005a */
[----:B01----:R-:W-:Y:S05]  /*c110*/  ENDCOLLECTIVE ;  /* 0x000000000000791b */ /* 0x003fea0003800000 */
.L_x_1682:
[----:B------:R-:W-:Y:S02]  /*c120*/  MOV R88, R41 ;  /* 0x0000002900587202 */ /* 0x000fe40000000f00 */
[----:B------:R-:W-:-:S07]  /*c130*/  MOV R136, R123 ;  /* 0x0000007b00887202 */ /* 0x000fce0000000f00 */
[----:B------:R-:W-:Y:S05]  /*c140*/  WARPSYNC.COLLECTIVE R91, `(.L_x_1683) ;  /* 0x000000005b087348 */ /* 0x000fea0003c00000 */
[----:B------:R0:W1:Y:S02]  /*c150*/  SHFL.IDX P0, R123, R88, R89, R90 ;  /* 0x00000059587b7389 */ /* 0x000064000000005a */
[----:B01----:R-:W-:Y:S05]  /*c160*/  ENDCOLLECTIVE ;  /* 0x000000000000791b */ /* 0x003fea0003800000 */
.L_x_1683:
[-C--:B------:R-:W-:Y:S01]  /*c170*/  FFMA R92, R11, R137.reuse, R92 ;  /* 0x000000890b5c7223 */ /* 0x080fe2000000005c */
[----:B------:R-:W-:Y:S01]  /*c180*/  FFMA R93, R0, R137, R93 ;  /* 0x00000089005d7223 */ /* 0x000fe2000000005d */
[----:B------:R-:W-:Y:S02]  /*c190*/  MOV R88, R42 ;  /* 0x0000002a00587202 */ /* 0x000fe40000000f00 */
[----:B------:R-:W-:-:S07]  /*c1a0*/  MOV R137, R123 ;  /* 0x0000007b00897202 */ /* 0x000fce0000000f00 */
[----:B------:R-:W-:Y:S05]  /*c1b0*/  WARPSYNC.COLLECTIVE R91, `(.L_x_1684) ;  /* 0x000000005b087348 */ /* 0x000fea0003c00000 */
[----:B------:R0:W1:Y:S02]  /*c1c0*/  SHFL.IDX P0, R123, R88, R89, R90 ;  /* 0x00000059587b7389 */ /* 0x000064000000005a */
[----:B01----:R-:W-:Y:S05]  /*c1d0*/  ENDCOLLECTIVE ;  /* 0x000000000000791b */ /* 0x003fea0003800000 */
.L_x_1684:
[----:B------:R-:W-:Y:S02]  /*c1e0*/  MOV R88, R43 ;  /* 0x0000002b00587202 */ /* 0x000fe40000000f00 */
[----:B------:R-:W-:Y:S02]  /*c1f0*/  MOV R89, R86 ;  /* 0x0000005600597202 */ /* 0x000fe40000000f00 */
[----:B------:R-:W-:-:S07]  /*c200*/  MOV R138, R123 ;  /* 0x0000007b008a7202 */ /* 0x000fce0000000f00 */
[----:B------:R-:W-:Y:S05]  /*c210*/  WARPSYNC.COLLECTIVE R91, `(.L_x_1685) ;  /* 0x000000005b087348 */ /* 0x000fea0003c00000 */
[----:B------:R0:W1:Y:S02]  /*c220*/  SHFL.IDX P0, R123, R88, R89, R90 ;  /* 0x00000059587b7389 */ /* 0x000064000000005a */
[----:B01----:R-:W-:Y:S05]  /*c230*/  ENDCOLLECTIVE ;  /* 0x000000000000791b */ /* 0x003fea0003800000 */
.L_x_1685:
[----:B------:R-:W-:Y:S01]  /*c240*/  MOV R88, R33 ;  /* 0x0000002100587202 */ /* 0x000fe20000000f00 */
[C---:B------:R-:W-:Y:S01]  /*c250*/  FFMA R132, R123.reuse, R83, R132 ;  /* 0x000000537b847223 */ /* 0x040fe20000000084 */
[----:B------:R-:W-:-:S07]  /*c260*/  FFMA R77, R123, R10, R77 ;  /* 0x0000000a7b4d7223 */ /* 0x000fce000000004d */
[----:B------:R-:W-:Y:S05]  /*c270*/  WARPSYNC.COLLECTIVE R91, `(.L_x_1686) ;  /* 0x000000005b087348 */ /* 0x000fea0003c00000 */
[----:B------:R0:W1:Y:S02]  /*c280*/  SHFL.IDX P0, R123, R88, R89, R90 ;  /* 0x00000059587b7389 */ /* 0x000064000000005a */
[----:B01----:R-:W-:Y:S05]  /*c290*/  ENDCOLLECTIVE ;  /* 0x000000000000791b */ /* 0x003fea0003800000 */
.L_x_1686:
        /* <DEDUP_REMOVED lines=19> */
.L_x_1687:
[----:B------:R-:W-:Y:S01]  /*c3d0*/  FFMA R108, R11, R85, R108 ;  /* 0x000000550b6c7223 */ /* 0x000fe2000000006c */
[----:B------:R-:W-:Y:S02]  /*c3e0*/  MOV R88, R12 ;  /* 0x0000000c00587202 */ /* 0x000fe40000000f00 */
[----:B------:R-:W-:-:S07]  /*c3f0*/  MOV R85, R123 ;  /* 0x0000007b00557202 */ /* 0x000fce0000000f00 */
[----:B------:R-:W-:Y:S05]  /*c400*/  WARPSYNC.COLLECTIVE R91, `(.L_x_1688) ;  /* 0x000000005b087348 */ /* 0x000fea0003c00000 */
[----:B------:R0:W1:Y:S02]  /*c410*/  SHFL.IDX P0, R123, R88, R89, R90 ;  /* 0x00000059587b7389 */ /* 0x000064000000005a */
[----:B01----:R-:W-:Y:S05]  /*c420*/  ENDCOLLECTIVE ;  /* 0x000000000000791b */ /* 0x003fea0003800000 */
.L_x_1688:
[----:B------:R-:W-:Y:S01]  /*c430*/  FFMA R114, R11, R129, R114 ;  /* 0x000000810b727223 */ /* 0x000fe20000000072 */
[----:B------:R-:W-:Y:S02]  /*c440*/  MOV R88, R13 ;  /* 0x0000000d00587202 */ /* 0x000fe40000000f00 */
[----:B------:R-:W-:-:S07]  /*c450*/  MOV R129, R123 ;  /* 0x0000007b00817202 */ /* 0x000fce0000000f00 */
[----:B------:R-:W-:Y:S05]  /*c460*/  WARPSYNC.COLLECTIVE R91, `(.L_x_1689) ;  /* 0x000000005b087348 */ /* 0x000fea0003c00000 */
[----:B------:R0:W1:Y:S02]  /*c470*/  SHFL.IDX P0, R123, R88, R89, R90 ;  /* 0x00000059587b7389 */ /* 0x000064000000005a */
[----:B01----:R-:W-:Y:S05]  /*c480*/  ENDCOLLECTIVE ;  /* 0x000000000000791b */ /* 0x003fea0003800000 */
.L_x_1689:
[----:B------:R-:W-:Y:S01]  /*c490*/  FFMA R116, R11, R131, R116 ;  /* 0x000000830b747223 */ /* 0x000fe20000000074 */
[----:B------:R-:W-:Y:S02]  /*c4a0*/  MOV R88, R14 ;  /* 0x0000000e00587202 */ /* 0x000fe40000000f00 */
[----:B------:R-:W-:-:S07]  /*c4b0*/  MOV R131, R123 ;  /* 0x0000007b00837202 */ /* 0x000fce0000000f00 */
[----:B------:R-:W-:Y:S05]  /*c4c0*/  WARPSYNC.COLLECTIVE R91, `(.L_x_1690) ;  /* 0x000000005b087348 */ /* 0x000fea0003c00000 */
[----:B------:R0:W1:Y:S02]  /*c4d0*/  SHFL.IDX P0, R123, R88, R89, R90 ;  /* 0x00000059587b7389 */ /* 0x000064000000005a */
[----:B01----:R-:W-:Y:S05]  /*c4e0*/  ENDCOLLECTIVE ;  /* 0x000000000000791b */ /* 0x003fea0003800000 */
.L_x_1690:
[----:B------:R-:W-:Y:S01]  /*c4f0*/  FFMA R118, R11, R133, R118 ;  /* 0x000000850b767223 */ /* 0x000fe20000000076 */
[----:B------:R-:W-:Y:S02]  /*c500*/  MOV R88, R15 ;  /* 0x0000000f00587202 */ /* 0x000fe40000000f00 */
[----:B------:R-:W-:-:S07]  /*c510*/  MOV R133, R123 ;  /* 0x0000007b00857202 */ /* 0x000fce0000000f00 */
[----:B------:R-:W-:Y:S05]  /*c520*/  WARPSYNC.COLLECTIVE R91, `(.L_x_1691) ;  /* 0x000000005b087348 */ /* 0x000fea0003c00000 */
[----:B------:R0:W1:Y:S02]  /*c530*/  SHFL.IDX P0, R123, R88, R89, R90 ;  /* 0x00000059587b7389 */ /* 0x000064000000005a */
[----:B01----:R-:W-:Y:S05]  /*c540*/  ENDCOLLECTIVE ;  /* 0x000000000000791b */ /* 0x003fea0003800000 */
.L_x_1691:
[----:B------:R-:W-:Y:S02]  /*c550*/  MOV R88, R16 ;  /* 0x0000001000587202 */ /* 0x000fe40000000f00 */
[----:B------:R-:W-:-:S07]  /*c560*/  MOV R135, R123 ;  /* 0x0000007b00877202 */ /* 0x000fce0000000f00 */
[----:B------:R-:W-:Y:S05]  /*c570*/  WARPSYNC.COLLECTIVE R91, `(.L_x_1692) ;  /* 0x000000005b087348 */ /* 0x000fea0003c00000 */
[----:B------:R0:W1:Y:S02]  /*c580*/  SHFL.IDX P0, R123, R88, R89, R90 ;  /* 0x00000059587b7389 */ /* 0x000064000000005a */
[----:B01----:R-:W-:Y:S05]  /*c590*/  ENDCOLLECTIVE ;  /* 0x000000000000791b */ /* 0x003fea0003800000 */
.L_x_1692:
[----:B------:R-:W-:Y:S01]  /*c5a0*/  FFMA R80, R11, R137, R80 ;  /* 0x000000890b507223 */ /* 0x000fe20000000050 */
[----:B------:R-:W-:Y:S02]  /*c5b0*/  MOV R88, R17 ;  /* 0x0000001100587202 */ /* 0x000fe40000000f00 */
[----:B------:R-:W-:-:S07]  /*c5c0*/  MOV R137, R123 ;  /* 0x0000007b00897202 */ /* 0x000fce0000000f00 */
[----:B------:R-:W-:Y:S05]  /*c5d0*/  WARPSYNC.COLLECTIVE R91, `(.L_x_1693) ;  /* 0x000000005b087348 */ /* 0x000fea0003c00000 */
[----:B------:R0:W1:Y:S02]  /*c5e0*/  SHFL.IDX P0, R123, R88, R89, R90 ;  /* 0x00000059587b7389 */ /* 0x000064000000005a */
[----:B01----:R-:W-:Y:S05]  /*c5f0*/  ENDCOLLECTIVE ;  /* 0x000000000000791b */ /* 0x003fea0003800000 */
.L_x_1693:
        /* <DEDUP_REMOVED lines=14> */
.L_x_1694:
[----:B------:R-:W-:Y:S01]  /*c6e0*/  MOV R88, R19 ;  /* 0x0000001300587202 */ /* 0x000fe20000000f00 */
[-C--:B------:R-:W-:Y:S01]  /*c6f0*/  FFMA R64, R83, R123.reuse, R64 ;  /* 0x0000007b53407223 */ /* 0x080fe20000000040 */
[----:B------:R-:W-:-:S07]  /*c700*/  FFMA R65, R10, R123, R65 ;  /* 0x0000007b0a417223 */ /* 0x000fce0000000041 */
[----:B------:R-:W-:Y:S05]  /*c710*/  WARPSYNC.COLLECTIVE R91, `(.L_x_1695) ;  /* 0x000000005b087348 */ /* 0x000fea0003c00000 */
[----:B------:R0:W1:Y:S02]  /*c720*/  SHFL.IDX P0, R123, R88, R89, R90 ;  /* 0x00000059587b7389 */ /* 0x000064000000005a */
[----:B01----:R-:W-:Y:S05]  /*c730*/  ENDCOLLECTIVE ;  /* 0x000000000000791b */ /* 0x003fea0003800000 */
.L_x_1695:
[-C--:B------:R-:W-:Y:S01]  /*c740*/  FFMA R50, R83, R85.reuse, R50 ;  /* 0x0000005553327223 */ /* 0x080fe20000000032 */
[----:B------:R-:W-:Y:S01]  /*c750*/  FFMA R51, R10, R85, R51 ;  /* 0x000000550a337223 */ /* 0x000fe20000000033 */
[----:B------:R-:W-:Y:S02]  /*c760*/  MOV R88, R20 ;  /* 0x0000001400587202 */ /* 0x000fe40000000f00 */
[----:B------:R-:W-:-:S07]  /*c770*/  MOV R85, R123 ;  /* 0x0000007b00557202 */ /* 0x000fce0000000f00 */
[----:B------:R-:W-:Y:S05]  /*c780*/  WARPSYNC.COLLECTIVE R91, `(.L_x_1696) ;  /* 0x000000005b087348 */ /* 0x000fea0003c00000 */
[----:B------:R0:W1:Y:S02]  /*c790*/  SHFL.IDX P0, R123, R88, R89, R90 ;  /* 0x00000059587b7389 */ /* 0x000064000000005a */
[----:B01----:R-:W-:Y:S05]  /*c7a0*/  ENDCOLLECTIVE ;  /* 0x000000000000791b */ /* 0x003fea0003800000 */
.L_x_1696:
[-C--:B------:R-:W-:Y:S01]  /*c7b0*/  FFMA R52, R83, R129.reuse, R52 ;  /* 0x0000008153347223 */ /* 0x080fe20000000034 */
[----:B------:R-:W-:Y:S01]  /*c7c0*/  FFMA R53, R10, R129, R53 ;  /* 0x000000810a357223 */ /* 0x000fe20000000035 */
[----:B------:R-:W-:Y:S02]  /*c7d0*/  MOV R88, R21 ;  /* 0x0000001500587202 */ /* 0x000fe40000000f00 */
[----:B------:R-:W-:-:S07]  /*c7e0*/  MOV R129, R123 ;  /* 0x0000007b00817202 */ /* 0x000fce0000000f00 */
[----:B------:R-:W-:Y:S05]  /*c7f0*/  WARPSYNC.COLLECTIVE R91, `(.L_x_1697) ;  /* 0x000000005b087348 */ /* 0x000fea0003c00000 */
[----:B------:R0:W1:Y:S02]  /*c800*/  SHFL.IDX P0, R123, R88, R89, R90 ;  /* 0x00000059587b7389 */ /* 0x000064000000005a */
[----:B01----:R-:W-:Y:S05]  /*c810*/  ENDCOLLECTIVE ;  /* 0x000000000000791b */ /* 0x003fea0003800000 */
.L_x_1697:
[-C--:B------:R-:W-:Y:S01]  /*c820*/  FFMA R54, R83, R131.reuse, R54 ;  /* 0x0000008353367223 */ /* 0x080fe20000000036 */
[----:B------:R-:W-:Y:S01]  /*c830*/  FFMA R55, R10, R131, R55 ;  /* 0x000000830a377223 */ /* 0x000fe20000000037 */
[----:B------:R-:W-:Y:S02]  /*c840*/  MOV R88, R22 ;  /* 0x0000001600587202 */ /* 0x000fe40000000f00 */
[----:B------:R-:W-:-:S07]  /*c850*/  MOV R131, R123 ;  /* 0x0000007b00837202 */ /* 0x000fce0000000f00 */
[----:B------:R-:W-:Y:S05]  /*c860*/  WARPSYNC.COLLECTIVE R91, `(.L_x_1698) ;  /* 0x000000005b087348 */ /* 0x000fea0003c00000 */
[----:B------:R0:W1:Y:S02]  /*c870*/  SHFL.IDX P0, R123, R88, R89, R90 ;  /* 0x00000059587b7389 */ /* 0x000064000000005a */
[----:B01----:R-:W-:Y:S05]  /*c880*/  ENDCOLLECTIVE ;  /* 0x000000000000791b */ /* 0x003fea0003800000 */
.L_x_1698:
[-C--:B------:R-:W-:Y:S01]  /*c890*/  FFMA R56, R83, R133.reuse, R56 ;  /* 0x0000008553387223 */ /* 0x080fe20000000038 */
[----:B------:R-:W-:Y:S01]  /*c8a0*/  FFMA R57, R10, R133, R57 ;  /* 0x000000850a397223 */ /* 0x000fe20000000039 */
[----:B------:R-:W-:Y:S02]  /*c8b0*/  MOV R88, R23 ;  /* 0x0000001700587202 */ /* 0x000fe40000000f00 */
[----:B------:R-:W-:-:S07]  /*c8c0*/  MOV R133, R123 ;  /* 0x0000007b00857202 */ /* 0x000fce0000000f00 */
[----:B------:R-:W-:Y:S05]  /*c8d0*/  WARPSYNC.COLLECTIVE R91, `(.L_x_1699) ;  /* 0x000000005b087348 */ /* 0x000fea0003c00000 */
[----:B------:R0:W1:Y:S02]  /*c8e0*/  SHFL.IDX P0, R123, R88, R89, R90 ;  /* 0x00000059587b7389 */ /* 0x000064000000005a */
[----:B01----:R-:W-:Y:S05]  /*c8f0*/  ENDCOLLECTIVE ;  /* 0x000000000000791b */ /* 0x003fea0003800000 */
.L_x_1699:
[-C--:B------:R-:W-:Y:S01]  /*c900*/  FFMA R58, R83, R135.reuse, R58 ;  /* 0x00000087533a7223 */ /* 0x080fe2000000003a */
[----:B------:R-:W-:Y:S01]  /*c910*/  FFMA R59, R10, R135, R59 ;  /* 0x000000870a3b7223 */ /* 0x000fe2000000003b */
[----:B------:R-:W-:Y:S02]  /*c920*/  MOV R88, R24 ;  /* 0x0000001800587202 */ /* 0x000fe40000000f00 */
[----:B------:R-:W-:-:S07]  /*c930*/  MOV R135, R123 ;  /* 0x0000007b00877202 */ /* 0x000fce0000000f00 */
[----:B------:R-:W-:Y:S05]  /*c940*/  WARPSYNC.COLLECTIVE R91, `(.L_x_1700) ;  /* 0x000000005b087348 */ /* 0x000fea0003c00000 */
[----:B------:R0:W1:Y:S02]  /*c950*/  SHFL.IDX P0, R123, R88, R89, R90 ;  /* 0x00000059587b7389 */ /* 0x000064000000005a */
[----:B01----:R-:W-:Y:S05]  /*c960*/  ENDCOLLECTIVE ;  /* 0x000000000000791b */ /* 0x003fea0003800000 */
.L_x_1700:
[-C--:B------:R-:W-:Y:S01]  /*c970*/  FFMA R60, R83, R137.reuse, R60 ;  /* 0x00000089533c7223 */ /* 0x080fe2000000003c */
[----:B------:R-:W-:Y:S01]  /*c980*/  FFMA R61, R10, R137, R61 ;  /* 0x000000890a3d7223 */ /* 0x000fe2000000003d */
[----:B------:R-:W-:Y:S02]  /*c990*/  MOV R88, R25 ;  /* 0x0000001900587202 */ /* 0x000fe40000000f00 */
[----:B------:R-:W-:-:S07]  /*c9a0*/  MOV R137, R123 ;  /* 0x0000007b00897202 */ /* 0x000fce0000000f00 */
[----:B------:R-:W-:Y:S05]  /*c9b0*/  WARPSYNC.COLLECTIVE R91, `(.L_x_1701) ;  /* 0x000000005b087348 */ /* 0x000fea0003c00000 */
[----:B------:R0:W1:Y:S02]  /*c9c0*/  SHFL.IDX P0, R123, R88, R89, R90 ;  /* 0x00000059587b7389 */ /* 0x000064000000005a */
[----:B01----:R-:W-:Y:S05]  /*c9d0*/  ENDCOLLECTIVE ;  /* 0x000000000000791b */ /* 0x003fea0003800000 */
.L_x_1701:
[----:B------:R-:W-:Y:S02]  /*c9e0*/  MOV R88, R26 ;  /* 0x0000001a00587202 */ /* 0x000fe40000000f00 */
[----:B------:R-:W-:-:S07]  /*c9f0*/  MOV R139, R123 ;  /* 0x0000007b008b7202 */ /* 0x000fce0000000f00 */
[----:B------:R-:W-:Y:S05]  /*ca00*/  WARPSYNC.COLLECTIVE R91, `(.L_x_1702) ;  /* 0x000000005b087348 */ /* 0x000fea0003c00000 */
[----:B------:R0:W1:Y:S02]  /*ca10*/  SHFL.IDX P0, R123, R88, R89, R90 ;  /* 0x00000059587b7389 */ /* 0x000064000000005a */
[----:B01----:R-:W-:Y:S05]  /*ca20*/  ENDCOLLECTIVE ;  /* 0x000000000000791b */ /* 0x003fea0003800000 */
.L_x_1702:
[----:B------:R-:W-:Y:S02]  /*ca30*/  MOV R88, R28 ;  /* 0x0000001c00587202 */ /* 0x000fe40000000f00 */
[----:B------:R-:W-:-:S07]  /*ca40*/  MOV R141, R123 ;  /* 0x0000007b008d7202 */ /* 0x000fce0000000f00 */
[----:B------:R-:W-:Y:S05]  /*ca50*/  WARPSYNC.COLLECTIVE R91, `(.L_x_1703) ;  /* 0x000000005b087348 */ /* 0x000fea0003c00000 */
[----:B------:R0:W1:Y:S02]  /*ca60*/  SHFL.IDX P0, R123, R88, R89, R90 ;  /* 0x00000059587b7389 */ /* 0x000064000000005a */
[----:B01----:R-:W-:Y:S05]  /*ca70*/  ENDCOLLECTIVE ;  /* 0x000000000000791b */ /* 0x003fea0003800000 */
.L_x_1703:
[----:B------:R-:W-:Y:S02]  /*ca80*/  MOV R88, R29 ;  /* 0x0000001d00587202 */ /* 0x000fe40000000f00 */
[----:B------:R-:W-:-:S07]  /*ca90*/  MOV R143, R123 ;  /* 0x0000007b008f7202 */ /* 0x000fce0000000f00 */
[----:B------:R-:W-:Y:S05]  /*caa0*/  WARPSYNC.COLLECTIVE R91, `(.L_x_1704) ;  /* 0x000000005b087348 */ /* 0x000fea0003c00000 */
[----:B------:R0:W1:Y:S02]  /*cab0*/  SHFL.IDX P0, R123, R88, R89, R90 ;  /* 0x00000059587b7389 */ /* 0x000064000000005a */
[----:B01----:R-:W-:Y:S05]  /*cac0*/  ENDCOLLECTIVE ;  /* 0x000000000000791b */ /* 0x003fea0003800000 */
.L_x_1704:
[----:B------:R-:W-:Y:S02]  /*cad0*/  MOV R88, R30 ;  /* 0x0000001e00587202 */ /* 0x000fe40000000f00 */
[----:B------:R-:W-:-:S07]  /*cae0*/  MOV R145, R123 ;  /* 0x0000007b00917202 */ /* 0x000fce0000000f00 */
[----:B------:R-:W-:Y:S05]  /*caf0*/  WARPSYNC.COLLECTIVE R91, `(.L_x_1705) ;  /* 0x000000005b087348 */ /* 0x000fea0003c00000 */
[----:B------:R0:W1:Y:S02]  /*cb00*/  SHFL.IDX P0, R123, R88, R89, R90 ;  /* 0x00000059587b7389 */ /* 0x000064000000005a */
[----:B01----:R-:W-:Y:S05]  /*cb10*/  ENDCOLLECTIVE ;  /* 0x000000000000791b */ /* 0x003fea0003800000 */
.L_x_1705:
[----:B------:R-:W-:Y:S01]  /*cb20*/  MOV R88, R31 ;  /* 0x0000001f00587202 */ /* 0x000fe20000000f00 */
[-C--:B------:R-:W-:Y:S01]  /*cb30*/  FFMA R102, R83, R123.reuse, R102 ;  /* 0x0000007b53667223 */ /* 0x080fe20000000066 */
[----:B------:R-:W-:-:S07]  /*cb40*/  FFMA R103, R10, R123, R103 ;  /* 0x0000007b0a677223 */ /* 0x000fce0000000067 */
[----:B------:R-:W-:Y:S05]  /*cb50*/  WARPSYNC.COLLECTIVE R91, `(.L_x_1706) ;  /* 0x000000005b087348 */ /* 0x000fea0003c00000 */
[----:B------:R0:W1:Y:S02]  /*cb60*/  SHFL.IDX P0, R123, R88, R89, R90 ;  /* 0x00000059587b7389 */ /* 0x000064000000005a */
[----:B01----:R-:W-:Y:S05]  /*cb70*/  ENDCOLLECTIVE ;  /* 0x000000000000791b */ /* 0x003fea0003800000 */
.L_x_1706:
        /* <DEDUP_REMOVED lines=14> */
.L_x_1707:
[-C--:B------:R-:W-:Y:S01]  /*cc60*/  FFMA R62, R83, R76.reuse, R62 ;  /* 0x0000004c533e7223 */ /* 0x080fe2000000003e */
[----:B------:R-:W-:Y:S01]  /*cc70*/  FFMA R63, R10, R76, R63 ;  /* 0x0000004c0a3f7223 */ /* 0x000fe2000000003f */
[----:B------:R-:W-:Y:S02]  /*cc80*/  MOV R88, R34 ;  /* 0x0000002200587202 */ /* 0x000fe40000000f00 */
[----:B------:R-:W-:-:S07]  /*cc90*/  MOV R76, R123 ;  /* 0x0000007b004c7202 */ /* 0x000fce0000000f00 */
[----:B------:R-:W-:Y:S05]  /*cca0*/  WARPSYNC.COLLECTIVE R91, `(.L_x_1708) ;  /* 0x000000005b087348 */ /* 0x000fea0003c00000 */
[----:B------:R0:W1:Y:S02]  /*ccb0*/  SHFL.IDX P0, R123, R88, R89, R90 ;  /* 0x00000059587b7389 */ /* 0x000064000000005a */
[----:B01----:R-:W-:Y:S05]  /*ccc0*/  ENDCOLLECTIVE ;  /* 0x000000000000791b */ /* 0x003fea0003800000 */
.L_x_1708:
[-C--:B------:R-:W-:Y:S01]  /*ccd0*/  FFMA R66, R83, R85.reuse, R66 ;  /* 0x0000005553427223 */ /* 0x080fe20000000042 */
[----:B------:R-:W-:Y:S01]  /*cce0*/  FFMA R67, R10, R85, R67 ;  /* 0x000000550a437223 */ /* 0x000fe20000000043 */
[----:B------:R-:W-:Y:S02]  /*ccf0*/  MOV R88, R35 ;  /* 0x0000002300587202 */ /* 0x000fe40000000f00 */
[----:B------:R-:W-:-:S07]  /*cd00*/  MOV R85, R123 ;  /* 0x0000007b00557202 */ /* 0x000fce0000000f00 */
[----:B------:R-:W-:Y:S05]  /*cd10*/  WARPSYNC.COLLECTIVE R91, `(.L_x_1709) ;  /* 0x000000005b087348 */ /* 0x000fea0003c00000 */
[----:B------:R0:W1:Y:S02]  /*cd20*/  SHFL.IDX P0, R123, R88, R89, R90 ;  /* 0x00000059587b7389 */ /* 0x000064000000005a */
[----:B01----:R-:W-:Y:S05]  /*cd30*/  ENDCOLLECTIVE ;  /* 0x000000000000791b */ /* 0x003fea0003800000 */
.L_x_1709:
[----:B------:R-:W-:Y:S02]  /*cd40*/  MOV R88, R36 ;  /* 0x0000002400587202 */ /* 0x000fe40000000f00 */
[----:B------:R-:W-:-:S07]  /*cd50*/  MOV R78, R123 ;  /* 0x0000007b004e7202 */ /* 0x000fce0000000f00 */
[----:B------:R-:W-:Y:S05]  /*cd60*/  WARPSYNC.COLLECTIVE R91, `(.L_x_1710) ;  /* 0x000000005b087348 */ /* 0x000fea0003c00000 */
[----:B------:R0:W1:Y:S02]  /*cd70*/  SHFL.IDX P0, R123, R88, R89, R90 ;  /* 0x00000059587b7389 */ /* 0x000064000000005a */
[----:B01----:R-:W-:Y:S05]  /*cd80*/  ENDCOLLECTIVE ;  /* 0x000000000000791b */ /* 0x003fea0003800000 */
.L_x_1710:
[----:B------:R-:W-:Y:S02]  /*cd90*/  MOV R88, R37 ;  /* 0x0000002500587202 */ /* 0x000fe40000000f00 */
[----:B------:R-:W-:-:S07]  /*cda0*/  MOV R122, R123 ;  /* 0x0000007b007a7202 */ /* 0x000fce0000000f00 */
[----:B------:R-:W-:Y:S05]  /*cdb0*/  WARPSYNC.COLLECTIVE R91, `(.L_x_1711) ;  /* 0x000000005b087348 */ /* 0x000fea0003c00000 */
[----:B------:R0:W1:Y:S02]  /*cdc0*/  SHFL.IDX P0, R123, R88, R89, R90 ;  /* 0x00000059587b7389 */ /* 0x000064000000005a */
[----:B01----:R-:W-:Y:S05]  /*cdd0*/  ENDCOLLECTIVE ;  /* 0x000000000000791b */ /* 0x003fea0003800000 */
.L_x_1711:
[----:B------:R-:W-:Y:S02]  /*cde0*/  MOV R88, R38 ;  /* 0x0000002600587202 */ /* 0x000fe40000000f00 */
[----:B------:R-:W-:-:S07]  /*cdf0*/  MOV R124, R123 ;  /* 0x0000007b007c7202 */ /* 0x000fce0000000f00 */
[----:B------:R-:W-:Y:S05]  /*ce00*/  WARPSYNC.COLLECTIVE R91, `(.L_x_1712) ;  /* 0x000000005b087348 */ /* 0x000fea0003c00000 */
[----:B------:R0:W1:Y:S02]  /*ce10*/  SHFL.IDX P0, R123, R88, R89, R90 ;  /* 0x00000059587b7389 */ /* 0x000064000000005a */
[----:B01----:R-:W-:Y:S05]  /*ce20*/  ENDCOLLECTIVE ;  /* 0x000000000000791b */ /* 0x003fea0003800000 */
.L_x_1712:
[----:B------:R-:W-:Y:S02]  /*ce30*/  MOV R88, R39 ;  /* 0x0000002700587202 */ /* 0x000fe40000000f00 */
[----:B------:R-:W-:-:S07]  /*ce40*/  MOV R126, R123 ;  /* 0x0000007b007e7202 */ /* 0x000fce0000000f00 */
[----:B------:R-:W-:Y:S05]  /*ce50*/  WARPSYNC.COLLECTIVE R91, `(.L_x_1713) ;  /* 0x000000005b087348 */ /* 0x000fea0003c00000 */
[----:B------:R0:W1:Y:S02]  /*ce60*/  SHFL.IDX P0, R123, R88, R89, R90 ;  /* 0x00000059587b7389 */ /* 0x000064000000005a */
[----:B01----:R-:W-:Y:S05]  /*ce70*/  ENDCOLLECTIVE ;  /* 0x000000000000791b */ /* 0x003fea0003800000 */
.L_x_1713:
[-C--:B------:R-:W-:Y:S01]  /*ce80*/  FFMA R68, R83, R129.reuse, R68 ;  /* 0x0000008153447223 */ /* 0x080fe20000000044 */
[----:B------:R-:W-:Y:S01]  /*ce90*/  FFMA R69, R10, R129, R69 ;  /* 0x000000810a457223 */ /* 0x000fe20000000045 */
[----:B------:R-:W-:Y:S02]  /*cea0*/  MOV R88, R40 ;  /* 0x0000002800587202 */ /* 0x000fe40000000f00 */
[----:B------:R-:W-:-:S07]  /*ceb0*/  MOV R129, R123 ;  /* 0x0000007b00817202 */ /* 0x000fce0000000f00 */
[----:B------:R-:W-:Y:S05]  /*cec0*/  WARPSYNC.COLLECTIVE R91, `(.L_x_1714) ;  /* 0x000000005b087348 */ /* 0x000fea0003c00000 */
[----:B------:R0:W1:Y:S02]  /*ced0*/  SHFL.IDX P0, R123, R88, R89, R90 ;  /* 0x00000059587b7389 */ /* 0x000064000000005a */
[----:B01----:R-:W-:Y:S05]  /*cee0*/  ENDCOLLECTIVE ;  /* 0x000000000000791b */ /* 0x003fea0003800000 */
.L_x_1714:
[-C--:B------:R-:W-:Y:S01]  /*cef0*/  FFMA R70, R83, R131.reuse, R70 ;  /* 0x0000008353467223 */ /* 0x080fe20000000046 */
[----:B------:R-:W-:Y:S01]  /*cf00*/  FFMA R71, R10, R131, R71 ;  /* 0x000000830a477223 */ /* 0x000fe20000000047 */
[----:B------:R-:W-:Y:S02]  /*cf10*/  MOV R88, R41 ;  /* 0x0000002900587202 */ /* 0x000fe40000000f00 */
[----:B------:R-:W-:-:S07]  /*cf20*/  MOV R131, R123 ;  /* 0x0000007b00837202 */ /* 0x000fce0000000f00 */
[----:B------:R-:W-:Y:S05]  /*cf30*/  WARPSYNC.COLLECTIVE R91, `(.L_x_1715) ;  /* 0x000000005b087348 */ /* 0x000fea0003c00000 */
[----:B------:R0:W1:Y:S02]  /*cf40*/  SHFL.IDX P0, R123, R88, R89, R90 ;  /* 0x00000059587b7389 */ /* 0x000064000000005a */
[----:B01----:R-:W-:Y:S05]  /*cf50*/  ENDCOLLECTIVE ;  /* 0x000000000000791b */ /* 0x003fea0003800000 */
.L_x_1715:
[-C--:B------:R-:W-:Y:S01]  /*cf60*/  FFMA R72, R83, R133.reuse, R72 ;  /* 0x0000008553487223 */ /* 0x080fe20000000048 */
[----:B------:R-:W-:Y:S01]  /*cf70*/  FFMA R73, R10, R133, R73 ;  /* 0x000000850a497223 */ /* 0x000fe20000000049 */
[----:B------:R-:W-:Y:S02]  /*cf80*/  MOV R88, R42 ;  /* 0x0000002a00587202 */ /* 0x000fe40000000f00 */
[----:B------:R-:W-:-:S07]  /*cf90*/  MOV R133, R123 ;  /* 0x0000007b00857202 */ /* 0x000fce0000000f00 */
[----:B------:R-:W-:Y:S05]  /*cfa0*/  WARPSYNC.COLLECTIVE R91, `(.L_x_1716) ;  /* 0x000000005b087348 */ /* 0x000fea0003c00000 */
[----:B------:R0:W1:Y:S02]  /*cfb0*/  SHFL.IDX P0, R123, R88, R89, R90 ;  /* 0x00000059587b7389 */ /* 0x000064000000005a */
[----:B01----:R-:W-:Y:S05]  /*cfc0*/  ENDCOLLECTIVE ;  /* 0x000000000000791b */ /* 0x003fea0003800000 */
.L_x_1716:
[----:B------:R-:W-:Y:S02]  /*cfd0*/  MOV R88, R43 ;  /* 0x0000002b00587202 */ /* 0x000fe40000000f00 */
[----:B------:R-:W-:Y:S02]  /*cfe0*/  MOV R89, R84 ;  /* 0x0000005400597202 */ /* 0x000fe40000000f00 */
[----:B------:R-:W-:-:S07]  /*cff0*/  MOV R136, R123 ;  /* 0x0000007b00887202 */ /* 0x000fce0000000f00 */
[----:B------:R-:W-:Y:S05]  /*d000*/  WARPSYNC.COLLECTIVE R91, `(.L_x_1717) ;  /* 0x000000005b087348 */ /* 0x000fea0003c00000 */
[----:B------:R0:W1:Y:S02]  /*d010*/  SHFL.IDX P0, R123, R88, R89, R90 ;  /* 0x00000059587b7389 */ /* 0x000064000000005a */
[----:B01----:R-:W-:Y:S05]  /*d020*/  ENDCOLLECTIVE ;  /* 0x000000000000791b */ /* 0x003fea0003800000 */
.L_x_1717:
[----:B------:R-:W-:Y:S01]  /*d030*/  MOV R88, R33 ;  /* 0x0000002100587202 */ /* 0x000fe20000000f00 */
[C---:B------:R-:W-:Y:S01]  /*d040*/  FFMA R132, R123.reuse, R79, R132 ;  /* 0x0000004f7b847223 */ /* 0x040fe20000000084 */
[----:B------:R-:W-:-:S07]  /*d050*/  FFMA R77, R123, R0, R77 ;  /* 0x000000007b4d7223 */ /* 0x000fce000000004d */
[----:B------:R-:W-:Y:S05]  /*d060*/  WARPSYNC.COLLECTIVE R91, `(.L_x_1718) ;  /* 0x000000005b087348 */ /* 0x000fea0003c00000 */
[----:B------:R0:W1:Y:S02]  /*d070*/  SHFL.IDX P0, R123, R88, R89, R90 ;  /* 0x00000059587b7389 */ /* 0x000064000000005a */
[----:B01----:R-:W-:Y:S05]  /*d080*/  ENDCOLLECTIVE ;  /* 0x000000000000791b */ /* 0x003fea0003800000 */
.L_x_1718:
        /* <DEDUP_REMOVED lines=20> */
.L_x_1719:
        /* <DEDUP_REMOVED lines=20> */
.L_x_1720:
[----:B------:R-:W-:Y:S02]  /*d310*/  MOV R88, R13 ;  /* 0x0000000d00587202 */ /* 0x000fe40000000f00 */
[----:B------:R-:W-:-:S07]  /*d320*/  MOV R85, R123 ;  /* 0x0000007b00557202 */ /* 0x000fce0000000f00 */
[----:B------:R-:W-:Y:S05]  /*d330*/  WARPSYNC.COLLECTIVE R91, `(.L_x_1721) ;  /* 0x000000005b087348 */ /* 0x000fea0003c00000 */
[----:B------:R0:W1:Y:S02]  /*d340*/  SHFL.IDX P0, R123, R88, R89, R90 ;  /* 0x00000059587b7389 */ /* 0x000064000000005a */
[----:B01----:R-:W-:Y:S05]  /*d350*/  ENDCOLLECTIVE ;  /* 0x000000000000791b */ /* 0x003fea0003800000 */
.L_x_1721:
[----:B------:R-:W-:Y:S02]  /*d360*/  MOV R88, R14 ;  /* 0x0000000e00587202 */ /* 0x000fe40000000f00 */
[----:B------:R-:W-:-:S07]  /*d370*/  MOV R129, R123 ;  /* 0x0000007b00817202 */ /* 0x000fce0000000f00 */
[----:B------:R-:W-:Y:S05]  /*d380*/  WARPSYNC.COLLECTIVE R91, `(.L_x_1722) ;  /* 0x000000005b087348 */ /* 0x000fea0003c00000 */
[----:B------:R0:W1:Y:S02]  /*d390*/  SHFL.IDX P0, R123, R88, R89, R90 ;  /* 0x00000059587b7389 */ /* 0x000064000000005a */
[----:B01----:R-:W-:Y:S05]  /*d3a0*/  ENDCOLLECTIVE ;  /* 0x000000000000791b */ /* 0x003fea0003800000 */
.L_x_1722:
[----:B------:R-:W-:Y:S02]  /*d3b0*/  MOV R88, R15 ;  /* 0x0000000f00587202 */ /* 0x000fe40000000f00 */
[----:B------:R-:W-:-:S07]  /*d3c0*/  MOV R131, R123 ;  /* 0x0000007b00837202 */ /* 0x000fce0000000f00 */
[----:B------:R-:W-:Y:S05]  /*d3d0*/  WARPSYNC.COLLECTIVE R91, `(.L_x_1723) ;  /* 0x000000005b087348 */ /* 0x000fea0003c00000 */
[----:B------:R0:W1:Y:S02]  /*d3e0*/  SHFL.IDX P0, R123, R88, R89, R90 ;  /* 0x00000059587b7389 */ /* 0x000064000000005a */
[----:B01----:R-:W-:Y:S05]  /*d3f0*/  ENDCOLLECTIVE ;  /* 0x000000000000791b */ /* 0x003fea0003800000 */
.L_x_1723:
[----:B------:R-:W-:Y:S02]  /*d400*/  MOV R88, R16 ;  /* 0x0000001000587202 */ /* 0x000fe40000000f00 */
[----:B------:R-:W-:-:S07]  /*d410*/  MOV R133, R123 ;  /* 0x0000007b00857202 */ /* 0x000fce0000000f00 */
[----:B------:R-:W-:Y:S05]  /*d420*/  WARPSYNC.COLLECTIVE R91, `(.L_x_1724) ;  /* 0x000000005b087348 */ /* 0x000fea0003c00000 */
[----:B------:R0:W1:Y:S02]  /*d430*/  SHFL.IDX P0, R123, R88, R89, R90 ;  /* 0x00000059587b7389 */ /* 0x000064000000005a */
[----:B01----:R-:W-:Y:S05]  /*d440*/  ENDCOLLECTIVE ;  /* 0x000000000000791b */ /* 0x003fea0003800000 */
.L_x_1724:
[----:B------:R-:W-:Y:S02]  /*d450*/  MOV R88, R17 ;  /* 0x0000001100587202 */ /* 0x000fe40000000f00 */
[----:B------:R-:W-:-:S07]  /*d460*/  MOV R135, R123 ;  /* 0x0000007b00877202 */ /* 0x000fce0000000f00 */
[----:B------:R-:W-:Y:S05]  /*d470*/  WARPSYNC.COLLECTIVE R91, `(.L_x_1725) ;  /* 0x000000005b087348 */ /* 0x000fea0003c00000 */
[----:B------:R0:W1:Y:S02]  /*d480*/  SHFL.IDX P0, R123, R88, R89, R90 ;  /* 0x00000059587b7389 */ /* 0x000064000000005a */
[----:B01----:R-:W-:Y:S05]  /*d490*/  ENDCOLLECTIVE ;  /* 0x000000000000791b */ /* 0x003fea0003800000 */
.L_x_1725:
[----:B------:R-:W-:Y:S02]  /*d4a0*/  MOV R88, R18 ;  /* 0x0000001200587202 */ /* 0x000fe40000000f00 */
[----:B------:R-:W-:-:S07]  /*d4b0*/  MOV R76, R123 ;  /* 0x0000007b004c7202 */ /* 0x000fce0000000f00 */
[----:B------:R-:W-:Y:S05]  /*d4c0*/  WARPSYNC.COLLECTIVE R91, `(.L_x_1726) ;  /* 0x000000005b087348 */ /* 0x000fea0003c00000 */
[----:B------:R0:W1:Y:S02]  /*d4d0*/  SHFL.IDX P0, R123, R88, R89, R90 ;  /* 0x00000059587b7389 */ /* 0x000064000000005a */
[----:B01----:R-:W-:Y:S05]  /*d4e0*/  ENDCOLLECTIVE ;  /* 0x000000000000791b */ /* 0x003fea0003800000 */
.L_x_1726:
[----:B------:R-:W-:Y:S01]  /*d4f0*/  MOV R88, R19 ;  /* 0x0000001300587202 */ /* 0x000fe20000000f00 */
[-C--:B------:R-:W-:Y:S01]  /*d500*/  FFMA R64, R79, R123.reuse, R64 ;  /* 0x0000007b4f407223 */ /* 0x080fe20000000040 */
[----:B------:R-:W-:-:S07]  /*d510*/  FFMA R65, R0, R123, R65 ;  /* 0x0000007b00417223 */ /* 0x000fce0000000041 */
[----:B------:R-:W-:Y:S05]  /*d520*/  WARPSYNC.COLLECTIVE R91, `(.L_x_1727) ;  /* 0x000000005b087348 */ /* 0x000fea0003c00000 */
[----:B------:R0:W1:Y:S02]  /*d530*/  SHFL.IDX P0, R123, R88, R89, R90 ;  /* 0x00000059587b7389 */ /* 0x000064000000005a */
[----:B01----:R-:W-:Y:S05]  /*d540*/  ENDCOLLECTIVE ;  /* 0x000000000000791b */ /* 0x003fea0003800000 */
.L_x_1727:
[-C--:B------:R-:W-:Y:S01]  /*d550*/  FFMA R50, R79, R83.reuse, R50 ;  /* 0x000000534f327223 */ /* 0x080fe20000000032 */
[----:B------:R-:W-:Y:S01]  /*d560*/  FFMA R51, R0, R83, R51 ;  /* 0x0000005300337223 */ /* 0x000fe20000000033 */
[----:B------:R-:W-:Y:S02]  /*d570*/  MOV R88, R20 ;  /* 0x0000001400587202 */ /* 0x000fe40000000f00 */
[----:B------:R-:W-:-:S07]  /*d580*/  MOV R83, R123 ;  /* 0x0000007b00537202 */ /* 0x000fce0000000f00 */
[----:B------:R-:W-:Y:S05]  /*d590*/  WARPSYNC.COLLECTIVE R91, `(.L_x_1728) ;  /* 0x000000005b087348 */ /* 0x000fea0003c00000 */
[----:B------:R0:W1:Y:S02]  /*d5a0*/  SHFL.IDX P0, R123, R88, R89, R90 ;  /* 0x00000059587b7389 */ /* 0x000064000000005a */
[----:B01----:R-:W-:Y:S05]  /*d5b0*/  ENDCOLLECTIVE ;  /* 0x000000000000791b */ /* 0x003fea0003800000 */
.L_x_1728:
[-C--:B------:R-:W-:Y:S01]  /*d5c0*/  FFMA R52, R79, R85.reuse, R52 ;  /* 0x000000554f347223 */ /* 0x080fe20000000034 */
[----:B------:R-:W-:Y:S01]  /*d5d0*/  FFMA R53, R0, R85, R53 ;  /* 0x0000005500357223 */ /* 0x000fe20000000035 */
[----:B------:R-:W-:Y:S02]  /*d5e0*/  MOV R88, R21 ;  /* 0x0000001500587202 */ /* 0x000fe40000000f00 */
[----:B------:R-:W-:-:S07]  /*d5f0*/  MOV R85, R123 ;  /* 0x0000007b00557202 */ /* 0x000fce0000000f00 */
[----:B------:R-:W-:Y:S05]  /*d600*/  WARPSYNC.COLLECTIVE R91, `(.L_x_1729) ;  /* 0x000000005b087348 */ /* 0x000fea0003c00000 */
[----:B------:R0:W1:Y:S02]  /*d610*/  SHFL.IDX P0, R123, R88, R89, R90 ;  /* 0x00000059587b7389 */ /* 0x000064000000005a */
[----:B01----:R-:W-:Y:S05]  /*d620*/  ENDCOLLECTIVE ;  /* 0x000000000000791b */ /* 0x003fea0003800000 */
.L_x_1729:
[-C--:B------:R-:W-:Y:S01]  /*d630*/  FFMA R54, R79, R129.reuse, R54 ;  /* 0x000000814f367223 */ /* 0x080fe20000000036 */
[----:B------:R-:W-:Y:S01]  /*d640*/  FFMA R55, R0, R129, R55 ;  /* 0x0000008100377223 */ /* 0x000fe20000000037 */
[----:B------:R-:W-:Y:S02]  /*d650*/  MOV R88, R22 ;  /* 0x0000001600587202 */ /* 0x000fe40000000f00 */
[----:B------:R-:W-:-:S07]  /*d660*/  MOV R129, R123 ;  /* 0x0000007b00817202 */ /* 0x000fce0000000f00 */
[----:B------:R-:W-:Y:S05]  /*d670*/  WARPSYNC.COLLECTIVE R91, `(.L_x_1730) ;  /* 0x000000005b087348 */ /* 0x000fea0003c00000 */
[----:B------:R0:W1:Y:S02]  /*d680*/  SHFL.IDX P0, R123, R88, R89, R90 ;  /* 0x00000059587b7389 */ /* 0x000064000000005a */
[----:B01----:R-:W-:Y:S05]  /*d690*/  ENDCOLLECTIVE ;  /* 0x000000000000791b */ /* 0x003fea0003800000 */
.L_x_1730:
[-C--:B------:R-:W-:Y:S01]  /*d6a0*/  FFMA R56, R79, R131.reuse, R56 ;  /* 0x000000834f387223 */ /* 0x080fe20000000038 */
[----:B------:R-:W-:Y:S01]  /*d6b0*/  FFMA R57, R0, R131, R57 ;  /* 0x0000008300397223 */ /* 0x000fe20000000039 */
[----:B------:R-:W-:Y:S02]  /*d6c0*/  MOV R88, R23 ;  /* 0x0000001700587202 */ /* 0x000fe40000000f00 */
[----:B------:R-:W-:-:S07]  /*d6d0*/  MOV R131, R123 ;  /* 0x0000007b00837202 */ /* 0x000fce0000000f00 */
[----:B------:R-:W-:Y:S05]  /*d6e0*/  WARPSYNC.COLLECTIVE R91, `(.L_x_1731) ;  /* 0x000000005b087348 */ /* 0x000fea0003c00000 */
[----:B------:R0:W1:Y:S02]  /*d6f0*/  SHFL.IDX P0, R123, R88, R89, R90 ;  /* 0x00000059587b7389 */ /* 0x000064000000005a */
[----:B01----:R-:W-:Y:S05]  /*d700*/  ENDCOLLECTIVE ;  /* 0x000000000000791b */ /* 0x003fea0003800000 */
.L_x_1731:
[-C--:B------:R-:W-:Y:S01]  /*d710*/  FFMA R58, R79, R133.reuse, R58 ;  /* 0x000000854f3a7223 */ /* 0x080fe2000000003a */
[----:B------:R-:W-:Y:S01]  /*d720*/  FFMA R59, R0, R133, R59 ;  /* 0x00000085003b7223 */ /* 0x000fe2000000003b */
[----:B------:R-:W-:Y:S02]  /*d730*/  MOV R88, R24 ;  /* 0x0000001800587202 */ /* 0x000fe40000000f00 */
[----:B------:R-:W-:-:S07]  /*d740*/  MOV R133, R123 ;  /* 0x0000007b00857202 */ /* 0x000fce0000000f00 */
[----:B------:R-:W-:Y:S05]  /*d750*/  WARPSYNC.COLLECTIVE R91, `(.L_x_1732) ;  /* 0x000000005b087348 */ /* 0x000fea0003c00000 */
[----:B------:R0:W1:Y:S02]  /*d760*/  SHFL.IDX P0, R123, R88, R89, R90 ;  /* 0x00000059587b7389 */ /* 0x000064000000005a */
[----:B01----:R-:W-:Y:S05]  /*d770*/  ENDCOLLECTIVE ;  /* 0x000000000000791b */ /* 0x003fea0003800000 */
.L_x_1732:
[-C--:B------:R-:W-:Y:S01]  /*d780*/  FFMA R60, R79, R135.reuse, R60 ;  /* 0x000000874f3c7223 */ /* 0x080fe2000000003c */
[----:B------:R-:W-:Y:S01]  /*d790*/  FFMA R61, R0, R135, R61 ;  /* 0x00000087003d7223 */ /* 0x000fe2000000003d */
[----:B------:R-:W-:Y:S02]  /*d7a0*/  MOV R88, R25 ;  /* 0x0000001900587202 */ /* 0x000fe40000000f00 */
[----:B------:R-:W-:-:S07]  /*d7b0*/  MOV R135, R123 ;  /* 0x0000007b00877202 */ /* 0x000fce0000000f00 */
[----:B------:R-:W-:Y:S05]  /*d7c0*/  WARPSYNC.COLLECTIVE R91, `(.L_x_1733) ;  /* 0x000000005b087348 */ /* 0x000fea0003c00000 */
[----:B------:R0:W1:Y:S02]  /*d7d0*/  SHFL.IDX P0, R123, R88, R89, R90 ;  /* 0x00000059587b7389 */ /* 0x000064000000005a */
[----:B01----:R-:W-:Y:S05]  /*d7e0*/  ENDCOLLECTIVE ;  /* 0x000000000000791b */ /* 0x003fea0003800000 */
.L_x_1733:
[----:B------:R-:W-:Y:S02]  /*d7f0*/  MOV R88, R26 ;  /* 0x0000001a00587202 */ /* 0x000fe40000000f00 */
[----:B------:R-:W-:-:S07]  /*d800*/  MOV R137, R123 ;  /* 0x0000007b00897202 */ /* 0x000fce0000000f00 */
[----:B------:R-:W-:Y:S05]  /*d810*/  WARPSYNC.COLLECTIVE R91, `(.L_x_1734) ;  /* 0x000000005b087348 */ /* 0x000fea0003c00000 */
[----:B------:R0:W1:Y:S02]  /*d820*/  SHFL.IDX P0, R123, R88, R89, R90 ;  /* 0x00000059587b7389 */ /* 0x000064000000005a */
[----:B01----:R-:W-:Y:S05]  /*d830*/  ENDCOLLECTIVE ;  /* 0x000000000000791b */ /* 0x003fea0003800000 */
.L_x_1734:
[----:B------:R-:W-:Y:S02]  /*d840*/  MOV R88, R28 ;  /* 0x0000001c00587202 */ /* 0x000fe40000000f00 */
[----:B------:R-:W-:-:S07]  /*d850*/  MOV R139, R123 ;  /* 0x0000007b008b7202 */ /* 0x000fce0000000f00 */
[----:B------:R-:W-:Y:S05]  /*d860*/  WARPSYNC.COLLECTIVE R91, `(.L_x_1735) ;  /* 0x000000005b087348 */ /* 0x000fea0003c00000 */
[----:B------:R0:W1:Y:S02]  /*d870*/  SHFL.IDX P0, R123, R88, R89, R90 ;  /* 0x00000059587b7389 */ /* 0x000064000000005a */
[----:B01----:R-:W-:Y:S05]  /*d880*/  ENDCOLLECTIVE ;  /* 0x000000000000791b */ /* 0x003fea0003800000 */
.L_x_1735:
[----:B------:R-:W-:Y:S02]  /*d890*/  MOV R88, R29 ;  /* 0x0000001d00587202 */ /* 0x000fe40000000f00 */
[----:B------:R-:W-:-:S07]  /*d8a0*/  MOV R141, R123 ;  /* 0x0000007b008d7202 */ /* 0x000fce0000000f00 */
[----:B------:R-:W-:Y:S05]  /*d8b0*/  WARPSYNC.COLLECTIVE R91, `(.L_x_1736) ;  /* 0x000000005b087348 */ /* 0x000fea0003c00000 */
[----:B------:R0:W1:Y:S02]  /*d8c0*/  SHFL.IDX P0, R123, R88, R89, R90 ;  /* 0x00000059587b7389 */ /* 0x000064000000005a */
[----:B01----:R-:W-:Y:S05]  /*d8d0*/  ENDCOLLECTIVE ;  /* 0x000000000000791b */ /* 0x003fea0003800000 */
.L_x_1736:
[----:B------:R-:W-:Y:S02]  /*d8e0*/  MOV R88, R30 ;  /* 0x0000001e00587202 */ /* 0x000fe40000000f00 */
[----:B------:R-:W-:-:S07]  /*d8f0*/  MOV R143, R123 ;  /* 0x0000007b008f7202 */ /* 0x000fce0000000f00 */
[----:B------:R-:W-:Y:S05]  /*d900*/  WARPSYNC.COLLECTIVE R91, `(.L_x_1737) ;  /* 0x000000005b087348 */ /* 0x000fea0003c00000 */
[----:B------:R0:W1:Y:S02]  /*d910*/  SHFL.IDX P0, R123, R88, R89, R90 ;  /* 0x00000059587b7389 */ /* 0x000064000000005a */
[----:B01----:R-:W-:Y:S05]  /*d920*/  ENDCOLLECTIVE ;  /* 0x000000000000791b */ /* 0x003fea0003800000 */
.L_x_1737:
[----:B------:R-:W-:Y:S01]  /*d930*/  MOV R88, R31 ;  /* 0x0000001f00587202 */ /* 0x000fe20000000f00 */
[-C--:B------:R-:W-:Y:S01]  /*d940*/  FFMA R102, R79, R123.reuse, R102 ;  /* 0x0000007b4f667223 */ /* 0x080fe20000000066 */
[----:B------:R-:W-:-:S07]  /*d950*/  FFMA R103, R0, R123, R103 ;  /* 0x0000007b00677223 */ /* 0x000fce0000000067 */
[----:B------:R-:W-:Y:S05]  /*d960*/  WARPSYNC.COLLECTIVE R91, `(.L_x_1738) ;  /* 0x000000005b087348 */ /* 0x000fea0003c00000 */
[----:B------:R0:W1:Y:S02]  /*d970*/  SHFL.IDX P0, R123, R88, R89, R90 ;  /* 0x00000059587b7389 */ /* 0x000064000000005a */
[----:B01----:R-:W-:Y:S05]  /*d980*/  ENDCOLLECTIVE ;  /* 0x000000000000791b */ /* 0x003fea0003800000 */
.L_x_1738:
[-C--:B------:R-:W-:Y:S01]  /*d990*/  FFMA R48, R79, R10.reuse, R48 ;  /* 0x0000000a4f307223 */ /* 0x080fe20000000030 */
[----:B------:R-:W-:Y:S01]  /*d9a0*/  FFMA R81, R0, R10, R81 ;  /* 0x0000000a00517223 */ /* 0x000fe20000000051 */
[----:B------:R-:W-:Y:S02]  /*d9b0*/  MOV R88, R32 ;  /* 0x0000002000587202 */ /* 0x000fe40000000f00 */
[----:B------:R-:W-:-:S07]  /*d9c0*/  MOV R10, R123 ;  /* 0x0000007b000a7202 */ /* 0x000fce0000000f00 */
[----:B------:R-:W-:Y:S05]  /*d9d0*/  WARPSYNC.COLLECTIVE R91, `(.L_x_1739) ;  /* 0x000000005b087348 */ /* 0x000fea0003c00000 */
[----:B------:R0:W1:Y:S02]  /*d9e0*/  SHFL.IDX P0, R123, R88, R89, R90 ;  /* 0x00000059587b7389 */ /* 0x000064000000005a */
[----:B01----:R-:W-:Y:S05]  /*d9f0*/  ENDCOLLECTIVE ;  /* 0x000000000000791b */ /* 0x003fea0003800000 */
.L_x_1739:
[-C--:B------:R-:W-:Y:S01]  /*da00*/  FFMA R62, R79, R76.reuse, R62 ;  /* 0x0000004c4f3e7223 */ /* 0x080fe2000000003e */
[----:B------:R-:W-:Y:S01]  /*da10*/  FFMA R63, R0, R76, R63 ;  /* 0x0000004c003f7223 */ /* 0x000fe2000000003f */
[----:B------:R-:W-:Y:S02]  /*da20*/  MOV R88, R34 ;  /* 0x0000002200587202 */ /* 0x000fe40000000f00 */
[----:B------:R-:W-:-:S07]  /*da30*/  MOV R76, R123 ;  /* 0x0000007b004c7202 */ /* 0x000fce0000000f00 */
[----:B------:R-:W-:Y:S05]  /*da40*/  WARPSYNC.COLLECTIVE R91, `(.L_x_1740) ;  /* 0x000000005b087348 */ /* 0x000fea0003c00000 */
[----:B------:R0:W1:Y:S02]  /*da50*/  SHFL.IDX P0, R123, R88, R89, R90 ;  /* 0x00000059587b7389 */ /* 0x000064000000005a */
[----:B01----:R-:W-:Y:S05]  /*da60*/  ENDCOLLECTIVE ;  /* 0x000000000000791b */ /* 0x003fea0003800000 */
.L_x_1740:
[-C--:B------:R-:W-:Y:S01]  /*da70*/  FFMA R66, R79, R83.reuse, R66 ;  /* 0x000000534f427223 */ /* 0x080fe20000000042 */
[----:B------:R-:W-:Y:S01]  /*da80*/  FFMA R67, R0, R83, R67 ;  /* 0x0000005300437223 */ /* 0x000fe20000000043 */
[----:B------:R-:W-:Y:S02]  /*da90*/  MOV R88, R35 ;  /* 0x0000002300587202 */ /* 0x000fe40000000f00 */
[----:B------:R-:W-:-:S07]  /*daa0*/  MOV R83, R123 ;  /* 0x0000007b00537202 */ /* 0x000fce0000000f00 */
[----:B------:R-:W-:Y:S05]  /*dab0*/  WARPSYNC.COLLECTIVE R91, `(.L_x_1741) ;  /* 0x000000005b087348 */ /* 0x000fea0003c00000 */
[----:B------:R0:W1:Y:S02]  /*dac0*/  SHFL.IDX P0, R123, R88, R89, R90 ;  /* 0x00000059587b7389 */ /* 0x000064000000005a */
[----:B01----:R-:W-:Y:S05]  /*dad0*/  ENDCOLLECTIVE ;  /* 0x000000000000791b */ /* 0x003fea0003800000 */
.L_x_1741:
[-C--:B------:R-:W-:Y:S01]  /*dae0*/  FFMA R68, R79, R85.reuse, R68 ;  /* 0x000000554f447223 */ /* 0x080fe20000000044 */
[----:B------:R-:W-:Y:S01]  /*daf0*/  FFMA R69, R0, R85, R69 ;  /* 0x0000005500457223 */ /* 0x000fe20000000045 */
[----:B------:R-:W-:Y:S02]  /*db00*/  MOV R88, R36 ;  /* 0x0000002400587202 */ /* 0x000fe40000000f00 */
[----:B------:R-:W-:-:S07]  /*db10*/  MOV R85, R123 ;  /* 0x0000007b00557202 */ /* 0x000fce0000000f00 */
[----:B------:R-:W-:Y:S05]  /*db20*/  WARPSYNC.COLLECTIVE R91, `(.L_x_1742) ;  /* 0x000000005b087348 */ /* 0x000fea0003c00000 */
[----:B------:R0:W1:Y:S02]  /*db30*/  SHFL.IDX P0, R123, R88, R89, R90 ;  /* 0x00000059587b7389 */ /* 0x000064000000005a */
[----:B01----:R-:W-:Y:S05]  /*db40*/  ENDCOLLECTIVE ;  /* 0x000000000000791b */ /* 0x003fea0003800000 */
.L_x_1742:
[----:B------:R-:W-:Y:S02]  /*db50*/  MOV R88, R37 ;  /* 0x0000002500587202 */ /* 0x000fe40000000f00 */
[----:B------:R-:W-:-:S07]  /*db60*/  MOV R86, R123 ;  /* 0x0000007b00567202 */ /* 0x000fce0000000f00 */
[----:B------:R-:W-:Y:S05]  /*db70*/  WARPSYNC.COLLECTIVE R91, `(.L_x_1743) ;  /* 0x000000005b087348 */ /* 0x000fea0003c00000 */
[----:B------:R0:W1:Y:S02]  /*db80*/  SHFL.IDX P0, R123, R88, R89, R90 ;  /* 0x00000059587b7389 */ /* 0x000064000000005a */
[----:B01----:R-:W-:Y:S05]  /*db90*/  ENDCOLLECTIVE ;  /* 0x000000000000791b */ /* 0x003fea0003800000 */
.L_x_1743:
[----:B------:R-:W-:Y:S02]  /*dba0*/  MOV R88, R38 ;  /* 0x0000002600587202 */ /* 0x000fe40000000f00 */
[----:B------:R-:W-:-:S07]  /*dbb0*/  MOV R122, R123 ;  /* 0x0000007b007a7202 */ /* 0x000fce0000000f00 */
[----:B------:R-:W-:Y:S05]  /*dbc0*/  WARPSYNC.COLLECTIVE R91, `(.L_x_1744) ;  /* 0x000000005b087348 */ /* 0x000fea0003c00000 */
[----:B------:R0:W1:Y:S02]  /*dbd0*/  SHFL.IDX P0, R123, R88, R89, R90 ;  /* 0x00000059587b7389 */ /* 0x000064000000005a */
[----:B01----:R-:W-:Y:S05]  /*dbe0*/  ENDCOLLECTIVE ;  /* 0x000000000000791b */ /* 0x003fea0003800000 */
.L_x_1744:
[----:B------:R-:W-:Y:S02]  /*dbf0*/  MOV R88, R39 ;  /* 0x0000002700587202 */ /* 0x000fe40000000f00 */
[----:B------:R-:W-:-:S07]  /*dc00*/  MOV R124, R123 ;  /* 0x0000007b007c7202 */ /* 0x000fce0000000f00 */
[----:B------:R-:W-:Y:S05]  /*dc10*/  WARPSYNC.COLLECTIVE R91, `(.L_x_1745) ;  /* 0x000000005b087348 */ /* 0x000fea0003c00000 */
[----:B------:R0:W1:Y:S02]  /*dc20*/  SHFL.IDX P0, R123, R88, R89, R90 ;  /* 0x00000059587b7389 */ /* 0x000064000000005a */
[----:B01----:R-:W-:Y:S05]  /*dc30*/  ENDCOLLECTIVE ;  /* 0x000000000000791b */ /* 0x003fea0003800000 */
.L_x_1745:
[----:B------:R-:W-:Y:S02]  /*dc40*/  MOV R88, R40 ;  /* 0x0000002800587202 */ /* 0x000fe40000000f00 */
[----:B------:R-:W-:-:S07]  /*dc50*/  MOV R126, R123 ;  /* 0x0000007b007e7202 */ /* 0x000fce0000000f00 */
[----:B------:R-:W-:Y:S05]  /*dc60*/  WARPSYNC.COLLECTIVE R91, `(.L_x_1746) ;  /* 0x000000005b087348 */ /* 0x000fea0003c00000 */
[----:B------:R0:W1:Y:S02]  /*dc70*/  SHFL.IDX P0, R123, R88, R89, R90 ;  /* 0x00000059587b7389 */ /* 0x000064000000005a */
[----:B01----:R-:W-:Y:S05]  /*dc80*/  ENDCOLLECTIVE ;  /* 0x000000000000791b */ /* 0x003fea0003800000 */
.L_x_1746:
[-C--:B------:R-:W-:Y:S01]  /*dc90*/  FFMA R70, R79, R129.reuse, R70 ;  /* 0x000000814f467223 */ /* 0x080fe20000000046 */
[----:B------:R-:W-:Y:S01]  /*dca0*/  FFMA R71, R0, R129, R71 ;  /* 0x0000008100477223 */ /* 0x000fe20000000047 */
[----:B------:R-:W-:Y:S02]  /*dcb0*/  MOV R88, R41 ;  /* 0x0000002900587202 */ /* 0x000fe40000000f00 */
[----:B------:R-:W-:-:S07]  /*dcc0*/  MOV R129, R123 ;  /* 0x0000007b00817202 */ /* 0x000fce0000000f00 */
[----:B------:R-:W-:Y:S05]  /*dcd0*/  WARPSYNC.COLLECTIVE R91, `(.L_x_1747) ;  /* 0x000000005b087348 */ /* 0x000fea0003c00000 */
[----:B------:R0:W1:Y:S02]  /*dce0*/  SHFL.IDX P0, R123, R88, R89, R90 ;  /* 0x00000059587b7389 */ /* 0x000064000000005a */
[----:B01----:R-:W-:Y:S05]  /*dcf0*/  ENDCOLLECTIVE ;  /* 0x000000000000791b */ /* 0x003fea0003800000 */
.L_x_1747:
[-C--:B------:R-:W-:Y:S01]  /*dd00*/  FFMA R72, R79, R131.reuse, R72 ;  /* 0x000000834f487223 */ /* 0x080fe20000000048 */
[----:B------:R-:W-:Y:S01]  /*dd10*/  FFMA R73, R0, R131, R73 ;  /* 0x0000008300497223 */ /* 0x000fe20000000049 */
[----:B------:R-:W-:Y:S02]  /*dd20*/  MOV R88, R42 ;  /* 0x0000002a00587202 */ /* 0x000fe40000000f00 */
[----:B------:R-:W-:-:S07]  /*dd30*/  MOV R131, R123 ;  /* 0x0000007b00837202 */ /* 0x000fce0000000f00 */
[----:B------:R-:W-:Y:S05]  /*dd40*/  WARPSYNC.COLLECTIVE R91, `(.L_x_1748) ;  /* 0x000000005b087348 */ /* 0x000fea0003c00000 */
[----:B------:R0:W1:Y:S02]  /*dd50*/  SHFL.IDX P0, R123, R88, R89, R90 ;  /* 0x00000059587b7389 */ /* 0x000064000000005a */
[----:B01----:R-:W-:Y:S05]  /*dd60*/  ENDCOLLECTIVE ;  /* 0x000000000000791b */ /* 0x003fea0003800000 */
.L_x_1748:
        /* <DEDUP_REMOVED lines=27> */
.L_x_1749:
        /* <DEDUP_REMOVED lines=22> */
.L_x_1750:
[----:B------:R-:W-:Y:S02]  /*e080*/  MOV R88, R27 ;  /* 0x0000001b00587202 */ /* 0x000fe40000000f00 */
[----:B------:R-:W-:-:S07]  /*e090*/  MOV R0, R123 ;  /* 0x0000007b00007202 */ /* 0x000fce0000000f00 */
[----:B------:R-:W-:Y:S05]  /*e0a0*/  WARPSYNC.COLLECTIVE R91, `(.L_x_1751) ;  /* 0x000000005b087348 */ /* 0x000fea0003c00000 */
[----:B------:R0:W1:Y:S02]  /*e0b0*/  SHFL.IDX P0, R123, R88, R89, R90 ;  /* 0x00000059587b7389 */ /* 0x000064000000005a */
[----:B01----:R-:W-:Y:S05]  /*e0c0*/  ENDCOLLECTIVE ;  /* 0x000000000000791b */ /* 0x003fea0003800000 */
.L_x_1751:
[----:B------:R-:W-:Y:S02]  /*e0d0*/  MOV R88, R12 ;  /* 0x0000000c00587202 */ /* 0x000fe40000000f00 */
[----:B------:R-:W-:-:S07]  /*e0e0*/  MOV R79, R123 ;  /* 0x0000007b004f7202 */ /* 0x000fce0000000f00 */
[----:B------:R-:W-:Y:S05]  /*e0f0*/  WARPSYNC.COLLECTIVE R91, `(.L_x_1752) ;  /* 0x000000005b087348 */ /* 0x000fea0003c00000 */
[----:B------:R0:W1:Y:S02]  /*e100*/  SHFL.IDX P0, R123, R88, R89, R90 ;  /* 0x00000059587b7389 */ /* 0x000064000000005a */
[----:B01----:R-:W-:Y:S05]  /*e110*/  ENDCOLLECTIVE ;  /* 0x000000000000791b */ /* 0x003fea0003800000 */
.L_x_1752:
[----:B------:R-:W-:Y:S02]  /*e120*/  MOV R88, R13 ;  /* 0x0000000d00587202 */ /* 0x000fe40000000f00 */
[----:B------:R-:W-:-:S07]  /*e130*/  MOV R83, R123 ;  /* 0x0000007b00537202 */ /* 0x000fce0000000f00 */
[----:B------:R-:W-:Y:S05]  /*e140*/  WARPSYNC.COLLECTIVE R91, `(.L_x_1753) ;  /* 0x000000005b087348 */ /* 0x000fea0003c00000 */
[----:B------:R0:W1:Y:S02]  /*e150*/  SHFL.IDX P0, R123, R88, R89, R90 ;  /* 0x00000059587b7389 */ /* 0x000064000000005a */
[----:B01----:R-:W-:Y:S05]  /*e160*/  ENDCOLLECTIVE ;  /* 0x000000000000791b */ /* 0x003fea0003800000 */
.L_x_1753:
[----:B------:R-:W-:Y:S02]  /*e170*/  MOV R88, R14 ;  /* 0x0000000e00587202 */ /* 0x000fe40000000f00 */
[----:B------:R-:W-:-:S07]  /*e180*/  MOV R85, R123 ;  /* 0x0000007b00557202 */ /* 0x000fce0000000f00 */
[----:B------:R-:W-:Y:S05]  /*e190*/  WARPSYNC.COLLECTIVE R91, `(.L_x_1754) ;  /* 0x000000005b087348 */ /* 0x000fea0003c00000 */
[----:B------:R0:W1:Y:S02]  /*e1a0*/  SHFL.IDX P0, R123, R88, R89, R90 ;  /* 0x00000059587b7389 */ /* 0x000064000000005a */
[----:B01----:R-:W-:Y:S05]  /*e1b0*/  ENDCOLLECTIVE ;  /* 0x000000000000791b */ /* 0x003fea0003800000 */
.L_x_1754:
[----:B------:R-:W-:Y:S02]  /*e1c0*/  MOV R88, R15 ;  /* 0x0000000f00587202 */ /* 0x000fe40000000f00 */
[----:B------:R-:W-:-:S07]  /*e1d0*/  MOV R129, R123 ;  /* 0x0000007b00817202 */ /* 0x000fce0000000f00 */
[----:B------:R-:W-:Y:S05]  /*e1e0*/  WARPSYNC.COLLECTIVE R91, `(.L_x_1755) ;  /* 0x000000005b087348 */ /* 0x000fea0003c00000 */
[----:B------:R0:W1:Y:S02]  /*e1f0*/  SHFL.IDX P0, R123, R88, R89, R90 ;  /* 0x00000059587b7389 */ /* 0x000064000000005a */
[----:B01----:R-:W-:Y:S05]  /*e200*/  ENDCOLLECTIVE ;  /* 0x000000000000791b */ /* 0x003fea0003800000 */
.L_x_1755:
[----:B------:R-:W-:Y:S02]  /*e210*/  MOV R88, R16 ;  /* 0x0000001000587202 */ /* 0x000fe40000000f00 */
[----:B------:R-:W-:-:S07]  /*e220*/  MOV R131, R123 ;  /* 0x0000007b00837202 */ /* 0x000fce0000000f00 */
[----:B------:R-:W-:Y:S05]  /*e230*/  WARPSYNC.COLLECTIVE R91, `(.L_x_1756) ;  /* 0x000000005b087348 */ /* 0x000fea0003c00000 */
[----:B------:R0:W1:Y:S02]  /*e240*/  SHFL.IDX P0, R123, R88, R89, R90 ;  /* 0x00000059587b7389 */ /* 0x000064000000005a */
[----:B01----:R-:W-:Y:S05]  /*e250*/  ENDCOLLECTIVE ;  /* 0x000000000000791b */ /* 0x003fea0003800000 */
.L_x_1756:
[----:B------:R-:W-:Y:S02]  /*e260*/  MOV R88, R17 ;  /* 0x0000001100587202 */ /* 0x000fe40000000f00 */
[----:B------:R-:W-:-:S07]  /*e270*/  MOV R133, R123 ;  /* 0x0000007b00857202 */ /* 0x000fce0000000f00 */
[----:B------:R-:W-:Y:S05]  /*e280*/  WARPSYNC.COLLECTIVE R91, `(.L_x_1757) ;  /* 0x000000005b087348 */ /* 0x000fea0003c00000 */
[----:B------:R0:W1:Y:S02]  /*e290*/  SHFL.IDX P0, R123, R88, R89, R90 ;  /* 0x00000059587b7389 */ /* 0x000064000000005a */
[----:B01----:R-:W-:Y:S05]  /*e2a0*/  ENDCOLLECTIVE ;  /* 0x000000000000791b */ /* 0x003fea0003800000 */
.L_x_1757:
[----:B------:R-:W-:Y:S02]  /*e2b0*/  MOV R88, R18 ;  /* 0x0000001200587202 */ /* 0x000fe40000000f00 */
[----:B------:R-:W-:-:S07]  /*e2c0*/  MOV R76, R123 ;  /* 0x0000007b004c7202 */ /* 0x000fce0000000f00 */
[----:B------:R-:W-:Y:S05]  /*e2d0*/  WARPSYNC.COLLECTIVE R91, `(.L_x_1758) ;  /* 0x000000005b087348 */ /* 0x000fea0003c00000 */
[----:B------:R0:W1:Y:S02]  /*e2e0*/  SHFL.IDX P0, R123, R88, R89, R90 ;  /* 0x00000059587b7389 */ /* 0x000064000000005a */
[----:B01----:R-:W-:Y:S05]  /*e2f0*/  ENDCOLLECTIVE ;  /* 0x000000000000791b */ /* 0x003fea0003800000 */
.L_x_1758:
[----:B------:R-:W-:Y:S01]  /*e300*/  MOV R88, R19 ;  /* 0x0000001300587202 */ /* 0x000fe20000000f00 */
[-C--:B------:R-:W-:Y:S01]  /*e310*/  FFMA R64, R49, R123.reuse, R64 ;  /* 0x0000007b31407223 */ /* 0x080fe20000000040 */
[----:B------:R-:W-:-:S07]  /*e320*/  FFMA R65, R10, R123, R65 ;  /* 0x0000007b0a417223 */ /* 0x000fce0000000041 */
[----:B------:R-:W-:Y:S05]  /*e330*/  WARPSYNC.COLLECTIVE R91, `(.L_x_1759) ;  /* 0x000000005b087348 */ /* 0x000fea0003c00000 */
[----:B------:R0:W1:Y:S02]  /*e340*/  SHFL.IDX P0, R123, R88, R89, R90 ;  /* 0x00000059587b7389 */ /* 0x000064000000005a */
[----:B01----:R-:W-:Y:S05]  /*e350*/  ENDCOLLECTIVE ;  /* 0x000000000000791b */ /* 0x003fea0003800000 */
.L_x_1759:
[-C--:B------:R-:W-:Y:S01]  /*e360*/  FFMA R50, R49, R79.reuse, R50 ;  /* 0x0000004f31327223 */ /* 0x080fe20000000032 */
[----:B------:R-:W-:Y:S01]  /*e370*/  FFMA R51, R10, R79, R51 ;  /* 0x0000004f0a337223 */ /* 0x000fe20000000033 */
[----:B------:R-:W-:Y:S02]  /*e380*/  MOV R88, R20 ;  /* 0x0000001400587202 */ /* 0x000fe40000000f00 */
[----:B------:R-:W-:-:S07]  /*e390*/  MOV R79, R123 ;  /* 0x0000007b004f7202 */ /* 0x000fce0000000f00 */
[----:B------:R-:W-:Y:S05]  /*e3a0*/  WARPSYNC.COLLECTIVE R91, `(.L_x_1760) ;  /* 0x000000005b087348 */ /* 0x000fea0003c00000 */
[----:B------:R0:W1:Y:S02]  /*e3b0*/  SHFL.IDX P0, R123, R88, R89, R90 ;  /* 0x00000059587b7389 */ /* 0x000064000000005a */
[----:B01----:R-:W-:Y:S05]  /*e3c0*/  ENDCOLLECTIVE ;  /* 0x000000000000791b */ /* 0x003fea0003800000 */
.L_x_1760:
[-C--:B------:R-:W-:Y:S01]  /*e3d0*/  FFMA R52, R49, R83.reuse, R52 ;  /* 0x0000005331347223 */ /* 0x080fe20000000034 */
[----:B------:R-:W-:Y:S01]  /*e3e0*/  FFMA R53, R10, R83, R53 ;  /* 0x000000530a357223 */ /* 0x000fe20000000035 */
[----:B------:R-:W-:Y:S02]  /*e3f0*/  MOV R88, R21 ;  /* 0x0000001500587202 */ /* 0x000fe40000000f00 */
[----:B------:R-:W-:-:S07]  /*e400*/  MOV R83, R123 ;  /* 0x0000007b00537202 */ /* 0x000fce0000000f00 */
[----:B------:R-:W-:Y:S05]  /*e410*/  WARPSYNC.COLLECTIVE R91, `(.L_x_1761) ;  /* 0x000000005b087348 */ /* 0x000fea0003c00000 */
[----:B------:R0:W1:Y:S02]  /*e420*/  SHFL.IDX P0, R123, R88, R89, R90 ;  /* 0x00000059587b7389 */ /* 0x000064000000005a */
[----:B01----:R-:W-:Y:S05]  /*e430*/  ENDCOLLECTIVE ;  /* 0x000000000000791b */ /* 0x003fea0003800000 */
.L_x_1761:
[-C--:B------:R-:W-:Y:S01]  /*e440*/  FFMA R54, R49, R85.reuse, R54 ;  /* 0x0000005531367223 */ /* 0x080fe20000000036 */
[----:B------:R-:W-:Y:S01]  /*e450*/  FFMA R55, R10, R85, R55 ;  /* 0x000000550a377223 */ /* 0x000fe20000000037 */
[----:B------:R-:W-:Y:S02]  /*e460*/  MOV R88, R22 ;  /* 0x0000001600587202 */ /* 0x000fe40000000f00 */
[----:B------:R-:W-:-:S07]  /*e470*/  MOV R85, R123 ;  /* 0x0000007b00557202 */ /* 0x000fce0000000f00 */
[----:B------:R-:W-:Y:S05]  /*e480*/  WARPSYNC.COLLECTIVE R91, `(.L_x_1762) ;  /* 0x000000005b087348 */ /* 0x000fea0003c00000 */
[----:B------:R0:W1:Y:S02]  /*e490*/  SHFL.IDX P0, R123, R88, R89, R90 ;  /* 0x00000059587b7389 */ /* 0x000064000000005a */
[----:B01----:R-:W-:Y:S05]  /*e4a0*/  ENDCOLLECTIVE ;  /* 0x000000000000791b */ /* 0x003fea0003800000 */
.L_x_1762:
[-C--:B------:R-:W-:Y:S01]  /*e4b0*/  FFMA R56, R49, R129.reuse, R56 ;  /* 0x0000008131387223 */ /* 0x080fe20000000038 */
[----:B------:R-:W-:Y:S01]  /*e4c0*/  FFMA R57, R10, R129, R57 ;  /* 0x000000810a397223 */ /* 0x000fe20000000039 */
[----:B------:R-:W-:Y:S02]  /*e4d0*/  MOV R88, R23 ;  /* 0x0000001700587202 */ /* 0x000fe40000000f00 */
[----:B------:R-:W-:-:S07]  /*e4e0*/  MOV R129, R123 ;  /* 0x0000007b00817202 */ /* 0x000fce0000000f00 */
[----:B------:R-:W-:Y:S05]  /*e4f0*/  WARPSYNC.COLLECTIVE R91, `(.L_x_1763) ;  /* 0x000000005b087348 */ /* 0x000fea0003c00000 */
[----:B------:R0:W1:Y:S02]  /*e500*/  SHFL.IDX P0, R123, R88, R89, R90 ;  /* 0x00000059587b7389 */ /* 0x000064000000005a */
[----:B01----:R-:W-:Y:S05]  /*e510*/  ENDCOLLECTIVE ;  /* 0x000000000000791b */ /* 0x003fea0003800000 */
.L_x_1763:
[-C--:B------:R-:W-:Y:S01]  /*e520*/  FFMA R58, R49, R131.reuse, R58 ;  /* 0x00000083313a7223 */ /* 0x080fe2000000003a */
[----:B------:R-:W-:Y:S01]  /*e530*/  FFMA R59, R10, R131, R59 ;  /* 0x000000830a3b7223 */ /* 0x000fe2000000003b */
[----:B------:R-:W-:Y:S02]  /*e540*/  MOV R88, R24 ;  /* 0x0000001800587202 */ /* 0x000fe40000000f00 */
[----:B------:R-:W-:-:S07]  /*e550*/  MOV R131, R123 ;  /* 0x0000007b00837202 */ /* 0x000fce0000000f00 */
[----:B------:R-:W-:Y:S05]  /*e560*/  WARPSYNC.COLLECTIVE R91, `(.L_x_1764) ;  /* 0x000000005b087348 */ /* 0x000fea0003c00000 */
[----:B------:R0:W1:Y:S02]  /*e570*/  SHFL.IDX P0, R123, R88, R89, R90 ;  /* 0x00000059587b7389 */ /* 0x000064000000005a */
[----:B01----:R-:W-:Y:S05]  /*e580*/  ENDCOLLECTIVE ;  /* 0x000000000000791b */ /* 0x003fea0003800000 */
.L_x_1764:
[-C--:B------:R-:W-:Y:S01]  /*e590*/  FFMA R60, R49, R133.reuse, R60 ;  /* 0x00000085313c7223 */ /* 0x080fe2000000003c */
[----:B------:R-:W-:Y:S01]  /*e5a0*/  FFMA R61, R10, R133, R61 ;  /* 0x000000850a3d7223 */ /* 0x000fe2000000003d */
[----:B------:R-:W-:Y:S02]  /*e5b0*/  MOV R88, R25 ;  /* 0x0000001900587202 */ /* 0x000fe40000000f00 */
[----:B------:R-:W-:-:S07]  /*e5c0*/  MOV R133, R123 ;  /* 0x0000007b00857202 */ /* 0x000fce0000000f00 */
[----:B------:R-:W-:Y:S05]  /*e5d0*/  WARPSYNC.COLLECTIVE R91, `(.L_x_1765) ;  /* 0x000000005b087348 */ /* 0x000fea0003c00000 */
[----:B------:R0:W1:Y:S02]  /*e5e0*/  SHFL.IDX P0, R123, R88, R89, R90 ;  /* 0x00000059587b7389 */ /* 0x000064000000005a */
[----:B01----:R-:W-:Y:S05]  /*e5f0*/  ENDCOLLECTIVE ;  /* 0x000000000000791b */ /* 0x003fea0003800000 */
.L_x_1765:
[----:B------:R-:W-:Y:S02]  /*e600*/  MOV R88, R26 ;  /* 0x0000001a00587202 */ /* 0x000fe40000000f00 */
[----:B------:R-:W-:-:S07]  /*e610*/  MOV R135, R123 ;  /* 0x0000007b00877202 */ /* 0x000fce0000000f00 */
[----:B------:R-:W-:Y:S05]  /*e620*/  WARPSYNC.COLLECTIVE R91, `(.L_x_1766) ;  /* 0x000000005b087348 */ /* 0x000fea0003c00000 */
[----:B------:R0:W1:Y:S02]  /*e630*/  SHFL.IDX P0, R123, R88, R89, R90 ;  /* 0x00000059587b7389 */ /* 0x000064000000005a */
[----:B01----:R-:W-:Y:S05]  /*e640*/  ENDCOLLECTIVE ;  /* 0x000000000000791b */ /* 0x003fea0003800000 */
.L_x_1766:
[----:B------:R-:W-:Y:S02]  /*e650*/  MOV R88, R28 ;  /* 0x0000001c00587202 */ /* 0x000fe40000000f00 */
[----:B------:R-:W-:-:S07]  /*e660*/  MOV R137, R123 ;  /* 0x0000007b00897202 */ /* 0x000fce0000000f00 */
[----:B------:R-:W-:Y:S05]  /*e670*/  WARPSYNC.COLLECTIVE R91, `(.L_x_1767) ;  /* 0x000000005b087348 */ /* 0x000fea0003c00000 */
[----:B------:R0:W1:Y:S02]  /*e680*/  SHFL.IDX P0, R123, R88, R89, R90 ;  /* 0x00000059587b7389 */ /* 0x000064000000005a */
[----:B01----:R-:W-:Y:S05]  /*e690*/  ENDCOLLECTIVE ;  /* 0x000000000000791b */ /* 0x003fea0003800000 */
.L_x_1767:
[----:B------:R-:W-:Y:S02]  /*e6a0*/  MOV R88, R29 ;  /* 0x0000001d00587202 */ /* 0x000fe40000000f00 */
[----:B------:R-:W-:-:S07]  /*e6b0*/  MOV R139, R123 ;  /* 0x0000007b008b7202 */ /* 0x000fce0000000f00 */
[----:B------:R-:W-:Y:S05]  /*e6c0*/  WARPSYNC.COLLECTIVE R91, `(.L_x_1768) ;  /* 0x000000005b087348 */ /* 0x000fea0003c00000 */
[----:B------:R0:W1:Y:S02]  /*e6d0*/  SHFL.IDX P0, R123, R88, R89, R90 ;  /* 0x00000059587b7389 */ /* 0x000064000000005a */
[----:B01----:R-:W-:Y:S05]  /*e6e0*/  ENDCOLLECTIVE ;  /* 0x000000000000791b */ /* 0x003fea0003800000 */
.L_x_1768:
[----:B------:R-:W-:Y:S02]  /*e6f0*/  MOV R88, R30 ;  /* 0x0000001e00587202 */ /* 0x000fe40000000f00 */
[----:B------:R-:W-:-:S07]  /*e700*/  MOV R141, R123 ;  /* 0x0000007b008d7202 */ /* 0x000fce0000000f00 */
[----:B------:R-:W-:Y:S05]  /*e710*/  WARPSYNC.COLLECTIVE R91, `(.L_x_1769) ;  /* 0x000000005b087348 */ /* 0x000fea0003c00000 */
[----:B------:R0:W1:Y:S02]  /*e720*/  SHFL.IDX P0, R123, R88, R89, R90 ;  /* 0x00000059587b7389 */ /* 0x000064000000005a */
[----:B01----:R-:W-:Y:S05]  /*e730*/  ENDCOLLECTIVE ;  /* 0x000000000000791b */ /* 0x003fea0003800000 */
.L_x_1769:
[----:B------:R-:W-:Y:S01]  /*e740*/  MOV R88, R31 ;  /* 0x0000001f00587202 */ /* 0x000fe20000000f00 */
[-C--:B------:R-:W-:Y:S01]  /*e750*/  FFMA R102, R49, R123.reuse, R102 ;  /* 0x0000007b31667223 */ /* 0x080fe20000000066 */
[----:B------:R-:W-:-:S07]  /*e760*/  FFMA R103, R10, R123, R103 ;  /* 0x0000007b0a677223 */ /* 0x000fce0000000067 */
[----:B------:R-:W-:Y:S05]  /*e770*/  WARPSYNC.COLLECTIVE R91, `(.L_x_1770) ;  /* 0x000000005b087348 */ /* 0x000fea0003c00000 */
[----:B------:R0:W1:Y:S02]  /*e780*/  SHFL.IDX P0, R123, R88, R89, R90 ;  /* 0x00000059587b7389 */ /* 0x000064000000005a */
[----:B01----:R-:W-:Y:S05]  /*e790*/  ENDCOLLECTIVE ;  /* 0x000000000000791b */ /* 0x003fea0003800000 */
.L_x_1770:
        /* <DEDUP_REMOVED lines=14> */
.L_x_1771:
[-C--:B------:R-:W-:Y:S01]  /*e880*/  FFMA R62, R49, R76.reuse, R62 ;  /* 0x0000004c313e7223 */ /* 0x080fe2000000003e */
[----:B------:R-:W-:Y:S01]  /*e890*/  FFMA R63, R10, R76, R63 ;  /* 0x0000004c0a3f7223 */ /* 0x000fe2000000003f */
[----:B------:R-:W-:Y:S02]  /*e8a0*/  MOV R88, R34 ;  /* 0x0000002200587202 */ /* 0x000fe40000000f00 */
[----:B------:R-:W-:-:S07]  /*e8b0*/  MOV R76, R123 ;  /* 0x0000007b004c7202 */ /* 0x000fce0000000f00 */
[----:B------:R-:W-:Y:S05]  /*e8c0*/  WARPSYNC.COLLECTIVE R91, `(.L_x_1772) ;  /* 0x000000005b087348 */ /* 0x000fea0003c00000 */
[----:B------:R0:W1:Y:S02]  /*e8d0*/  SHFL.IDX P0, R123, R88, R89, R90 ;  /* 0x00000059587b7389 */ /* 0x000064000000005a */
[----:B01----:R-:W-:Y:S05]  /*e8e0*/  ENDCOLLECTIVE ;  /* 0x000000000000791b */ /* 0x003fea0003800000 */
.L_x_1772:
[-C--:B------:R-:W-:Y:S01]  /*e8f0*/  FFMA R68, R49, R83.reuse, R68 ;  /* 0x0000005331447223 */ /* 0x080fe20000000044 */
[----:B------:R-:W-:Y:S01]  /*e900*/  FFMA R69, R10, R83, R69 ;  /* 0x000000530a457223 */ /* 0x000fe20000000045 */
[----:B------:R-:W-:Y:S02]  /*e910*/  MOV R88, R35 ;  /* 0x0000002300587202 */ /* 0x000fe40000000f00 */
[----:B------:R-:W-:-:S07]  /*e920*/  MOV R83, R123 ;  /* 0x0000007b00537202 */ /* 0x000fce0000000f00 */
[----:B------:R-:W-:Y:S05]  /*e930*/  WARPSYNC.COLLECTIVE R91, `(.L_x_1773) ;  /* 0x000000005b087348 */ /* 0x000fea0003c00000 */
[----:B------:R0:W1:Y:S02]  /*e940*/  SHFL.IDX P0, R123, R88, R89, R90 ;  /* 0x00000059587b7389 */ /* 0x000064000000005a */
[----:B01----:R-:W-:Y:S05]  /*e950*/  ENDCOLLECTIVE ;  /* 0x000000000000791b */ /* 0x003fea0003800000 */
.L_x_1773:
[----:B------:R-:W-:Y:S02]  /*e960*/  MOV R88, R36 ;  /* 0x0000002400587202 */ /* 0x000fe40000000f00 */
[----:B------:R-:W-:-:S07]  /*e970*/  MOV R84, R123 ;  /* 0x0000007b00547202 */ /* 0x000fce0000000f00 */
[----:B------:R-:W-:Y:S05]  /*e980*/  WARPSYNC.COLLECTIVE R91, `(.L_x_1774) ;  /* 0x000000005b087348 */ /* 0x000fea0003c00000 */
[----:B------:R0:W1:Y:S02]  /*e990*/  SHFL.IDX P0, R123, R88, R89, R90 ;  /* 0x00000059587b7389 */ /* 0x000064000000005a */
[----:B01----:R-:W-:Y:S05]  /*e9a0*/  ENDCOLLECTIVE ;  /* 0x000000000000791b */ /* 0x003fea0003800000 */
.L_x_1774:
[-C--:B------:R-:W-:Y:S01]  /*e9b0*/  FFMA R70, R49, R85.reuse, R70 ;  /* 0x0000005531467223 */ /* 0x080fe20000000046 */
[----:B------:R-:W-:Y:S01]  /*e9c0*/  FFMA R71, R10, R85, R71 ;  /* 0x000000550a477223 */ /* 0x000fe20000000047 */
[----:B------:R-:W-:Y:S02]  /*e9d0*/  MOV R88, R37 ;  /* 0x0000002500587202 */ /* 0x000fe40000000f00 */
[----:B------:R-:W-:-:S07]  /*e9e0*/  MOV R85, R123 ;  /* 0x0000007b00557202 */ /* 0x000fce0000000f00 */
[----:B------:R-:W-:Y:S05]  /*e9f0*/  WARPSYNC.COLLECTIVE R91, `(.L_x_1775) ;  /* 0x000000005b087348 */ /* 0x000fea0003c00000 */
[----:B------:R0:W1:Y:S02]  /*ea00*/  SHFL.IDX P0, R123, R88, R89, R90 ;  /* 0x00000059587b7389 */ /* 0x000064000000005a */
[----:B01----:R-:W-:Y:S05]  /*ea10*/  ENDCOLLECTIVE ;  /* 0x000000000000791b */ /* 0x003fea0003800000 */
.L_x_1775:
[----:B------:R-:W-:Y:S02]  /*ea20*/  MOV R88, R38 ;  /* 0x0000002600587202 */ /* 0x000fe40000000f00 */
[----:B------:R-:W-:-:S07]  /*ea30*/  MOV R86, R123 ;  /* 0x0000007b00567202 */ /* 0x000fce0000000f00 */
[----:B------:R-:W-:Y:S05]  /*ea40*/  WARPSYNC.COLLECTIVE R91, `(.L_x_1776) ;  /* 0x000000005b087348 */ /* 0x000fea0003c00000 */
[----:B------:R0:W1:Y:S02]  /*ea50*/  SHFL.IDX P0, R123, R88, R89, R90 ;  /* 0x00000059587b7389 */ /* 0x000064000000005a */
[----:B01----:R-:W-:Y:S05]  /*ea60*/  ENDCOLLECTIVE ;  /* 0x000000000000791b */ /* 0x003fea0003800000 */
.L_x_1776:
[----:B------:R-:W-:Y:S02]  /*ea70*/  MOV R88, R39 ;  /* 0x0000002700587202 */ /* 0x000fe40000000f00 */
[----:B------:R-:W-:-:S07]  /*ea80*/  MOV R122, R123 ;  /* 0x0000007b007a7202 */ /* 0x000fce0000000f00 */
[----:B------:R-:W-:Y:S05]  /*ea90*/  WARPSYNC.COLLECTIVE R91, `(.L_x_1777) ;  /* 0x000000005b087348 */ /* 0x000fea0003c00000 */
[----:B------:R0:W1:Y:S02]  /*eaa0*/  SHFL.IDX P0, R123, R88, R89, R90 ;  /* 0x00000059587b7389 */ /* 0x000064000000005a */
[----:B01----:R-:W-:Y:S05]  /*eab0*/  ENDCOLLECTIVE ;  /* 0x000000000000791b */ /* 0x003fea0003800000 */
.L_x_1777:
[----:B------:R-:W-:Y:S02]  /*eac0*/  MOV R88, R40 ;  /* 0x0000002800587202 */ /* 0x000fe40000000f00 */
[----:B------:R-:W-:-:S07]  /*ead0*/  MOV R124, R123 ;  /* 0x0000007b007c7202 */ /* 0x000fce0000000f00 */
[----:B------:R-:W-:Y:S05]  /*eae0*/  WARPSYNC.COLLECTIVE R91, `(.L_x_1778) ;  /* 0x000000005b087348 */ /* 0x000fea0003c00000 */
[----:B------:R0:W1:Y:S02]  /*eaf0*/  SHFL.IDX P0, R123, R88, R89, R90 ;  /* 0x00000059587b7389 */ /* 0x000064000000005a */
[----:B01----:R-:W-:Y:S05]  /*eb00*/  ENDCOLLECTIVE ;  /* 0x000000000000791b */ /* 0x003fea0003800000 */
.L_x_1778:
[----:B------:R-:W-:Y:S02]  /*eb10*/  MOV R88, R41 ;  /* 0x0000002900587202 */ /* 0x000fe40000000f00 */
[----:B------:R-:W-:-:S07]  /*eb20*/  MOV R126, R123 ;  /* 0x0000007b007e7202 */ /* 0x000fce0000000f00 */
[----:B------:R-:W-:Y:S05]  /*eb30*/  WARPSYNC.COLLECTIVE R91, `(.L_x_1779) ;  /* 0x000000005b087348 */ /* 0x000fea0003c00000 */
[----:B------:R0:W1:Y:S02]  /*eb40*/  SHFL.IDX P0, R123, R88, R89, R90 ;  /* 0x00000059587b7389 */ /* 0x000064000000005a */
[----:B01----:R-:W-:Y:S05]  /*eb50*/  ENDCOLLECTIVE ;  /* 0x000000000000791b */ /* 0x003fea0003800000 */
.L_x_1779:
[-C--:B------:R-:W-:Y:S01]  /*eb60*/  FFMA R72, R49, R129.reuse, R72 ;  /* 0x0000008131487223 */ /* 0x080fe20000000048 */
[----:B------:R-:W-:Y:S01]  /*eb70*/  FFMA R73, R10, R129, R73 ;  /* 0x000000810a497223 */ /* 0x000fe20000000049 */
[----:B------:R-:W-:Y:S02]  /*eb80*/  MOV R88, R42 ;  /* 0x0000002a00587202 */ /* 0x000fe40000000f00 */
[----:B------:R-:W-:-:S07]  /*eb90*/  MOV R129, R123 ;  /* 0x0000007b00817202 */ /* 0x000fce0000000f00 */
[----:B------:R-:W-:Y:S05]  /*eba0*/  WARPSYNC.COLLECTIVE R91, `(.L_x_1780) ;  /* 0x000000005b087348 */ /* 0x000fea0003c00000 */
[----:B------:R0:W1:Y:S02]  /*ebb0*/  SHFL.IDX P0, R123, R88, R89, R90 ;  /* 0x00000059587b7389 */ /* 0x000064000000005a */
[----:B01----:R-:W-:Y:S05]  /*ebc0*/  ENDCOLLECTIVE ;  /* 0x000000000000791b */ /* 0x003fea0003800000 */
.L_x_1780:
[----:B------:R-:W-:Y:S02]  /*ebd0*/  MOV R88, R43 ;  /* 0x0000002b00587202 */ /* 0x000fe40000000f00 */
[----:B------:R-:W-:Y:S02]  /*ebe0*/  MOV R89, R46 ;  /* 0x0000002e00597202 */ /* 0x000fe40000000f00 */
[----:B------:R-:W-:-:S07]  /*ebf0*/  MOV R134, R123 ;  /* 0x0000007b00867202 */ /* 0x000fce0000000f00 */
[----:B------:R-:W-:Y:S05]  /*ec00*/  WARPSYNC.COLLECTIVE R91, `(.L_x_1781) ;  /* 0x000000005b087348 */ /* 0x000fea0003c00000 */
[----:B------:R0:W1:Y:S02]  /*ec10*/  SHFL.IDX P0, R123, R88, R89, R90 ;  /* 0x00000059587b7389 */ /* 0x000064000000005a */
[----:B01----:R-:W-:Y:S05]  /*ec20*/  ENDCOLLECTIVE ;  /* 0x000000000000791b */ /* 0x003fea0003800000 */
.L_x_1781:
        /* <DEDUP_REMOVED lines=22> */
.L_x_1782:
        /* <DEDUP_REMOVED lines=21> */
.L_x_1783:
[----:B------:R-:W-:Y:S02]  /*eee0*/  MOV R88, R12 ;  /* 0x0000000c00587202 */ /* 0x000fe40000000f00 */
[----:B------:R-:W-:-:S07]  /*eef0*/  MOV R85, R123 ;  /* 0x0000007b00557202 */ /* 0x000fce0000000f00 */
[----:B------:R-:W-:Y:S05]  /*ef00*/  WARPSYNC.COLLECTIVE R91, `(.L_x_1784) ;  /* 0x000000005b087348 */ /* 0x000fea0003c00000 */
[----:B------:R0:W1:Y:S02]  /*ef10*/  SHFL.IDX P0, R123, R88, R89, R90 ;  /* 0x00000059587b7389 */ /* 0x000064000000005a */
[----:B01----:R-:W-:Y:S05]  /*ef20*/  ENDCOLLECTIVE ;  /* 0x000000000000791b */ /* 0x003fea0003800000 */
.L_x_1784:
[----:B------:R-:W-:Y:S02]  /*ef30*/  MOV R88, R13 ;  /* 0x0000000d00587202 */ /* 0x000fe40000000f00 */
[----:B------:R-:W-:-:S07]  /*ef40*/  MOV R129, R123 ;  /* 0x0000007b00817202 */ /* 0x000fce0000000f00 */
[----:B------:R-:W-:Y:S05]  /*ef50*/  WARPSYNC.COLLECTIVE R91, `(.L_x_1785) ;  /* 0x000000005b087348 */ /* 0x000fea0003c00000 */
[----:B------:R0:W1:Y:S02]  /*ef60*/  SHFL.IDX P0, R123, R88, R89, R90 ;  /* 0x00000059587b7389 */ /* 0x000064000000005a */
[----:B01----:R-:W-:Y:S05]  /*ef70*/  ENDCOLLECTIVE ;  /* 0x000000000000791b */ /* 0x003fea0003800000 */
.L_x_1785:
[----:B------:R-:W-:Y:S02]  /*ef80*/  MOV R88, R14 ;  /* 0x0000000e00587202 */ /* 0x000fe40000000f00 */
[----:B------:R-:W-:-:S07]  /*ef90*/  MOV R131, R123 ;  /* 0x0000007b00837202 */ /* 0x000fce0000000f00 */
[----:B------:R-:W-:Y:S05]  /*efa0*/  WARPSYNC.COLLECTIVE R91, `(.L_x_1786) ;  /* 0x000000005b087348 */ /* 0x000fea0003c00000 */
[----:B------:R0:W1:Y:S02]  /*efb0*/  SHFL.IDX P0, R123, R88, R89, R90 ;  /* 0x00000059587b7389 */ /* 0x000064000000005a */
[----:B01----:R-:W-:Y:S05]  /*efc0*/  ENDCOLLECTIVE ;  /* 0x000000000000791b */ /* 0x003fea0003800000 */
.L_x_1786:
[----:B------:R-:W-:Y:S02]  /*efd0*/  MOV R88, R15 ;  /* 0x0000000f00587202 */ /* 0x000fe40000000f00 */
[----:B------:R-:W-:-:S07]  /*efe0*/  MOV R133, R123 ;  /* 0x0000007b00857202 */ /* 0x000fce0000000f00 */
[----:B------:R-:W-:Y:S05]  /*eff0*/  WARPSYNC.COLLECTIVE R91, `(.L_x_1787) ;  /* 0x000000005b087348 */ /* 0x000fea0003c00000 */
[----:B------:R0:W1:Y:S02]  /*f000*/  SHFL.IDX P0, R123, R88, R89, R90 ;  /* 0x00000059587b7389 */ /* 0x000064000000005a */
[----:B01----:R-:W-:Y:S05]  /*f010*/  ENDCOLLECTIVE ;  /* 0x000000000000791b */ /* 0x003fea0003800000 */
.L_x_1787:
[----:B------:R-:W-:Y:S02]  /*f020*/  MOV R88, R16 ;  /* 0x0000001000587202 */ /* 0x000fe40000000f00 */
[----:B------:R-:W-:-:S07]  /*f030*/  MOV R135, R123 ;  /* 0x0000007b00877202 */ /* 0x000fce0000000f00 */
[----:B------:R-:W-:Y:S05]  /*f040*/  WARPSYNC.COLLECTIVE R91, `(.L_x_1788) ;  /* 0x000000005b087348 */ /* 0x000fea0003c00000 */
[----:B------:R0:W1:Y:S02]  /*f050*/  SHFL.IDX P0, R123, R88, R89, R90 ;  /* 0x00000059587b7389 */ /* 0x000064000000005a */
[----:B01----:R-:W-:Y:S05]  /*f060*/  ENDCOLLECTIVE ;  /* 0x000000000000791b */ /* 0x003fea0003800000 */
.L_x_1788:
[----:B------:R-:W-:Y:S02]  /*f070*/  MOV R88, R17 ;  /* 0x0000001100587202 */ /* 0x000fe40000000f00 */
[----:B------:R-:W-:-:S07]  /*f080*/  MOV R137, R123 ;  /* 0x0000007b00897202 */ /* 0x000fce0000000f00 */
[----:B------:R-:W-:Y:S05]  /*f090*/  WARPSYNC.COLLECTIVE R91, `(.L_x_1789) ;  /* 0x000000005b087348 */ /* 0x000fea0003c00000 */
[----:B------:R0:W1:Y:S02]  /*f0a0*/  SHFL.IDX P0, R123, R88, R89, R90 ;  /* 0x00000059587b7389 */ /* 0x000064000000005a */
[----:B01----:R-:W-:Y:S05]  /*f0b0*/  ENDCOLLECTIVE ;  /* 0x000000000000791b */ /* 0x003fea0003800000 */
.L_x_1789:
[----:B------:R-:W-:Y:S02]  /*f0c0*/  MOV R88, R18 ;  /* 0x0000001200587202 */ /* 0x000fe40000000f00 */
[----:B------:R-:W-:-:S07]  /*f0d0*/  MOV R76, R123 ;  /* 0x0000007b004c7202 */ /* 0x000fce0000000f00 */
[----:B------:R-:W-:Y:S05]  /*f0e0*/  WARPSYNC.COLLECTIVE R91, `(.L_x_1790) ;  /* 0x000000005b087348 */ /* 0x000fea0003c00000 */
[----:B------:R0:W1:Y:S02]  /*f0f0*/  SHFL.IDX P0, R123, R88, R89, R90 ;  /* 0x00000059587b7389 */ /* 0x000064000000005a */
[----:B01----:R-:W-:Y:S05]  /*f100*/  ENDCOLLECTIVE ;  /* 0x000000000000791b */ /* 0x003fea0003800000 */
.L_x_1790:
[----:B------:R-:W-:Y:S01]  /*f110*/  MOV R88, R19 ;  /* 0x0000001300587202 */ /* 0x000fe20000000f00 */
[-C--:B------:R-:W-:Y:S01]  /*f120*/  FFMA R139, R47, R123.reuse, R64 ;  /* 0x0000007b2f8b7223 */ /* 0x080fe20000000040 */
[----:B------:R-:W-:-:S07]  /*f130*/  FFMA R65, R0, R123, R65 ;  /* 0x0000007b00417223 */ /* 0x000fce0000000041 */
[----:B------:R-:W-:Y:S05]  /*f140*/  WARPSYNC.COLLECTIVE R91, `(.L_x_1791) ;  /* 0x000000005b087348 */ /* 0x000fea0003c00000 */
[----:B------:R0:W1:Y:S02]  /*f150*/  SHFL.IDX P0, R123, R88, R89, R90 ;  /* 0x00000059587b7389 */ /* 0x000064000000005a */
[----:B01----:R-:W-:Y:S05]  /*f160*/  ENDCOLLECTIVE ;  /* 0x000000000000791b */ /* 0x003fea0003800000 */
.L_x_1791:
[----:B------:R-:W-:Y:S02]  /*f170*/  MOV R88, R20 ;  /* 0x0000001400587202 */ /* 0x000fe40000000f00 */
[----:B------:R-:W-:-:S07]  /*f180*/  MOV R143, R123 ;  /* 0x0000007b008f7202 */ /* 0x000fce0000000f00 */
[----:B------:R-:W-:Y:S05]  /*f190*/  WARPSYNC.COLLECTIVE R91, `(.L_x_1792) ;  /* 0x000000005b087348 */ /* 0x000fea0003c00000 */
[----:B------:R0:W1:Y:S02]  /*f1a0*/  SHFL.IDX P0, R123, R88, R89, R90 ;  /* 0x00000059587b7389 */ /* 0x000064000000005a */
[----:B01----:R-:W-:Y:S05]  /*f1b0*/  ENDCOLLECTIVE ;  /* 0x000000000000791b */ /* 0x003fea0003800000 */
.L_x_1792:
[----:B------:R-:W-:Y:S02]  /*f1c0*/  MOV R88, R21 ;  /* 0x0000001500587202 */ /* 0x000fe40000000f00 */
[----:B------:R-:W-:-:S07]  /*f1d0*/  MOV R145, R123 ;  /* 0x0000007b00917202 */ /* 0x000fce0000000f00 */
[----:B------:R-:W-:Y:S05]  /*f1e0*/  WARPSYNC.COLLECTIVE R91, `(.L_x_1793) ;  /* 0x000000005b087348 */ /* 0x000fea0003c00000 */
[----:B------:R0:W1:Y:S02]  /*f1f0*/  SHFL.IDX P0, R123, R88, R89, R90 ;  /* 0x00000059587b7389 */ /* 0x000064000000005a */
[----:B01----:R-:W-:Y:S05]  /*f200*/  ENDCOLLECTIVE ;  /* 0x000000000000791b */ /* 0x003fea0003800000 */
.L_x_1793:
[----:B------:R-:W-:Y:S02]  /*f210*/  MOV R88, R22 ;  /* 0x0000001600587202 */ /* 0x000fe40000000f00 */
[----:B------:R-:W-:-:S07]  /*f220*/  MOV R147, R123 ;  /* 0x0000007b00937202 */ /* 0x000fce0000000f00 */
[----:B------:R-:W-:Y:S05]  /*f230*/  WARPSYNC.COLLECTIVE R91, `(.L_x_1794) ;  /* 0x000000005b087348 */ /* 0x000fea0003c00000 */
[----:B------:R0:W1:Y:S02]  /*f240*/  SHFL.IDX P0, R123, R88, R89, R90 ;  /* 0x00000059587b7389 */ /* 0x000064000000005a */
[----:B01----:R-:W-:Y:S05]  /*f250*/  ENDCOLLECTIVE ;  /* 0x000000000000791b */ /* 0x003fea0003800000 */
.L_x_1794:
[----:B------:R-:W-:Y:S02]  /*f260*/  MOV R88, R23 ;  /* 0x0000001700587202 */ /* 0x000fe40000000f00 */
[----:B------:R-:W-:-:S07]  /*f270*/  MOV R149, R123 ;  /* 0x0000007b00957202 */ /* 0x000fce0000000f00 */
[----:B------:R-:W-:Y:S05]  /*f280*/  WARPSYNC.COLLECTIVE R91, `(.L_x_1795) ;  /* 0x000000005b087348 */ /* 0x000fea0003c00000 */
[----:B------:R0:W1:Y:S02]  /*f290*/  SHFL.IDX P0, R123, R88, R89, R90 ;  /* 0x00000059587b7389 */ /* 0x000064000000005a */
[----:B01----:R-:W-:Y:S05]  /*f2a0*/  ENDCOLLECTIVE ;  /* 0x000000000000791b */ /* 0x003fea0003800000 */
.L_x_1795:
[----:B------:R-:W-:Y:S02]  /*f2b0*/  MOV R88, R24 ;  /* 0x0000001800587202 */ /* 0x000fe40000000f00 */
[----:B------:R-:W-:-:S07]  /*f2c0*/  MOV R151, R123 ;  /* 0x0000007b00977202 */ /* 0x000fce0000000f00 */
[----:B------:R-:W-:Y:S05]  /*f2d0*/  WARPSYNC.COLLECTIVE R91, `(.L_x_1796) ;  /* 0x000000005b087348 */ /* 0x000fea0003c00000 */
[----:B------:R0:W1:Y:S02]  /*f2e0*/  SHFL.IDX P0, R123, R88, R89, R90 ;  /* 0x00000059587b7389 */ /* 0x000064000000005a */
[----:B01----:R-:W-:Y:S05]  /*f2f0*/  ENDCOLLECTIVE ;  /* 0x000000000000791b */ /* 0x003fea0003800000 */
.L_x_1796:
[----:B------:R-:W-:Y:S02]  /*f300*/  MOV R88, R25 ;  /* 0x0000001900587202 */ /* 0x000fe40000000f00 */
[----:B------:R-:W-:-:S07]  /*f310*/  MOV R153, R123 ;  /* 0x0000007b00997202 */ /* 0x000fce0000000f00 */
[----:B------:R-:W-:Y:S05]  /*f320*/  WARPSYNC.COLLECTIVE R91, `(.L_x_1797) ;  /* 0x000000005b087348 */ /* 0x000fea0003c00000 */
[----:B------:R0:W1:Y:S02]  /*f330*/  SHFL.IDX P0, R123, R88, R89, R90 ;  /* 0x00000059587b7389 */ /* 0x000064000000005a */
[----:B01----:R-:W-:Y:S05]  /*f340*/  ENDCOLLECTIVE ;  /* 0x000000000000791b */ /* 0x003fea0003800000 */
.L_x_1797:
[----:B------:R-:W-:Y:S02]  /*f350*/  MOV R88, R26 ;  /* 0x0000001a00587202 */ /* 0x000fe40000000f00 */
[----:B------:R-:W-:-:S07]  /*f360*/  MOV R155, R123 ;  /* 0x0000007b009b7202 */ /* 0x000fce0000000f00 */
[----:B------:R-:W-:Y:S05]  /*f370*/  WARPSYNC.COLLECTIVE R91, `(.L_x_1798) ;  /* 0x000000005b087348 */ /* 0x000fea0003c00000 */
[----:B------:R0:W1:Y:S02]  /*f380*/  SHFL.IDX P0, R123, R88, R89, R90 ;  /* 0x00000059587b7389 */ /* 0x000064000000005a */
[----:B01----:R-:W-:Y:S05]  /*f390*/  ENDCOLLECTIVE ;  /* 0x000000000000791b */ /* 0x003fea0003800000 */
.L_x_1798:
[----:B------:R-:W-:Y:S02]  /*f3a0*/  MOV R88, R28 ;  /* 0x0000001c00587202 */ /* 0x000fe40000000f00 */
[----:B------:R-:W-:-:S07]  /*f3b0*/  MOV R157, R123 ;  /* 0x0000007b009d7202 */ /* 0x000fce0000000f00 */
[----:B------:R-:W-:Y:S05]  /*f3c0*/  WARPSYNC.COLLECTIVE R91, `(.L_x_1799) ;  /* 0x000000005b087348 */ /* 0x000fea0003c00000 */
[----:B------:R0:W1:Y:S02]  /*f3d0*/  SHFL.IDX P0, R123, R88, R89, R90 ;  /* 0x00000059587b7389 */ /* 0x000064000000005a */
[----:B01----:R-:W-:Y:S05]  /*f3e0*/  ENDCOLLECTIVE ;  /* 0x000000000000791b */ /* 0x003fea0003800000 */
.L_x_1799:
[----:B------:R-:W-:Y:S02]  /*f3f0*/  MOV R88, R29 ;  /* 0x0000001d00587202 */ /* 0x000fe40000000f00 */
[----:B------:R-:W-:-:S07]  /*f400*/  MOV R159, R123 ;  /* 0x0000007b009f7202 */ /* 0x000fce0000000f00 */
[----:B------:R-:W-:Y:S05]  /*f410*/  WARPSYNC.COLLECTIVE R91, `(.L_x_1800) ;  /* 0x000000005b087348 */ /* 0x000fea0003c00000 */
[----:B------:R0:W1:Y:S02]  /*f420*/  SHFL.IDX P0, R123, R88, R89, R90 ;  /* 0x00000059587b7389 */ /* 0x000064000000005a */
[----:B01----:R-:W-:Y:S05]  /*f430*/  ENDCOLLECTIVE ;  /* 0x000000000000791b */ /* 0x003fea0003800000 */
.L_x_1800:
[----:B------:R-:W-:Y:S02]  /*f440*/  MOV R88, R30 ;  /* 0x0000001e00587202 */ /* 0x000fe40000000f00 */
[----:B------:R-:W-:-:S07]  /*f450*/  MOV R161, R123 ;  /* 0x0000007b00a17202 */ /* 0x000fce0000000f00 */
[----:B------:R-:W-:Y:S05]  /*f460*/  WARPSYNC.COLLECTIVE R91, `(.L_x_1801) ;  /* 0x000000005b087348 */ /* 0x000fea0003c00000 */
[----:B------:R0:W1:Y:S02]  /*f470*/  SHFL.IDX P0, R123, R88, R89, R90 ;  /* 0x00000059587b7389 */ /* 0x000064000000005a */
[----:B01----:R-:W-:Y:S05]  /*f480*/  ENDCOLLECTIVE ;  /* 0x000000000000791b */ /* 0x003fea0003800000 */
.L_x_1801:
        /* <DEDUP_REMOVED lines=26> */
.L_x_1802:
[-C--:B------:R-:W-:Y:S01]  /*f630*/  FFMA R79, R47, R10.reuse, R48 ;  /* 0x0000000a2f4f7223 */ /* 0x080fe20000000030 */
[----:B------:R-:W-:Y:S01]  /*f640*/  FFMA R81, R0, R10, R81 ;  /* 0x0000000a00517223 */ /* 0x000fe20000000051 */
[----:B------:R-:W-:Y:S02]  /*f650*/  MOV R88, R32 ;  /* 0x0000002000587202 */ /* 0x000fe40000000f00 */
[----:B------:R-:W-:-:S07]  /*f660*/  MOV R10, R123 ;  /* 0x0000007b000a7202 */ /* 0x000fce0000000f00 */
[----:B------:R-:W-:Y:S05]  /*f670*/  WARPSYNC.COLLECTIVE R91, `(.L_x_1803) ;  /* 0x000000005b087348 */ /* 0x000fea0003c00000 */
[----:B------:R0:W1:Y:S02]  /*f680*/  SHFL.IDX P0, R123, R88, R89, R90 ;  /* 0x00000059587b7389 */ /* 0x000064000000005a */
[----:B01----:R-:W-:Y:S05]  /*f690*/  ENDCOLLECTIVE ;  /* 0x000000000000791b */ /* 0x003fea0003800000 */
.L_x_1803:
[----:B------:R-:W-:Y:S02]  /*f6a0*/  MOV R88, R34 ;  /* 0x0000002200587202 */ /* 0x000fe40000000f00 */
[----:B------:R-:W-:-:S07]  /*f6b0*/  MOV R48, R123 ;  /* 0x0000007b00307202 */ /* 0x000fce0000000f00 */
[----:B------:R-:W-:Y:S05]  /*f6c0*/  WARPSYNC.COLLECTIVE R91, `(.L_x_1804) ;  /* 0x000000005b087348 */ /* 0x000fea0003c00000 */
[----:B------:R0:W1:Y:S02]  /*f6d0*/  SHFL.IDX P0, R123, R88, R89, R90 ;  /* 0x00000059587b7389 */ /* 0x000064000000005a */
[----:B01----:R-:W-:Y:S05]  /*f6e0*/  ENDCOLLECTIVE ;  /* 0x000000000000791b */ /* 0x003fea0003800000 */
.L_x_1804:
[----:B------:R-:W-:Y:S01]  /*f6f0*/  FFMA R83, R47, R85, R50 ;  /* 0x000000552f537223 */ /* 0x000fe20000000032 */
[----:B------:R-:W-:Y:S02]  /*f700*/  MOV R88, R35 ;  /* 0x0000002300587202 */ /* 0x000fe40000000f00 */
[----:B------:R-:W-:-:S07]  /*f710*/  MOV R50, R123 ;  /* 0x0000007b00327202 */ /* 0x000fce0000000f00 */
[----:B------:R-:W-:Y:S05]  /*f720*/  WARPSYNC.COLLECTIVE R91, `(.L_x_1805) ;  /* 0x000000005b087348 */ /* 0x000fea0003c00000 */
[----:B------:R0:W1:Y:S02]  /*f730*/  SHFL.IDX P0, R123, R88, R89, R90 ;  /* 0x00000059587b7389 */ /* 0x000064000000005a */
[----:B01----:R-:W-:Y:S05]  /*f740*/  ENDCOLLECTIVE ;  /* 0x000000000000791b */ /* 0x003fea0003800000 */
.L_x_1805:
[----:B------:R-:W-:Y:S01]  /*f750*/  FFMA R51, R0, R85, R51 ;  /* 0x0000005500337223 */ /* 0x000fe20000000033 */
[----:B------:R-:W-:Y:S01]  /*f760*/  FFMA R85, R47, R129, R52 ;  /* 0x000000812f557223 */ /* 0x000fe20000000034 */
[----:B------:R-:W-:Y:S02]  /*f770*/  MOV R88, R36 ;  /* 0x0000002400587202 */ /* 0x000fe40000000f00 */
[----:B------:R-:W-:-:S07]  /*f780*/  MOV R52, R123 ;  /* 0x0000007b00347202 */ /* 0x000fce0000000f00 */
[----:B------:R-:W-:Y:S05]  /*f790*/  WARPSYNC.COLLECTIVE R91, `(.L_x_1806) ;  /* 0x000000005b087348 */ /* 0x000fea0003c00000 */
[----:B------:R0:W1:Y:S02]  /*f7a0*/  SHFL.IDX P0, R123, R88, R89, R90 ;  /* 0x00000059587b7389 */ /* 0x000064000000005a */
[----:B01----:R-:W-:Y:S05]  /*f7b0*/  ENDCOLLECTIVE ;  /* 0x000000000000791b */ /* 0x003fea0003800000 */
.L_x_1806:
[----:B------:R-:W-:Y:S01]  /*f7c0*/  FFMA R53, R0, R129, R53 ;  /* 0x0000008100357223 */ /* 0x000fe20000000035 */
[----:B------:R-:W-:Y:S01]  /*f7d0*/  FFMA R129, R47, R131, R54 ;  /* 0x000000832f817223 */ /* 0x000fe20000000036 */
[----:B------:R-:W-:Y:S02]  /*f7e0*/  MOV R88, R37 ;  /* 0x0000002500587202 */ /* 0x000fe40000000f00 */
[----:B------:R-:W-:-:S07]  /*f7f0*/  MOV R54, R123 ;  /* 0x0000007b00367202 */ /* 0x000fce0000000f00 */
[----:B------:R-:W-:Y:S05]  /*f800*/  WARPSYNC.COLLECTIVE R91, `(.L_x_1807) ;  /* 0x000000005b087348 */ /* 0x000fea0003c00000 */
[----:B------:R0:W1:Y:S02]  /*f810*/  SHFL.IDX P0, R123, R88, R89, R90 ;  /* 0x00000059587b7389 */ /* 0x000064000000005a */
[----:B01----:R-:W-:Y:S05]  /*f820*/  ENDCOLLECTIVE ;  /* 0x000000000000791b */ /* 0x003fea0003800000 */
.L_x_1807:
[----:B------:R-:W-:Y:S01]  /*f830*/  FFMA R55, R0, R131, R55 ;  /* 0x0000008300377223 */ /* 0x000fe20000000037 */
[----:B------:R-:W-:Y:S01]  /*f840*/  FFMA R131, R47, R133, R56 ;  /* 0x000000852f837223 */ /* 0x000fe20000000038 */
[----:B------:R-:W-:Y:S02]  /*f850*/  MOV R88, R38 ;  /* 0x0000002600587202 */ /* 0x000fe40000000f00 */
[----:B------:R-:W-:-:S07]  /*f860*/  MOV R56, R123 ;  /* 0x0000007b00387202 */ /* 0x000fce0000000f00 */
[----:B------:R-:W-:Y:S05]  /*f870*/  WARPSYNC.COLLECTIVE R91, `(.L_x_1808) ;  /* 0x000000005b087348 */ /* 0x000fea0003c00000 */
[----:B------:R0:W1:Y:S02]  /*f880*/  SHFL.IDX P0, R123, R88, R89, R90 ;  /* 0x00000059587b7389 */ /* 0x000064000000005a */
[----:B01----:R-:W-:Y:S05]  /*f890*/  ENDCOLLECTIVE ;  /* 0x000000000000791b */ /* 0x003fea0003800000 */
.L_x_1808:
[----:B------:R-:W-:Y:S01]  /*f8a0*/  FFMA R57, R0, R133, R57 ;  /* 0x0000008500397223 */ /* 0x000fe20000000039 */
[----:B------:R-:W-:Y:S01]  /*f8b0*/  FFMA R133, R47, R135, R58 ;  /* 0x000000872f857223 */ /* 0x000fe2000000003a */
[----:B------:R-:W-:Y:S02]  /*f8c0*/  MOV R88, R39 ;  /* 0x0000002700587202 */ /* 0x000fe40000000f00 */
[----:B------:R-:W-:-:S07]  /*f8d0*/  MOV R58, R123 ;  /* 0x0000007b003a7202 */ /* 0x000fce0000000f00 */
[----:B------:R-:W-:Y:S05]  /*f8e0*/  WARPSYNC.COLLECTIVE R91, `(.L_x_1809) ;  /* 0x000000005b087348 */ /* 0x000fea0003c00000 */
[----:B------:R0:W1:Y:S02]  /*f8f0*/  SHFL.IDX P0, R123, R88, R89, R90 ;  /* 0x00000059587b7389 */ /* 0x000064000000005a */
[----:B01----:R-:W-:Y:S05]  /*f900*/  ENDCOLLECTIVE ;  /* 0x000000000000791b */ /* 0x003fea0003800000 */
.L_x_1809:
[----:B------:R-:W-:Y:S01]  /*f910*/  FFMA R59, R0, R135, R59 ;  /* 0x00000087003b7223 */ /* 0x000fe2000000003b */
[----:B------:R-:W-:Y:S01]  /*f920*/  FFMA R135, R47, R137, R60 ;  /* 0x000000892f877223 */ /* 0x000fe2000000003c */
[----:B------:R-:W-:Y:S02]  /*f930*/  MOV R88, R40 ;  /* 0x0000002800587202 */ /* 0x000fe40000000f00 */
[----:B------:R-:W-:-:S07]  /*f940*/  MOV R60, R123 ;  /* 0x0000007b003c7202 */ /* 0x000fce0000000f00 */
[----:B------:R-:W-:Y:S05]  /*f950*/  WARPSYNC.COLLECTIVE R91, `(.L_x_1810) ;  /* 0x000000005b087348 */ /* 0x000fea0003c00000 */
[----:B------:R0:W1:Y:S02]  /*f960*/  SHFL.IDX P0, R123, R88, R89, R90 ;  /* 0x00000059587b7389 */ /* 0x000064000000005a */
[----:B01----:R-:W-:Y:S05]  /*f970*/  ENDCOLLECTIVE ;  /* 0x000000000000791b */ /* 0x003fea0003800000 */
.L_x_1810:
[----:B------:R-:W-:Y:S01]  /*f980*/  FFMA R61, R0, R137, R61 ;  /* 0x00000089003d7223 */ /* 0x000fe2000000003d */
[----:B------:R-:W-:Y:S01]  /*f990*/  FFMA R137, R47, R76, R62 ;  /* 0x0000004c2f897223 */ /* 0x000fe2000000003e */
[----:B------:R-:W-:Y:S02]  /*f9a0*/  MOV R88, R41 ;  /* 0x0000002900587202 */ /* 0x000fe40000000f00 */
[----:B------:R-:W-:-:S07]  /*f9b0*/  MOV R62, R123 ;  /* 0x0000007b003e7202 */ /* 0x000fce0000000f00 */
[----:B------:R-:W-:Y:S05]  /*f9c0*/  WARPSYNC.COLLECTIVE R91, `(.L_x_1811) ;  /* 0x000000005b087348 */ /* 0x000fea0003c00000 */
[----:B------:R0:W1:Y:S02]  /*f9d0*/  SHFL.IDX P0, R123, R88, R89, R90 ;  /* 0x00000059587b7389 */ /* 0x000064000000005a */
[----:B01----:R-:W-:Y:S05]  /*f9e0*/  ENDCOLLECTIVE ;  /* 0x000000000000791b */ /* 0x003fea0003800000 */
.L_x_1811:
[----:B------:R-:W-:Y:S02]  /*f9f0*/  MOV R88, R42 ;  /* 0x0000002a00587202 */ /* 0x000fe40000000f00 */
[----:B------:R-:W-:-:S07]  /*fa00*/  MOV R64, R123 ;  /* 0x0000007b00407202 */ /* 0x000fce0000000f00 */
[----:B------:R-:W-:Y:S05]  /*fa10*/  WARPSYNC.COLLECTIVE R91, `(.L_x_1812) ;  /* 0x000000005b087348 */ /* 0x000fea0003c00000 */
[----:B------:R0:W1:Y:S02]  /*fa20*/  SHFL.IDX P0, R123, R88, R89, R90 ;  /* 0x00000059587b7389 */ /* 0x000064000000005a */
[----:B01----:R-:W-:Y:S05]  /*fa30*/  ENDCOLLECTIVE ;  /* 0x000000000000791b */ /* 0x003fea0003800000 */
.L_x_1812:
        /* <DEDUP_REMOVED lines=21> */
.L_x_1813:
        /* <DEDUP_REMOVED lines=15> */
.L_x_1814:
[----:B------:R-:W-:Y:S02]  /*fc80*/  MOV R88, R27 ;  /* 0x0000001b00587202 */ /* 0x000fe40000000f00 */
[----:B------:R-:W-:-:S07]  /*fc90*/  MOV R50, R123 ;  /* 0x0000007b00327202 */ /* 0x000fce0000000f00 */
[----:B------:R-:W-:Y:S05]  /*fca0*/  WARPSYNC.COLLECTIVE R91, `(.L_x_1815) ;  /* 0x000000005b087348 */ /* 0x000fea0003c00000 */
[----:B------:R0:W1:Y:S02]  /*fcb0*/  SHFL.IDX P0, R123, R88, R89, R90 ;  /* 0x00000059587b7389 */ /* 0x000064000000005a */
[----:B01----:R-:W-:Y:S05]  /*fcc0*/  ENDCOLLECTIVE ;  /* 0x000000000000791b */ /* 0x003fea0003800000 */
.L_x_1815:
[----:B------:R-:W-:Y:S02]  /*fcd0*/  MOV R88, R12 ;  /* 0x0000000c00587202 */ /* 0x000fe40000000f00 */
[----:B------:R-:W-:-:S07]  /*fce0*/  MOV R52, R123 ;  /* 0x0000007b00347202 */ /* 0x000fce0000000f00 */
[----:B------:R-:W-:Y:S05]  /*fcf0*/  WARPSYNC.COLLECTIVE R91, `(.L_x_1816) ;  /* 0x000000005b087348 */ /* 0x000fea0003c00000 */
[----:B------:R0:W1:Y:S02]  /*fd00*/  SHFL.IDX P0, R123, R88, R89, R90 ;  /* 0x00000059587b7389 */ /* 0x000064000000005a */
[----:B01----:R-:W-:Y:S05]  /*fd10*/  ENDCOLLECTIVE ;  /* 0x000000000000791b */ /* 0x003fea0003800000 */
.L_x_1816:
[----:B------:R-:W-:Y:S02]  /*fd20*/  MOV R88, R13 ;  /* 0x0000000d00587202 */ /* 0x000fe40000000f00 */
[----:B------:R-:W-:-:S07]  /*fd30*/  MOV R54, R123 ;  /* 0x0000007b00367202 */ /* 0x000fce0000000f00 */
[----:B------:R-:W-:Y:S05]  /*fd40*/  WARPSYNC.COLLECTIVE R91, `(.L_x_1817) ;  /* 0x000000005b087348 */ /* 0x000fea0003c00000 */
[----:B------:R0:W1:Y:S02]  /*fd50*/  SHFL.IDX P0, R123, R88, R89, R90 ;  /* 0x00000059587b7389 */ /* 0x000064000000005a */
[----:B01----:R-:W-:Y:S05]  /*fd60*/  ENDCOLLECTIVE ;  /* 0x000000000000791b */ /* 0x003fea0003800000 */
.L_x_1817:
[----:B------:R-:W-:Y:S02]  /*fd70*/  MOV R88, R14 ;  /* 0x0000000e00587202 */ /* 0x000fe40000000f00 */
[----:B------:R-:W-:-:S07]  /*fd80*/  MOV R56, R123 ;  /* 0x0000007b00387202 */ /* 0x000fce0000000f00 */
[----:B------:R-:W-:Y:S05]  /*fd90*/  WARPSYNC.COLLECTIVE R91, `(.L_x_1818) ;  /* 0x000000005b087348 */ /* 0x000fea0003c00000 */
[----:B------:R0:W1:Y:S02]  /*fda0*/  SHFL.IDX P0, R123, R88, R89, R90 ;  /* 0x00000059587b7389 */ /* 0x000064000000005a */
[----:B01----:R-:W-:Y:S05]  /*fdb0*/  ENDCOLLECTIVE ;  /* 0x000000000000791b */ /* 0x003fea0003800000 */
.L_x_1818:
[----:B------:R-:W-:Y:S02]  /*fdc0*/  MOV R88, R15 ;  /* 0x0000000f00587202 */ /* 0x000fe40000000f00 */
[----:B------:R-:W-:-:S07]  /*fdd0*/  MOV R58, R123 ;  /* 0x0000007b003a7202 */ /* 0x000fce0000000f00 */
[----:B------:R-:W-:Y:S05]  /*fde0*/  WARPSYNC.COLLECTIVE R91, `(.L_x_1819) ;  /* 0x000000005b087348 */ /* 0x000fea0003c00000 */
[----:B------:R0:W1:Y:S02]  /*fdf0*/  SHFL.IDX P0, R123, R88, R89, R90 ;  /* 0x00000059587b7389 */ /* 0x000064000000005a */
[----:B01----:R-:W-:Y:S05]  /*fe00*/  ENDCOLLECTIVE ;  /* 0x000000000000791b */ /* 0x003fea0003800000 */
.L_x_1819:
[----:B------:R-:W-:Y:S01]  /*fe10*/  MOV R88, R16 ;  /* 0x0000001000587202 */ /* 0x000fe20000000f00 */
[-C--:B------:R-:W-:Y:S01]  /*fe20*/  FFMA R133, R76, R123.reuse, R133 ;  /* 0x0000007b4c857223 */ /* 0x080fe20000000085 */
[----:B------:R-:W-:-:S07]  /*fe30*/  FFMA R60, R8, R123, R59 ;  /* 0x0000007b083c7223 */ /* 0x000fce000000003b */
[----:B------:R-:W-:Y:S05]  /*fe40*/  WARPSYNC.COLLECTIVE R91, `(.L_x_1820) ;  /* 0x000000005b087348 */ /* 0x000fea0003c00000 */
[----:B------:R0:W1:Y:S02]  /*fe50*/  SHFL.IDX P0, R123, R88, R89, R90 ;  /* 0x00000059587b7389 */ /* 0x000064000000005a */
[----:B01----:R-:W-:Y:S05]  /*fe60*/  ENDCOLLECTIVE ;  /* 0x000000000000791b */ /* 0x003fea0003800000 */
.L_x_1820:
[----:B------:R-:W-:Y:S02]  /*fe70*/  MOV R88, R17 ;  /* 0x0000001100587202 */ /* 0x000fe40000000f00 */
[----:B------:R-:W-:-:S07]  /*fe80*/  MOV R62, R123 ;  /* 0x0000007b003e7202 */ /* 0x000fce0000000f00 */
[----:B------:R-:W-:Y:S05]  /*fe90*/  WARPSYNC.COLLECTIVE R91, `(.L_x_1821) ;  /* 0x000000005b087348 */ /* 0x000fea0003c00000 */
[----:B------:R0:W1:Y:S02]  /*fea0*/  SHFL.IDX P0, R123, R88, R89, R90 ;  /* 0x00000059587b7389 */ /* 0x000064000000005a */
[----:B01----:R-:W-:Y:S05]  /*feb0*/  ENDCOLLECTIVE ;  /* 0x000000000000791b */ /* 0x003fea0003800000 */
.L_x_1821:
[----:B------:R-:W-:Y:S02]  /*fec0*/  MOV R88, R18 ;  /* 0x0000001200587202 */ /* 0x000fe40000000f00 */
[----:B------:R-:W-:-:S07]  /*fed0*/  MOV R64, R123 ;  /* 0x0000007b00407202 */ /* 0x000fce0000000f00 */
[----:B------:R-:W-:Y:S05]  /*fee0*/  WARPSYNC.COLLECTIVE R91, `(.L_x_1822) ;  /* 0x000000005b087348 */ /* 0x000fea0003c00000 */
[----:B------:R0:W1:Y:S02]  /*fef0*/  SHFL.IDX P0, R123, R88, R89, R90 ;  /* 0x00000059587b7389 */ /* 0x000064000000005a */
[----:B01----:R-:W-:Y:S05]  /*ff00*/  ENDCOLLECTIVE ;  /* 0x000000000000791b */ /* 0x003fea0003800000 */
.L_x_1822:
[----:B------:R-:W-:Y:S02]  /*ff10*/  MOV R88, R19 ;  /* 0x0000001300587202 */ /* 0x000fe40000000f00 */
[----:B------:R-:W-:-:S07]  /*ff20*/  MOV R66, R123 ;  /* 0x0000007b00427202 */ /* 0x000fce0000000f00 */
[----:B------:R-:W-:Y:S05]  /*ff30*/  WARPSYNC.COLLECTIVE R91, `(.L_x_1823) ;  /* 0x000000005b087348 */ /* 0x000fea0003c00000 */
[----:B------:R0:W1:Y:S02]  /*ff40*/  SHFL.IDX P0, R123, R88, R89, R90 ;  /* 0x00000059587b7389 */ /* 0x000064000000005a */
[----:B01----:R-:W-:Y:S05]  /*ff50*/  ENDCOLLECTIVE ;  /* 0x000000000000791b */ /* 0x003fea0003800000 */
.L_x_1823:
[----:B------:R-:W-:Y:S02]  /*ff60*/  MOV R88, R20 ;  /* 0x0000001400587202 */ /* 0x000fe40000000f00 */
[----:B------:R-:W-:-:S07]  /*ff70*/  MOV R68, R123 ;  /* 0x0000007b00447202 */ /* 0x000fce0000000f00 */
[----:B------:R-:W-:Y:S05]  /*ff80*/  WARPSYNC.COLLECTIVE R91, `(.L_x_1824) ;  /* 0x000000005b087348 */ /* 0x000fea0003c00000 */
[----:B------:R0:W1:Y:S02]  /*ff90*/  SHFL.IDX P0, R123, R88, R89, R90 ;  /* 0x00000059587b7389 */ /* 0x000064000000005a */
[----:B01----:R-:W-:Y:S05]  /*ffa0*/  ENDCOLLECTIVE ;  /* 0x000000000000791b */ /* 0x003fea0003800000 */
.L_x_1824:
[----:B------:R-:W-:Y:S02]  /*ffb0*/  MOV R88, R21 ;  /* 0x0000001500587202 */ /* 0x000fe40000000f00 */
[----:B------:R-:W-:-:S07]  /*ffc0*/  MOV R70, R123 ;  /* 0x0000007b00467202 */ /* 0x000fce0000000f00 */
[----:B------:R-:W-:Y:S05]  /*ffd0*/  WARPSYNC.COLLECTIVE R91, `(.L_x_1825) ;  /* 0x000000005b087348 */ /* 0x000fea0003c00000 */
[----:B------:R0:W1:Y:S02]  /*ffe0*/  SHFL.IDX P0, R123, R88, R89, R90 ;  /* 0x00000059587b7389 */ /* 0x000064000000005a */
[----:B01----:R-:W-:Y:S05]  /*fff0*/  ENDCOLLECTIVE ;  /* 0x000000000000791b */ /* 0x003fea0003800000 */
.L_x_1825:
[----:B------:R-:W-:Y:S01]  /*10000*/  MOV R88, R22 ;  /* 0x0000001600587202 */ /* 0x000fe20000000f00 */
[-C--:B------:R-:W-:Y:S01]  /*10010*/  FFMA R145, R76, R123.reuse, R145 ;  /* 0x0000007b4c917223 */ /* 0x080fe20000000091 */
[----:B------:R-:W-:-:S07]  /*10020*/  FFMA R72, R8, R123, R71 ;  /* 0x0000007b08487223 */ /* 0x000fce0000000047 */
[----:B------:R-:W-:Y:S05]  /*10030*/  WARPSYNC.COLLECTIVE R91, `(.L_x_1826) ;  /* 0x000000005b087348 */ /* 0x000fea0003c00000 */
[----:B------:R0:W1:Y:S02]  /*10040*/  SHFL.IDX P0, R123, R88, R89, R90 ;  /* 0x00000059587b7389 */ /* 0x000064000000005a */
[----:B01----:R-:W-:Y:S05]  /*10050*/  ENDCOLLECTIVE ;  /* 0x000000000000791b */ /* 0x003fea0003800000 */
.L_x_1826:
[----:B------:R-:W-:Y:S02]  /*10060*/  MOV R88, R23 ;  /* 0x0000001700587202 */ /* 0x000fe40000000f00 */
[----:B------:R-:W-:-:S07]  /*10070*/  MOV R74, R123 ;  /* 0x0000007b004a7202 */ /* 0x000fce0000000f00 */
[----:B------:R-:W-:Y:S05]  /*10080*/  WARPSYNC.COLLECTIVE R91, `(.L_x_1827) ;  /* 0x000000005b087348 */ /* 0x000fea0003c00000 */
[----:B------:R0:W1:Y:S02]  /*10090*/  SHFL.IDX P0, R123, R88, R89, R90 ;  /* 0x00000059587b7389 */ /* 0x000064000000005a */
[----:B01----:R-:W-:Y:S05]  /*100a0*/  ENDCOLLECTIVE ;  /* 0x000000000000791b */ /* 0x003fea0003800000 */
.L_x_1827:
[----:B------:R-:W-:Y:S02]  /*100b0*/  MOV R88, R24 ;  /* 0x0000001800587202 */ /* 0x000fe40000000f00 */
[----:B------:R-:W-:-:S07]  /*100c0*/  MOV R92, R123 ;  /* 0x0000007b005c7202 */ /* 0x000fce0000000f00 */
[----:B------:R-:W-:Y:S05]  /*100d0*/  WARPSYNC.COLLECTIVE R91, `(.L_x_1828) ;  /* 0x000000005b087348 */ /* 0x000fea0003c00000 */
[----:B------:R0:W1:Y:S02]  /*100e0*/  SHFL.IDX P0, R123, R88, R89, R90 ;  /* 0x00000059587b7389 */ /* 0x000064000000005a */
[----:B01----:R-:W-:Y:S05]  /*100f0*/  ENDCOLLECTIVE ;  /* 0x000000000000791b */ /* 0x003fea0003800000 */
.L_x_1828:
[----:B------:R-:W-:Y:S02]  /*10100*/  MOV R88, R25 ;  /* 0x0000001900587202 */ /* 0x000fe40000000f00 */
[----:B------:R-:W-:-:S07]  /*10110*/  MOV R94, R123 ;  /* 0x0000007b005e7202 */ /* 0x000fce0000000f00 */
[----:B------:R-:W-:Y:S05]  /*10120*/  WARPSYNC.COLLECTIVE R91, `(.L_x_1829) ;  /* 0x000000005b087348 */ /* 0x000fea0003c00000 */
[----:B------:R0:W1:Y:S02]  /*10130*/  SHFL.IDX P0, R123, R88, R89, R90 ;  /* 0x00000059587b7389 */ /* 0x000064000000005a */
[----:B01----:R-:W-:Y:S05]  /*10140*/  ENDCOLLECTIVE ;  /* 0x000000000000791b */ /* 0x003fea0003800000 */
.L_x_1829:
[----:B------:R-:W-:Y:S02]  /*10150*/  MOV R88, R26 ;  /* 0x0000001a00587202 */ /* 0x000fe40000000f00 */
[----:B------:R-:W-:-:S07]  /*10160*/  MOV R96, R123 ;  /* 0x0000007b00607202 */ /* 0x000fce0000000f00 */
[----:B------:R-:W-:Y:S05]  /*10170*/  WARPSYNC.COLLECTIVE R91, `(.L_x_1830) ;  /* 0x000000005b087348 */ /* 0x000fea0003c00000 */
[----:B------:R0:W1:Y:S02]  /*10180*/  SHFL.IDX P0, R123, R88, R89, R90 ;  /* 0x00000059587b7389 */ /* 0x000064000000005a */
[----:B01----:R-:W-:Y:S05]  /*10190*/  ENDCOLLECTIVE ;  /* 0x000000000000791b */ /* 0x003fea0003800000 */
.L_x_1830:
[----:B------:R-:W-:Y:S02]  /*101a0*/  MOV R88, R28 ;  /* 0x0000001c00587202 */ /* 0x000fe40000000f00 */
[----:B------:R-:W-:-:S07]  /*101b0*/  MOV R98, R123 ;  /* 0x0000007b00627202 */ /* 0x000fce0000000f00 */
[----:B------:R-:W-:Y:S05]  /*101c0*/  WARPSYNC.COLLECTIVE R91, `(.L_x_1831) ;  /* 0x000000005b087348 */ /* 0x000fea0003c00000 */
[----:B------:R0:W1:Y:S02]  /*101d0*/  SHFL.IDX P0, R123, R88, R89, R90 ;  /* 0x00000059587b7389 */ /* 0x000064000000005a */
[----:B01----:R-:W-:Y:S05]  /*101e0*/  ENDCOLLECTIVE ;  /* 0x000000000000791b */ /* 0x003fea0003800000 */
.L_x_1831:
[----:B------:R-:W-:Y:S02]  /*101f0*/  MOV R88, R29 ;  /* 0x0000001d00587202 */ /* 0x000fe40000000f00 */
[----:B------:R-:W-:-:S07]  /*10200*/  MOV R100, R123 ;  /* 0x0000007b00647202 */ /* 0x000fce0000000f00 */
[----:B------:R-:W-:Y:S05]  /*10210*/  WARPSYNC.COLLECTIVE R91, `(.L_x_1832) ;  /* 0x000000005b087348 */ /* 0x000fea0003c00000 */
[----:B------:R0:W1:Y:S02]  /*10220*/  SHFL.IDX P0, R123, R88, R89, R90 ;  /* 0x00000059587b7389 */ /* 0x000064000000005a */
[----:B01----:R-:W-:Y:S05]  /*10230*/  ENDCOLLECTIVE ;  /* 0x000000000000791b */ /* 0x003fea0003800000 */
.L_x_1832:
[----:B------:R-:W-:Y:S02]  /*10240*/  MOV R88, R30 ;  /* 0x0000001e00587202 */ /* 0x000fe40000000f00 */
[----:B------:R-:W-:-:S07]  /*10250*/  MOV R102, R123 ;  /* 0x0000007b00667202 */ /* 0x000fce0000000f00 */
[----:B------:R-:W-:Y:S05]  /*10260*/  WARPSYNC.COLLECTIVE R91, `(.L_x_1833) ;  /* 0x000000005b087348 */ /* 0x000fea0003c00000 */
[----:B------:R0:W1:Y:S02]  /*10270*/  SHFL.IDX P0, R123, R88, R89, R90 ;  /* 0x00000059587b7389 */ /* 0x000064000000005a */
[----:B01----:R-:W-:Y:S05]  /*10280*/  ENDCOLLECTIVE ;  /* 0x000000000000791b */ /* 0x003fea0003800000 */
.L_x_1833:
[----:B------:R-:W-:Y:S01]  /*10290*/  MOV R88, R31 ;  /* 0x0000001f00587202 */ /* 0x000fe20000000f00 */
[-C--:B------:R-:W-:Y:S01]  /*102a0*/  FFMA R161, R76, R123.reuse, R161 ;  /* 0x0000007b4ca17223 */ /* 0x080fe200000000a1 */
[----:B------:R-:W-:-:S07]  /*102b0*/  FFMA R104, R8, R123, R103 ;  /* 0x0000007b08687223 */ /* 0x000fce0000000067 */
[----:B------:R-:W-:Y:S05]  /*102c0*/  WARPSYNC.COLLECTIVE R91, `(.L_x_1834) ;  /* 0x000000005b087348 */ /* 0x000fea0003c00000 */
[----:B------:R0:W1:Y:S02]  /*102d0*/  SHFL.IDX P0, R123, R88, R89, R90 ;  /* 0x00000059587b7389 */ /* 0x000064000000005a */
[----:B01----:R-:W-:Y:S05]  /*102e0*/  ENDCOLLECTIVE ;  /* 0x000000000000791b */ /* 0x003fea0003800000 */
.L_x_1834:
[----:B------:R-:W-:Y:S02]  /*102f0*/  MOV R88, R32 ;  /* 0x0000002000587202 */ /* 0x000fe40000000f00 */
[----:B------:R-:W-:-:S07]  /*10300*/  MOV R106, R123 ;  /* 0x0000007b006a7202 */ /* 0x000fce0000000f00 */
[----:B------:R-:W-:Y:S05]  /*10310*/  WARPSYNC.COLLECTIVE R91, `(.L_x_1835) ;  /* 0x000000005b087348 */ /* 0x000fea0003c00000 */
[----:B------:R0:W1:Y:S02]  /*10320*/  SHFL.IDX P0, R123, R88, R89, R90 ;  /* 0x00000059587b7389 */ /* 0x000064000000005a */
[----:B01----:R-:W-:Y:S05]  /*10330*/  ENDCOLLECTIVE ;  /* 0x000000000000791b */ /* 0x003fea0003800000 */
.L_x_1835:
[C---:B------:R-:W-:Y:S01]  /*10340*/  FFMA R105, R0.reuse, R10, R105 ;  /* 0x0000000a00697223 */ /* 0x040fe20000000069 */
[----:B------:R-:W-:Y:S01]  /*10350*/  FFMA R107, R0, R48, R107 ;  /* 0x00000030006b7223 */ /* 0x000fe2000000006b */
[----:B------:R-:W-:Y:S02]  /*10360*/  MOV R88, R34 ;  /* 0x0000002200587202 */ /* 0x000fe40000000f00 */
[----:B------:R-:W-:-:S07]  /*10370*/  MOV R0, R123 ;  /* 0x0000007b00007202 */ /* 0x000fce0000000f00 */
[----:B------:R-:W-:Y:S05]  /*10380*/  WARPSYNC.COLLECTIVE R91, `(.L_x_1836) ;  /* 0x000000005b087348 */ /* 0x000fea0003c00000 */
[----:B------:R0:W1:Y:S02]  /*10390*/  SHFL.IDX P0, R123, R88, R89, R90 ;  /* 0x00000059587b7389 */ /* 0x000064000000005a */
[----:B01----:R-:W-:Y:S05]  /*103a0*/  ENDCOLLECTIVE ;  /* 0x000000000000791b */ /* 0x003fea0003800000 */
.L_x_1836:
[----:B------:R-:W-:Y:S02]  /*103b0*/  MOV R88, R35 ;  /* 0x0000002300587202 */ /* 0x000fe40000000f00 */
[----:B------:R-:W-:-:S07]  /*103c0*/  MOV R9, R123 ;  /* 0x0000007b00097202 */ /* 0x000fce0000000f00 */
[----:B------:R-:W-:Y:S05]  /*103d0*/  WARPSYNC.COLLECTIVE R91, `(.L_x_1837) ;  /* 0x000000005b087348 */ /* 0x000fea0003c00000 */
[----:B------:R0:W1:Y:S02]  /*103e0*/  SHFL.IDX P0, R123, R88, R89, R90 ;  /* 0x00000059587b7389 */ /* 0x000064000000005a */
[----:B01----:R-:W-:Y:S05]  /*103f0*/  ENDCOLLECTIVE ;  /* 0x000000000000791b */ /* 0x003fea0003800000 */
.L_x_1837:
[----:B------:R-:W-:Y:S02]  /*10400*/  MOV R88, R36 ;  /* 0x0000002400587202 */ /* 0x000fe40000000f00 */
[----:B------:R-:W-:-:S07]  /*10410*/  MOV R45, R123 ;  /* 0x0000007b002d7202 */ /* 0x000fce0000000f00 */
[----:B------:R-:W-:Y:S05]  /*10420*/  WARPSYNC.COLLECTIVE R91, `(.L_x_1838) ;  /* 0x000000005b087348 */ /* 0x000fea0003c00000 */
[----:B------:R0:W1:Y:S02]  /*10430*/  SHFL.IDX P0, R123, R88, R89, R90 ;  /* 0x00000059587b7389 */ /* 0x000064000000005a */
[----:B01----:R-:W-:Y:S05]  /*10440*/  ENDCOLLECTIVE ;  /* 0x000000000000791b */ /* 0x003fea0003800000 */
.L_x_1838:
[----:B------:R-:W-:Y:S02]  /*10450*/  MOV R88, R37 ;  /* 0x0000002500587202 */ /* 0x000fe40000000f00 */
[----:B------:R-:W-:-:S07]  /*10460*/  MOV R47, R123 ;  /* 0x0000007b002f7202 */ /* 0x000fce0000000f00 */
[----:B------:R-:W-:Y:S05]  /*10470*/  WARPSYNC.COLLECTIVE R91, `(.L_x_1839) ;  /* 0x000000005b087348 */ /* 0x000fea0003c00000 */
[----:B------:R0:W1:Y:S02]  /*10480*/  SHFL.IDX P0, R123, R88, R89, R90 ;  /* 0x00000059587b7389 */ /* 0x000064000000005a */
[----:B01----:R-:W-:Y:S05]  /*10490*/  ENDCOLLECTIVE ;  /* 0x000000000000791b */ /* 0x003fea0003800000 */
.L_x_1839:
[----:B------:R-:W-:Y:S02]  /*104a0*/  MOV R88, R38 ;  /* 0x0000002600587202 */ /* 0x000fe40000000f00 */
[----:B------:R-:W-:-:S07]  /*104b0*/  MOV R49, R123 ;  /* 0x0000007b00317202 */ /* 0x000fce0000000f00 */
[----:B------:R-:W-:Y:S05]  /*104c0*/  WARPSYNC.COLLECTIVE R91, `(.L_x_1840) ;  /* 0x000000005b087348 */ /* 0x000fea0003c00000 */
[----:B------:R0:W1:Y:S02]  /*104d0*/  SHFL.IDX P0, R123, R88, R89, R90 ;  /* 0x00000059587b7389 */ /* 0x000064000000005a */
[----:B01----:R-:W-:Y:S05]  /*104e0*/  ENDCOLLECTIVE ;  /* 0x000000000000791b */ /* 0x003fea0003800000 */
.L_x_1840:
[-C--:B------:R-:W-:Y:S01]  /*104f0*/  FFMA R126, R76, R52.reuse, R83 ;  /* 0x000000344c7e7223 */ /* 0x080fe20000000053 */
[----:B------:R-:W-:Y:S01]  /*10500*/  FFMA R52, R8, R52, R51 ;  /* 0x0000003408347223 */ /* 0x000fe20000000033 */
[----:B------:R-:W-:Y:S02]  /*10510*/  MOV R88, R39 ;  /* 0x0000002700587202 */ /* 0x000fe40000000f00 */
[----:B------:R-:W-:-:S07]  /*10520*/  MOV R51, R123 ;  /* 0x0000007b00337202 */ /* 0x000fce0000000f00 */
[----:B------:R-:W-:Y:S05]  /*10530*/  WARPSYNC.COLLECTIVE R91, `(.L_x_1841) ;  /* 0x000000005b087348 */ /* 0x000fea0003c00000 */
[----:B------:R0:W1:Y:S02]  /*10540*/  SHFL.IDX P0, R123, R88, R89, R90 ;  /* 0x00000059587b7389 */ /* 0x000064000000005a */
[----:B01----:R-:W-:Y:S05]  /*10550*/  ENDCOLLECTIVE ;  /* 0x000000000000791b */ /* 0x003fea0003800000 */
.L_x_1841:
[-C--:B------:R-:W-:Y:S01]  /*10560*/  FFMA R124, R76, R54.reuse, R85 ;  /* 0x000000364c7c7223 */ /* 0x080fe20000000055 */
[----:B------:R-:W-:Y:S01]  /*10570*/  FFMA R54, R8, R54, R53 ;  /* 0x0000003608367223 */ /* 0x000fe20000000035 */
[----:B------:R-:W-:Y:S02]  /*10580*/  MOV R88, R40 ;  /* 0x0000002800587202 */ /* 0x000fe40000000f00 */
[----:B------:R-:W-:-:S07]  /*10590*/  MOV R53, R123 ;  /* 0x0000007b00357202 */ /* 0x000fce0000000f00 */
[----:B------:R-:W-:Y:S05]  /*105a0*/  WARPSYNC.COLLECTIVE R91, `(.L_x_1842) ;  /* 0x000000005b087348 */ /* 0x000fea0003c00000 */
[----:B------:R0:W1:Y:S02]  /*105b0*/  SHFL.IDX P0, R123, R88, R89, R90 ;  /* 0x00000059587b7389 */ /* 0x000064000000005a */
[----:B01----:R-:W-:Y:S05]  /*105c0*/  ENDCOLLECTIVE ;  /* 0x000000000000791b */ /* 0x003fea0003800000 */
.L_x_1842:
[-C--:B------:R-:W-:Y:S01]  /*105d0*/  FFMA R129, R76, R56.reuse, R129 ;  /* 0x000000384c817223 */ /* 0x080fe20000000081 */
[----:B------:R-:W-:Y:S01]  /*105e0*/  FFMA R56, R8, R56, R55 ;  /* 0x0000003808387223 */ /* 0x000fe20000000037 */
[----:B------:R-:W-:Y:S02]  /*105f0*/  MOV R88, R41 ;  /* 0x0000002900587202 */ /* 0x000fe40000000f00 */
[----:B------:R-:W-:-:S07]  /*10600*/  MOV R55, R123 ;  /* 0x0000007b00377202 */ /* 0x000fce0000000f00 */
[----:B------:R-:W-:Y:S05]  /*10610*/  WARPSYNC.COLLECTIVE R91, `(.L_x_1843) ;  /* 0x000000005b087348 */ /* 0x000fea0003c00000 */
[----:B------:R0:W1:Y:S02]  /*10620*/  SHFL.IDX P0, R123, R88, R89, R90 ;  /* 0x00000059587b7389 */ /* 0x000064000000005a */
[----:B01----:R-:W-:Y:S05]  /*10630*/  ENDCOLLECTIVE ;  /* 0x000000000000791b */ /* 0x003fea0003800000 */
.L_x_1843:
[-C--:B------:R-:W-:Y:S01]  /*10640*/  FFMA R131, R76, R58.reuse, R131 ;  /* 0x0000003a4c837223 */ /* 0x080fe20000000083 */
[----:B------:R-:W-:Y:S01]  /*10650*/  FFMA R58, R8, R58, R57 ;  /* 0x0000003a083a7223 */ /* 0x000fe20000000039 */
[----:B------:R-:W-:Y:S02]  /*10660*/  MOV R88, R42 ;  /* 0x0000002a00587202 */ /* 0x000fe40000000f00 */
[----:B------:R-:W-:-:S07]  /*10670*/  MOV R57, R123 ;  /* 0x0000007b00397202 */ /* 0x000fce0000000f00 */
[----:B------:R-:W-:Y:S05]  /*10680*/  WARPSYNC.COLLECTIVE R91, `(.L_x_1844) ;  /* 0x000000005b087348 */ /* 0x000fea0003c00000 */
[----:B------:R0:W1:Y:S02]  /*10690*/  SHFL.IDX P0, R123, R88, R89, R90 ;  /* 0x00000059587b7389 */ /* 0x000064000000005a */
[----:B01----:R-:W-:Y:S05]  /*106a0*/  ENDCOLLECTIVE ;  /* 0x000000000000791b */ /* 0x003fea0003800000 */
.L_x_1844:
        /* <DEDUP_REMOVED lines=83> */
.L_x_1573:
        /* <DEDUP_REMOVED lines=11> */
.L_x_1847:
[----:B------:R-:W-:Y:S05]  /*10c90*/  BSYNC B1 ;  /* 0x0000000000017941 */ /* 0x000fea0003800000 */
.L_x_1846:
        /* <DEDUP_REMOVED lines=9> */
.L_x_1848:
[----:B------:R-:W-:Y:S01]  /*10d30*/  MOV R89, R47 ;  /* 0x0000002f00597202 */ /* 0x000fe20000000f00 */
[----:B------:R-:W-:Y:S01]  /*10d40*/  IMAD.WIDE R84, R85, 0x4, R82 ;  /* 0x0000000455547825 */ /* 0x000fe200078e0252 */
[----:B------:R-:W-:-:S07]  /*10d50*/  MOV R79, R123 ;  /* 0x0000007b004f7202 */ /* 0x000fce0000000f00 */
[----:B------:R-:W-:Y:S05]  /*10d60*/  WARPSYNC.COLLECTIVE R91, `(.L_x_1849) ;  /* 0x000000005b087348 */ /* 0x000fea0003c00000 */
[----:B------:R0:W1:Y:S02]  /*10d70*/  SHFL.IDX P0, R123, R88, R89, R90 ;  /* 0x00000059587b7389 */ /* 0x000064000000005a */
[----:B01----:R-:W-:Y:S05]  /*10d80*/  ENDCOLLECTIVE ;  /* 0x000000000000791b */ /* 0x003fea0003800000 */
.L_x_1849:
[----:B------:R-:W-:Y:S02]  /*10d90*/  MOV R89, R49 ;  /* 0x0000003100597202 */ /* 0x000fe40000000f00 */
[----:B------:R-:W-:-:S07]  /*10da0*/  MOV R44, R123 ;  /* 0x0000007b002c7202 */ /* 0x000fce0000000f00 */
[----:B------:R-:W-:Y:S05]  /*10db0*/  WARPSYNC.COLLECTIVE R91, `(.L_x_1850) ;  /* 0x000000005b087348 */ /* 0x000fea0003c00000 */
[----:B------:R0:W1:Y:S02]  /*10dc0*/  SHFL.IDX P0, R123, R88, R89, R90 ;  /* 0x00000059587b7389 */ /* 0x000064000000005a */
[----:B01----:R-:W-:Y:S05]  /*10dd0*/  ENDCOLLECTIVE ;  /* 0x000000000000791b */ /* 0x003fea0003800000 */
.L_x_1850:
[----:B------:R-:W-:Y:S02]  /*10de0*/  MOV R88, R9 ;  /* 0x0000000900587202 */ /* 0x000fe40000000f00 */
[----:B------:R-:W-:Y:S02]  /*10df0*/  MOV R89, R43 ;  /* 0x0000002b00597202 */ /* 0x000fe40000000f00 */
[----:B------:R-:W-:-:S07]  /*10e00*/  MOV R46, R123 ;  /* 0x0000007b002e7202 */ /* 0x000fce0000000f00 */
[----:B------:R-:W-:Y:S05]  /*10e10*/  WARPSYNC.COLLECTIVE R91, `(.L_x_1851) ;  /* 0x000000005b087348 */ /* 0x000fea0003c00000 */
[----:B------:R0:W1:Y:S02]  /*10e20*/  SHFL.IDX P0, R123, R88, R89, R90 ;  /* 0x00000059587b7389 */ /* 0x000064000000005a */
[----:B01----:R-:W-:Y:S05]  /*10e30*/  ENDCOLLECTIVE ;  /* 0x000000000000791b */ /* 0x003fea0003800000 */
.L_x_1851:
[----:B------:R-:W-:Y:S02]  /*10e40*/  MOV R88, R10 ;  /* 0x0000000a00587202 */ /* 0x000fe40000000f00 */
[----:B------:R-:W-:-:S07]  /*10e50*/  MOV R86, R123 ;  /* 0x0000007b00567202 */ /* 0x000fce0000000f00 */
[----:B------:R-:W-:Y:S05]  /*10e60*/  WARPSYNC.COLLECTIVE R91, `(.L_x_1852) ;  /* 0x000000005b087348 */ /* 0x000fea0003c00000 */
[----:B------:R0:W1:Y:S02]  /*10e70*/  SHFL.IDX P0, R123, R88, R89, R90 ;  /* 0x00000059587b7389 */ /* 0x000064000000005a */
[----:B01----:R-:W-:Y:S05]  /*10e80*/  ENDCOLLECTIVE ;  /* 0x000000000000791b */ /* 0x003fea0003800000 */
.L_x_1852:
        /* <DEDUP_REMOVED lines=17> */
.L_x_1853:
        /* <DEDUP_REMOVED lines=24> */
.L_x_1854:
        /* <DEDUP_REMOVED lines=17> */
.L_x_1855:
        /* <DEDUP_REMOVED lines=15> */
.L_x_1856:
        /* <DEDUP_REMOVED lines=13> */
.L_x_1857:
        /* <DEDUP_REMOVED lines=15> */
.L_x_1858:
        /* <DEDUP_REMOVED lines=17> */
.L_x_1859:
        /* <DEDUP_REMOVED lines=16> */
.L_x_1860:
        /* <DEDUP_REMOVED lines=13> */
.L_x_1861:
        /* <DEDUP_REMOVED lines=15> */
.L_x_1862:
        /* <DEDUP_REMOVED lines=15> */
.L_x_1863:
        /* <DEDUP_REMOVED lines=18> */
.L_x_1864:
        /* <DEDUP_REMOVED lines=15> */
.L_x_1865:
        /* <DEDUP_REMOVED lines=12> */
.L_x_1866:
        /* <DEDUP_REMOVED lines=15> */
.L_x_1867:
        /* <DEDUP_REMOVED lines=17> */
.L_x_1868:
        /* <DEDUP_REMOVED lines=15> */
.L_x_1869:
        /* <DEDUP_REMOVED lines=13> */
.L_x_1870:
        /* <DEDUP_REMOVED lines=16> */
.L_x_1871:
        /* <DEDUP_REMOVED lines=15> */
.L_x_1872:
        /* <DEDUP_REMOVED lines=17> */
.L_x_1873:
        /* <DEDUP_REMOVED lines=15> */
.L_x_1874:
        /* <DEDUP_REMOVED lines=15> */
.L_x_1875:
        /* <DEDUP_REMOVED lines=12> */
.L_x_1876:
        /* <DEDUP_REMOVED lines=15> */
.L_x_1877:
        /* <DEDUP_REMOVED lines=18> */
.L_x_1878:
        /* <DEDUP_REMOVED lines=15> */
.L_x_1879:
        /* <DEDUP_REMOVED lines=14> */
.L_x_1880:
        /* <DEDUP_REMOVED lines=15> */
.L_x_1881:
        /* <DEDUP_REMOVED lines=17> */
.L_x_1882:
        /* <DEDUP_REMOVED lines=17> */
.L_x_1883:
[----:B------:R-:W-:Y:S01]  /*12cc0*/  FADD R125, R76, R125 ;  /* 0x0000007d4c7d7221 */ /* 0x000fe20000000000 */
[----:B------:R-:W-:Y:S02]  /*12cd0*/  MOV R88, R10 ;  /* 0x0000000a00587202 */ /* 0x000fe40000000f00 */
[----:B------:R-:W-:-:S07]  /*12ce0*/  MOV R76, R123 ;  /* 0x0000007b004c7202 */ /* 0x000fce0000000f00 */
[----:B------:R-:W-:Y:S05]  /*12cf0*/  WARPSYNC.COLLECTIVE R91, `(.L_x_1884) ;  /* 0x000000005b087348 */ /* 0x000fea0003c00000 */
[----:B------:R0:W1:Y:S02]  /*12d00*/  SHFL.IDX P0, R123, R88, R89, R90 ;  /* 0x00000059587b7389 */ /* 0x000064000000005a */
[----:B01----:R-:W-:Y:S05]  /*12d10*/  ENDCOLLECTIVE ;  /* 0x000000000000791b */ /* 0x003fea0003800000 */
.L_x_1884:
[----:B------:R-:W-:Y:S02]  /*12d20*/  MOV R88, R11 ;  /* 0x0000000b00587202 */ /* 0x000fe40000000f00 */
[----:B------:R-:W-:-:S07]  /*12d30*/  MOV R85, R123 ;  /* 0x0000007b00557202 */ /* 0x000fce0000000f00 */
[----:B------:R-:W-:Y:S05]  /*12d40*/  WARPSYNC.COLLECTIVE R91, `(.L_x_1885) ;  /* 0x000000005b087348 */ /* 0x000fea0003c00000 */
[----:B------:R0:W1:Y:S02]  /*12d50*/  SHFL.IDX P0, R123, R88, R89, R90 ;  /* 0x00000059587b7389 */ /* 0x000064000000005a */
[----:B01----:R-:W-:Y:S05]  /*12d60*/  ENDCOLLECTIVE ;  /* 0x000000000000791b */ /* 0x003fea0003800000 */
.L_x_1885:
        /* <DEDUP_REMOVED lines=8> */
.L_x_1886:
[----:B------:R-:W-:Y:S01]  /*12df0*/  FFMA R81, R76, R122, R81 ;  /* 0x0000007a4c517223 */ /* 0x000fe20000000051 */
[----:B------:R-:W-:Y:S02]  /*12e00*/  MOV R88, R13 ;  /* 0x0000000d00587202 */ /* 0x000fe40000000f00 */
[----:B------:R-:W-:-:S07]  /*12e10*/  MOV R76, R123 ;  /* 0x0000007b004c7202 */ /* 0x000fce0000000f00 */
[----:B------:R-:W-:Y:S05]  /*12e20*/  WARPSYNC.COLLECTIVE R91, `(.L_x_1887) ;  /* 0x000000005b087348 */ /* 0x000fea0003c00000 */
[----:B------:R0:W1:Y:S02]  /*12e30*/  SHFL.IDX P0, R123, R88, R89, R90 ;  /* 0x00000059587b7389 */ /* 0x000064000000005a */
[----:B01----:R-:W-:Y:S05]  /*12e40*/  ENDCOLLECTIVE ;  /* 0x000000000000791b */ /* 0x003fea0003800000 */
.L_x_1887:
[----:B------:R-:W-:Y:S02]  /*12e50*/  MOV R88, R14 ;  /* 0x0000000e00587202 */ /* 0x000fe40000000f00 */
[----:B------:R-:W-:-:S07]  /*12e60*/  MOV R84, R123 ;  /* 0x0000007b00547202 */ /* 0x000fce0000000f00 */
[----:B------:R-:W-:Y:S05]  /*12e70*/  WARPSYNC.COLLECTIVE R91, `(.L_x_1888) ;  /* 0x000000005b087348 */ /* 0x000fea0003c00000 */
[----:B------:R0:W1:Y:S02]  /*12e80*/  SHFL.IDX P0, R123, R88, R89, R90 ;  /* 0x00000059587b7389 */ /* 0x000064000000005a */
[----:B01----:R-:W-:Y:S05]  /*12e90*/  ENDCOLLECTIVE ;  /* 0x000000000000791b */ /* 0x003fea0003800000 */
.L_x_1888:
[----:B------:R-:W-:Y:S02]  /*12ea0*/  MOV R88, R15 ;  /* 0x0000000f00587202 */ /* 0x000fe40000000f00 */
[----:B------:R-:W-:-:S07]  /*12eb0*/  MOV R86, R123 ;  /* 0x0000007b00567202 */ /* 0x000fce0000000f00 */
[----:B------:R-:W-:Y:S05]  /*12ec0*/  WARPSYNC.COLLECTIVE R91, `(.L_x_1889) ;  /* 0x000000005b087348 */ /* 0x000fea0003c00000 */
[----:B------:R0:W1:Y:S02]  /*12ed0*/  SHFL.IDX P0, R123, R88, R89, R90 ;  /* 0x00000059587b7389 */ /* 0x000064000000005a */
[----:B01----:R-:W-:Y:S05]  /*12ee0*/  ENDCOLLECTIVE ;  /* 0x000000000000791b */ /* 0x003fea0003800000 */
.L_x_1889:
[----:B------:R-:W-:Y:S02]  /*12ef0*/  MOV R88, R16 ;  /* 0x0000001000587202 */ /* 0x000fe40000000f00 */
[----:B------:R-:W-:-:S07]  /*12f00*/  MOV R124, R123 ;  /* 0x0000007b007c7202 */ /* 0x000fce0000000f00 */
[----:B------:R-:W-:Y:S05]  /*12f10*/  WARPSYNC.COLLECTIVE R91, `(.L_x_1890) ;  /* 0x000000005b087348 */ /* 0x000fea0003c00000 */
[----:B------:R0:W1:Y:S02]  /*12f20*/  SHFL.IDX P0, R123, R88, R89, R90 ;  /* 0x00000059587b7389 */ /* 0x000064000000005a */
[----:B01----:R-:W-:Y:S05]  /*12f30*/  ENDCOLLECTIVE ;  /* 0x000000000000791b */ /* 0x003fea0003800000 */
.L_x_1890:
[----:B------:R-:W-:Y:S02]  /*12f40*/  MOV R88, R17 ;  /* 0x0000001100587202 */ /* 0x000fe40000000f00 */
[----:B------:R-:W-:-:S07]  /*12f50*/  MOV R126, R123 ;  /* 0x0000007b007e7202 */ /* 0x000fce0000000f00 */
[----:B------:R-:W-:Y:S05]  /*12f60*/  WARPSYNC.COLLECTIVE R91, `(.L_x_1891) ;  /* 0x000000005b087348 */ /* 0x000fea0003c00000 */
[----:B------:R0:W1:Y:S02]  /*12f70*/  SHFL.IDX P0, R123, R88, R89, R90 ;  /* 0x00000059587b7389 */ /* 0x000064000000005a */
[----:B01----:R-:W-:Y:S05]  /*12f80*/  ENDCOLLECTIVE ;  /* 0x000000000000791b */ /* 0x003fea0003800000 */
.L_x_1891:
[----:B------:R-:W-:Y:S02]  /*12f90*/  MOV R88, R18 ;  /* 0x0000001200587202 */ /* 0x000fe40000000f00 */
[----:B------:R-:W-:-:S07]  /*12fa0*/  MOV R128, R123 ;  /* 0x0000007b00807202 */ /* 0x000fce0000000f00 */
[----:B------:R-:W-:Y:S05]  /*12fb0*/  WARPSYNC.COLLECTIVE R91, `(.L_x_1892) ;  /* 0x000000005b087348 */ /* 0x000fea0003c00000 */
[----:B------:R0:W1:Y:S02]  /*12fc0*/  SHFL.IDX P0, R123, R88, R89, R90 ;  /* 0x00000059587b7389 */ /* 0x000064000000005a */
[----:B01----:R-:W-:Y:S05]  /*12fd0*/  ENDCOLLECTIVE ;  /* 0x000000000000791b */ /* 0x003fea0003800000 */
.L_x_1892:
[----:B------:R-:W-:Y:S02]  /*12fe0*/  MOV R88, R19 ;  /* 0x0000001300587202 */ /* 0x000fe40000000f00 */
[----:B------:R-:W-:-:S07]  /*12ff0*/  MOV R130, R123 ;  /* 0x0000007b00827202 */ /* 0x000fce0000000f00 */
[----:B------:R-:W-:Y:S05]  /*13000*/  WARPSYNC.COLLECTIVE R91, `(.L_x_1893) ;  /* 0x000000005b087348 */ /* 0x000fea0003c00000 */
[----:B------:R0:W1:Y:S02]  /*13010*/  SHFL.IDX P0, R123, R88, R89, R90 ;  /* 0x00000059587b7389 */ /* 0x000064000000005a */
[----:B01----:R-:W-:Y:S05]  /*13020*/  ENDCOLLECTIVE ;  /* 0x000000000000791b */ /* 0x003fea0003800000 */
.L_x_1893:
[----:B------:R-:W-:Y:S02]  /*13030*/  MOV R88, R20 ;  /* 0x0000001400587202 */ /* 0x000fe40000000f00 */
[----:B------:R-:W-:-:S07]  /*13040*/  MOV R132, R123 ;  /* 0x0000007b00847202 */ /* 0x000fce0000000f00 */
[----:B------:R-:W-:Y:S05]  /*13050*/  WARPSYNC.COLLECTIVE R91, `(.L_x_1894) ;  /* 0x000000005b087348 */ /* 0x000fea0003c00000 */
[----:B------:R0:W1:Y:S02]  /*13060*/  SHFL.IDX P0, R123, R88, R89, R90 ;  /* 0x00000059587b7389 */ /* 0x000064000000005a */
[----:B01----:R-:W-:Y:S05]  /*13070*/  ENDCOLLECTIVE ;  /* 0x000000000000791b */ /* 0x003fea0003800000 */
.L_x_1894:
[----:B------:R-:W-:Y:S02]  /*13080*/  MOV R88, R21 ;  /* 0x0000001500587202 */ /* 0x000fe40000000f00 */
[----:B------:R-:W-:-:S07]  /*13090*/  MOV R134, R123 ;  /* 0x0000007b00867202 */ /* 0x000fce0000000f00 */
[----:B------:R-:W-:Y:S05]  /*130a0*/  WARPSYNC.COLLECTIVE R91, `(.L_x_1895) ;  /* 0x000000005b087348 */ /* 0x000fea0003c00000 */
[----:B------:R0:W1:Y:S02]  /*130b0*/  SHFL.IDX P0, R123, R88, R89, R90 ;  /* 0x00000059587b7389 */ /* 0x000064000000005a */
[----:B01----:R-:W-:Y:S05]  /*130c0*/  ENDCOLLECTIVE ;  /* 0x000000000000791b */ /* 0x003fea0003800000 */
.L_x_1895:
[----:B------:R-:W-:Y:S01]  /*130d0*/  MOV R88, R22 ;  /* 0x0000001600587202 */ /* 0x000fe20000000f00 */
[-C--:B------:R-:W-:Y:S01]  /*130e0*/  FFMA R71, R122, R123.reuse, R71 ;  /* 0x0000007b7a477223 */ /* 0x080fe20000000047 */
[----:B------:R-:W-:-:S07]  /*130f0*/  FFMA R72, R79, R123, R72 ;  /* 0x0000007b4f487223 */ /* 0x000fce0000000048 */
[----:B------:R-:W-:Y:S05]  /*13100*/  WARPSYNC.COLLECTIVE R91, `(.L_x_1896) ;  /* 0x000000005b087348 */ /* 0x000fea0003c00000 */
[----:B------:R0:W1:Y:S02]  /*13110*/  SHFL.IDX P0, R123, R88, R89, R90 ;  /* 0x00000059587b7389 */ /* 0x000064000000005a */
[----:B01----:R-:W-:Y:S05]  /*13120*/  ENDCOLLECTIVE ;  /* 0x000000000000791b */ /* 0x003fea0003800000 */
.L_x_1896:
[-C--:B------:R-:W-:Y:S01]  /*13130*/  FFMA R53, R122, R76.reuse, R53 ;  /* 0x0000004c7a357223 */ /* 0x080fe20000000035 */
[----:B------:R-:W-:Y:S01]  /*13140*/  FFMA R54, R79, R76, R54 ;  /* 0x0000004c4f367223 */ /* 0x000fe20000000036 */
[----:B------:R-:W-:Y:S02]  /*13150*/  MOV R88, R23 ;  /* 0x0000001700587202 */ /* 0x000fe40000000f00 */
[----:B------:R-:W-:-:S07]  /*13160*/  MOV R76, R123 ;  /* 0x0000007b004c7202 */ /* 0x000fce0000000f00 */
[----:B------:R-:W-:Y:S05]  /*13170*/  WARPSYNC.COLLECTIVE R91, `(.L_x_1897) ;  /* 0x000000005b087348 */ /* 0x000fea0003c00000 */
[----:B------:R0:W1:Y:S02]  /*13180*/  SHFL.IDX P0, R123, R88, R89, R90 ;  /* 0x00000059587b7389 */ /* 0x000064000000005a */
[----:B01----:R-:W-:Y:S05]  /*13190*/  ENDCOLLECTIVE ;  /* 0x000000000000791b */ /* 0x003fea0003800000 */
.L_x_1897:
[-C--:B------:R-:W-:Y:S01]  /*131a0*/  FFMA R55, R122, R84.reuse, R55 ;  /* 0x000000547a377223 */ /* 0x080fe20000000037 */
[----:B------:R-:W-:Y:S01]  /*131b0*/  FFMA R56, R79, R84, R56 ;  /* 0x000000544f387223 */ /* 0x000fe20000000038 */
[----:B------:R-:W-:Y:S02]  /*131c0*/  MOV R88, R24 ;  /* 0x0000001800587202 */ /* 0x000fe40000000f00 */
[----:B------:R-:W-:-:S07]  /*131d0*/  MOV R84, R123 ;  /* 0x0000007b00547202 */ /* 0x000fce0000000f00 */
[----:B------:R-:W-:Y:S05]  /*131e0*/  WARPSYNC.COLLECTIVE R91, `(.L_x_1898) ;  /* 0x000000005b087348 */ /* 0x000fea0003c00000 */
[----:B------:R0:W1:Y:S02]  /*131f0*/  SHFL.IDX P0, R123, R88, R89, R90 ;  /* 0x00000059587b7389 */ /* 0x000064000000005a */
[----:B01----:R-:W-:Y:S05]  /*13200*/  ENDCOLLECTIVE ;  /* 0x000000000000791b */ /* 0x003fea0003800000 */
.L_x_1898:
[-C--:B------:R-:W-:Y:S01]  /*13210*/  FFMA R57, R122, R86.reuse, R57 ;  /* 0x000000567a397223 */ /* 0x080fe20000000039 */
[----:B------:R-:W-:Y:S01]  /*13220*/  FFMA R58, R79, R86, R58 ;  /* 0x000000564f3a7223 */ /* 0x000fe2000000003a */
[----:B------:R-:W-:Y:S02]  /*13230*/  MOV R88, R25 ;  /* 0x0000001900587202 */ /* 0x000fe40000000f00 */
[----:B------:R-:W-:-:S07]  /*13240*/  MOV R86, R123 ;  /* 0x0000007b00567202 */ /* 0x000fce0000000f00 */
[----:B------:R-:W-:Y:S05]  /*13250*/  WARPSYNC.COLLECTIVE R91, `(.L_x_1899) ;  /* 0x000000005b087348 */ /* 0x000fea0003c00000 */
[----:B------:R0:W1:Y:S02]  /*13260*/  SHFL.IDX P0, R123, R88, R89, R90 ;  /* 0x00000059587b7389 */ /* 0x000064000000005a */
[----:B01----:R-:W-:Y:S05]  /*13270*/  ENDCOLLECTIVE ;  /* 0x000000000000791b */ /* 0x003fea0003800000 */
.L_x_1899:
[-C--:B------:R-:W-:Y:S01]  /*13280*/  FFMA R59, R122, R124.reuse, R59 ;  /* 0x0000007c7a3b7223 */ /* 0x080fe2000000003b */
[----:B------:R-:W-:Y:S01]  /*13290*/  FFMA R60, R79, R124, R60 ;  /* 0x0000007c4f3c7223 */ /* 0x000fe2000000003c */
[----:B------:R-:W-:Y:S02]  /*132a0*/  MOV R88, R26 ;  /* 0x0000001a00587202 */ /* 0x000fe40000000f00 */
[----:B------:R-:W-:-:S07]  /*132b0*/  MOV R124, R123 ;  /* 0x0000007b007c7202 */ /* 0x000fce0000000f00 */
[----:B------:R-:W-:Y:S05]  /*132c0*/  WARPSYNC.COLLECTIVE R91, `(.L_x_1900) ;  /* 0x000000005b087348 */ /* 0x000fea0003c00000 */
[----:B------:R0:W1:Y:S02]  /*132d0*/  SHFL.IDX P0, R123, R88, R89, R90 ;  /* 0x00000059587b7389 */ /* 0x000064000000005a */
[----:B01----:R-:W-:Y:S05]  /*132e0*/  ENDCOLLECTIVE ;  /* 0x000000000000791b */ /* 0x003fea0003800000 */
.L_x_1900:
[-C--:B------:R-:W-:Y:S01]  /*132f0*/  FFMA R61, R122, R126.reuse, R61 ;  /* 0x0000007e7a3d7223 */ /* 0x080fe2000000003d */
[----:B------:R-:W-:Y:S01]  /*13300*/  FFMA R62, R79, R126, R62 ;  /* 0x0000007e4f3e7223 */ /* 0x000fe2000000003e */
[----:B------:R-:W-:Y:S02]  /*13310*/  MOV R88, R28 ;  /* 0x0000001c00587202 */ /* 0x000fe40000000f00 */
[----:B------:R-:W-:-:S07]  /*13320*/  MOV R126, R123 ;  /* 0x0000007b007e7202 */ /* 0x000fce0000000f00 */
[----:B------:R-:W-:Y:S05]  /*13330*/  WARPSYNC.COLLECTIVE R91, `(.L_x_1901) ;  /* 0x000000005b087348 */ /* 0x000fea0003c00000 */
[----:B------:R0:W1:Y:S02]  /*13340*/  SHFL.IDX P0, R123, R88, R89, R90 ;  /* 0x00000059587b7389 */ /* 0x000064000000005a */
[----:B01----:R-:W-:Y:S05]  /*13350*/  ENDCOLLECTIVE ;  /* 0x000000000000791b */ /* 0x003fea0003800000 */
.L_x_1901:
[-C--:B------:R-:W-:Y:S01]  /*13360*/  FFMA R63, R122, R128.reuse, R63 ;  /* 0x000000807a3f7223 */ /* 0x080fe2000000003f */
[----:B------:R-:W-:Y:S01]  /*13370*/  FFMA R64, R79, R128, R64 ;  /* 0x000000804f407223 */ /* 0x000fe20000000040 */
[----:B------:R-:W-:Y:S02]  /*13380*/  MOV R88, R29 ;  /* 0x0000001d00587202 */ /* 0x000fe40000000f00 */
[----:B------:R-:W-:-:S07]  /*13390*/  MOV R128, R123 ;  /* 0x0000007b00807202 */ /* 0x000fce0000000f00 */
[----:B------:R-:W-:Y:S05]  /*133a0*/  WARPSYNC.COLLECTIVE R91, `(.L_x_1902) ;  /* 0x000000005b087348 */ /* 0x000fea0003c00000 */
[----:B------:R0:W1:Y:S02]  /*133b0*/  SHFL.IDX P0, R123, R88, R89, R90 ;  /* 0x00000059587b7389 */ /* 0x000064000000005a */
[----:B01----:R-:W-:Y:S05]  /*133c0*/  ENDCOLLECTIVE ;  /* 0x000000000000791b */ /* 0x003fea0003800000 */
.L_x_1902:
[-C--:B------:R-:W-:Y:S01]  /*133d0*/  FFMA R65, R122, R130.reuse, R65 ;  /* 0x000000827a417223 */ /* 0x080fe20000000041 */
[----:B------:R-:W-:Y:S01]  /*133e0*/  FFMA R66, R79, R130, R66 ;  /* 0x000000824f427223 */ /* 0x000fe20000000042 */
[----:B------:R-:W-:Y:S02]  /*133f0*/  MOV R88, R30 ;  /* 0x0000001e00587202 */ /* 0x000fe40000000f00 */
[----:B------:R-:W-:-:S07]  /*13400*/  MOV R130, R123 ;  /* 0x0000007b00827202 */ /* 0x000fce0000000f00 */
[----:B------:R-:W-:Y:S05]  /*13410*/  WARPSYNC.COLLECTIVE R91, `(.L_x_1903) ;  /* 0x000000005b087348 */ /* 0x000fea0003c00000 */
[----:B------:R0:W1:Y:S02]  /*13420*/  SHFL.IDX P0, R123, R88, R89, R90 ;  /* 0x00000059587b7389 */ /* 0x000064000000005a */
[----:B01----:R-:W-:Y:S05]  /*13430*/  ENDCOLLECTIVE ;  /* 0x000000000000791b */ /* 0x003fea0003800000 */
.L_x_1903:
[-C--:B------:R-:W-:Y:S01]  /*13440*/  FFMA R67, R122, R132.reuse, R67 ;  /* 0x000000847a437223 */ /* 0x080fe20000000043 */
[----:B------:R-:W-:Y:S01]  /*13450*/  FFMA R68, R79, R132, R68 ;  /* 0x000000844f447223 */ /* 0x000fe20000000044 */
[----:B------:R-:W-:Y:S02]  /*13460*/  MOV R88, R31 ;  /* 0x0000001f00587202 */ /* 0x000fe40000000f00 */
[----:B------:R-:W-:-:S07]  /*13470*/  MOV R132, R123 ;  /* 0x0000007b00847202 */ /* 0x000fce0000000f00 */
[----:B------:R-:W-:Y:S05]  /*13480*/  WARPSYNC.COLLECTIVE R91, `(.L_x_1904) ;  /* 0x000000005b087348 */ /* 0x000fea0003c00000 */
[----:B------:R0:W1:Y:S02]  /*13490*/  SHFL.IDX P0, R123, R88, R89, R90 ;  /* 0x00000059587b7389 */ /* 0x000064000000005a */
[----:B01----:R-:W-:Y:S05]  /*134a0*/  ENDCOLLECTIVE ;  /* 0x000000000000791b */ /* 0x003fea0003800000 */
.L_x_1904:
[-C--:B------:R-:W-:Y:S01]  /*134b0*/  FFMA R69, R122, R134.reuse, R69 ;  /* 0x000000867a457223 */ /* 0x080fe20000000045 */
[----:B------:R-:W-:Y:S01]  /*134c0*/  FFMA R70, R79, R134, R70 ;  /* 0x000000864f467223 */ /* 0x000fe20000000046 */
[----:B------:R-:W-:Y:S02]  /*134d0*/  MOV R88, R32 ;  /* 0x0000002000587202 */ /* 0x000fe40000000f00 */
[----:B------:R-:W-:-:S07]  /*134e0*/  MOV R134, R123 ;  /* 0x0000007b00867202 */ /* 0x000fce0000000f00 */
[----:B------:R-:W-:Y:S05]  /*134f0*/  WARPSYNC.COLLECTIVE R91, `(.L_x_1905) ;  /* 0x000000005b087348 */ /* 0x000fea0003c00000 */
[----:B------:R0:W1:Y:S02]  /*13500*/  SHFL.IDX P0, R123, R88, R89, R90 ;  /* 0x00000059587b7389 */ /* 0x000064000000005a */
[----:B01----:R-:W-:Y:S05]  /*13510*/  ENDCOLLECTIVE ;  /* 0x000000000000791b */ /* 0x003fea0003800000 */
.L_x_1905:
[----:B------:R-:W-:Y:S01]  /*13520*/  MOV R88, R34 ;  /* 0x0000002200587202 */ /* 0x000fe20000000f00 */
[-C--:B------:R-:W-:Y:S01]  /*13530*/  FFMA R107, R122, R123.reuse, R107 ;  /* 0x0000007b7a6b7223 */ /* 0x080fe2000000006b */
[----:B------:R-:W-:-:S07]  /*13540*/  FFMA R108, R79, R123, R108 ;  /* 0x0000007b4f6c7223 */ /* 0x000fce000000006c */
[----:B------:R-:W-:Y:S05]  /*13550*/  WARPSYNC.COLLECTIVE R91, `(.L_x_1906) ;  /* 0x000000005b087348 */ /* 0x000fea0003c00000 */
[----:B------:R0:W1:Y:S02]  /*13560*/  SHFL.IDX P0, R123, R88, R89, R90 ;  /* 0x00000059587b7389 */ /* 0x000064000000005a */
[----:B01----:R-:W-:Y:S05]  /*13570*/  ENDCOLLECTIVE ;  /* 0x000000000000791b */ /* 0x003fea0003800000 */
.L_x_1906:
[-C--:B------:R-:W-:Y:S01]  /*13580*/  FFMA R75, R122, R84.reuse, R75 ;  /* 0x000000547a4b7223 */ /* 0x080fe2000000004b */
[----:B------:R-:W-:Y:S01]  /*13590*/  FFMA R92, R79, R84, R92 ;  /* 0x000000544f5c7223 */ /* 0x000fe2000000005c */
[----:B------:R-:W-:Y:S02]  /*135a0*/  MOV R88, R35 ;  /* 0x0000002300587202 */ /* 0x000fe40000000f00 */
[----:B------:R-:W-:-:S07]  /*135b0*/  MOV R84, R123 ;  /* 0x0000007b00547202 */ /* 0x000fce0000000f00 */
[----:B------:R-:W-:Y:S05]  /*135c0*/  WARPSYNC.COLLECTIVE R91, `(.L_x_1907) ;  /* 0x000000005b087348 */ /* 0x000fea0003c00000 */
[----:B------:R0:W1:Y:S02]  /*135d0*/  SHFL.IDX P0, R123, R88, R89, R90 ;  /* 0x00000059587b7389 */ /* 0x000064000000005a */
[----:B01----:R-:W-:Y:S05]  /*135e0*/  ENDCOLLECTIVE ;  /* 0x000000000000791b */ /* 0x003fea0003800000 */
.L_x_1907:
[-C--:B------:R-:W-:Y:S01]  /*135f0*/  FFMA R48, R122, R85.reuse, R48 ;  /* 0x000000557a307223 */ /* 0x080fe20000000030 */
[----:B------:R-:W-:Y:S01]  /*13600*/  FFMA R50, R79, R85, R50 ;  /* 0x000000554f327223 */ /* 0x000fe20000000032 */
[----:B------:R-:W-:Y:S02]  /*13610*/  MOV R88, R36 ;  /* 0x0000002400587202 */ /* 0x000fe40000000f00 */
[----:B------:R-:W-:-:S07]  /*13620*/  MOV R85, R123 ;  /* 0x0000007b00557202 */ /* 0x000fce0000000f00 */
[----:B------:R-:W-:Y:S05]  /*13630*/  WARPSYNC.COLLECTIVE R91, `(.L_x_1908) ;  /* 0x000000005b087348 */ /* 0x000fea0003c00000 */
[----:B------:R0:W1:Y:S02]  /*13640*/  SHFL.IDX P0, R123, R88, R89, R90 ;  /* 0x00000059587b7389 */ /* 0x000064000000005a */
[----:B01----:R-:W-:Y:S05]  /*13650*/  ENDCOLLECTIVE ;  /* 0x000000000000791b */ /* 0x003fea0003800000 */
.L_x_1908:
[-C--:B------:R-:W-:Y:S01]  /*13660*/  FFMA R93, R122, R86.reuse, R93 ;  /* 0x000000567a5d7223 */ /* 0x080fe2000000005d */
[----:B------:R-:W-:Y:S01]  /*13670*/  FFMA R94, R79, R86, R94 ;  /* 0x000000564f5e7223 */ /* 0x000fe2000000005e */
[----:B------:R-:W-:Y:S02]  /*13680*/  MOV R88, R37 ;  /* 0x0000002500587202 */ /* 0x000fe40000000f00 */
[----:B------:R-:W-:-:S07]  /*13690*/  MOV R86, R123 ;  /* 0x0000007b00567202 */ /* 0x000fce0000000f00 */
[----:B------:R-:W-:Y:S05]  /*136a0*/  WARPSYNC.COLLECTIVE R91, `(.L_x_1909) ;  /* 0x000000005b087348 */ /* 0x000fea0003c00000 */
[----:B------:R0:W1:Y:S02]  /*136b0*/  SHFL.IDX P0, R123, R88, R89, R90 ;  /* 0x00000059587b7389 */ /* 0x000064000000005a */
[----:B01----:R-:W-:Y:S05]  /*136c0*/  ENDCOLLECTIVE ;  /* 0x000000000000791b */ /* 0x003fea0003800000 */
.L_x_1909:
[-C--:B------:R-:W-:Y:S01]  /*136d0*/  FFMA R97, R122, R126.reuse, R97 ;  /* 0x0000007e7a617223 */ /* 0x080fe20000000061 */
[----:B------:R-:W-:Y:S01]  /*136e0*/  FFMA R98, R79, R126, R98 ;  /* 0x0000007e4f627223 */ /* 0x000fe20000000062 */
[----:B------:R-:W-:Y:S02]  /*136f0*/  MOV R88, R38 ;  /* 0x0000002600587202 */ /* 0x000fe40000000f00 */
[----:B------:R-:W-:-:S07]  /*13700*/  MOV R126, R123 ;  /* 0x0000007b007e7202 */ /* 0x000fce0000000f00 */
[----:B------:R-:W-:Y:S05]  /*13710*/  WARPSYNC.COLLECTIVE R91, `(.L_x_1910) ;  /* 0x000000005b087348 */ /* 0x000fea0003c00000 */
[----:B------:R0:W1:Y:S02]  /*13720*/  SHFL.IDX P0, R123, R88, R89, R90 ;  /* 0x00000059587b7389 */ /* 0x000064000000005a */
[----:B01----:R-:W-:Y:S05]  /*13730*/  ENDCOLLECTIVE ;  /* 0x000000000000791b */ /* 0x003fea0003800000 */
.L_x_1910:
[----:B------:R-:W-:Y:S02]  /*13740*/  MOV R88, R39 ;  /* 0x0000002700587202 */ /* 0x000fe40000000f00 */
[----:B------:R-:W-:-:S07]  /*13750*/  MOV R127, R123 ;  /* 0x0000007b007f7202 */ /* 0x000fce0000000f00 */
[----:B------:R-:W-:Y:S05]  /*13760*/  WARPSYNC.COLLECTIVE R91, `(.L_x_1911) ;  /* 0x000000005b087348 */ /* 0x000fea0003c00000 */
[----:B------:R0:W1:Y:S02]  /*13770*/  SHFL.IDX P0, R123, R88, R89, R90 ;  /* 0x00000059587b7389 */ /* 0x000064000000005a */
[----:B01----:R-:W-:Y:S05]  /*13780*/  ENDCOLLECTIVE ;  /* 0x000000000000791b */ /* 0x003fea0003800000 */
.L_x_1911:
[-C--:B------:R-:W-:Y:S01]  /*13790*/  FFMA R99, R122, R128.reuse, R99 ;  /* 0x000000807a637223 */ /* 0x080fe20000000063 */
[----:B------:R-:W-:Y:S01]  /*137a0*/  FFMA R100, R79, R128, R100 ;  /* 0x000000804f647223 */ /* 0x000fe20000000064 */
[----:B------:R-:W-:Y:S02]  /*137b0*/  MOV R88, R40 ;  /* 0x0000002800587202 */ /* 0x000fe40000000f00 */
[----:B------:R-:W-:-:S07]  /*137c0*/  MOV R128, R123 ;  /* 0x0000007b00807202 */ /* 0x000fce0000000f00 */
[----:B------:R-:W-:Y:S05]  /*137d0*/  WARPSYNC.COLLECTIVE R91, `(.L_x_1912) ;  /* 0x000000005b087348 */ /* 0x000fea0003c00000 */
[----:B------:R0:W1:Y:S02]  /*137e0*/  SHFL.IDX P0, R123, R88, R89, R90 ;  /* 0x00000059587b7389 */ /* 0x000064000000005a */
[----:B01----:R-:W-:Y:S05]  /*137f0*/  ENDCOLLECTIVE ;  /* 0x000000000000791b */ /* 0x003fea0003800000 */
.L_x_1912:
[-C--:B------:R-:W-:Y:S01]  /*13800*/  FFMA R101, R122, R130.reuse, R101 ;  /* 0x000000827a657223 */ /* 0x080fe20000000065 */
[----:B------:R-:W-:Y:S01]  /*13810*/  FFMA R102, R79, R130, R102 ;  /* 0x000000824f667223 */ /* 0x000fe20000000066 */
[----:B------:R-:W-:Y:S02]  /*13820*/  MOV R88, R41 ;  /* 0x0000002900587202 */ /* 0x000fe40000000f00 */
[----:B------:R-:W-:-:S07]  /*13830*/  MOV R130, R123 ;  /* 0x0000007b00827202 */ /* 0x000fce0000000f00 */
[----:B------:R-:W-:Y:S05]  /*13840*/  WARPSYNC.COLLECTIVE R91, `(.L_x_1913) ;  /* 0x000000005b087348 */ /* 0x000fea0003c00000 */
[----:B------:R0:W1:Y:S02]  /*13850*/  SHFL.IDX P0, R123, R88, R89, R90 ;  /* 0x00000059587b7389 */ /* 0x000064000000005a */
[----:B01----:R-:W-:Y:S05]  /*13860*/  ENDCOLLECTIVE ;  /* 0x000000000000791b */ /* 0x003fea0003800000 */
.L_x_1913:
[----:B------:R-:W-:Y:S02]  /*13870*/  MOV R88, R42 ;  /* 0x0000002a00587202 */ /* 0x000fe40000000f00 */
[----:B------:R-:W-:-:S07]  /*13880*/  MOV R129, R123 ;  /* 0x0000007b00817202 */ /* 0x000fce0000000f00 */
[----:B------:R-:W-:Y:S05]  /*13890*/  WARPSYNC.COLLECTIVE R91, `(.L_x_1914) ;  /* 0x000000005b087348 */ /* 0x000fea0003c00000 */
[----:B------:R0:W1:Y:S02]  /*138a0*/  SHFL.IDX P0, R123, R88, R89, R90 ;  /* 0x00000059587b7389 */ /* 0x000064000000005a */
[----:B01----:R-:W-:Y:S05]  /*138b0*/  ENDCOLLECTIVE ;  /* 0x000000000000791b */ /* 0x003fea0003800000 */
.L_x_1914:
        /* <DEDUP_REMOVED lines=23> */
.L_x_1915:
[----:B------:R-:W-:Y:S01]  /*13a30*/  FFMA R114, R79, R86, R114 ;  /* 0x000000564f727223 */ /* 0x000fe20000000072 */
[----:B------:R-:W-:Y:S02]  /*13a40*/  MOV R88, R10 ;  /* 0x0000000a00587202 */ /* 0x000fe40000000f00 */
[----:B------:R-:W-:-:S07]  /*13a50*/  MOV R86, R123 ;  /* 0x0000007b00567202 */ /* 0x000fce0000000f00 */
[----:B------:R-:W-:Y:S05]  /*13a60*/  WARPSYNC.COLLECTIVE R91, `(.L_x_1916) ;  /* 0x000000005b087348 */ /* 0x000fea0003c00000 */
[----:B------:R0:W1:Y:S02]  /*13a70*/  SHFL.IDX P0, R123, R88, R89, R90 ;  /* 0x00000059587b7389 */ /* 0x000064000000005a */
[----:B01----:R-:W-:Y:S05]  /*13a80*/  ENDCOLLECTIVE ;  /* 0x000000000000791b */ /* 0x003fea0003800000 */
.L_x_1916:
        /* <DEDUP_REMOVED lines=18> */
.L_x_1917:
[----:B------:R-:W-:Y:S02]  /*13bb0*/  MOV R88, R12 ;  /* 0x0000000c00587202 */ /* 0x000fe40000000f00 */
[----:B------:R-:W-:-:S07]  /*13bc0*/  MOV R79, R123 ;  /* 0x0000007b004f7202 */ /* 0x000fce0000000f00 */
[----:B------:R-:W-:Y:S05]  /*13bd0*/  WARPSYNC.COLLECTIVE R91, `(.L_x_1918) ;  /* 0x000000005b087348 */ /* 0x000fea0003c00000 */
[----:B------:R0:W1:Y:S02]  /*13be0*/  SHFL.IDX P0, R123, R88, R89, R90 ;  /* 0x00000059587b7389 */ /* 0x000064000000005a */
[----:B01----:R-:W-:Y:S05]  /*13bf0*/  ENDCOLLECTIVE ;  /* 0x000000000000791b */ /* 0x003fea0003800000 */
.L_x_1918:
[----:B------:R-:W-:Y:S01]  /*13c00*/  MOV R88, R13 ;  /* 0x0000000d00587202 */ /* 0x000fe20000000f00 */
[-C--:B------:R-:W-:Y:S01]  /*13c10*/  FFMA R124, R44, R123.reuse, R53 ;  /* 0x0000007b2c7c7223 */ /* 0x080fe20000000035 */
[----:B------:R-:W-:-:S07]  /*13c20*/  FFMA R54, R45, R123, R54 ;  /* 0x0000007b2d367223 */ /* 0x000fce0000000036 */
[----:B------:R-:W-:Y:S05]  /*13c30*/  WARPSYNC.COLLECTIVE R91, `(.L_x_1919) ;  /* 0x000000005b087348 */ /* 0x000fea0003c00000 */
[----:B------:R0:W1:Y:S02]  /*13c40*/  SHFL.IDX P0, R123, R88, R89, R90 ;  /* 0x00000059587b7389 */ /* 0x000064000000005a */
[----:B01----:R-:W-:Y:S05]  /*13c50*/  ENDCOLLECTIVE ;  /* 0x000000000000791b */ /* 0x003fea0003800000 */
.L_x_1919:
[----:B------:R-:W-:Y:S02]  /*13c60*/  MOV R88, R14 ;  /* 0x0000000e00587202 */ /* 0x000fe40000000f00 */
[----:B------:R-:W-:-:S07]  /*13c70*/  MOV R128, R123 ;  /* 0x0000007b00807202 */ /* 0x000fce0000000f00 */
[----:B------:R-:W-:Y:S05]  /*13c80*/  WARPSYNC.COLLECTIVE R91, `(.L_x_1920) ;  /* 0x000000005b087348 */ /* 0x000fea0003c00000 */
[----:B------:R0:W1:Y:S02]  /*13c90*/  SHFL.IDX P0, R123, R88, R89, R90 ;  /* 0x00000059587b7389 */ /* 0x000064000000005a */
[----:B01----:R-:W-:Y:S05]  /*13ca0*/  ENDCOLLECTIVE ;  /* 0x000000000000791b */ /* 0x003fea0003800000 */
.L_x_1920:
[----:B------:R-:W-:Y:S02]  /*13cb0*/  MOV R88, R15 ;  /* 0x0000000f00587202 */ /* 0x000fe40000000f00 */
[----:B------:R-:W-:-:S07]  /*13cc0*/  MOV R130, R123 ;  /* 0x0000007b00827202 */ /* 0x000fce0000000f00 */
[----:B------:R-:W-:Y:S05]  /*13cd0*/  WARPSYNC.COLLECTIVE R91, `(.L_x_1921) ;  /* 0x000000005b087348 */ /* 0x000fea0003c00000 */
[----:B------:R0:W1:Y:S02]  /*13ce0*/  SHFL.IDX P0, R123, R88, R89, R90 ;  /* 0x00000059587b7389 */ /* 0x000064000000005a */
[----:B01----:R-:W-:Y:S05]  /*13cf0*/  ENDCOLLECTIVE ;  /* 0x000000000000791b */ /* 0x003fea0003800000 */
.L_x_1921:
[----:B------:R-:W-:Y:S02]  /*13d00*/  MOV R88, R16 ;  /* 0x0000001000587202 */ /* 0x000fe40000000f00 */
[----:B------:R-:W-:-:S07]  /*13d10*/  MOV R132, R123 ;  /* 0x0000007b00847202 */ /* 0x000fce0000000f00 */
[----:B------:R-:W-:Y:S05]  /*13d20*/  WARPSYNC.COLLECTIVE R91, `(.L_x_1922) ;  /* 0x000000005b087348 */ /* 0x000fea0003c00000 */
[----:B------:R0:W1:Y:S02]  /*13d30*/  SHFL.IDX P0, R123, R88, R89, R90 ;  /* 0x00000059587b7389 */ /* 0x000064000000005a */
[----:B01----:R-:W-:Y:S05]  /*13d40*/  ENDCOLLECTIVE ;  /* 0x000000000000791b */ /* 0x003fea0003800000 */
.L_x_1922:
[----:B------:R-:W-:Y:S02]  /*13d50*/  MOV R88, R17 ;  /* 0x0000001100587202 */ /* 0x000fe40000000f00 */
[----:B------:R-:W-:-:S07]  /*13d60*/  MOV R134, R123 ;  /* 0x0000007b00867202 */ /* 0x000fce0000000f00 */
[----:B------:R-:W-:Y:S05]  /*13d70*/  WARPSYNC.COLLECTIVE R91, `(.L_x_1923) ;  /* 0x000000005b087348 */ /* 0x000fea0003c00000 */
[----:B------:R0:W1:Y:S02]  /*13d80*/  SHFL.IDX P0, R123, R88, R89, R90 ;  /* 0x00000059587b7389 */ /* 0x000064000000005a */
[----:B01----:R-:W-:Y:S05]  /*13d90*/  ENDCOLLECTIVE ;  /* 0x000000000000791b */ /* 0x003fea0003800000 */
.L_x_1923:
[----:B------:R-:W-:Y:S02]  /*13da0*/  MOV R88, R18 ;  /* 0x0000001200587202 */ /* 0x000fe40000000f00 */
[----:B------:R-:W-:-:S07]  /*13db0*/  MOV R136, R123 ;  /* 0x0000007b00887202 */ /* 0x000fce0000000f00 */
[----:B------:R-:W-:Y:S05]  /*13dc0*/  WARPSYNC.COLLECTIVE R91, `(.L_x_1924) ;  /* 0x000000005b087348 */ /* 0x000fea0003c00000 */
[----:B------:R0:W1:Y:S02]  /*13dd0*/  SHFL.IDX P0, R123, R88, R89, R90 ;  /* 0x00000059587b7389 */ /* 0x000064000000005a */
[----:B01----:R-:W-:Y:S05]  /*13de0*/  ENDCOLLECTIVE ;  /* 0x000000000000791b */ /* 0x003fea0003800000 */
.L_x_1924:
[----:B------:R-:W-:Y:S02]  /*13df0*/  MOV R88, R19 ;  /* 0x0000001300587202 */ /* 0x000fe40000000f00 */
[----:B------:R-:W-:-:S07]  /*13e00*/  MOV R138, R123 ;  /* 0x0000007b008a7202 */ /* 0x000fce0000000f00 */
[----:B------:R-:W-:Y:S05]  /*13e10*/  WARPSYNC.COLLECTIVE R91, `(.L_x_1925) ;  /* 0x000000005b087348 */ /* 0x000fea0003c00000 */
[----:B------:R0:W1:Y:S02]  /*13e20*/  SHFL.IDX P0, R123, R88, R89, R90 ;  /* 0x00000059587b7389 */ /* 0x000064000000005a */
[----:B01----:R-:W-:Y:S05]  /*13e30*/  ENDCOLLECTIVE ;  /* 0x000000000000791b */ /* 0x003fea0003800000 */
.L_x_1925:
[----:B------:R-:W-:Y:S02]  /*13e40*/  MOV R88, R20 ;  /* 0x0000001400587202 */ /* 0x000fe40000000f00 */
[----:B------:R-:W-:-:S07]  /*13e50*/  MOV R140, R123 ;  /* 0x0000007b008c7202 */ /* 0x000fce0000000f00 */
[----:B------:R-:W-:Y:S05]  /*13e60*/  WARPSYNC.COLLECTIVE R91, `(.L_x_1926) ;  /* 0x000000005b087348 */ /* 0x000fea0003c00000 */
[----:B------:R0:W1:Y:S02]  /*13e70*/  SHFL.IDX P0, R123, R88, R89, R90 ;  /* 0x00000059587b7389 */ /* 0x000064000000005a */
[----:B01----:R-:W-:Y:S05]  /*13e80*/  ENDCOLLECTIVE ;  /* 0x000000000000791b */ /* 0x003fea0003800000 */
.L_x_1926:
[----:B------:R-:W-:Y:S02]  /*13e90*/  MOV R88, R21 ;  /* 0x0000001500587202 */ /* 0x000fe40000000f00 */
[----:B------:R-:W-:-:S07]  /*13ea0*/  MOV R142, R123 ;  /* 0x0000007b008e7202 */ /* 0x000fce0000000f00 */
[----:B------:R-:W-:Y:S05]  /*13eb0*/  WARPSYNC.COLLECTIVE R91, `(.L_x_1927) ;  /* 0x000000005b087348 */ /* 0x000fea0003c00000 */
[----:B------:R0:W1:Y:S02]  /*13ec0*/  SHFL.IDX P0, R123, R88, R89, R90 ;  /* 0x00000059587b7389 */ /* 0x000064000000005a */
[----:B01----:R-:W-:Y:S05]  /*13ed0*/  ENDCOLLECTIVE ;  /* 0x000000000000791b */ /* 0x003fea0003800000 */
.L_x_1927:
        /* <DEDUP_REMOVED lines=22> */
.L_x_1928:
[----:B------:R-:W-:Y:S02]  /*14040*/  MOV R88, R23 ;  /* 0x0000001700587202 */ /* 0x000fe40000000f00 */
[----:B------:R-:W-:-:S07]  /*14050*/  MOV R146, R123 ;  /* 0x0000007b00927202 */ /* 0x000fce0000000f00 */
[----:B------:R-:W-:Y:S05]  /*14060*/  WARPSYNC.COLLECTIVE R91, `(.L_x_1929) ;  /* 0x000000005b087348 */ /* 0x000fea0003c00000 */
[----:B------:R0:W1:Y:S02]  /*14070*/  SHFL.IDX P0, R123, R88, R89, R90 ;  /* 0x00000059587b7389 */ /* 0x000064000000005a */
[----:B01----:R-:W-:Y:S05]  /*14080*/  ENDCOLLECTIVE ;  /* 0x000000000000791b */ /* 0x003fea0003800000 */
.L_x_1929:
[----:B------:R-:W-:Y:S02]  /*14090*/  MOV R88, R24 ;  /* 0x0000001800587202 */ /* 0x000fe40000000f00 */
[----:B------:R-:W-:-:S07]  /*140a0*/  MOV R148, R123 ;  /* 0x0000007b00947202 */ /* 0x000fce0000000f00 */
[----:B------:R-:W-:Y:S05]  /*140b0*/  WARPSYNC.COLLECTIVE R91, `(.L_x_1930) ;  /* 0x000000005b087348 */ /* 0x000fea0003c00000 */
[----:B------:R0:W1:Y:S02]  /*140c0*/  SHFL.IDX P0, R123, R88, R89, R90 ;  /* 0x00000059587b7389 */ /* 0x000064000000005a */
[----:B01----:R-:W-:Y:S05]  /*140d0*/  ENDCOLLECTIVE ;  /* 0x000000000000791b */ /* 0x003fea0003800000 */
.L_x_1930:
[----:B------:R-:W-:Y:S02]  /*140e0*/  MOV R88, R25 ;  /* 0x0000001900587202 */ /* 0x000fe40000000f00 */
[----:B------:R-:W-:-:S07]  /*140f0*/  MOV R150, R123 ;  /* 0x0000007b00967202 */ /* 0x000fce0000000f00 */
[----:B------:R-:W-:Y:S05]  /*14100*/  WARPSYNC.COLLECTIVE R91, `(.L_x_1931) ;  /* 0x000000005b087348 */ /* 0x000fea0003c00000 */
[----:B------:R0:W1:Y:S02]  /*14110*/  SHFL.IDX P0, R123, R88, R89, R90 ;  /* 0x00000059587b7389 */ /* 0x000064000000005a */
[----:B01----:R-:W-:Y:S05]  /*14120*/  ENDCOLLECTIVE ;  /* 0x000000000000791b */ /* 0x003fea0003800000 */
.L_x_1931:
[----:B------:R-:W-:Y:S02]  /*14130*/  MOV R88, R26 ;  /* 0x0000001a00587202 */ /* 0x000fe40000000f00 */
[----:B------:R-:W-:-:S07]  /*14140*/  MOV R152, R123 ;  /* 0x0000007b00987202 */ /* 0x000fce0000000f00 */
[----:B------:R-:W-:Y:S05]  /*14150*/  WARPSYNC.COLLECTIVE R91, `(.L_x_1932) ;  /* 0x000000005b087348 */ /* 0x000fea0003c00000 */
[----:B------:R0:W1:Y:S02]  /*14160*/  SHFL.IDX P0, R123, R88, R89, R90 ;  /* 0x00000059587b7389 */ /* 0x000064000000005a */
[----:B01----:R-:W-:Y:S05]  /*14170*/  ENDCOLLECTIVE ;  /* 0x000000000000791b */ /* 0x003fea0003800000 */
.L_x_1932:
[----:B------:R-:W-:Y:S02]  /*14180*/  MOV R88, R28 ;  /* 0x0000001c00587202 */ /* 0x000fe40000000f00 */
[----:B------:R-:W-:-:S07]  /*14190*/  MOV R154, R123 ;  /* 0x0000007b009a7202 */ /* 0x000fce0000000f00 */
[----:B------:R-:W-:Y:S05]  /*141a0*/  WARPSYNC.COLLECTIVE R91, `(.L_x_1933) ;  /* 0x000000005b087348 */ /* 0x000fea0003c00000 */
[----:B------:R0:W1:Y:S02]  /*141b0*/  SHFL.IDX P0, R123, R88, R89, R90 ;  /* 0x00000059587b7389 */ /* 0x000064000000005a */
[----:B01----:R-:W-:Y:S05]  /*141c0*/  ENDCOLLECTIVE ;  /* 0x000000000000791b */ /* 0x003fea0003800000 */
.L_x_1933:
[----:B------:R-:W-:Y:S02]  /*141d0*/  MOV R88, R29 ;  /* 0x0000001d00587202 */ /* 0x000fe40000000f00 */
[----:B------:R-:W-:-:S07]  /*141e0*/  MOV R156, R123 ;  /* 0x0000007b009c7202 */ /* 0x000fce0000000f00 */
[----:B------:R-:W-:Y:S05]  /*141f0*/  WARPSYNC.COLLECTIVE R91, `(.L_x_1934) ;  /* 0x000000005b087348 */ /* 0x000fea0003c00000 */
[----:B------:R0:W1:Y:S02]  /*14200*/  SHFL.IDX P0, R123, R88, R89, R90 ;  /* 0x00000059587b7389 */ /* 0x000064000000005a */
[----:B01----:R-:W-:Y:S05]  /*14210*/  ENDCOLLECTIVE ;  /* 0x000000000000791b */ /* 0x003fea0003800000 */
.L_x_1934:
[----:B------:R-:W-:Y:S02]  /*14220*/  MOV R88, R30 ;  /* 0x0000001e00587202 */ /* 0x000fe40000000f00 */
[----:B------:R-:W-:-:S07]  /*14230*/  MOV R158, R123 ;  /* 0x0000007b009e7202 */ /* 0x000fce0000000f00 */
[----:B------:R-:W-:Y:S05]  /*14240*/  WARPSYNC.COLLECTIVE R91, `(.L_x_1935) ;  /* 0x000000005b087348 */ /* 0x000fea0003c00000 */
[----:B------:R0:W1:Y:S02]  /*14250*/  SHFL.IDX P0, R123, R88, R89, R90 ;  /* 0x00000059587b7389 */ /* 0x000064000000005a */
[----:B01----:R-:W-:Y:S05]  /*14260*/  ENDCOLLECTIVE ;  /* 0x000000000000791b */ /* 0x003fea0003800000 */
.L_x_1935:
[----:B------:R-:W-:Y:S02]  /*14270*/  MOV R88, R31 ;  /* 0x0000001f00587202 */ /* 0x000fe40000000f00 */
[----:B------:R-:W-:-:S07]  /*14280*/  MOV R160, R123 ;  /* 0x0000007b00a07202 */ /* 0x000fce0000000f00 */
[----:B------:R-:W-:Y:S05]  /*14290*/  WARPSYNC.COLLECTIVE R91, `(.L_x_1936) ;  /* 0x000000005b087348 */ /* 0x000fea0003c00000 */
[----:B------:R0:W1:Y:S02]  /*142a0*/  SHFL.IDX P0, R123, R88, R89, R90 ;  /* 0x00000059587b7389 */ /* 0x000064000000005a */
[----:B01----:R-:W-:Y:S05]  /*142b0*/  ENDCOLLECTIVE ;  /* 0x000000000000791b */ /* 0x003fea0003800000 */
.L_x_1936:
        /* <DEDUP_REMOVED lines=8> */
.L_x_1937:
        /* <DEDUP_REMOVED lines=24> */
.L_x_1938:
[----:B------:R-:W-:Y:S01]  /*144c0*/  FFMA R76, R44, R79, R51 ;  /* 0x0000004f2c4c7223 */ /* 0x000fe20000000033 */
[----:B------:R-:W-:Y:S02]  /*144d0*/  MOV R88, R35 ;  /* 0x0000002300587202 */ /* 0x000fe40000000f00 */
[----:B------:R-:W-:-:S07]  /*144e0*/  MOV R51, R123 ;  /* 0x0000007b00337202 */ /* 0x000fce0000000f00 */
[----:B------:R-:W-:Y:S05]  /*144f0*/  WARPSYNC.COLLECTIVE R91, `(.L_x_1939) ;  /* 0x000000005b087348 */ /* 0x000fea0003c00000 */
[----:B------:R0:W1:Y:S02]  /*14500*/  SHFL.IDX P0, R123, R88, R89, R90 ;  /* 0x00000059587b7389 */ /* 0x000064000000005a */
[----:B01----:R-:W-:Y:S05]  /*14510*/  ENDCOLLECTIVE ;  /* 0x000000000000791b */ /* 0x003fea0003800000 */
.L_x_1939:
[----:B------:R-:W-:Y:S02]  /*14520*/  MOV R88, R36 ;  /* 0x0000002400587202 */ /* 0x000fe40000000f00 */
[----:B------:R-:W-:-:S07]  /*14530*/  MOV R53, R123 ;  /* 0x0000007b00357202 */ /* 0x000fce0000000f00 */
[----:B------:R-:W-:Y:S05]  /*14540*/  WARPSYNC.COLLECTIVE R91, `(.L_x_1940) ;  /* 0x000000005b087348 */ /* 0x000fea0003c00000 */
[----:B------:R0:W1:Y:S02]  /*14550*/  SHFL.IDX P0, R123, R88, R89, R90 ;  /* 0x00000059587b7389 */ /* 0x000064000000005a */
[----:B01----:R-:W-:Y:S05]  /*14560*/  ENDCOLLECTIVE ;  /* 0x000000000000791b */ /* 0x003fea0003800000 */
.L_x_1940:
[----:B------:R-:W-:Y:S02]  /*14570*/  MOV R88, R37 ;  /* 0x0000002500587202 */ /* 0x000fe40000000f00 */
[----:B------:R-:W-:-:S07]  /*14580*/  MOV R55, R123 ;  /* 0x0000007b00377202 */ /* 0x000fce0000000f00 */
[----:B------:R-:W-:Y:S05]  /*14590*/  WARPSYNC.COLLECTIVE R91, `(.L_x_1941) ;  /* 0x000000005b087348 */ /* 0x000fea0003c00000 */
[----:B------:R0:W1:Y:S02]  /*145a0*/  SHFL.IDX P0, R123, R88, R89, R90 ;  /* 0x00000059587b7389 */ /* 0x000064000000005a */
[----:B01----:R-:W-:Y:S05]  /*145b0*/  ENDCOLLECTIVE ;  /* 0x000000000000791b */ /* 0x003fea0003800000 */
.L_x_1941:
[----:B------:R-:W-:Y:S02]  /*145c0*/  MOV R88, R38 ;  /* 0x0000002600587202 */ /* 0x000fe40000000f00 */
[----:B------:R-:W-:-:S07]  /*145d0*/  MOV R57, R123 ;  /* 0x0000007b00397202 */ /* 0x000fce0000000f00 */
[----:B------:R-:W-:Y:S05]  /*145e0*/  WARPSYNC.COLLECTIVE R91, `(.L_x_1942) ;  /* 0x000000005b087348 */ /* 0x000fea0003c00000 */
[----:B------:R0:W1:Y:S02]  /*145f0*/  SHFL.IDX P0, R123, R88, R89, R90 ;  /* 0x00000059587b7389 */ /* 0x000064000000005a */
[----:B01----:R-:W-:Y:S05]  /*14600*/  ENDCOLLECTIVE ;  /* 0x000000000000791b */ /* 0x003fea0003800000 */
.L_x_1942:
[----:B------:R-:W-:Y:S02]  /*14610*/  MOV R88, R39 ;  /* 0x0000002700587202 */ /* 0x000fe40000000f00 */
[----:B------:R-:W-:-:S07]  /*14620*/  MOV R59, R123 ;  /* 0x0000007b003b7202 */ /* 0x000fce0000000f00 */
[----:B------:R-:W-:Y:S05]  /*14630*/  WARPSYNC.COLLECTIVE R91, `(.L_x_1943) ;  /* 0x000000005b087348 */ /* 0x000fea0003c00000 */
[----:B------:R0:W1:Y:S02]  /*14640*/  SHFL.IDX P0, R123, R88, R89, R90 ;  /* 0x00000059587b7389 */ /* 0x000064000000005a */
[----:B01----:R-:W-:Y:S05]  /*14650*/  ENDCOLLECTIVE ;  /* 0x000000000000791b */ /* 0x003fea0003800000 */
.L_x_1943:
[----:B------:R-:W-:Y:S02]  /*14660*/  MOV R88, R40 ;  /* 0x0000002800587202 */ /* 0x000fe40000000f00 */
[----:B------:R-:W-:-:S07]  /*14670*/  MOV R61, R123 ;  /* 0x0000007b003d7202 */ /* 0x000fce0000000f00 */
[----:B------:R-:W-:Y:S05]  /*14680*/  WARPSYNC.COLLECTIVE R91, `(.L_x_1944) ;  /* 0x000000005b087348 */ /* 0x000fea0003c00000 */
[----:B------:R0:W1:Y:S02]  /*14690*/  SHFL.IDX P0, R123, R88, R89, R90 ;  /* 0x00000059587b7389 */ /* 0x000064000000005a */
[----:B01----:R-:W-:Y:S05]  /*146a0*/  ENDCOLLECTIVE ;  /* 0x000000000000791b */ /* 0x003fea0003800000 */
.L_x_1944:
[----:B------:R-:W-:Y:S02]  /*146b0*/  MOV R88, R41 ;  /* 0x0000002900587202 */ /* 0x000fe40000000f00 */
[----:B------:R-:W-:-:S07]  /*146c0*/  MOV R63, R123 ;  /* 0x0000007b003f7202 */ /* 0x000fce0000000f00 */
[----:B------:R-:W-:Y:S05]  /*146d0*/  WARPSYNC.COLLECTIVE R91, `(.L_x_1945) ;  /* 0x000000005b087348 */ /* 0x000fea0003c00000 */
[----:B------:R0:W1:Y:S02]  /*146e0*/  SHFL.IDX P0, R123, R88, R89, R90 ;  /* 0x00000059587b7389 */ /* 0x000064000000005a */
[----:B01----:R-:W-:Y:S05]  /*146f0*/  ENDCOLLECTIVE ;  /* 0x000000000000791b */ /* 0x003fea0003800000 */
.L_x_1945:
[----:B------:R-:W-:Y:S02]  /*14700*/  MOV R88, R42 ;  /* 0x0000002a00587202 */ /* 0x000fe40000000f00 */
[----:B------:R-:W-:-:S07]  /*14710*/  MOV R65, R123 ;  /* 0x0000007b00417202 */ /* 0x000fce0000000f00 */
[----:B------:R-:W-:Y:S05]  /*14720*/  WARPSYNC.COLLECTIVE R91, `(.L_x_1946) ;  /* 0x000000005b087348 */ /* 0x000fea0003c00000 */
[----:B------:R0:W1:Y:S02]  /*14730*/  SHFL.IDX P0, R123, R88, R89, R90 ;  /* 0x00000059587b7389 */ /* 0x000064000000005a */
[----:B01----:R-:W-:Y:S05]  /*14740*/  ENDCOLLECTIVE ;  /* 0x000000000000791b */ /* 0x003fea0003800000 */
.L_x_1946:
[----:B------:R-:W-:Y:S02]  /*14750*/  MOV R88, R9 ;  /* 0x0000000900587202 */ /* 0x000fe40000000f00 */
[----:B------:R-:W-:Y:S02]  /*14760*/  MOV R89, R49 ;  /* 0x0000003100597202 */ /* 0x000fe40000000f00 */
[----:B------:R-:W-:-:S07]  /*14770*/  MOV R67, R123 ;  /* 0x0000007b00437202 */ /* 0x000fce0000000f00 */
[----:B------:R-:W-:Y:S05]  /*14780*/  WARPSYNC.COLLECTIVE R91, `(.L_x_1947) ;  /* 0x000000005b087348 */ /* 0x000fea0003c00000 */
[----:B------:R0:W1:Y:S02]  /*14790*/  SHFL.IDX P0, R123, R88, R89, R90 ;  /* 0x00000059587b7389 */ /* 0x000064000000005a */
[----:B01----:R-:W-:Y:S05]  /*147a0*/  ENDCOLLECTIVE ;  /* 0x000000000000791b */ /* 0x003fea0003800000 */
.L_x_1947:
[----:B------:R-:W-:Y:S02]  /*147b0*/  MOV R88, R10 ;  /* 0x0000000a00587202 */ /* 0x000fe40000000f00 */
[----:B------:R-:W-:-:S07]  /*147c0*/  MOV R46, R123 ;  /* 0x0000007b002e7202 */ /* 0x000fce0000000f00 */
[----:B------:R-:W-:Y:S05]  /*147d0*/  WARPSYNC.COLLECTIVE R91, `(.L_x_1948) ;  /* 0x000000005b087348 */ /* 0x000fea0003c00000 */
[----:B------:R0:W1:Y:S02]  /*147e0*/  SHFL.IDX P0, R123, R88, R89, R90 ;  /* 0x00000059587b7389 */ /* 0x000064000000005a */
[----:B01----:R-:W-:Y:S05]  /*147f0*/  ENDCOLLECTIVE ;  /* 0x000000000000791b */ /* 0x003fea0003800000 */
.L_x_1948:
[----:B------:R-:W-:Y:S01]  /*14800*/  MOV R88, R11 ;  /* 0x0000000b00587202 */ /* 0x000fe20000000f00 */
[-C--:B------:R-:W-:Y:S01]  /*14810*/  FFMA R48, R47, R123.reuse, R48 ;  /* 0x0000007b2f307223 */ /* 0x080fe20000000030 */
[----:B------:R-:W-:-:S07]  /*14820*/  FFMA R50, R43, R123, R50 ;  /* 0x0000007b2b327223 */ /* 0x000fce0000000032 */
[----:B------:R-:W-:Y:S05]  /*14830*/  WARPSYNC.COLLECTIVE R91, `(.L_x_1949) ;  /* 0x000000005b087348 */ /* 0x000fea0003c00000 */
[----:B------:R0:W1:Y:S02]  /*14840*/  SHFL.IDX P0, R123, R88, R89, R90 ;  /* 0x00000059587b7389 */ /* 0x000064000000005a */
[----:B01----:R-:W-:Y:S05]  /*14850*/  ENDCOLLECTIVE ;  /* 0x000000000000791b */ /* 0x003fea0003800000 */
.L_x_1949:
        /* <DEDUP_REMOVED lines=9> */
.L_x_1950:
        /* <DEDUP_REMOVED lines=15> */
.L_x_1951:
[----:B------:R-:W-:Y:S01]  /*149e0*/  FFMA R115, R44, R57, R115 ;  /* 0x000000392c737223 */ /* 0x000fe20000000073 */
[----:B------:R-:W-:Y:S02]  /*149f0*/  MOV R88, R14 ;  /* 0x0000000e00587202 */ /* 0x000fe40000000f00 */
[----:B------:R-:W-:-:S07]  /*14a00*/  MOV R57, R123 ;  /* 0x0000007b00397202 */ /* 0x000fce0000000f00 */
[----:B------:R-:W-:Y:S05]  /*14a10*/  WARPSYNC.COLLECTIVE R91, `(.L_x_1952) ;  /* 0x000000005b087348 */ /* 0x000fea0003c00000 */
[----:B------:R0:W1:Y:S02]  /*14a20*/  SHFL.IDX P0, R123, R88, R89, R90 ;  /* 0x00000059587b7389 */ /* 0x000064000000005a */
[----:B01----:R-:W-:Y:S05]  /*14a30*/  ENDCOLLECTIVE ;  /* 0x000000000000791b */ /* 0x003fea0003800000 */
.L_x_1952:
        /* <DEDUP_REMOVED lines=9> */
.L_x_1953:
[----:B------:R-:W-:Y:S01]  /*14ad0*/  FFMA R119, R44, R61, R119 ;  /* 0x0000003d2c777223 */ /* 0x000fe20000000077 */
[----:B------:R-:W-:Y:S02]  /*14ae0*/  MOV R88, R16 ;  /* 0x0000001000587202 */ /* 0x000fe40000000f00 */
[----:B------:R-:W-:-:S07]  /*14af0*/  MOV R61, R123 ;  /* 0x0000007b003d7202 */ /* 0x000fce0000000f00 */
[----:B------:R-:W-:Y:S05]  /*14b00*/  WARPSYNC.COLLECTIVE R91, `(.L_x_1954) ;  /* 0x000000005b087348 */ /* 0x000fea0003c00000 */
[----:B------:R0:W1:Y:S02]  /*14b10*/  SHFL.IDX P0, R123, R88, R89, R90 ;  /* 0x00000059587b7389 */ /* 0x000064000000005a */
[----:B01----:R-:W-:Y:S05]  /*14b20*/  ENDCOLLECTIVE ;  /* 0x000000000000791b */ /* 0x003fea0003800000 */
.L_x_1954:
[----:B------:R-:W-:Y:S01]  /*14b30*/  FFMA R121, R44, R63, R121 ;  /* 0x0000003f2c797223 */ /* 0x000fe20000000079 */
[----:B------:R-:W-:Y:S02]  /*14b40*/  MOV R88, R17 ;  /* 0x0000001100587202 */ /* 0x000fe40000000f00 */
[----:B------:R-:W-:-:S07]  /*14b50*/  MOV R63, R123 ;  /* 0x0000007b003f7202 */ /* 0x000fce0000000f00 */
[----:B------:R-:W-:Y:S05]  /*14b60*/  WARPSYNC.COLLECTIVE R91, `(.L_x_1955) ;  /* 0x000000005b087348 */ /* 0x000fea0003c00000 */
[----:B------:R0:W1:Y:S02]  /*14b70*/  SHFL.IDX P0, R123, R88, R89, R90 ;  /* 0x00000059587b7389 */ /* 0x000064000000005a */
[----:B01----:R-:W-:Y:S05]  /*14b80*/  ENDCOLLECTIVE ;  /* 0x000000000000791b */ /* 0x003fea0003800000 */
.L_x_1955:
[----:B------:R-:W-:Y:S01]  /*14b90*/  FFMA R80, R44, R65, R80 ;  /* 0x000000412c507223 */ /* 0x000fe20000000050 */
[----:B------:R-:W-:Y:S02]  /*14ba0*/  MOV R88, R18 ;  /* 0x0000001200587202 */ /* 0x000fe40000000f00 */
[----:B------:R-:W-:-:S07]  /*14bb0*/  MOV R65, R123 ;  /* 0x0000007b00417202 */ /* 0x000fce0000000f00 */
[----:B------:R-:W-:Y:S05]  /*14bc0*/  WARPSYNC.COLLECTIVE R91, `(.L_x_1956) ;  /* 0x000000005b087348 */ /* 0x000fea0003c00000 */
[----:B------:R0:W1:Y:S02]  /*14bd0*/  SHFL.IDX P0, R123, R88, R89, R90 ;  /* 0x00000059587b7389 */ /* 0x000064000000005a */
[----:B01----:R-:W-:Y:S05]  /*14be0*/  ENDCOLLECTIVE ;  /* 0x000000000000791b */ /* 0x003fea0003800000 */
.L_x_1956:
        /* <DEDUP_REMOVED lines=9> */
.L_x_1957:
[-C--:B------:R-:W-:Y:S01]  /*14c80*/  FFMA R51, R47, R46.reuse, R76 ;  /* 0x0000002e2f337223 */ /* 0x080fe2000000004c */
[----:B------:R-:W-:Y:S01]  /*14c90*/  FFMA R52, R43, R46, R52 ;  /* 0x0000002e2b347223 */ /* 0x000fe20000000034 */
[----:B------:R-:W-:Y:S02]  /*14ca0*/  MOV R88, R20 ;  /* 0x0000001400587202 */ /* 0x000fe40000000f00 */
[----:B------:R-:W-:-:S07]  /*14cb0*/  MOV R46, R123 ;  /* 0x0000007b002e7202 */ /* 0x000fce0000000f00 */
[----:B------:R-:W-:Y:S05]  /*14cc0*/  WARPSYNC.COLLECTIVE R91, `(.L_x_1958) ;  /* 0x000000005b087348 */ /* 0x000fea0003c00000 */
[----:B------:R0:W1:Y:S02]  /*14cd0*/  SHFL.IDX P0, R123, R88, R89, R90 ;  /* 0x00000059587b7389 */ /* 0x000064000000005a */
[----:B01----:R-:W-:Y:S05]  /*14ce0*/  ENDCOLLECTIVE ;  /* 0x000000000000791b */ /* 0x003fea0003800000 */
.L_x_1958:
[----:B------:R-:W-:Y:S02]  /*14cf0*/  MOV R88, R21 ;  /* 0x0000001500587202 */ /* 0x000fe40000000f00 */
[----:B------:R-:W-:-:S07]  /*14d00*/  MOV R71, R123 ;  /* 0x0000007b00477202 */ /* 0x000fce0000000f00 */
[----:B------:R-:W-:Y:S05]  /*14d10*/  WARPSYNC.COLLECTIVE R91, `(.L_x_1959) ;  /* 0x000000005b087348 */ /* 0x000fea0003c00000 */
[----:B------:R0:W1:Y:S02]  /*14d20*/  SHFL.IDX P0, R123, R88, R89, R90 ;  /* 0x00000059587b7389 */ /* 0x000064000000005a */
[----:B01----:R-:W-:Y:S05]  /*14d30*/  ENDCOLLECTIVE ;  /* 0x000000000000791b */ /* 0x003fea0003800000 */
.L_x_1959:
        /* <DEDUP_REMOVED lines=8> */
.L_x_1960:
[-C--:B------:R-:W-:Y:S01]  /*14dc0*/  FFMA R53, R47, R45.reuse, R124 ;  /* 0x0000002d2f357223 */ /* 0x080fe2000000007c */
[----:B------:R-:W-:Y:S01]  /*14dd0*/  FFMA R54, R43, R45, R54 ;  /* 0x0000002d2b367223 */ /* 0x000fe20000000036 */
[----:B------:R-:W-:Y:S02]  /*14de0*/  MOV R88, R23 ;  /* 0x0000001700587202 */ /* 0x000fe40000000f00 */
[----:B------:R-:W-:-:S07]  /*14df0*/  MOV R45, R123 ;  /* 0x0000007b002d7202 */ /* 0x000fce0000000f00 */
[----:B------:R-:W-:Y:S05]  /*14e00*/  WARPSYNC.COLLECTIVE R91, `(.L_x_1961) ;  /* 0x000000005b087348 */ /* 0x000fea0003c00000 */
[----:B------:R0:W1:Y:S02]  /*14e10*/  SHFL.IDX P0, R123, R88, R89, R90 ;  /* 0x00000059587b7389 */ /* 0x000064000000005a */
[----:B01----:R-:W-:Y:S05]  /*14e20*/  ENDCOLLECTIVE ;  /* 0x000000000000791b */ /* 0x003fea0003800000 */
.L_x_1961:
[----:B------:R-:W-:Y:S02]  /*14e30*/  MOV R88, R24 ;  /* 0x0000001800587202 */ /* 0x000fe40000000f00 */
[----:B------:R-:W-:-:S07]  /*14e40*/  MOV R79, R123 ;  /* 0x0000007b004f7202 */ /* 0x000fce0000000f00 */
[----:B------:R-:W-:Y:S05]  /*14e50*/  WARPSYNC.COLLECTIVE R91, `(.L_x_1962) ;  /* 0x000000005b087348 */ /* 0x000fea0003c00000 */
[----:B------:R0:W1:Y:S02]  /*14e60*/  SHFL.IDX P0, R123, R88, R89, R90 ;  /* 0x00000059587b7389 */ /* 0x000064000000005a */
[----:B01----:R-:W-:Y:S05]  /*14e70*/  ENDCOLLECTIVE ;  /* 0x000000000000791b */ /* 0x003fea0003800000 */
.L_x_1962:
[----:B------:R-:W-:Y:S02]  /*14e80*/  MOV R88, R25 ;  /* 0x0000001900587202 */ /* 0x000fe40000000f00 */
[----:B------:R-:W-:-:S07]  /*14e90*/  MOV R83, R123 ;  /* 0x0000007b00537202 */ /* 0x000fce0000000f00 */
[----:B------:R-:W-:Y:S05]  /*14ea0*/  WARPSYNC.COLLECTIVE R91, `(.L_x_1963) ;  /* 0x000000005b087348 */ /* 0x000fea0003c00000 */
[----:B------:R0:W1:Y:S02]  /*14eb0*/  SHFL.IDX P0, R123, R88, R89, R90 ;  /* 0x00000059587b7389 */ /* 0x000064000000005a */
[----:B01----:R-:W-:Y:S05]  /*14ec0*/  ENDCOLLECTIVE ;  /* 0x000000000000791b */ /* 0x003fea0003800000 */
.L_x_1963:
[----:B------:R-:W-:Y:S02]  /*14ed0*/  MOV R88, R26 ;  /* 0x0000001a00587202 */ /* 0x000fe40000000f00 */
[----:B------:R-:W-:-:S07]  /*14ee0*/  MOV R85, R123 ;  /* 0x0000007b00557202 */ /* 0x000fce0000000f00 */
[----:B------:R-:W-:Y:S05]  /*14ef0*/  WARPSYNC.COLLECTIVE R91, `(.L_x_1964) ;  /* 0x000000005b087348 */ /* 0x000fea0003c00000 */
[----:B------:R0:W1:Y:S02]  /*14f00*/  SHFL.IDX P0, R123, R88, R89, R90 ;  /* 0x00000059587b7389 */ /* 0x000064000000005a */
[----:B01----:R-:W-:Y:S05]  /*14f10*/  ENDCOLLECTIVE ;  /* 0x000000000000791b */ /* 0x003fea0003800000 */
.L_x_1964:
[----:B------:R-:W-:Y:S02]  /*14f20*/  MOV R88, R28 ;  /* 0x0000001c00587202 */ /* 0x000fe40000000f00 */
[----:B------:R-:W-:-:S07]  /*14f30*/  MOV R87, R123 ;  /* 0x0000007b00577202 */ /* 0x000fce0000000f00 */
[----:B------:R-:W-:Y:S05]  /*14f40*/  WARPSYNC.COLLECTIVE R91, `(.L_x_1965) ;  /* 0x000000005b087348 */ /* 0x000fea0003c00000 */
[----:B------:R0:W1:Y:S02]  /*14f50*/  SHFL.IDX P0, R123, R88, R89, R90 ;  /* 0x00000059587b7389 */ /* 0x000064000000005a */
[----:B01----:R-:W-:Y:S05]  /*14f60*/  ENDCOLLECTIVE ;  /* 0x000000000000791b */ /* 0x003fea0003800000 */
.L_x_1965:
[----:B------:R-:W-:Y:S02]  /*14f70*/  MOV R88, R29 ;  /* 0x0000001d00587202 */ /* 0x000fe40000000f00 */
[----:B------:R-:W-:-:S07]  /*14f80*/  MOV R101, R123 ;  /* 0x0000007b00657202 */ /* 0x000fce0000000f00 */
[----:B------:R-:W-:Y:S05]  /*14f90*/  WARPSYNC.COLLECTIVE R91, `(.L_x_1966) ;  /* 0x000000005b087348 */ /* 0x000fea0003c00000 */
[----:B------:R0:W1:Y:S02]  /*14fa0*/  SHFL.IDX P0, R123, R88, R89, R90 ;  /* 0x00000059587b7389 */ /* 0x000064000000005a */
[----:B01----:R-:W-:Y:S05]  /*14fb0*/  ENDCOLLECTIVE ;  /* 0x000000000000791b */ /* 0x003fea0003800000 */
.L_x_1966:
        /* <DEDUP_REMOVED lines=15> */
.L_x_1967:
[----:B------:R-:W-:Y:S02]  /*150b0*/  MOV R88, R31 ;  /* 0x0000001f00587202 */ /* 0x000fe40000000f00 */
[----:B------:R-:W-:-:S07]  /*150c0*/  MOV R76, R123 ;  /* 0x0000007b004c7202 */ /* 0x000fce0000000f00 */
[----:B------:R-:W-:Y:S05]  /*150d0*/  WARPSYNC.COLLECTIVE R91, `(.L_x_1968) ;  /* 0x000000005b087348 */ /* 0x000fea0003c00000 */
[----:B------:R0:W1:Y:S02]  /*150e0*/  SHFL.IDX P0, R123, R88, R89, R90 ;  /* 0x00000059587b7389 */ /* 0x000064000000005a */
[----:B01----:R-:W-:Y:S05]  /*150f0*/  ENDCOLLECTIVE ;  /* 0x000000000000791b */ /* 0x003fea0003800000 */
.L_x_1968:
[----:B------:R-:W-:Y:S01]  /*15100*/  MOV R88, R32 ;  /* 0x0000002000587202 */ /* 0x000fe20000000f00 */
[-C--:B------:R-:W-:Y:S01]  /*15110*/  FFMA R105, R47, R123.reuse, R160 ;  /* 0x0000007b2f697223 */ /* 0x080fe200000000a0 */
[----:B------:R-:W-:-:S07]  /*15120*/  FFMA R106, R43, R123, R106 ;  /* 0x0000007b2b6a7223 */ /* 0x000fce000000006a */
[----:B------:R-:W-:Y:S05]  /*15130*/  WARPSYNC.COLLECTIVE R91, `(.L_x_1969) ;  /* 0x000000005b087348 */ /* 0x000fea0003c00000 */
[----:B------:R0:W1:Y:S02]  /*15140*/  SHFL.IDX P0, R123, R88, R89, R90 ;  /* 0x00000059587b7389 */ /* 0x000064000000005a */
[----:B01----:R-:W-:Y:S05]  /*15150*/  ENDCOLLECTIVE ;  /* 0x000000000000791b */ /* 0x003fea0003800000 */
.L_x_1969:
[-C--:B------:R-:W-:Y:S01]  /*15160*/  FFMA R73, R47, R45.reuse, R144 ;  /* 0x0000002d2f497223 */ /* 0x080fe20000000090 */
[----:B------:R-:W-:Y:S01]  /*15170*/  FFMA R74, R43, R45, R74 ;  /* 0x0000002d2b4a7223 */ /* 0x000fe2000000004a */
[----:B------:R-:W-:Y:S02]  /*15180*/  MOV R88, R34 ;  /* 0x0000002200587202 */ /* 0x000fe40000000f00 */
[----:B------:R-:W-:-:S07]  /*15190*/  MOV R45, R123 ;  /* 0x0000007b002d7202 */ /* 0x000fce0000000f00 */
[----:B------:R-:W-:Y:S05]  /*151a0*/  WARPSYNC.COLLECTIVE R91, `(.L_x_1970) ;  /* 0x000000005b087348 */ /* 0x000fea0003c00000 */
[----:B------:R0:W1:Y:S02]  /*151b0*/  SHFL.IDX P0, R123, R88, R89, R90 ;  /* 0x00000059587b7389 */ /* 0x000064000000005a */
[----:B01----:R-:W-:Y:S05]  /*151c0*/  ENDCOLLECTIVE ;  /* 0x000000000000791b */ /* 0x003fea0003800000 */
.L_x_1970:
[-C--:B------:R-:W-:Y:S01]  /*151d0*/  FFMA R75, R47, R79.reuse, R146 ;  /* 0x0000004f2f4b7223 */ /* 0x080fe20000000092 */
[----:B------:R-:W-:Y:S01]  /*151e0*/  FFMA R92, R43, R79, R92 ;  /* 0x0000004f2b5c7223 */ /* 0x000fe2000000005c */
[----:B------:R-:W-:Y:S02]  /*151f0*/  MOV R88, R35 ;  /* 0x0000002300587202 */ /* 0x000fe40000000f00 */
[----:B------:R-:W-:-:S07]  /*15200*/  MOV R79, R123 ;  /* 0x0000007b004f7202 */ /* 0x000fce0000000f00 */
[----:B------:R-:W-:Y:S05]  /*15210*/  WARPSYNC.COLLECTIVE R91, `(.L_x_1971) ;  /* 0x000000005b087348 */ /* 0x000fea0003c00000 */
[----:B------:R0:W1:Y:S02]  /*15220*/  SHFL.IDX P0, R123, R88, R89, R90 ;  /* 0x00000059587b7389 */ /* 0x000064000000005a */
[----:B01----:R-:W-:Y:S05]  /*15230*/  ENDCOLLECTIVE ;  /* 0x000000000000791b */ /* 0x003fea0003800000 */
.L_x_1971:
[----:B------:R-:W-:Y:S02]  /*15240*/  MOV R88, R36 ;  /* 0x0000002400587202 */ /* 0x000fe40000000f00 */
[----:B------:R-:W-:-:S07]  /*15250*/  MOV R82, R123 ;  /* 0x0000007b00527202 */ /* 0x000fce0000000f00 */
[----:B------:R-:W-:Y:S05]  /*15260*/  WARPSYNC.COLLECTIVE R91, `(.L_x_1972) ;  /* 0x000000005b087348 */ /* 0x000fea0003c00000 */
[----:B------:R0:W1:Y:S02]  /*15270*/  SHFL.IDX P0, R123, R88, R89, R90 ;  /* 0x00000059587b7389 */ /* 0x000064000000005a */
[----:B01----:R-:W-:Y:S05]  /*15280*/  ENDCOLLECTIVE ;  /* 0x000000000000791b */ /* 0x003fea0003800000 */
.L_x_1972:
[-C--:B------:R-:W-:Y:S01]  /*15290*/  FFMA R103, R47, R76.reuse, R158 ;  /* 0x0000004c2f677223 */ /* 0x080fe2000000009e */
[----:B------:R-:W-:Y:S01]  /*152a0*/  FFMA R104, R43, R76, R104 ;  /* 0x0000004c2b687223 */ /* 0x000fe20000000068 */
[----:B------:R-:W-:Y:S02]  /*152b0*/  MOV R88, R37 ;  /* 0x0000002500587202 */ /* 0x000fe40000000f00 */
[----:B------:R-:W-:-:S07]  /*152c0*/  MOV R76, R123 ;  /* 0x0000007b004c7202 */ /* 0x000fce0000000f00 */
[----:B------:R-:W-:Y:S05]  /*152d0*/  WARPSYNC.COLLECTIVE R91, `(.L_x_1973) ;  /* 0x000000005b087348 */ /* 0x000fea0003c00000 */
[----:B------:R0:W1:Y:S02]  /*152e0*/  SHFL.IDX P0, R123, R88, R89, R90 ;  /* 0x00000059587b7389 */ /* 0x000064000000005a */
[----:B01----:R-:W-:Y:S05]  /*152f0*/  ENDCOLLECTIVE ;  /* 0x000000000000791b */ /* 0x003fea0003800000 */
.L_x_1973:
[----:B------:R-:W-:Y:S02]  /*15300*/  MOV R88, R38 ;  /* 0x0000002600587202 */ /* 0x000fe40000000f00 */
[----:B------:R-:W-:-:S07]  /*15310*/  MOV R122, R123 ;  /* 0x0000007b007a7202 */ /* 0x000fce0000000f00 */
[----:B------:R-:W-:Y:S05]  /*15320*/  WARPSYNC.COLLECTIVE R91, `(.L_x_1974) ;  /* 0x000000005b087348 */ /* 0x000fea0003c00000 */
[----:B------:R0:W1:Y:S02]  /*15330*/  SHFL.IDX P0, R123, R88, R89, R90 ;  /* 0x00000059587b7389 */ /* 0x000064000000005a */
[----:B01----:R-:W-:Y:S05]  /*15340*/  ENDCOLLECTIVE ;  /* 0x000000000000791b */ /* 0x003fea0003800000 */
.L_x_1974:
[----:B------:R-:W-:Y:S02]  /*15350*/  MOV R88, R39 ;  /* 0x0000002700587202 */ /* 0x000fe40000000f00 */
[----:B------:R-:W-:-:S07]  /*15360*/  MOV R124, R123 ;  /* 0x0000007b007c7202 */ /* 0x000fce0000000f00 */
[----:B------:R-:W-:Y:S05]  /*15370*/  WARPSYNC.COLLECTIVE R91, `(.L_x_1975) ;  /* 0x000000005b087348 */ /* 0x000fea0003c00000 */
[----:B------:R0:W1:Y:S02]  /*15380*/  SHFL.IDX P0, R123, R88, R89, R90 ;  /* 0x00000059587b7389 */ /* 0x000064000000005a */
[----:B01----:R-:W-:Y:S05]  /*15390*/  ENDCOLLECTIVE ;  /* 0x000000000000791b */ /* 0x003fea0003800000 */
.L_x_1975:
[----:B------:R-:W-:Y:S02]  /*153a0*/  MOV R88, R40 ;  /* 0x0000002800587202 */ /* 0x000fe40000000f00 */
[----:B------:R-:W-:-:S07]  /*153b0*/  MOV R126, R123 ;  /* 0x0000007b007e7202 */ /* 0x000fce0000000f00 */
[----:B------:R-:W-:Y:S05]  /*153c0*/  WARPSYNC.COLLECTIVE R91, `(.L_x_1976) ;  /* 0x000000005b087348 */ /* 0x000fea0003c00000 */
[----:B------:R0:W1:Y:S02]  /*153d0*/  SHFL.IDX P0, R123, R88, R89, R90 ;  /* 0x00000059587b7389 */ /* 0x000064000000005a */
[----:B01----:R-:W-:Y:S05]  /*153e0*/  ENDCOLLECTIVE ;  /* 0x000000000000791b */ /* 0x003fea0003800000 */
.L_x_1976:
[----:B------:R-:W-:Y:S02]  /*153f0*/  MOV R88, R41 ;  /* 0x0000002900587202 */ /* 0x000fe40000000f00 */
[----:B------:R-:W-:-:S07]  /*15400*/  MOV R128, R123 ;  /* 0x0000007b00807202 */ /* 0x000fce0000000f00 */
[----:B------:R-:W-:Y:S05]  /*15410*/  WARPSYNC.COLLECTIVE R91, `(.L_x_1977) ;  /* 0x000000005b087348 */ /* 0x000fea0003c00000 */
[----:B------:R0:W1:Y:S02]  /*15420*/  SHFL.IDX P0, R123, R88, R89, R90 ;  /* 0x00000059587b7389 */ /* 0x000064000000005a */
[----:B01----:R-:W-:Y:S05]  /*15430*/  ENDCOLLECTIVE ;  /* 0x000000000000791b */ /* 0x003fea0003800000 */
.L_x_1977:
[-C--:B------:R-:W-:Y:S01]  /*15440*/  FFMA R93, R47, R83.reuse, R148 ;  /* 0x000000532f5d7223 */ /* 0x080fe20000000094 */
[----:B------:R-:W-:Y:S01]  /*15450*/  FFMA R94, R43, R83, R94 ;  /* 0x000000532b5e7223 */ /* 0x000fe2000000005e */
[----:B------:R-:W-:Y:S02]  /*15460*/  MOV R88, R42 ;  /* 0x0000002a00587202 */ /* 0x000fe40000000f00 */
[----:B------:R-:W-:-:S07]  /*15470*/  MOV R83, R123 ;  /* 0x0000007b00537202 */ /* 0x000fce0000000f00 */
[----:B------:R-:W-:Y:S05]  /*15480*/  WARPSYNC.COLLECTIVE R91, `(.L_x_1978) ;  /* 0x000000005b087348 */ /* 0x000fea0003c00000 */
[----:B------:R0:W1:Y:S02]  /*15490*/  SHFL.IDX P0, R123, R88, R89, R90 ;  /* 0x00000059587b7389 */ /* 0x000064000000005a */
[----:B01----:R-:W-:Y:S05]  /*154a0*/  ENDCOLLECTIVE ;  /* 0x000000000000791b */ /* 0x003fea0003800000 */
.L_x_1978:
        /* <DEDUP_REMOVED lines=27> */
.L_x_1576:
        /* <DEDUP_REMOVED lines=8> */
.L_x_1981:
[----:B------:R-:W-:Y:S05]  /*156e0*/  BSYNC B1 ;  /* 0x0000000000017941 */ /* 0x000fea0003800000 */
.L_x_1980:
        /* <DEDUP_REMOVED lines=12> */
.L_x_1982:
[----:B------:R-:W-:Y:S02]  /*157b0*/  MOV R88, R9 ;  /* 0x0000000900587202 */ /* 0x000fe40000000f00 */
[----:B------:R-:W-:Y:S02]  /*157c0*/  MOV R89, R47 ;  /* 0x0000002f00597202 */ /* 0x000fe40000000f00 */
[----:B------:R-:W-:-:S07]  /*157d0*/  MOV R45, R123 ;  /* 0x0000007b002d7202 */ /* 0x000fce0000000f00 */
[----:B------:R-:W-:Y:S05]  /*157e0*/  WARPSYNC.COLLECTIVE R91, `(.L_x_1983) ;  /* 0x000000005b087348 */ /* 0x000fea0003c00000 */
[----:B------:R0:W1:Y:S02]  /*157f0*/  SHFL.IDX P0, R123, R88, R89, R90 ;  /* 0x00000059587b7389 */ /* 0x000064000000005a */
[----:B01----:R-:W-:Y:S05]  /*15800*/  ENDCOLLECTIVE ;  /* 0x000000000000791b */ /* 0x003fea0003800000 */
.L_x_1983:
[----:B------:R-:W-:Y:S02]  /*15810*/  MOV R88, R10 ;  /* 0x0000000a00587202 */ /* 0x000fe40000000f00 */
[----:B------:R-:W-:-:S07]  /*15820*/  MOV R84, R123 ;  /* 0x0000007b00547202 */ /* 0x000fce0000000f00 */
[----:B------:R-:W-:Y:S05]  /*15830*/  WARPSYNC.COLLECTIVE R91, `(.L_x_1984) ;  /* 0x000000005b087348 */ /* 0x000fea0003c00000 */
[----:B------:R0:W1:Y:S02]  /*15840*/  SHFL.IDX P0, R123, R88, R89, R90 ;  /* 0x00000059587b7389 */ /* 0x000064000000005a */
[----:B01----:R-:W-:Y:S05]  /*15850*/  ENDCOLLECTIVE ;  /* 0x000000000000791b */ /* 0x003fea0003800000 */
.L_x_1984:
        /* <DEDUP_REMOVED lines=8> */
.L_x_1985:
[----:B------:R-:W-:Y:S02]  /*158e0*/  MOV R88, R12 ;  /* 0x0000000c00587202 */ /* 0x000fe40000000f00 */
[----:B------:R-:W-:-:S07]  /*158f0*/  MOV R86, R123 ;  /* 0x0000007b00567202 */ /* 0x000fce0000000f00 */
[----:B------:R-:W-:Y:S05]  /*15900*/  WARPSYNC.COLLECTIVE R91, `(.L_x_1986) ;  /* 0x000000005b087348 */ /* 0x000fea0003c00000 */
[----:B------:R0:W1:Y:S02]  /*15910*/  SHFL.IDX P0, R123, R88, R89, R90 ;  /* 0x00000059587b7389 */ /* 0x000064000000005a */
[----:B01----:R-:W-:Y:S05]  /*15920*/  ENDCOLLECTIVE ;  /* 0x000000000000791b */ /* 0x003fea0003800000 */
.L_x_1986:
[-C--:B------:R-:W-:Y:S01]  /*15930*/  FFMA R49, R43, R86.reuse, R52 ;  /* 0x000000562b317223 */ /* 0x080fe20000000034 */
[----:B------:R-:W-:Y:S01]  /*15940*/  FFMA R51, R46, R86, R51 ;  /* 0x000000562e337223 */ /* 0x000fe20000000033 */
[----:B------:R-:W-:Y:S02]  /*15950*/  MOV R88, R13 ;  /* 0x0000000d00587202 */ /* 0x000fe40000000f00 */
[----:B------:R-:W-:-:S07]  /*15960*/  MOV R122, R123 ;  /* 0x0000007b007a7202 */ /* 0x000fce0000000f00 */
[----:B------:R-:W-:Y:S05]  /*15970*/  WARPSYNC.COLLECTIVE R91, `(.L_x_1987) ;  /* 0x000000005b087348 */ /* 0x000fea0003c00000 */
[----:B------:R0:W1:Y:S02]  /*15980*/  SHFL.IDX P0, R123, R88, R89, R90 ;  /* 0x00000059587b7389 */ /* 0x000064000000005a */
[----:B01----:R-:W-:Y:S05]  /*15990*/  ENDCOLLECTIVE ;  /* 0x000000000000791b */ /* 0x003fea0003800000 */
.L_x_1987:
[-C--:B------:R-:W-:Y:S01]  /*159a0*/  FFMA R52, R46, R122.reuse, R53 ;  /* 0x0000007a2e347223 */ /* 0x080fe20000000035 */
[----:B------:R-:W-:Y:S01]  /*159b0*/  FFMA R53, R43, R122, R54 ;  /* 0x0000007a2b357223 */ /* 0x000fe20000000036 */
[----:B------:R-:W-:Y:S02]  /*159c0*/  MOV R88, R14 ;  /* 0x0000000e00587202 */ /* 0x000fe40000000f00 */
[----:B------:R-:W-:-:S07]  /*159d0*/  MOV R124, R123 ;  /* 0x0000007b007c7202 */ /* 0x000fce0000000f00 */
[----:B------:R-:W-:Y:S05]  /*159e0*/  WARPSYNC.COLLECTIVE R91, `(.L_x_1988) ;  /* 0x000000005b087348 */ /* 0x000fea0003c00000 */
[----:B------:R0:W1:Y:S02]  /*159f0*/  SHFL.IDX P0, R123, R88, R89, R90 ;  /* 0x00000059587b7389 */ /* 0x000064000000005a */
[----:B01----:R-:W-:Y:S05]  /*15a00*/  ENDCOLLECTIVE ;  /* 0x000000000000791b */ /* 0x003fea0003800000 */
.L_x_1988:
[-C--:B------:R-:W-:Y:S01]  /*15a10*/  FFMA R54, R46, R124.reuse, R55 ;  /* 0x0000007c2e367223 */ /* 0x080fe20000000037 */
[----:B------:R-:W-:Y:S01]  /*15a20*/  FFMA R55, R43, R124, R56 ;  /* 0x0000007c2b377223 */ /* 0x000fe20000000038 */
[----:B------:R-:W-:Y:S02]  /*15a30*/  MOV R88, R15 ;  /* 0x0000000f00587202 */ /* 0x000fe40000000f00 */
[----:B------:R-:W-:-:S07]  /*15a40*/  MOV R126, R123 ;  /* 0x0000007b007e7202 */ /* 0x000fce0000000f00 */
[----:B------:R-:W-:Y:S05]  /*15a50*/  WARPSYNC.COLLECTIVE R91, `(.L_x_1989) ;  /* 0x000000005b087348 */ /* 0x000fea0003c00000 */
[----:B------:R0:W1:Y:S02]  /*15a60*/  SHFL.IDX P0, R123, R88, R89, R90 ;  /* 0x00000059587b7389 */ /* 0x000064000000005a */
[----:B01----:R-:W-:Y:S05]  /*15a70*/  ENDCOLLECTIVE ;  /* 0x000000000000791b */ /* 0x003fea0003800000 */
.L_x_1989:
[-C--:B------:R-:W-:Y:S01]  /*15a80*/  FFMA R56, R46, R126.reuse, R57 ;  /* 0x0000007e2e387223 */ /* 0x080fe20000000039 */
[----:B------:R-:W-:Y:S01]  /*15a90*/  FFMA R57, R43, R126, R58 ;  /* 0x0000007e2b397223 */ /* 0x000fe2000000003a */
[----:B------:R-:W-:Y:S02]  /*15aa0*/  MOV R88, R16 ;  /* 0x0000001000587202 */ /* 0x000fe40000000f00 */
[----:B------:R-:W-:-:S07]  /*15ab0*/  MOV R79, R123 ;  /* 0x0000007b004f7202 */ /* 0x000fce0000000f00 */
[----:B------:R-:W-:Y:S05]  /*15ac0*/  WARPSYNC.COLLECTIVE R91, `(.L_x_1990) ;  /* 0x000000005b087348 */ /* 0x000fea0003c00000 */
[----:B------:R0:W1:Y:S02]  /*15ad0*/  SHFL.IDX P0, R123, R88, R89, R90 ;  /* 0x00000059587b7389 */ /* 0x000064000000005a */
[----:B01----:R-:W-:Y:S05]  /*15ae0*/  ENDCOLLECTIVE ;  /* 0x000000000000791b */ /* 0x003fea0003800000 */
.L_x_1990:
[-C--:B------:R-:W-:Y:S01]  /*15af0*/  FFMA R58, R46, R79.reuse, R59 ;  /* 0x0000004f2e3a7223 */ /* 0x080fe2000000003b */
[----:B------:R-:W-:Y:S01]  /*15b00*/  FFMA R59, R43, R79, R60 ;  /* 0x0000004f2b3b7223 */ /* 0x000fe2000000003c */
[----:B------:R-:W-:Y:S02]  /*15b10*/  MOV R88, R17 ;  /* 0x0000001100587202 */ /* 0x000fe40000000f00 */
[----:B------:R-:W-:-:S07]  /*15b20*/  MOV R85, R123 ;  /* 0x0000007b00557202 */ /* 0x000fce0000000f00 */
[----:B------:R-:W-:Y:S05]  /*15b30*/  WARPSYNC.COLLECTIVE R91, `(.L_x_1991) ;  /* 0x000000005b087348 */ /* 0x000fea0003c00000 */
[----:B------:R0:W1:Y:S02]  /*15b40*/  SHFL.IDX P0, R123, R88, R89, R90 ;  /* 0x00000059587b7389 */ /* 0x000064000000005a */
[----:B01----:R-:W-:Y:S05]  /*15b50*/  ENDCOLLECTIVE ;  /* 0x000000000000791b */ /* 0x003fea0003800000 */
.L_x_1991:
        /* <DEDUP_REMOVED lines=8> */
.L_x_1992:
[----:B------:R-:W-:Y:S02]  /*15be0*/  MOV R88, R19 ;  /* 0x0000001300587202 */ /* 0x000fe40000000f00 */
[----:B------:R-:W-:-:S07]  /*15bf0*/  MOV R82, R123 ;  /* 0x0000007b00527202 */ /* 0x000fce0000000f00 */
[----:B------:R-:W-:Y:S05]  /*15c00*/  WARPSYNC.COLLECTIVE R91, `(.L_x_1993) ;  /* 0x000000005b087348 */ /* 0x000fea0003c00000 */
[----:B------:R0:W1:Y:S02]  /*15c10*/  SHFL.IDX P0, R123, R88, R89, R90 ;  /* 0x00000059587b7389 */ /* 0x000064000000005a */
[----:B01----:R-:W-:Y:S05]  /*15c20*/  ENDCOLLECTIVE ;  /* 0x000000000000791b */ /* 0x003fea0003800000 */
.L_x_1993:
[-C--:B------:R-:W-:Y:S01]  /*15c30*/  FFMA R64, R46, R82.reuse, R65 ;  /* 0x000000522e407223 */ /* 0x080fe20000000041 */
[----:B------:R-:W-:Y:S01]  /*15c40*/  FFMA R65, R43, R82, R66 ;  /* 0x000000522b417223 */ /* 0x000fe20000000042 */
[----:B------:R-:W-:Y:S02]  /*15c50*/  MOV R88, R20 ;  /* 0x0000001400587202 */ /* 0x000fe40000000f00 */
[----:B------:R-:W-:-:S07]  /*15c60*/  MOV R84, R123 ;  /* 0x0000007b00547202 */ /* 0x000fce0000000f00 */
[----:B------:R-:W-:Y:S05]  /*15c70*/  WARPSYNC.COLLECTIVE R91, `(.L_x_1994) ;  /* 0x000000005b087348 */ /* 0x000fea0003c00000 */
[----:B------:R0:W1:Y:S02]  /*15c80*/  SHFL.IDX P0, R123, R88, R89, R90 ;  /* 0x00000059587b7389 */ /* 0x000064000000005a */
[----:B01----:R-:W-:Y:S05]  /*15c90*/  ENDCOLLECTIVE ;  /* 0x000000000000791b */ /* 0x003fea0003800000 */
.L_x_1994:
[-C--:B------:R-:W-:Y:S01]  /*15ca0*/  FFMA R66, R46, R84.reuse, R67 ;  /* 0x000000542e427223 */ /* 0x080fe20000000043 */
[----:B------:R-:W-:Y:S01]  /*15cb0*/  FFMA R67, R43, R84, R68 ;  /* 0x000000542b437223 */ /* 0x000fe20000000044 */
[----:B------:R-:W-:Y:S02]  /*15cc0*/  MOV R88, R21 ;  /* 0x0000001500587202 */ /* 0x000fe40000000f00 */
[----:B------:R-:W-:-:S07]  /*15cd0*/  MOV R86, R123 ;  /* 0x0000007b00567202 */ /* 0x000fce0000000f00 */
[----:B------:R-:W-:Y:S05]  /*15ce0*/  WARPSYNC.COLLECTIVE R91, `(.L_x_1995) ;  /* 0x000000005b087348 */ /* 0x000fea0003c00000 */
[----:B------:R0:W1:Y:S02]  /*15cf0*/  SHFL.IDX P0, R123, R88, R89, R90 ;  /* 0x00000059587b7389 */ /* 0x000064000000005a */
[----:B01----:R-:W-:Y:S05]  /*15d00*/  ENDCOLLECTIVE ;  /* 0x000000000000791b */ /* 0x003fea0003800000 */
.L_x_1995:
[-C--:B------:R-:W-:Y:S01]  /*15d10*/  FFMA R68, R46, R86.reuse, R69 ;  /* 0x000000562e447223 */ /* 0x080fe20000000045 */
[----:B------:R-:W-:Y:S01]  /*15d20*/  FFMA R69, R43, R86, R70 ;  /* 0x000000562b457223 */ /* 0x000fe20000000046 */
[----:B------:R-:W-:Y:S02]  /*15d30*/  MOV R88, R22 ;  /* 0x0000001600587202 */ /* 0x000fe40000000f00 */
[----:B------:R-:W-:-:S07]  /*15d40*/  MOV R122, R123 ;  /* 0x0000007b007a7202 */ /* 0x000fce0000000f00 */
[----:B------:R-:W-:Y:S05]  /*15d50*/  WARPSYNC.COLLECTIVE R91, `(.L_x_1996) ;  /* 0x000000005b087348 */ /* 0x000fea0003c00000 */
[----:B------:R0:W1:Y:S02]  /*15d60*/  SHFL.IDX P0, R123, R88, R89, R90 ;  /* 0x00000059587b7389 */ /* 0x000064000000005a */
[----:B01----:R-:W-:Y:S05]  /*15d70*/  ENDCOLLECTIVE ;  /* 0x000000000000791b */ /* 0x003fea0003800000 */
.L_x_1996:
[-C--:B------:R-:W-:Y:S01]  /*15d80*/  FFMA R70, R46, R122.reuse, R71 ;  /* 0x0000007a2e467223 */ /* 0x080fe20000000047 */
[----:B------:R-:W-:Y:S01]  /*15d90*/  FFMA R71, R43, R122, R72 ;  /* 0x0000007a2b477223 */ /* 0x000fe20000000048 */
[----:B------:R-:W-:Y:S02]  /*15da0*/  MOV R88, R23 ;  /* 0x0000001700587202 */ /* 0x000fe40000000f00 */
[----:B------:R-:W-:-:S07]  /*15db0*/  MOV R124, R123 ;  /* 0x0000007b007c7202 */ /* 0x000fce0000000f00 */
[----:B------:R-:W-:Y:S05]  /*15dc0*/  WARPSYNC.COLLECTIVE R91, `(.L_x_1997) ;  /* 0x000000005b087348 */ /* 0x000fea0003c00000 */
[----:B------:R0:W1:Y:S02]  /*15dd0*/  SHFL.IDX P0, R123, R88, R89, R90 ;  /* 0x00000059587b7389 */ /* 0x000064000000005a */
[----:B01----:R-:W-:Y:S05]  /*15de0*/  ENDCOLLECTIVE ;  /* 0x000000000000791b */ /* 0x003fea0003800000 */
.L_x_1997:
[-C--:B------:R-:W-:Y:S01]  /*15df0*/  FFMA R72, R46, R124.reuse, R73 ;  /* 0x0000007c2e487223 */ /* 0x080fe20000000049 */
[----:B------:R-:W-:Y:S01]  /*15e00*/  FFMA R73, R43, R124, R74 ;  /* 0x0000007c2b497223 */ /* 0x000fe2000000004a */
[----:B------:R-:W-:Y:S02]  /*15e10*/  MOV R88, R24 ;  /* 0x0000001800587202 */ /* 0x000fe40000000f00 */
[----:B------:R-:W-:-:S07]  /*15e20*/  MOV R126, R123 ;  /* 0x0000007b007e7202 */ /* 0x000fce0000000f00 */
[----:B------:R-:W-:Y:S05]  /*15e30*/  WARPSYNC.COLLECTIVE R91, `(.L_x_1998) ;  /* 0x000000005b087348 */ /* 0x000fea0003c00000 */
[----:B------:R0:W1:Y:S02]  /*15e40*/  SHFL.IDX P0, R123, R88, R89, R90 ;  /* 0x00000059587b7389 */ /* 0x000064000000005a */
[----:B01----:R-:W-:Y:S05]  /*15e50*/  ENDCOLLECTIVE ;  /* 0x000000000000791b */ /* 0x003fea0003800000 */
.L_x_1998:
[-C--:B------:R-:W-:Y:S01]  /*15e60*/  FFMA R74, R46, R126.reuse, R75 ;  /* 0x0000007e2e4a7223 */ /* 0x080fe2000000004b */
[----:B------:R-:W-:Y:S01]  /*15e70*/  FFMA R75, R43, R126, R92 ;  /* 0x0000007e2b4b7223 */ /* 0x000fe2000000005c */
[----:B------:R-:W-:Y:S02]  /*15e80*/  MOV R88, R25 ;  /* 0x0000001900587202 */ /* 0x000fe40000000f00 */
[----:B------:R-:W-:-:S07]  /*15e90*/  MOV R128, R123 ;  /* 0x0000007b00807202 */ /* 0x000fce0000000f00 */
[----:B------:R-:W-:Y:S05]  /*15ea0*/  WARPSYNC.COLLECTIVE R91, `(.L_x_1999) ;  /* 0x000000005b087348 */ /* 0x000fea0003c00000 */
[----:B------:R0:W1:Y:S02]  /*15eb0*/  SHFL.IDX P0, R123, R88, R89, R90 ;  /* 0x00000059587b7389 */ /* 0x000064000000005a */
[----:B01----:R-:W-:Y:S05]  /*15ec0*/  ENDCOLLECTIVE ;  /* 0x000000000000791b */ /* 0x003fea0003800000 */
.L_x_1999:
[-C--:B------:R-:W-:Y:S01]  /*15ed0*/  FFMA R79, R43, R128.reuse, R94 ;  /* 0x000000802b4f7223 */ /* 0x080fe2000000005e */
[----:B------:R-:W-:Y:S01]  /*15ee0*/  FFMA R82, R46, R128, R93 ;  /* 0x000000802e527223 */ /* 0x000fe2000000005d */
[----:B------:R-:W-:Y:S02]  /*15ef0*/  MOV R88, R26 ;  /* 0x0000001a00587202 */ /* 0x000fe40000000f00 */
[----:B------:R-:W-:-:S07]  /*15f00*/  MOV R130, R123 ;  /* 0x0000007b00827202 */ /* 0x000fce0000000f00 */
[----:B------:R-:W-:Y:S05]  /*15f10*/  WARPSYNC.COLLECTIVE R91, `(.L_x_2000) ;  /* 0x000000005b087348 */ /* 0x000fea0003c00000 */
[----:B------:R0:W1:Y:S02]  /*15f20*/  SHFL.IDX P0, R123, R88, R89, R90 ;  /* 0x00000059587b7389 */ /* 0x000064000000005a */
[----:B01----:R-:W-:Y:S05]  /*15f30*/  ENDCOLLECTIVE ;  /* 0x000000000000791b */ /* 0x003fea0003800000 */
.L_x_2000:
[-C--:B------:R-:W-:Y:S01]  /*15f40*/  FFMA R84, R46, R130.reuse, R95 ;  /* 0x000000822e547223 */ /* 0x080fe2000000005f */
[----:B------:R-:W-:Y:S01]  /*15f50*/  FFMA R83, R43, R130, R96 ;  /* 0x000000822b537223 */ /* 0x000fe20000000060 */
[----:B------:R-:W-:Y:S02]  /*15f60*/  MOV R88, R28 ;  /* 0x0000001c00587202 */ /* 0x000fe40000000f00 */
[----:B------:R-:W-:-:S07]  /*15f70*/  MOV R132, R123 ;  /* 0x0000007b00847202 */ /* 0x000fce0000000f00 */
[----:B------:R-:W-:Y:S05]  /*15f80*/  WARPSYNC.COLLECTIVE R91, `(.L_x_2001) ;  /* 0x000000005b087348 */ /* 0x000fea0003c00000 */
[----:B------:R0:W1:Y:S02]  /*15f90*/  SHFL.IDX P0, R123, R88, R89, R90 ;  /* 0x00000059587b7389 */ /* 0x000064000000005a */
[----:B01----:R-:W-:Y:S05]  /*15fa0*/  ENDCOLLECTIVE ;  /* 0x000000000000791b */ /* 0x003fea0003800000 */
.L_x_2001:
[-C--:B------:R-:W-:Y:S01]  /*15fb0*/  FFMA R86, R46, R132.reuse, R97 ;  /* 0x000000842e567223 */ /* 0x080fe20000000061 */
[----:B------:R-:W-:Y:S01]  /*15fc0*/  FFMA R85, R43, R132, R98 ;  /* 0x000000842b557223 */ /* 0x000fe20000000062 */
[----:B------:R-:W-:Y:S02]  /*15fd0*/  MOV R88, R29 ;  /* 0x0000001d00587202 */ /* 0x000fe40000000f00 */
[----:B------:R-:W-:-:S07]  /*15fe0*/  MOV R134, R123 ;  /* 0x0000007b00867202 */ /* 0x000fce0000000f00 */
[----:B------:R-:W-:Y:S05]  /*15ff0*/  WARPSYNC.COLLECTIVE R91, `(.L_x_2002) ;  /* 0x000000005b087348 */ /* 0x000fea0003c00000 */
[----:B------:R0:W1:Y:S02]  /*16000*/  SHFL.IDX P0, R123, R88, R89, R90 ;  /* 0x00000059587b7389 */ /* 0x000064000000005a */
[----:B01----:R-:W-:Y:S05]  /*16010*/  ENDCOLLECTIVE ;  /* 0x000000000000791b */ /* 0x003fea0003800000 */
.L_x_2002:
        /* <DEDUP_REMOVED lines=8> */
.L_x_2003:
[----:B------:R-:W-:Y:S02]  /*160a0*/  MOV R88, R31 ;  /* 0x0000001f00587202 */ /* 0x000fe40000000f00 */
[----:B------:R-:W-:-:S07]  /*160b0*/  MOV R97, R123 ;  /* 0x0000007b00617202 */ /* 0x000fce0000000f00 */
[----:B------:R-:W-:Y:S05]  /*160c0*/  WARPSYNC.COLLECTIVE R91, `(.L_x_2004) ;  /* 0x000000005b087348 */ /* 0x000fea0003c00000 */
[----:B------:R0:W1:Y:S02]  /*160d0*/  SHFL.IDX P0, R123, R88, R89, R90 ;  /* 0x00000059587b7389 */ /* 0x000064000000005a */
[----:B01----:R-:W-:Y:S05]  /*160e0*/  ENDCOLLECTIVE ;  /* 0x000000000000791b */ /* 0x003fea0003800000 */
.L_x_2004:
[-C--:B------:R-:W-:Y:S01]  /*160f0*/  FFMA R96, R46, R97.reuse, R103 ;  /* 0x000000612e607223 */ /* 0x080fe20000000067 */
[----:B------:R-:W-:Y:S01]  /*16100*/  FFMA R97, R43, R97, R104 ;  /* 0x000000612b617223 */ /* 0x000fe20000000068 */
[----:B------:R-:W-:Y:S02]  /*16110*/  MOV R88, R32 ;  /* 0x0000002000587202 */ /* 0x000fe40000000f00 */
[----:B------:R-:W-:-:S07]  /*16120*/  MOV R99, R123 ;  /* 0x0000007b00637202 */ /* 0x000fce0000000f00 */
[----:B------:R-:W-:Y:S05]  /*16130*/  WARPSYNC.COLLECTIVE R91, `(.L_x_2005) ;  /* 0x000000005b087348 */ /* 0x000fea0003c00000 */
[----:B------:R0:W1:Y:S02]  /*16140*/  SHFL.IDX P0, R123, R88, R89, R90 ;  /* 0x00000059587b7389 */ /* 0x000064000000005a */
[----:B01----:R-:W-:Y:S05]  /*16150*/  ENDCOLLECTIVE ;  /* 0x000000000000791b */ /* 0x003fea0003800000 */
.L_x_2005:
[-C--:B------:R-:W-:Y:S01]  /*16160*/  FFMA R98, R46, R99.reuse, R105 ;  /* 0x000000632e627223 */ /* 0x080fe20000000069 */
[----:B------:R-:W-:Y:S01]  /*16170*/  FFMA R99, R43, R99, R106 ;  /* 0x000000632b637223 */ /* 0x000fe2000000006a */
[----:B------:R-:W-:Y:S02]  /*16180*/  MOV R88, R34 ;  /* 0x0000002200587202 */ /* 0x000fe40000000f00 */
[----:B------:R-:W-:-:S07]  /*16190*/  MOV R125, R123 ;  /* 0x0000007b007d7202 */ /* 0x000fce0000000f00 */
[----:B------:R-:W-:Y:S05]  /*161a0*/  WARPSYNC.COLLECTIVE R91, `(.L_x_2006) ;  /* 0x000000005b087348 */ /* 0x000fea0003c00000 */
[----:B------:R0:W1:Y:S02]  /*161b0*/  SHFL.IDX P0, R123, R88, R89, R90 ;  /* 0x00000059587b7389 */ /* 0x000064000000005a */
[----:B01----:R-:W-:Y:S05]  /*161c0*/  ENDCOLLECTIVE ;  /* 0x000000000000791b */ /* 0x003fea0003800000 */
.L_x_2006:
[-C--:B------:R-:W-:Y:S01]  /*161d0*/  FFMA R100, R46, R125.reuse, R107 ;  /* 0x0000007d2e647223 */ /* 0x080fe2000000006b */
[----:B------:R-:W-:Y:S01]  /*161e0*/  FFMA R101, R43, R125, R108 ;  /* 0x0000007d2b657223 */ /* 0x000fe2000000006c */
[----:B------:R-:W-:Y:S02]  /*161f0*/  MOV R88, R35 ;  /* 0x0000002300587202 */ /* 0x000fe40000000f00 */
[----:B------:R-:W-:-:S07]  /*16200*/  MOV R127, R123 ;  /* 0x0000007b007f7202 */ /* 0x000fce0000000f00 */
[----:B------:R-:W-:Y:S05]  /*16210*/  WARPSYNC.COLLECTIVE R91, `(.L_x_2007) ;  /* 0x000000005b087348 */ /* 0x000fea0003c00000 */
[----:B------:R0:W1:Y:S02]  /*16220*/  SHFL.IDX P0, R123, R88, R89, R90 ;  /* 0x00000059587b7389 */ /* 0x000064000000005a */
[----:B01----:R-:W-:Y:S05]  /*16230*/  ENDCOLLECTIVE ;  /* 0x000000000000791b */ /* 0x003fea0003800000 */
.L_x_2007:
[-C--:B------:R-:W-:Y:S01]  /*16240*/  FFMA R122, R46, R127.reuse, R109 ;  /* 0x0000007f2e7a7223 */ /* 0x080fe2000000006d */
[----:B------:R-:W-:Y:S01]  /*16250*/  FFMA R103, R43, R127, R110 ;  /* 0x0000007f2b677223 */ /* 0x000fe2000000006e */
[----:B------:R-:W-:Y:S02]  /*16260*/  MOV R88, R36 ;  /* 0x0000002400587202 */ /* 0x000fe40000000f00 */
[----:B------:R-:W-:-:S07]  /*16270*/  MOV R129, R123 ;  /* 0x0000007b00817202 */ /* 0x000fce0000000f00 */
[----:B------:R-:W-:Y:S05]  /*16280*/  WARPSYNC.COLLECTIVE R91, `(.L_x_2008) ;  /* 0x000000005b087348 */ /* 0x000fea0003c00000 */
[----:B------:R0:W1:Y:S02]  /*16290*/  SHFL.IDX P0, R123, R88, R89, R90 ;  /* 0x00000059587b7389 */ /* 0x000064000000005a */
[----:B01----:R-:W-:Y:S05]  /*162a0*/  ENDCOLLECTIVE ;  /* 0x000000000000791b */ /* 0x003fea0003800000 */
.L_x_2008:
[-C--:B------:R-:W-:Y:S01]  /*162b0*/  FFMA R124, R46, R129.reuse, R111 ;  /* 0x000000812e7c7223 */ /* 0x080fe2000000006f */
[----:B------:R-:W-:Y:S01]  /*162c0*/  FFMA R105, R43, R129, R112 ;  /* 0x000000812b697223 */ /* 0x000fe20000000070 */
[----:B------:R-:W-:Y:S02]  /*162d0*/  MOV R88, R37 ;  /* 0x0000002500587202 */ /* 0x000fe40000000f00 */
[----:B------:R-:W-:-:S07]  /*162e0*/  MOV R131, R123 ;  /* 0x0000007b00837202 */ /* 0x000fce0000000f00 */
[----:B------:R-:W-:Y:S05]  /*162f0*/  WARPSYNC.COLLECTIVE R91, `(.L_x_2009) ;  /* 0x000000005b087348 */ /* 0x000fea0003c00000 */
[----:B------:R0:W1:Y:S02]  /*16300*/  SHFL.IDX P0, R123, R88, R89, R90 ;  /* 0x00000059587b7389 */ /* 0x000064000000005a */
[----:B01----:R-:W-:Y:S05]  /*16310*/  ENDCOLLECTIVE ;  /* 0x000000000000791b */ /* 0x003fea0003800000 */
.L_x_2009:
[-C--:B------:R-:W-:Y:S01]  /*16320*/  FFMA R126, R46, R131.reuse, R113 ;  /* 0x000000832e7e7223 */ /* 0x080fe20000000071 */
[----:B------:R-:W-:Y:S01]  /*16330*/  FFMA R107, R43, R131, R114 ;  /* 0x000000832b6b7223 */ /* 0x000fe20000000072 */
[----:B------:R-:W-:Y:S02]  /*16340*/  MOV R88, R38 ;  /* 0x0000002600587202 */ /* 0x000fe40000000f00 */
[----:B------:R-:W-:-:S07]  /*16350*/  MOV R133, R123 ;  /* 0x0000007b00857202 */ /* 0x000fce0000000f00 */
[----:B------:R-:W-:Y:S05]  /*16360*/  WARPSYNC.COLLECTIVE R91, `(.L_x_2010) ;  /* 0x000000005b087348 */ /* 0x000fea0003c00000 */
[----:B------:R0:W1:Y:S02]  /*16370*/  SHFL.IDX P0, R123, R88, R89, R90 ;  /* 0x00000059587b7389 */ /* 0x000064000000005a */
[----:B01----:R-:W-:Y:S05]  /*16380*/  ENDCOLLECTIVE ;  /* 0x000000000000791b */ /* 0x003fea0003800000 */
.L_x_2010:
[-C--:B------:R-:W-:Y:S01]  /*16390*/  FFMA R128, R46, R133.reuse, R115 ;  /* 0x000000852e807223 */ /* 0x080fe20000000073 */
[----:B------:R-:W-:Y:S01]  /*163a0*/  FFMA R109, R43, R133, R116 ;  /* 0x000000852b6d7223 */ /* 0x000fe20000000074 */
[----:B------:R-:W-:Y:S02]  /*163b0*/  MOV R88, R39 ;  /* 0x0000002700587202 */ /* 0x000fe40000000f00 */
[----:B------:R-:W-:-:S07]  /*163c0*/  MOV R135, R123 ;  /* 0x0000007b00877202 */ /* 0x000fce0000000f00 */
[----:B------:R-:W-:Y:S05]  /*163d0*/  WARPSYNC.COLLECTIVE R91, `(.L_x_2011) ;  /* 0x000000005b087348 */ /* 0x000fea0003c00000 */
[----:B------:R0:W1:Y:S02]  /*163e0*/  SHFL.IDX P0, R123, R88, R89, R90 ;  /* 0x00000059587b7389 */ /* 0x000064000000005a */
[----:B01----:R-:W-:Y:S05]  /*163f0*/  ENDCOLLECTIVE ;  /* 0x000000000000791b */ /* 0x003fea0003800000 */
.L_x_2011:
[-C--:B------:R-:W-:Y:S01]  /*16400*/  FFMA R130, R46, R135.reuse, R117 ;  /* 0x000000872e827223 */ /* 0x080fe20000000075 */
[----:B------:R-:W-:Y:S01]  /*16410*/  FFMA R111, R43, R135, R118 ;  /* 0x000000872b6f7223 */ /* 0x000fe20000000076 */
[----:B------:R-:W-:Y:S02]  /*16420*/  MOV R88, R40 ;  /* 0x0000002800587202 */ /* 0x000fe40000000f00 */
[----:B------:R-:W-:-:S07]  /*16430*/  MOV R137, R123 ;  /* 0x0000007b00897202 */ /* 0x000fce0000000f00 */
[----:B------:R-:W-:Y:S05]  /*16440*/  WARPSYNC.COLLECTIVE R91, `(.L_x_2012) ;  /* 0x000000005b087348 */ /* 0x000fea0003c00000 */
[----:B------:R0:W1:Y:S02]  /*16450*/  SHFL.IDX P0, R123, R88, R89, R90 ;  /* 0x00000059587b7389 */ /* 0x000064000000005a */
[----:B01----:R-:W-:Y:S05]  /*16460*/  ENDCOLLECTIVE ;  /* 0x000000000000791b */ /* 0x003fea0003800000 */
.L_x_2012:
[-C--:B------:R-:W-:Y:S01]  /*16470*/  FFMA R132, R46, R137.reuse, R119 ;  /* 0x000000892e847223 */ /* 0x080fe20000000077 */
[----:B------:R-:W-:Y:S01]  /*16480*/  FFMA R113, R43, R137, R120 ;  /* 0x000000892b717223 */ /* 0x000fe20000000078 */
[----:B------:R-:W-:Y:S02]  /*16490*/  MOV R88, R41 ;  /* 0x0000002900587202 */ /* 0x000fe40000000f00 */
[----:B------:R-:W-:-:S07]  /*164a0*/  MOV R138, R123 ;  /* 0x0000007b008a7202 */ /* 0x000fce0000000f00 */
[----:B------:R-:W-:Y:S05]  /*164b0*/  WARPSYNC.COLLECTIVE R91, `(.L_x_2013) ;  /* 0x000000005b087348 */ /* 0x000fea0003c00000 */
[----:B------:R0:W1:Y:S02]  /*164c0*/  SHFL.IDX P0, R123, R88, R89, R90 ;  /* 0x00000059587b7389 */ /* 0x000064000000005a */
[----:B01----:R-:W-:Y:S05]  /*164d0*/  ENDCOLLECTIVE ;  /* 0x000000000000791b */ /* 0x003fea0003800000 */
.L_x_2013:
[-C--:B------:R-:W-:Y:S01]  /*164e0*/  FFMA R134, R46, R138.reuse, R121 ;  /* 0x0000008a2e867223 */ /* 0x080fe20000000079 */
[----:B------:R-:W-:Y:S01]  /*164f0*/  FFMA R115, R43, R138, R87 ;  /* 0x0000008a2b737223 */ /* 0x000fe20000000057 */
[----:B------:R-:W-:Y:S02]  /*16500*/  MOV R88, R42 ;  /* 0x0000002a00587202 */ /* 0x000fe40000000f00 */
[----:B------:R-:W-:-:S07]  /*16510*/  MOV R139, R123 ;  /* 0x0000007b008b7202 */ /* 0x000fce0000000f00 */
[----:B------:R-:W-:Y:S05]  /*16520*/  WARPSYNC.COLLECTIVE R91, `(.L_x_2014) ;  /* 0x000000005b087348 */ /* 0x000fea0003c00000 */
[----:B------:R0:W1:Y:S02]  /*16530*/  SHFL.IDX P0, R123, R88, R89, R90 ;  /* 0x00000059587b7389 */ /* 0x000064000000005a */
[----:B01----:R-:W-:Y:S05]  /*16540*/  ENDCOLLECTIVE ;  /* 0x000000000000791b */ /* 0x003fea0003800000 */
.L_x_2014:
        /* <DEDUP_REMOVED lines=13> */
.L_x_2015:
[----:B------:R-:W-:Y:S02]  /*16620*/  MOV R88, R10 ;  /* 0x0000000a00587202 */ /* 0x000fe40000000f00 */
[----:B------:R-:W-:-:S07]  /*16630*/  MOV R80, R123 ;  /* 0x0000007b00507202 */ /* 0x000fce0000000f00 */
[----:B------:R-:W-:Y:S05]  /*16640*/  WARPSYNC.COLLECTIVE R91, `(.L_x_2016) ;  /* 0x000000005b087348 */ /* 0x000fea0003c00000 */
[----:B------:R0:W1:Y:S02]  /*16650*/  SHFL.IDX P0, R123, R88, R89, R90 ;  /* 0x00000059587b7389 */ /* 0x000064000000005a */
[----:B01----:R-:W-:Y:S05]  /*16660*/  ENDCOLLECTIVE ;  /* 0x000000000000791b */ /* 0x003fea0003800000 */
.L_x_2016:
        /* <DEDUP_REMOVED lines=8> */
.L_x_2017:
[----:B------:R-:W-:Y:S02]  /*166f0*/  MOV R88, R12 ;  /* 0x0000000c00587202 */ /* 0x000fe40000000f00 */
[----:B------:R-:W-:-:S07]  /*16700*/  MOV R46, R123 ;  /* 0x0000007b002e7202 */ /* 0x000fce0000000f00 */
[----:B------:R-:W-:Y:S05]  /*16710*/  WARPSYNC.COLLECTIVE R91, `(.L_x_2018) ;  /* 0x000000005b087348 */ /* 0x000fea0003c00000 */
[----:B------:R0:W1:Y:S02]  /*16720*/  SHFL.IDX P0, R123, R88, R89, R90 ;  /* 0x00000059587b7389 */ /* 0x000064000000005a */
[----:B01----:R-:W-:Y:S05]  /*16730*/  ENDCOLLECTIVE ;  /* 0x000000000000791b */ /* 0x003fea0003800000 */
.L_x_2018:
[-C--:B------:R-:W-:Y:S01]  /*16740*/  FFMA R51, R5, R46.reuse, R51 ;  /* 0x0000002e05337223 */ /* 0x080fe20000000033 */
[----:B------:R-:W-:Y:S01]  /*16750*/  FFMA R49, R4, R46, R49 ;  /* 0x0000002e04317223 */ /* 0x000fe20000000031 */
[----:B------:R-:W-:Y:S02]  /*16760*/  MOV R88, R13 ;  /* 0x0000000d00587202 */ /* 0x000fe40000000f00 */
[----:B------:R-:W-:-:S07]  /*16770*/  MOV R45, R123 ;  /* 0x0000007b002d7202 */ /* 0x000fce0000000f00 */
[----:B------:R-:W-:Y:S05]  /*16780*/  WARPSYNC.COLLECTIVE R91, `(.L_x_2019) ;  /* 0x000000005b087348 */ /* 0x000fea0003c00000 */
[----:B------:R0:W1:Y:S02]  /*16790*/  SHFL.IDX P0, R123, R88, R89, R90 ;  /* 0x00000059587b7389 */ /* 0x000064000000005a */
[----:B01----:R-:W-:Y:S05]  /*167a0*/  ENDCOLLECTIVE ;  /* 0x000000000000791b */ /* 0x003fea0003800000 */
.L_x_2019:
[-C--:B------:R-:W-:Y:S01]  /*167b0*/  FFMA R0, R4, R45.reuse, R53 ;  /* 0x0000002d04007223 */ /* 0x080fe20000000035 */
[----:B------:R-:W-:Y:S01]  /*167c0*/  FFMA R153, R5, R45, R52 ;  /* 0x0000002d05997223 */ /* 0x000fe20000000034 */
[----:B------:R-:W-:Y:S02]  /*167d0*/  MOV R88, R14 ;  /* 0x0000000e00587202 */ /* 0x000fe40000000f00 */
[----:B------:R-:W-:-:S07]  /*167e0*/  MOV R47, R123 ;  /* 0x0000007b002f7202 */ /* 0x000fce0000000f00 */
[----:B------:R-:W-:Y:S05]  /*167f0*/  WARPSYNC.COLLECTIVE R91, `(.L_x_2020) ;  /* 0x000000005b087348 */ /* 0x000fea0003c00000 */
[----:B------:R0:W1:Y:S02]  /*16800*/  SHFL.IDX P0, R123, R88, R89, R90 ;  /* 0x00000059587b7389 */ /* 0x000064000000005a */
[----:B01----:R-:W-:Y:S05]  /*16810*/  ENDCOLLECTIVE ;  /* 0x000000000000791b */ /* 0x003fea0003800000 */
.L_x_2020:
[-C--:B------:R-:W-:Y:S01]  /*16820*/  FFMA R45, R4, R47.reuse, R55 ;  /* 0x0000002f042d7223 */ /* 0x080fe20000000037 */
[----:B------:R-:W-:Y:S01]  /*16830*/  FFMA R152, R5, R47, R54 ;  /* 0x0000002f05987223 */ /* 0x000fe20000000036 */
[----:B------:R-:W-:Y:S02]  /*16840*/  MOV R88, R15 ;  /* 0x0000000f00587202 */ /* 0x000fe40000000f00 */
[----:B------:R-:W-:-:S07]  /*16850*/  MOV R87, R123 ;  /* 0x0000007b00577202 */ /* 0x000fce0000000f00 */
[----:B------:R-:W-:Y:S05]  /*16860*/  WARPSYNC.COLLECTIVE R91, `(.L_x_2021) ;  /* 0x000000005b087348 */ /* 0x000fea0003c00000 */
[----:B------:R0:W1:Y:S02]  /*16870*/  SHFL.IDX P0, R123, R88, R89, R90 ;  /* 0x00000059587b7389 */ /* 0x000064000000005a */
[----:B01----:R-:W-:Y:S05]  /*16880*/  ENDCOLLECTIVE ;  /* 0x000000000000791b */ /* 0x003fea0003800000 */
.L_x_2021:
        /* <DEDUP_REMOVED lines=8> */
.L_x_2022:
        /* <DEDUP_REMOVED lines=8> */
.L_x_2023:
        /* <DEDUP_REMOVED lines=8> */
.L_x_2024:
        /* <DEDUP_REMOVED lines=10> */
.L_x_2025:
[----:B------:R-:W-:Y:S02]  /*16ab0*/  MOV R88, R20 ;  /* 0x0000001400587202 */ /* 0x000fe40000000f00 */
[----:B------:R-:W-:-:S07]  /*16ac0*/  MOV R53, R123 ;  /* 0x0000007b00357202 */ /* 0x000fce0000000f00 */
[----:B------:R-:W-:Y:S05]  /*16ad0*/  WARPSYNC.COLLECTIVE R91, `(.L_x_2026) ;  /* 0x000000005b087348 */ /* 0x000fea0003c00000 */
[----:B------:R0:W1:Y:S02]  /*16ae0*/  SHFL.IDX P0, R123, R88, R89, R90 ;  /* 0x00000059587b7389 */ /* 0x000064000000005a */
[----:B01----:R-:W-:Y:S05]  /*16af0*/  ENDCOLLECTIVE ;  /* 0x000000000000791b */ /* 0x003fea0003800000 */
.L_x_2026:
        /* <DEDUP_REMOVED lines=9> */
.L_x_2027:
        /* <DEDUP_REMOVED lines=9> */
.L_x_2028:
        /* <DEDUP_REMOVED lines=9> */
.L_x_2029:
        /* <DEDUP_REMOVED lines=9> */
.L_x_2030:
        /* <DEDUP_REMOVED lines=9> */
.L_x_2031:
[-C--:B------:R-:W-:Y:S01]  /*16dd0*/  FFMA R138, R5, R63.reuse, R82 ;  /* 0x0000003f058a7223 */ /* 0x080fe20000000052 */
[----:B------:R-:W-:Y:S01]  /*16de0*/  FFMA R79, R4, R63, R79 ;  /* 0x0000003f044f7223 */ /* 0x000fe2000000004f */
[----:B------:R-:W-:Y:S02]  /*16df0*/  MOV R88, R26 ;  /* 0x0000001a00587202 */ /* 0x000fe40000000f00 */
[----:B------:R-:W-:-:S07]  /*16e00*/  MOV R125, R123 ;  /* 0x0000007b007d7202 */ /* 0x000fce0000000f00 */
[----:B------:R-:W-:Y:S05]  /*16e10*/  WARPSYNC.COLLECTIVE R91, `(.L_x_2032) ;  /* 0x000000005b087348 */ /* 0x000fea0003c00000 */
[----:B------:R0:W1:Y:S02]  /*16e20*/  SHFL.IDX P0, R123, R88, R89, R90 ;  /* 0x00000059587b7389 */ /* 0x000064000000005a */
[----:B01----:R-:W-:Y:S05]  /*16e30*/  ENDCOLLECTIVE ;  /* 0x000000000000791b */ /* 0x003fea0003800000 */
.L_x_2032:
        /* <DEDUP_REMOVED lines=8> */
.L_x_2033:
[----:B------:R-:W-:Y:S02]  /*16ec0*/  MOV R88, R29 ;  /* 0x0000001d00587202 */ /* 0x000fe40000000f00 */
[----:B------:R-:W-:-:S07]  /*16ed0*/  MOV R52, R123 ;  /* 0x0000007b00347202 */ /* 0x000fce0000000f00 */
[----:B------:R-:W-:Y:S05]  /*16ee0*/  WARPSYNC.COLLECTIVE R91, `(.L_x_2034) ;  /* 0x000000005b087348 */ /* 0x000fea0003c00000 */
[----:B------:R0:W1:Y:S02]  /*16ef0*/  SHFL.IDX P0, R123, R88, R89, R90 ;  /* 0x00000059587b7389 */ /* 0x000064000000005a */
[----:B01----:R-:W-:Y:S05]  /*16f00*/  ENDCOLLECTIVE ;  /* 0x000000000000791b */ /* 0x003fea0003800000 */
.L_x_2034:
        /* <DEDUP_REMOVED lines=10> */
.L_x_2035:
        /* <DEDUP_REMOVED lines=10> */
.L_x_2036:
        /* <DEDUP_REMOVED lines=11> */
.L_x_2037:
        /* <DEDUP_REMOVED lines=13> */
.L_x_2038:
[----:B------:R-:W-:Y:S02]  /*171d0*/  MOV R101, R142 ;  /* 0x0000008e00657202 */ /* 0x000fe40000000f00 */
[----:B------:R-:W-:Y:S02]  /*171e0*/  MOV R108, R114 ;  /* 0x00000072006c7202 */ /* 0x000fe40000000f00 */
[----:B------:R-:W-:Y:S02]  /*171f0*/  MOV R88, R35 ;  /* 0x0000002300587202 */ /* 0x000fe40000000f00 */
[----:B------:R-:W-:-:S07]  /*17200*/  MOV R57, R123 ;  /* 0x0000007b00397202 */ /* 0x000fce0000000f00 */
[----:B------:R-:W-:Y:S05]  /*17210*/  WARPSYNC.COLLECTIVE R91, `(.L_x_2039) ;  /* 0x000000005b087348 */ /* 0x000fea0003c00000 */
[----:B------:R0:W1:Y:S02]  /*17220*/  SHFL.IDX P0, R123, R88, R89, R90 ;  /* 0x00000059587b7389 */ /* 0x000064000000005a */
[----:B01----:R-:W-:Y:S05]  /*17230*/  ENDCOLLECTIVE ;  /* 0x000000000000791b */ /* 0x003fea0003800000 */
.L_x_2039:
        /* <DEDUP_REMOVED lines=10> */
.L_x_2040:
        /* <DEDUP_REMOVED lines=10> */
.L_x_2041:
        /* <DEDUP_REMOVED lines=10> */
.L_x_2042:
        /* <DEDUP_REMOVED lines=10> */
.L_x_2043:
        /* <DEDUP_REMOVED lines=10> */
.L_x_2044:
        /* <DEDUP_REMOVED lines=11> */
.L_x_2045:
        /* <DEDUP_REMOVED lines=10> */
.L_x_2046:
[-C--:B------:R-:W-:Y:S01]  /*176b0*/  FFMA R136, R5, R125.reuse, R136 ;  /* 0x0000007d05887223 */ /* 0x080fe20000000088 */
[----:B------:R-:W-:Y:S01]  /*176c0*/  FFMA R125, R4, R125, R117 ;  /* 0x0000007d047d7223 */ /* 0x000fe20000000075 */
[----:B------:R-:W-:Y:S01]  /*176d0*/  MOV R117, R130 ;  /* 0x0000008200757202 */ /* 0x000fe20000000f00 */
[----:B------:R-:W-:Y:S06]  /*176e0*/  BRA `(.L_x_2047) ;  /* 0xffffff0c00407947 */ /* 0x000fec000383ffff */
.L_x_1579:
[----:B------:R-:W-:Y:S01]  /*176f0*/  HFMA2 R90, -RZ, RZ, 0, 1.847743988037109375e-06 ;  /* 0x0000001fff5a7431 */ /* 0x000fe200000001ff */
[----:B------:R-:W-:Y:S01]  /*17700*/  BSSY B1, `(.L_x_2048) ;  /* 0x0000006000017945 */ /* 0x000fe20003800000 */
[----:B------:R-:W-:Y:S02]  /*17710*/  MOV R88, R7 ;  /* 0x0000000700587202 */ /* 0x000fe40000000f00 */
[----:B------:R-:W-:-:S07]  /*17720*/  MOV R91, 0xffffffff ;  /* 0xffffffff005b7802 */ /* 0x000fce0000000f00 */
[----:B-----5:R-:W-:Y:S05]  /*17730*/  WARPSYNC.COLLECTIVE R91, `(.L_x_2049) ;  /* 0x000000005b087348 */ /* 0x020fea0003c00000 */
[----:B------:R0:W1:Y:S02]  /*17740*/  SHFL.IDX P0, R123, R88, R89, R90 ;  /* 0x00000059587b7389 */ /* 0x000064000000005a */
[----:B01---5:R-:W-:Y:S05]  /*17750*/  ENDCOLLECTIVE ;  /* 0x000000000000791b */ /* 0x023fea0003800000 */
.L_x_2049:
[----:B------:R-:W-:Y:S05]  /*17760*/  BSYNC B1 ;  /* 0x0000000000017941 */ /* 0x000fea0003800000 */
.L_x_2048:
        /* <DEDUP_REMOVED lines=8> */
.L_x_2050:
[----:B------:R0:W5:Y:S04]  /*177f0*/  LDG.E.CONSTANT R8, desc[UR4][R4.64] ;  /* 0x0000000404087981 */ /* 0x000168000c1e9900 */
[----:B------:R0:W5:Y:S01]  /*17800*/  LDG.E.CONSTANT R27, desc[UR4][R4.64+0x80] ;  /* 0x00008004041b7981 */ /* 0x000162000c1e9900 */
[----:B------:R-:W-:Y:S02]  /*17810*/  MOV R88, R10 ;  /* 0x0000000a00587202 */ /* 0x000fe40000000f00 */
[----:B------:R-:W-:-:S07]  /*17820*/  MOV R44, R123 ;  /* 0x0000007b002c7202 */ /* 0x000fce0000000f00 */
[----:B0----5:R-:W-:Y:S05]  /*17830*/  WARPSYNC.COLLECTIVE R91, `(.L_x_2051) ;  /* 0x000000005b087348 */ /* 0x021fea0003c00000 */
[----:B------:R1:W2:Y:S02]  /*17840*/  SHFL.IDX P0, R123, R88, R89, R90 ;  /* 0x00000059587b7389 */ /* 0x0002a4000000005a */
[----:B012--5:R-:W-:Y:S05]  /*17850*/  ENDCOLLECTIVE ;  /* 0x000000000000791b */ /* 0x027fea0003800000 */
.L_x_2051:
[----:B------:R-:W-:Y:S02]  /*17860*/  MOV R88, R11 ;  /* 0x0000000b00587202 */ /* 0x000fe40000000f00 */
[----:B------:R-:W-:-:S07]  /*17870*/  MOV R33, R123 ;  /* 0x0000007b00217202 */ /* 0x000fce0000000f00 */
[----:B------:R-:W-:Y:S05]  /*17880*/  WARPSYNC.COLLECTIVE R91, `(.L_x_2052) ;  /* 0x000000005b087348 */ /* 0x000fea0003c00000 */
[----:B------:R0:W1:Y:S02]  /*17890*/  SHFL.IDX P0, R123, R88, R89, R90 ;  /* 0x00000059587b7389 */ /* 0x000064000000005a */
[----:B01----:R-:W-:Y:S05]  /*178a0*/  ENDCOLLECTIVE ;  /* 0x000000000000791b */ /* 0x003fea0003800000 */
.L_x_2052:
[----:B------:R-:W-:Y:S02]  /*178b0*/  MOV R88, R12 ;  /* 0x0000000c00587202 */ /* 0x000fe40000000f00 */
[----:B------:R-:W-:-:S07]  /*178c0*/  MOV R46, R123 ;  /* 0x0000007b002e7202 */ /* 0x000fce0000000f00 */
[----:B------:R-:W-:Y:S05]  /*178d0*/  WARPSYNC.COLLECTIVE R91, `(.L_x_2053) ;  /* 0x000000005b087348 */ /* 0x000fea0003c00000 */
[----:B------:R0:W1:Y:S02]  /*178e0*/  SHFL.IDX P0, R123, R88, R89, R90 ;  /* 0x00000059587b7389 */ /* 0x000064000000005a */
[----:B01----:R-:W-:Y:S05]  /*178f0*/  ENDCOLLECTIVE ;  /* 0x000000000000791b */ /* 0x003fea0003800000 */
.L_x_2053:
[----:B------:R-:W-:Y:S02]  /*17900*/  MOV R88, R13 ;  /* 0x0000000d00587202 */ /* 0x000fe40000000f00 */
[----:B------:R-:W-:-:S07]  /*17910*/  MOV R12, R123 ;  /* 0x0000007b000c7202 */ /* 0x000fce0000000f00 */
[----:B------:R-:W-:Y:S05]  /*17920*/  WARPSYNC.COLLECTIVE R91, `(.L_x_2054) ;  /* 0x000000005b087348 */ /* 0x000fea0003c00000 */
[----:B------:R0:W1:Y:S02]  /*17930*/  SHFL.IDX P0, R123, R88, R89, R90 ;  /* 0x00000059587b7389 */ /* 0x000064000000005a */
[----:B01----:R-:W-:Y:S05]  /*17940*/  ENDCOLLECTIVE ;  /* 0x000000000000791b */ /* 0x003fea0003800000 */
.L_x_2054:
[----:B------:R-:W-:Y:S02]  /*17950*/  MOV R88, R14 ;  /* 0x0000000e00587202 */ /* 0x000fe40000000f00 */
[----:B------:R-:W-:-:S07]  /*17960*/  MOV R82, R123 ;  /* 0x0000007b00527202 */ /* 0x000fce0000000f00 */
[----:B------:R-:W-:Y:S05]  /*17970*/  WARPSYNC.COLLECTIVE R91, `(.L_x_2055) ;  /* 0x000000005b087348 */ /* 0x000fea0003c00000 */
[----:B------:R0:W1:Y:S02]  /*17980*/  SHFL.IDX P0, R123, R88, R89, R90 ;  /* 0x00000059587b7389 */ /* 0x000064000000005a */
[----:B01----:R-:W-:Y:S05]  /*17990*/  ENDCOLLECTIVE ;  /* 0x000000000000791b */ /* 0x003fea0003800000 */
.L_x_2055:
[----:B------:R-:W-:Y:S02]  /*179a0*/  MOV R88, R15 ;  /* 0x0000000f00587202 */ /* 0x000fe40000000f00 */
[----:B------:R-:W-:-:S07]  /*179b0*/  MOV R14, R123 ;  /* 0x0000007b000e7202 */ /* 0x000fce0000000f00 */
[----:B------:R-:W-:Y:S05]  /*179c0*/  WARPSYNC.COLLECTIVE R91, `(.L_x_2056) ;  /* 0x000000005b087348 */ /* 0x000fea0003c00000 */
[----:B------:R0:W1:Y:S02]  /*179d0*/  SHFL.IDX P0, R123, R88, R89, R90 ;  /* 0x00000059587b7389 */ /* 0x000064000000005a */
[----:B01----:R-:W-:Y:S05]  /*179e0*/  ENDCOLLECTIVE ;  /* 0x000000000000791b */ /* 0x003fea0003800000 */
.L_x_2056:
[----:B------:R-:W-:Y:S02]  /*179f0*/  MOV R88, R16 ;  /* 0x0000001000587202 */ /* 0x000fe40000000f00 */
[----:B------:R-:W-:-:S07]  /*17a00*/  MOV R84, R123 ;  /* 0x0000007b00547202 */ /* 0x000fce0000000f00 */
[----:B------:R-:W-:Y:S05]  /*17a10*/  WARPSYNC.COLLECTIVE R91, `(.L_x_2057) ;  /* 0x000000005b087348 */ /* 0x000fea0003c00000 */
[----:B------:R0:W1:Y:S02]  /*17a20*/  SHFL.IDX P0, R123, R88, R89, R90 ;  /* 0x00000059587b7389 */ /* 0x000064000000005a */
[----:B01----:R-:W-:Y:S05]  /*17a30*/  ENDCOLLECTIVE ;  /* 0x000000000000791b */ /* 0x003fea0003800000 */
.L_x_2057:
[----:B------:R-:W-:Y:S02]  /*17a40*/  MOV R88, R17 ;  /* 0x0000001100587202 */ /* 0x000fe40000000f00 */
[----:B------:R-:W-:-:S07]  /*17a50*/  MOV R16, R123 ;  /* 0x0000007b00107202 */ /* 0x000fce0000000f00 */
[----:B------:R-:W-:Y:S05]  /*17a60*/  WARPSYNC.COLLECTIVE R91, `(.L_x_2058) ;  /* 0x000000005b087348 */ /* 0x000fea0003c00000 */
[----:B------:R0:W1:Y:S02]  /*17a70*/  SHFL.IDX P0, R123, R88, R89, R90 ;  /* 0x00000059587b7389 */ /* 0x000064000000005a */
[----:B01----:R-:W-:Y:S05]  /*17a80*/  ENDCOLLECTIVE ;  /* 0x000000000000791b */ /* 0x003fea0003800000 */
.L_x_2058:
[----:B------:R-:W-:Y:S02]  /*17a90*/  MOV R88, R18 ;  /* 0x0000001200587202 */ /* 0x000fe40000000f00 */
[----:B------:R-:W-:-:S07]  /*17aa0*/  MOV R86, R123 ;  /* 0x0000007b00567202 */ /* 0x000fce0000000f00 */
[----:B------:R-:W-:Y:S05]  /*17ab0*/  WARPSYNC.COLLECTIVE R91, `(.L_x_2059) ;  /* 0x000000005b087348 */ /* 0x000fea0003c00000 */
[----:B------:R0:W1:Y:S02]  /*17ac0*/  SHFL.IDX P0, R123, R88, R89, R90 ;  /* 0x00000059587b7389 */ /* 0x000064000000005a */
[----:B01----:R-:W-:Y:S05]  /*17ad0*/  ENDCOLLECTIVE ;  /* 0x000000000000791b */ /* 0x003fea0003800000 */
.L_x_2059:
[----:B------:R-:W-:Y:S02]  /*17ae0*/  MOV R88, R19 ;  /* 0x0000001300587202 */ /* 0x000fe40000000f00 */
[----:B------:R-:W-:-:S07]  /*17af0*/  MOV R18, R123 ;  /* 0x0000007b00127202 */ /* 0x000fce0000000f00 */
[----:B------:R-:W-:Y:S05]  /*17b00*/  WARPSYNC.COLLECTIVE R91, `(.L_x_2060) ;  /* 0x000000005b087348 */ /* 0x000fea0003c00000 */
[----:B------:R0:W1:Y:S02]  /*17b10*/  SHFL.IDX P0, R123, R88, R89, R90 ;  /* 0x00000059587b7389 */ /* 0x000064000000005a */
[----:B01----:R-:W-:Y:S05]  /*17b20*/  ENDCOLLECTIVE ;  /* 0x000000000000791b */ /* 0x003fea0003800000 */
.L_x_2060:
[----:B------:R-:W-:Y:S02]  /*17b30*/  MOV R88, R20 ;  /* 0x0000001400587202 */ /* 0x000fe40000000f00 */
[----:B------:R-:W-:-:S07]  /*17b40*/  MOV R122, R123 ;  /* 0x0000007b007a7202 */ /* 0x000fce0000000f00 */
[----:B------:R-:W-:Y:S05]  /*17b50*/  WARPSYNC.COLLECTIVE R91, `(.L_x_2061) ;  /* 0x000000005b087348 */ /* 0x000fea0003c00000 */
[----:B------:R0:W1:Y:S02]  /*17b60*/  SHFL.IDX P0, R123, R88, R89, R90 ;  /* 0x00000059587b7389 */ /* 0x000064000000005a */
[----:B01----:R-:W-:Y:S05]  /*17b70*/  ENDCOLLECTIVE ;  /* 0x000000000000791b */ /* 0x003fea0003800000 */
.L_x_2061:
        /* <DEDUP_REMOVED lines=12> */
.L_x_2062:
        /* <DEDUP_REMOVED lines=22> */
.L_x_2063:
[-C--:B------:R-:W-:Y:S01]  /*17da0*/  FFMA R71, R8, R10.reuse, R71 ;  /* 0x0000000a08477223 */ /* 0x080fe20000000047 */
[----:B------:R-:W-:Y:S01]  /*17db0*/  FFMA R72, R27, R10, R72 ;  /* 0x0000000a1b487223 */ /* 0x000fe20000000048 */
[----:B------:R-:W-:Y:S02]  /*17dc0*/  MOV R88, R23 ;  /* 0x0000001700587202 */ /* 0x000fe40000000f00 */
[----:B------:R-:W-:-:S07]  /*17dd0*/  MOV R22, R123 ;  /* 0x0000007b00167202 */ /* 0x000fce0000000f00 */
[----:B------:R-:W-:Y:S05]  /*17de0*/  WARPSYNC.COLLECTIVE R91, `(.L_x_2064) ;  /* 0x000000005b087348 */ /* 0x000fea0003c00000 */
[----:B------:R0:W1:Y:S02]  /*17df0*/  SHFL.IDX P0, R123, R88, R89, R90 ;  /* 0x00000059587b7389 */ /* 0x000064000000005a */
[----:B01----:R-:W-:Y:S05]  /*17e00*/  ENDCOLLECTIVE ;  /* 0x000000000000791b */ /* 0x003fea0003800000 */
.L_x_2064:
[-C--:B------:R-:W-:Y:S01]  /*17e10*/  FFMA R73, R8, R22.reuse, R73 ;  /* 0x0000001608497223 */ /* 0x080fe20000000049 */
[----:B------:R-:W-:Y:S01]  /*17e20*/  FFMA R74, R27, R22, R74 ;  /* 0x000000161b4a7223 */ /* 0x000fe2000000004a */
[----:B------:R-:W-:Y:S02]  /*17e30*/  MOV R88, R24 ;  /* 0x0000001800587202 */ /* 0x000fe40000000f00 */
[----:B------:R-:W-:-:S07]  /*17e40*/  MOV R124, R123 ;  /* 0x0000007b007c7202 */ /* 0x000fce0000000f00 */
[----:B------:R-:W-:Y:S05]  /*17e50*/  WARPSYNC.COLLECTIVE R91, `(.L_x_2065) ;  /* 0x000000005b087348 */ /* 0x000fea0003c00000 */
[----:B------:R0:W1:Y:S02]  /*17e60*/  SHFL.IDX P0, R123, R88, R89, R90 ;  /* 0x00000059587b7389 */ /* 0x000064000000005a */
[----:B01----:R-:W-:Y:S05]  /*17e70*/  ENDCOLLECTIVE ;  /* 0x000000000000791b */ /* 0x003fea0003800000 */
.L_x_2065:
[-C--:B------:R-:W-:Y:S01]  /*17e80*/  FFMA R75, R8, R124.reuse, R75 ;  /* 0x0000007c084b7223 */ /* 0x080fe2000000004b */
[----:B------:R-:W-:Y:S01]  /*17e90*/  FFMA R92, R27, R124, R92 ;  /* 0x0000007c1b5c7223 */ /* 0x000fe2000000005c */
[----:B------:R-:W-:Y:S02]  /*17ea0*/  MOV R88, R25 ;  /* 0x0000001900587202 */ /* 0x000fe40000000f00 */
[----:B------:R-:W-:-:S07]  /*17eb0*/  MOV R24, R123 ;  /* 0x0000007b00187202 */ /* 0x000fce0000000f00 */
[----:B------:R-:W-:Y:S05]  /*17ec0*/  WARPSYNC.COLLECTIVE R91, `(.L_x_2066) ;  /* 0x000000005b087348 */ /* 0x000fea0003c00000 */
[----:B------:R0:W1:Y:S02]  /*17ed0*/  SHFL.IDX P0, R123, R88, R89, R90 ;  /* 0x00000059587b7389 */ /* 0x000064000000005a */
[----:B01----:R-:W-:Y:S05]  /*17ee0*/  ENDCOLLECTIVE ;  /* 0x000000000000791b */ /* 0x003fea0003800000 */
.L_x_2066:
[-C--:B------:R-:W-:Y:S01]  /*17ef0*/  FFMA R93, R8, R24.reuse, R93 ;  /* 0x00000018085d7223 */ /* 0x080fe2000000005d */
[----:B------:R-:W-:Y:S01]  /*17f00*/  FFMA R94, R27, R24, R94 ;  /* 0x000000181b5e7223 */ /* 0x000fe2000000005e */
[----:B------:R-:W-:Y:S02]  /*17f10*/  MOV R88, R26 ;  /* 0x0000001a00587202 */ /* 0x000fe40000000f00 */
[----:B------:R-:W-:-:S07]  /*17f20*/  MOV R126, R123 ;  /* 0x0000007b007e7202 */ /* 0x000fce0000000f00 */
[----:B------:R-:W-:Y:S05]  /*17f30*/  WARPSYNC.COLLECTIVE R91, `(.L_x_2067) ;  /* 0x000000005b087348 */ /* 0x000fea0003c00000 */
[----:B------:R0:W1:Y:S02]  /*17f40*/  SHFL.IDX P0, R123, R88, R89, R90 ;  /* 0x00000059587b7389 */ /* 0x000064000000005a */
[----:B01----:R-:W-:Y:S05]  /*17f50*/  ENDCOLLECTIVE ;  /* 0x000000000000791b */ /* 0x003fea0003800000 */
.L_x_2067:
[-C--:B------:R-:W-:Y:S01]  /*17f60*/  FFMA R95, R8, R126.reuse, R95 ;  /* 0x0000007e085f7223 */ /* 0x080fe2000000005f */
[----:B------:R-:W-:Y:S01]  /*17f70*/  FFMA R96, R27, R126, R96 ;  /* 0x0000007e1b607223 */ /* 0x000fe20000000060 */
[----:B------:R-:W-:Y:S02]  /*17f80*/  MOV R88, R28 ;  /* 0x0000001c00587202 */ /* 0x000fe40000000f00 */
[----:B------:R-:W-:-:S07]  /*17f90*/  MOV R26, R123 ;  /* 0x0000007b001a7202 */ /* 0x000fce0000000f00 */
[----:B------:R-:W-:Y:S05]  /*17fa0*/  WARPSYNC.COLLECTIVE R91, `(.L_x_2068) ;  /* 0x000000005b087348 */ /* 0x000fea0003c00000 */
[----:B------:R0:W1:Y:S02]  /*17fb0*/  SHFL.IDX P0, R123, R88, R89, R90 ;  /* 0x00000059587b7389 */ /* 0x000064000000005a */
[----:B01----:R-:W-:Y:S05]  /*17fc0*/  ENDCOLLECTIVE ;  /* 0x000000000000791b */ /* 0x003fea0003800000 */
.L_x_2068:
[-C--:B------:R-:W-:Y:S01]  /*17fd0*/  FFMA R97, R8, R26.reuse, R97 ;  /* 0x0000001a08617223 */ /* 0x080fe20000000061 */
[----:B------:R-:W-:Y:S01]  /*17fe0*/  FFMA R98, R27, R26, R98 ;  /* 0x0000001a1b627223 */ /* 0x000fe20000000062 */
[----:B------:R-:W-:Y:S02]  /*17ff0*/  MOV R88, R29 ;  /* 0x0000001d00587202 */ /* 0x000fe40000000f00 */
[----:B------:R-:W-:-:S07]  /*18000*/  MOV R28, R123 ;  /* 0x0000007b001c7202 */ /* 0x000fce0000000f00 */
[----:B------:R-:W-:Y:S05]  /*18010*/  WARPSYNC.COLLECTIVE R91, `(.L_x_2069) ;  /* 0x000000005b087348 */ /* 0x000fea0003c00000 */
[----:B------:R0:W1:Y:S02]  /*18020*/  SHFL.IDX P0, R123, R88, R89, R90 ;  /* 0x00000059587b7389 */ /* 0x000064000000005a */
[----:B01----:R-:W-:Y:S05]  /*18030*/  ENDCOLLECTIVE ;  /* 0x000000000000791b */ /* 0x003fea0003800000 */
.L_x_2069:
[-C--:B------:R-:W-:Y:S01]  /*18040*/  FFMA R99, R8, R28.reuse, R99 ;  /* 0x0000001c08637223 */ /* 0x080fe20000000063 */
[----:B------:R-:W-:Y:S01]  /*18050*/  FFMA R100, R27, R28, R100 ;  /* 0x0000001c1b647223 */ /* 0x000fe20000000064 */
[----:B------:R-:W-:Y:S02]  /*18060*/  MOV R88, R30 ;  /* 0x0000001e00587202 */ /* 0x000fe40000000f00 */
[----:B------:R-:W-:-:S07]  /*18070*/  MOV R128, R123 ;  /* 0x0000007b00807202 */ /* 0x000fce0000000f00 */
[----:B------:R-:W-:Y:S05]  /*18080*/  WARPSYNC.COLLECTIVE R91, `(.L_x_2070) ;  /* 0x000000005b087348 */ /* 0x000fea0003c00000 */
[----:B------:R0:W1:Y:S02]  /*18090*/  SHFL.IDX P0, R123, R88, R89, R90 ;  /* 0x00000059587b7389 */ /* 0x000064000000005a */
[----:B01----:R-:W-:Y:S05]  /*180a0*/  ENDCOLLECTIVE ;  /* 0x000000000000791b */ /* 0x003fea0003800000 */
.L_x_2070:
[-C--:B------:R-:W-:Y:S01]  /*180b0*/  FFMA R101, R8, R128.reuse, R101 ;  /* 0x0000008008657223 */ /* 0x080fe20000000065 */
[----:B------:R-:W-:Y:S01]  /*180c0*/  FFMA R102, R27, R128, R102 ;  /* 0x000000801b667223 */ /* 0x000fe20000000066 */
[----:B------:R-:W-:Y:S02]  /*180d0*/  MOV R88, R31 ;  /* 0x0000001f00587202 */ /* 0x000fe40000000f00 */
[----:B------:R-:W-:-:S07]  /*180e0*/  MOV R30, R123 ;  /* 0x0000007b001e7202 */ /* 0x000fce0000000f00 */
[----:B------:R-:W-:Y:S05]  /*180f0*/  WARPSYNC.COLLECTIVE R91, `(.L_x_2071) ;  /* 0x000000005b087348 */ /* 0x000fea0003c00000 */
[----:B------:R0:W1:Y:S02]  /*18100*/  SHFL.IDX P0, R123, R88, R89, R90 ;  /* 0x00000059587b7389 */ /* 0x000064000000005a */
[----:B01----:R-:W-:Y:S05]  /*18110*/  ENDCOLLECTIVE ;  /* 0x000000000000791b */ /* 0x003fea0003800000 */
.L_x_2071:
[-C--:B------:R-:W-:Y:S01]  /*18120*/  FFMA R103, R8, R30.reuse, R103 ;  /* 0x0000001e08677223 */ /* 0x080fe20000000067 */
[----:B------:R-:W-:Y:S01]  /*18130*/  FFMA R104, R27, R30, R104 ;  /* 0x0000001e1b687223 */ /* 0x000fe20000000068 */
[----:B------:R-:W-:Y:S02]  /*18140*/  MOV R88, R32 ;  /* 0x0000002000587202 */ /* 0x000fe40000000f00 */
[----:B------:R-:W-:-:S07]  /*18150*/  MOV R130, R123 ;  /* 0x0000007b00827202 */ /* 0x000fce0000000f00 */
[----:B------:R-:W-:Y:S05]  /*18160*/  WARPSYNC.COLLECTIVE R91, `(.L_x_2072) ;  /* 0x000000005b087348 */ /* 0x000fea0003c00000 */
[----:B------:R0:W1:Y:S02]  /*18170*/  SHFL.IDX P0, R123, R88, R89, R90 ;  /* 0x00000059587b7389 */ /* 0x000064000000005a */
[----:B01----:R-:W-:Y:S05]  /*18180*/  ENDCOLLECTIVE ;  /* 0x000000000000791b */ /* 0x003fea0003800000 */
.L_x_2072:
[-C--:B------:R-:W-:Y:S01]  /*18190*/  FFMA R105, R8, R130.reuse, R105 ;  /* 0x0000008208697223 */ /* 0x080fe20000000069 */
[----:B------:R-:W-:Y:S01]  /*181a0*/  FFMA R106, R27, R130, R106 ;  /* 0x000000821b6a7223 */ /* 0x000fe2000000006a */
[----:B------:R-:W-:Y:S02]  /*181b0*/  MOV R88, R34 ;  /* 0x0000002200587202 */ /* 0x000fe40000000f00 */
[----:B------:R-:W-:-:S07]  /*181c0*/  MOV R32, R123 ;  /* 0x0000007b00207202 */ /* 0x000fce0000000f00 */
[----:B------:R-:W-:Y:S05]  /*181d0*/  WARPSYNC.COLLECTIVE R91, `(.L_x_2073) ;  /* 0x000000005b087348 */ /* 0x000fea0003c00000 */
[----:B------:R0:W1:Y:S02]  /*181e0*/  SHFL.IDX P0, R123, R88, R89, R90 ;  /* 0x00000059587b7389 */ /* 0x000064000000005a */
[----:B01----:R-:W-:Y:S05]  /*181f0*/  ENDCOLLECTIVE ;  /* 0x000000000000791b */ /* 0x003fea0003800000 */
.L_x_2073:
[-C--:B------:R-:W-:Y:S01]  /*18200*/  FFMA R107, R8, R32.reuse, R107 ;  /* 0x00000020086b7223 */ /* 0x080fe2000000006b */
[----:B------:R-:W-:Y:S01]  /*18210*/  FFMA R108, R27, R32, R108 ;  /* 0x000000201b6c7223 */ /* 0x000fe2000000006c */
[----:B------:R-:W-:Y:S02]  /*18220*/  MOV R88, R35 ;  /* 0x0000002300587202 */ /* 0x000fe40000000f00 */
[----:B------:R-:W-:-:S07]  /*18230*/  MOV R34, R123 ;  /* 0x0000007b00227202 */ /* 0x000fce0000000f00 */
[----:B------:R-:W-:Y:S05]  /*18240*/  WARPSYNC.COLLECTIVE R91, `(.L_x_2074) ;  /* 0x000000005b087348 */ /* 0x000fea0003c00000 */
[----:B------:R0:W1:Y:S02]  /*18250*/  SHFL.IDX P0, R123, R88, R89, R90 ;  /* 0x00000059587b7389 */ /* 0x000064000000005a */
[----:B01----:R-:W-:Y:S05]  /*18260*/  ENDCOLLECTIVE ;  /* 0x000000000000791b */ /* 0x003fea0003800000 */
.L_x_2074:
[-C--:B------:R-:W-:Y:S01]  /*18270*/  FFMA R109, R8, R34.reuse, R109 ;  /* 0x00000022086d7223 */ /* 0x080fe2000000006d */
[----:B------:R-:W-:Y:S01]  /*18280*/  FFMA R110, R27, R34, R110 ;  /* 0x000000221b6e7223 */ /* 0x000fe2000000006e */
[----:B------:R-:W-:Y:S02]  /*18290*/  MOV R88, R36 ;  /* 0x0000002400587202 */ /* 0x000fe40000000f00 */
[----:B------:R-:W-:-:S07]  /*182a0*/  MOV R132, R123 ;  /* 0x0000007b00847202 */ /* 0x000fce0000000f00 */
[----:B------:R-:W-:Y:S05]  /*182b0*/  WARPSYNC.COLLECTIVE R91, `(.L_x_2075) ;  /* 0x000000005b087348 */ /* 0x000fea0003c00000 */
[----:B------:R0:W1:Y:S02]  /*182c0*/  SHFL.IDX P0, R123, R88, R89, R90 ;  /* 0x00000059587b7389 */ /* 0x000064000000005a */
[----:B01----:R-:W-:Y:S05]  /*182d0*/  ENDCOLLECTIVE ;  /* 0x000000000000791b */ /* 0x003fea0003800000 */
.L_x_2075:
[-C--:B------:R-:W-:Y:S01]  /*182e0*/  FFMA R111, R8, R132.reuse, R111 ;  /* 0x00000084086f7223 */ /* 0x080fe2000000006f */
[----:B------:R-:W-:Y:S01]  /*182f0*/  FFMA R112, R27, R132, R112 ;  /* 0x000000841b707223 */ /* 0x000fe20000000070 */
[----:B------:R-:W-:Y:S02]  /*18300*/  MOV R88, R37 ;  /* 0x0000002500587202 */ /* 0x000fe40000000f00 */
[----:B------:R-:W-:-:S07]  /*18310*/  MOV R36, R123 ;  /* 0x0000007b00247202 */ /* 0x000fce0000000f00 */
[----:B------:R-:W-:Y:S05]  /*18320*/  WARPSYNC.COLLECTIVE R91, `(.L_x_2076) ;  /* 0x000000005b087348 */ /* 0x000fea0003c00000 */
[----:B------:R0:W1:Y:S02]  /*18330*/  SHFL.IDX P0, R123, R88, R89, R90 ;  /* 0x00000059587b7389 */ /* 0x000064000000005a */
[----:B01----:R-:W-:Y:S05]  /*18340*/  ENDCOLLECTIVE ;  /* 0x000000000000791b */ /* 0x003fea0003800000 */
.L_x_2076:
[-C--:B------:R-:W-:Y:S01]  /*18350*/  FFMA R113, R8, R36.reuse, R113 ;  /* 0x0000002408717223 */ /* 0x080fe20000000071 */
[----:B------:R-:W-:Y:S01]  /*18360*/  FFMA R114, R27, R36, R114 ;  /* 0x000000241b727223 */ /* 0x000fe20000000072 */
[----:B------:R-:W-:Y:S02]  /*18370*/  MOV R88, R38 ;  /* 0x0000002600587202 */ /* 0x000fe40000000f00 */
[----:B------:R-:W-:-:S07]  /*18380*/  MOV R134, R123 ;  /* 0x0000007b00867202 */ /* 0x000fce0000000f00 */
[----:B------:R-:W-:Y:S05]  /*18390*/  WARPSYNC.COLLECTIVE R91, `(.L_x_2077) ;  /* 0x000000005b087348 */ /* 0x000fea0003c00000 */
[----:B------:R0:W1:Y:S02]  /*183a0*/  SHFL.IDX P0, R123, R88, R89, R90 ;  /* 0x00000059587b7389 */ /* 0x000064000000005a */
[----:B01----:R-:W-:Y:S05]  /*183b0*/  ENDCOLLECTIVE ;  /* 0x000000000000791b */ /* 0x003fea0003800000 */
.L_x_2077:
[-C--:B------:R-:W-:Y:S01]  /*183c0*/  FFMA R115, R8, R134.reuse, R115 ;  /* 0x0000008608737223 */ /* 0x080fe20000000073 */
[----:B------:R-:W-:Y:S01]  /*183d0*/  FFMA R116, R27, R134, R116 ;  /* 0x000000861b747223 */ /* 0x000fe20000000074 */
[----:B------:R-:W-:Y:S02]  /*183e0*/  MOV R88, R39 ;  /* 0x0000002700587202 */ /* 0x000fe40000000f00 */
[----:B------:R-:W-:-:S07]  /*183f0*/  MOV R38, R123 ;  /* 0x0000007b00267202 */ /* 0x000fce0000000f00 */
[----:B------:R-:W-:Y:S05]  /*18400*/  WARPSYNC.COLLECTIVE R91, `(.L_x_2078) ;  /* 0x000000005b087348 */ /* 0x000fea0003c00000 */
[----:B------:R0:W1:Y:S02]  /*18410*/  SHFL.IDX P0, R123, R88, R89, R90 ;  /* 0x00000059587b7389 */ /* 0x000064000000005a */
[----:B01----:R-:W-:Y:S05]  /*18420*/  ENDCOLLECTIVE ;  /* 0x000000000000791b */ /* 0x003fea0003800000 */
.L_x_2078:
[-C--:B------:R-:W-:Y:S01]  /*18430*/  FFMA R117, R8, R38.reuse, R117 ;  /* 0x0000002608757223 */ /* 0x080fe20000000075 */
[----:B------:R-:W-:Y:S01]  /*18440*/  FFMA R118, R27, R38, R118 ;  /* 0x000000261b767223 */ /* 0x000fe20000000076 */
[----:B------:R-:W-:Y:S02]  /*18450*/  MOV R88, R40 ;  /* 0x0000002800587202 */ /* 0x000fe40000000f00 */
[----:B------:R-:W-:-:S07]  /*18460*/  MOV R4, R123 ;  /* 0x0000007b00047202 */ /* 0x000fce0000000f00 */
[----:B------:R-:W-:Y:S05]  /*18470*/  WARPSYNC.COLLECTIVE R91, `(.L_x_2079) ;  /* 0x000000005b087348 */ /* 0x000fea0003c00000 */
[----:B------:R0:W1:Y:S02]  /*18480*/  SHFL.IDX P0, R123, R88, R89, R90 ;  /* 0x00000059587b7389 */ /* 0x000064000000005a */
[----:B01----:R-:W-:Y:S05]  /*18490*/  ENDCOLLECTIVE ;  /* 0x000000000000791b */ /* 0x003fea0003800000 */
.L_x_2079:
[-C--:B------:R-:W-:Y:S01]  /*184a0*/  FFMA R119, R8, R4.reuse, R119 ;  /* 0x0000000408777223 */ /* 0x080fe20000000077 */
[----:B------:R-:W-:Y:S01]  /*184b0*/  FFMA R120, R27, R4, R120 ;  /* 0x000000041b787223 */ /* 0x000fe20000000078 */
[----:B------:R-:W-:Y:S02]  /*184c0*/  MOV R88, R41 ;  /* 0x0000002900587202 */ /* 0x000fe40000000f00 */
[----:B------:R-:W-:-:S07]  /*184d0*/  MOV R40, R123 ;  /* 0x0000007b00287202 */ /* 0x000fce0000000f00 */
[----:B------:R-:W-:Y:S05]  /*184e0*/  WARPSYNC.COLLECTIVE R91, `(.L_x_2080) ;  /* 0x000000005b087348 */ /* 0x000fea0003c00000 */
[----:B------:R0:W1:Y:S02]  /*184f0*/  SHFL.IDX P0, R123, R88, R89, R90 ;  /* 0x00000059587b7389 */ /* 0x000064000000005a */
[----:B01----:R-:W-:Y:S05]  /*18500*/  ENDCOLLECTIVE ;  /* 0x000000000000791b */ /* 0x003fea0003800000 */
.L_x_2080:
[-C--:B------:R-:W-:Y:S01]  /*18510*/  FFMA R121, R8, R40.reuse, R121 ;  /* 0x0000002808797223 */ /* 0x080fe20000000079 */
[----:B------:R-:W-:Y:S01]  /*18520*/  FFMA R87, R27, R40, R87 ;  /* 0x000000281b577223 */ /* 0x000fe20000000057 */
[----:B------:R-:W-:Y:S02]  /*18530*/  MOV R88, R42 ;  /* 0x0000002a00587202 */ /* 0x000fe40000000f00 */
[----:B------:R-:W-:-:S07]  /*18540*/  MOV R41, R123 ;  /* 0x0000007b00297202 */ /* 0x000fce0000000f00 */
[----:B------:R-:W-:Y:S05]  /*18550*/  WARPSYNC.COLLECTIVE R91, `(.L_x_2081) ;  /* 0x000000005b087348 */ /* 0x000fea0003c00000 */
[----:B------:R0:W1:Y:S02]  /*18560*/  SHFL.IDX P0, R123, R88, R89, R90 ;  /* 0x00000059587b7389 */ /* 0x000064000000005a */
[----:B01----:R-:W-:Y:S05]  /*18570*/  ENDCOLLECTIVE ;  /* 0x000000000000791b */ /* 0x003fea0003800000 */
.L_x_2081:
[-C--:B------:R-:W-:Y:S01]  /*18580*/  FFMA R80, R8, R41.reuse, R80 ;  /* 0x0000002908507223 */ /* 0x080fe20000000050 */
[----:B------:R-:W-:Y:S01]  /*18590*/  FFMA R78, R27, R41, R78 ;  /* 0x000000291b4e7223 */ /* 0x000fe2000000004e */
[----:B------:R-:W-:Y:S06]  /*185a0*/  BRA `(.L_x_2082) ;  /* 0xffffff0400487947 */ /* 0x000fec000383ffff */
.L_x_2083:
        /* <DEDUP_REMOVED lines=13> */
.L_x_4171:


//--------------------- .text._Z12_spmm_conv_6PKfPfiiPKiS3_S3_S0_ --------------------------
	.section	.text._Z12_spmm_conv_6PKfPfiiPKiS3_S3_S0_,"ax",@progbits
	.align	128
        .global         _Z12_spmm_conv_6PKfPfiiPKiS3_S3_S0_
        .type           _Z12_spmm_conv_6PKfPfiiPKiS3_S3_S0_,@function
        .size           _Z12_spmm_conv_6PKfPfiiPKiS3_S3_S0_,(.L_x_4172 - _Z12_spmm_conv_6PKfPfiiPKiS3_S3_S0_)
        .other          _Z12_spmm_conv_6PKfPfiiPKiS3_S3_S0_,@"STO_CUDA_ENTRY STV_DEFAULT"
_Z12_spmm_conv_6PKfPfiiPKiS3_S3_S0_:
.text._Z12_spmm_conv_6PKfPfiiPKiS3_S3_S0_:
        /* <DEDUP_REMOVED lines=69> */
.L_x_2089:
        /* <DEDUP_REMOVED lines=121> */
.L_x_2087:
[----:B------:R-:W-:Y:S05]  /*0be0*/  BSYNC.RECONVERGENT B1 ;  /* 0x0000000000017941 */ /* 0x000fea0003800200 */
.L_x_2086:
        /* <DEDUP_REMOVED lines=845> */
.L_x_2366:
        /* <DEDUP_REMOVED lines=8> */
.L_x_2085:
[----:B------:R-:W-:Y:S05]  /*4140*/  BSYNC B0 ;  /* 0x0000000000007941 */ /* 0x000fea0003800000 */
.L_x_2084:
        /* <DEDUP_REMOVED lines=129> */
.L_x_2091:
[----:B------:R-:W-:Y:S05]  /*4960*/  BSYNC.RECONVERGENT B0 ;  /* 0x0000000000007941 */ /* 0x000fea0003800200 */
.L_x_2090:
        /* <DEDUP_REMOVED lines=669> */
.L_x_2500:
[-C--:B------:R-:W-:Y:S01]  /*7340*/  FFMA R76, R47, R123.reuse, R44 ;  /* 0x0000007b2f4c7223 */ /* 0x080fe2000000002c */
[----:B------:R-:W-:-:S07]  /*7350*/  FFMA R0, R43, R123, R0 ;  /* 0x0000007b2b007223 */ /* 0x000fce0000000000 */
.L_x_2093:
[----:B------:R-:W-:Y:S05]  /*7360*/  BSYNC B0 ;  /* 0x0000000000007941 */ /* 0x000fea0003800000 */
.L_x_2092:
        /* <DEDUP_REMOVED lines=264> */
.L_x_2568:
[-C--:B------:R-:W-:Y:S01]  /*83f0*/  FFMA R76, R5, R123.reuse, R76 ;  /* 0x0000007b054c7223 */ /* 0x080fe2000000004c */
[----:B------:R-:W-:Y:S01]  /*8400*/  FFMA R0, R4, R123, R43 ;  /* 0x0000007b04007223 */ /* 0x000fe2000000002b */
[----:B------:R-:W-:Y:S02]  /*8410*/  MOV R80, R136 ;  /* 0x0000008800507202 */ /* 0x000fe40000000f00 */
[----:B------:R-:W-:-:S07]  /*8420*/  MOV R78, R125 ;  /* 0x0000007d004e7202 */ /* 0x000fce0000000f00 */
.L_x_2096:
[----:B------:R-:W-:Y:S05]  /*8430*/  BSYNC B0 ;  /* 0x0000000000007941 */ /* 0x000fea0003800000 */
.L_x_2095:
        /* <DEDUP_REMOVED lines=105> */
.L_x_2603:
[-C--:B------:R-:W-:Y:S01]  /*8ad0*/  FFMA R76, R8, R123.reuse, R76 ;  /* 0x0000007b084c7223 */ /* 0x080fe2000000004c */
[----:B------:R-:W-:-:S07]  /*8ae0*/  FFMA R0, R27, R123, R0 ;  /* 0x0000007b1b007223 */ /* 0x000fce0000000000 */
.L_x_2099:
[----:B------:R-:W-:Y:S05]  /*8af0*/  BSYNC B0 ;  /* 0x0000000000007941 */ /* 0x000fea0003800000 */
.L_x_2098:
        /* <DEDUP_REMOVED lines=175> */
.L_x_2088:
        /* <DEDUP_REMOVED lines=8> */
.L_x_2102:
[----:B------:R-:W-:Y:S05]  /*9670*/  BSYNC B1 ;  /* 0x0000000000017941 */ /* 0x000fea0003800000 */
.L_x_2101:
        /* <DEDUP_REMOVED lines=14> */
.L_x_2103:
        /* <DEDUP_REMOVED lines=9> */
.L_x_2104:
[----:B------:R-:W-:Y:S02]  /*97f0*/  MOV R89, R86 ;  /* 0x0000005600597202 */ /* 0x000fe40000000f00 */
[----:B------:R-:W-:-:S07]  /*9800*/  MOV R85, R123 ;  /* 0x0000007b00557202 */ /* 0x000fce0000000f00 */
[----:B------:R-:W-:Y:S05]  /*9810*/  WARPSYNC.COLLECTIVE R91, `(.L_x_2105) ;  /* 0x000000005b087348 */ /* 0x000fea0003c00000 */
[----:B------:R0:W1:Y:S02]  /*9820*/  SHFL.IDX P0, R123, R88, R89, R90 ;  /* 0x00000059587b7389 */ /* 0x000064000000005a */
[----:B01----:R-:W-:Y:S05]  /*9830*/  ENDCOLLECTIVE ;  /* 0x000000000000791b */ /* 0x003fea0003800000 */
.L_x_2105:
[----:B------:R-:W-:Y:S02]  /*9840*/  MOV R89, R84 ;  /* 0x0000005400597202 */ /* 0x000fe40000000f00 */
[----:B------:R-:W-:-:S07]  /*9850*/  MOV R83, R123 ;  /* 0x0000007b00537202 */ /* 0x000fce0000000f00 */
[----:B------:R-:W-:Y:S05]  /*9860*/  WARPSYNC.COLLECTIVE R91, `(.L_x_2106) ;  /* 0x000000005b087348 */ /* 0x000fea0003c00000 */
[----:B------:R0:W1:Y:S02]  /*9870*/  SHFL.IDX P0, R123, R88, R89, R90 ;  /* 0x00000059587b7389 */ /* 0x000064000000005a */
[----:B01----:R-:W-:Y:S05]  /*9880*/  ENDCOLLECTIVE ;  /* 0x000000000000791b */ /* 0x003fea0003800000 */
.L_x_2106:
[----:B------:R-:W-:Y:S02]  /*9890*/  MOV R89, R82 ;  /* 0x0000005200597202 */ /* 0x000fe40000000f00 */
[----:B------:R-:W-:-:S07]  /*98a0*/  MOV R79, R123 ;  /* 0x0000007b004f7202 */ /* 0x000fce0000000f00 */
[----:B------:R-:W-:Y:S05]  /*98b0*/  WARPSYNC.COLLECTIVE R91, `(.L_x_2107) ;  /* 0x000000005b087348 */ /* 0x000fea0003c00000 */
[----:B------:R0:W1:Y:S02]  /*98c0*/  SHFL.IDX P0, R123, R88, R89, R90 ;  /* 0x00000059587b7389 */ /* 0x000064000000005a */
[----:B01----:R-:W-:Y:S05]  /*98d0*/  ENDCOLLECTIVE ;  /* 0x000000000000791b */ /* 0x003fea0003800000 */
.L_x_2107:
[----:B------:R-:W-:Y:S02]  /*98e0*/  MOV R89, R46 ;  /* 0x0000002e00597202 */ /* 0x000fe40000000f00 */
[----:B------:R-:W-:-:S07]  /*98f0*/  MOV R49, R123 ;  /* 0x0000007b00317202 */ /* 0x000fce0000000f00 */
[----:B------:R-:W-:Y:S05]  /*9900*/  WARPSYNC.COLLECTIVE R91, `(.L_x_2108) ;  /* 0x000000005b087348 */ /* 0x000fea0003c00000 */
[----:B------:R0:W1:Y:S02]  /*9910*/  SHFL.IDX P0, R123, R88, R89, R90 ;  /* 0x00000059587b7389 */ /* 0x000064000000005a */
[----:B01----:R-:W-:Y:S05]  /*9920*/  ENDCOLLECTIVE ;  /* 0x000000000000791b */ /* 0x003fea0003800000 */
.L_x_2108:
[----:B------:R-:W-:Y:S02]  /*9930*/  MOV R89, R44 ;  /* 0x0000002c00597202 */ /* 0x000fe40000000f00 */
[----:B------:R-:W-:-:S07]  /*9940*/  MOV R47, R123 ;  /* 0x0000007b002f7202 */ /* 0x000fce0000000f00 */
[----:B------:R-:W-:Y:S05]  /*9950*/  WARPSYNC.COLLECTIVE R91, `(.L_x_2109) ;  /* 0x000000005b087348 */ /* 0x000fea0003c00000 */
[----:B------:R0:W1:Y:S02]  /*9960*/  SHFL.IDX P0, R123, R88, R89, R90 ;  /* 0x00000059587b7389 */ /* 0x000064000000005a */
[----:B01----:R-:W-:Y:S05]  /*9970*/  ENDCOLLECTIVE ;  /* 0x000000000000791b */ /* 0x003fea0003800000 */
.L_x_2109:
[----:B------:R-:W-:Y:S02]  /*9980*/  MOV R88, R43 ;  /* 0x0000002b00587202 */ /* 0x000fe40000000f00 */
[----:B------:R-:W-:Y:S02]  /*9990*/  MOV R89, R128 ;  /* 0x0000008000597202 */ /* 0x000fe40000000f00 */
[----:B------:R-:W-:-:S07]  /*99a0*/  MOV R45, R123 ;  /* 0x0000007b002d7202 */ /* 0x000fce0000000f00 */
[----:B------:R-:W-:Y:S05]  /*99b0*/  WARPSYNC.COLLECTIVE R91, `(.L_x_2110) ;  /* 0x000000005b087348 */ /* 0x000fea0003c00000 */
[----:B------:R0:W1:Y:S02]  /*99c0*/  SHFL.IDX P0, R123, R88, R89, R90 ;  /* 0x00000059587b7389 */ /* 0x000064000000005a */
[----:B01----:R-:W-:Y:S05]  /*99d0*/  ENDCOLLECTIVE ;  /* 0x000000000000791b */ /* 0x003fea0003800000 */
.L_x_2110:
[----:B------:R-:W-:Y:S02]  /*99e0*/  MOV R88, R33 ;  /* 0x0000002100587202 */ /* 0x000fe40000000f00 */
[----:B------:R-:W-:-:S07]  /*99f0*/  MOV R136, R123 ;  /* 0x0000007b00887202 */ /* 0x000fce0000000f00 */
[----:B------:R-:W-:Y:S05]  /*9a00*/  WARPSYNC.COLLECTIVE R91, `(.L_x_2111) ;  /* 0x000000005b087348 */ /* 0x000fea0003c00000 */
[----:B------:R0:W1:Y:S02]  /*9a10*/  SHFL.IDX P0, R123, R88, R89, R90 ;  /* 0x00000059587b7389 */ /* 0x000064000000005a */
[----:B01----:R-:W-:Y:S05]  /*9a20*/  ENDCOLLECTIVE ;  /* 0x000000000000791b */ /* 0x003fea0003800000 */
.L_x_2111:
        /* <DEDUP_REMOVED lines=8> */
.L_x_2112:
[----:B------:R-:W-:Y:S02]  /*9ab0*/  MOV R88, R12 ;  /* 0x0000000c00587202 */ /* 0x000fe40000000f00 */
[----:B------:R-:W-:-:S07]  /*9ac0*/  MOV R138, R123 ;  /* 0x0000007b008a7202 */ /* 0x000fce0000000f00 */
[----:B------:R-:W-:Y:S05]  /*9ad0*/  WARPSYNC.COLLECTIVE R91, `(.L_x_2113) ;  /* 0x000000005b087348 */ /* 0x000fea0003c00000 */
[----:B------:R0:W1:Y:S02]  /*9ae0*/  SHFL.IDX P0, R123, R88, R89, R90 ;  /* 0x00000059587b7389 */ /* 0x000064000000005a */
[----:B01----:R-:W-:Y:S05]  /*9af0*/  ENDCOLLECTIVE ;  /* 0x000000000000791b */ /* 0x003fea0003800000 */
.L_x_2113:
[-C--:B------:R-:W-:Y:S01]  /*9b00*/  FFMA R50, R126, R138.reuse, R51 ;  /* 0x0000008a7e327223 */ /* 0x080fe20000000033 */
[----:B------:R-:W-:Y:S01]  /*9b10*/  FFMA R51, R125, R138, R52 ;  /* 0x0000008a7d337223 */ /* 0x000fe20000000034 */
[----:B------:R-:W-:Y:S02]  /*9b20*/  MOV R88, R13 ;  /* 0x0000000d00587202 */ /* 0x000fe40000000f00 */
[----:B------:R-:W-:-:S07]  /*9b30*/  MOV R140, R123 ;  /* 0x0000007b008c7202 */ /* 0x000fce0000000f00 */
[----:B------:R-:W-:Y:S05]  /*9b40*/  WARPSYNC.COLLECTIVE R91, `(.L_x_2114) ;  /* 0x000000005b087348 */ /* 0x000fea0003c00000 */
[----:B------:R0:W1:Y:S02]  /*9b50*/  SHFL.IDX P0, R123, R88, R89, R90 ;  /* 0x00000059587b7389 */ /* 0x000064000000005a */
[----:B01----:R-:W-:Y:S05]  /*9b60*/  ENDCOLLECTIVE ;  /* 0x000000000000791b */ /* 0x003fea0003800000 */
.L_x_2114:
[-C--:B------:R-:W-:Y:S01]  /*9b70*/  FFMA R52, R126, R140.reuse, R53 ;  /* 0x0000008c7e347223 */ /* 0x080fe20000000035 */
[----:B------:R-:W-:Y:S01]  /*9b80*/  FFMA R53, R125, R140, R54 ;  /* 0x0000008c7d357223 */ /* 0x000fe20000000036 */
[----:B------:R-:W-:Y:S02]  /*9b90*/  MOV R88, R14 ;  /* 0x0000000e00587202 */ /* 0x000fe40000000f00 */
[----:B------:R-:W-:-:S07]  /*9ba0*/  MOV R142, R123 ;  /* 0x0000007b008e7202 */ /* 0x000fce0000000f00 */
[----:B------:R-:W-:Y:S05]  /*9bb0*/  WARPSYNC.COLLECTIVE R91, `(.L_x_2115) ;  /* 0x000000005b087348 */ /* 0x000fea0003c00000 */
[----:B------:R0:W1:Y:S02]  /*9bc0*/  SHFL.IDX P0, R123, R88, R89, R90 ;  /* 0x00000059587b7389 */ /* 0x000064000000005a */
[----:B01----:R-:W-:Y:S05]  /*9bd0*/  ENDCOLLECTIVE ;  /* 0x000000000000791b */ /* 0x003fea0003800000 */
.L_x_2115:
[-C--:B------:R-:W-:Y:S01]  /*9be0*/  FFMA R54, R126, R142.reuse, R55 ;  /* 0x0000008e7e367223 */ /* 0x080fe20000000037 */
[----:B------:R-:W-:Y:S01]  /*9bf0*/  FFMA R55, R125, R142, R56 ;  /* 0x0000008e7d377223 */ /* 0x000fe20000000038 */
[----:B------:R-:W-:Y:S02]  /*9c00*/  MOV R88, R15 ;  /* 0x0000000f00587202 */ /* 0x000fe40000000f00 */
[----:B------:R-:W-:-:S07]  /*9c10*/  MOV R144, R123 ;  /* 0x0000007b00907202 */ /* 0x000fce0000000f00 */
[----:B------:R-:W-:Y:S05]  /*9c20*/  WARPSYNC.COLLECTIVE R91, `(.L_x_2116) ;  /* 0x000000005b087348 */ /* 0x000fea0003c00000 */
[----:B------:R0:W1:Y:S02]  /*9c30*/  SHFL.IDX P0, R123, R88, R89, R90 ;  /* 0x00000059587b7389 */ /* 0x000064000000005a */
[----:B01----:R-:W-:Y:S05]  /*9c40*/  ENDCOLLECTIVE ;  /* 0x000000000000791b */ /* 0x003fea0003800000 */
.L_x_2116:
[-C--:B------:R-:W-:Y:S01]  /*9c50*/  FFMA R56, R126, R144.reuse, R57 ;  /* 0x000000907e387223 */ /* 0x080fe20000000039 */
[----:B------:R-:W-:Y:S01]  /*9c60*/  FFMA R57, R125, R144, R58 ;  /* 0x000000907d397223 */ /* 0x000fe2000000003a */
[----:B------:R-:W-:Y:S02]  /*9c70*/  MOV R88, R16 ;  /* 0x0000001000587202 */ /* 0x000fe40000000f00 */
[----:B------:R-:W-:-:S07]  /*9c80*/  MOV R146, R123 ;  /* 0x0000007b00927202 */ /* 0x000fce0000000f00 */
[----:B------:R-:W-:Y:S05]  /*9c90*/  WARPSYNC.COLLECTIVE R91, `(.L_x_2117) ;  /* 0x000000005b087348 */ /* 0x000fea0003c00000 */
[----:B------:R0:W1:Y:S02]  /*9ca0*/  SHFL.IDX P0, R123, R88, R89, R90 ;  /* 0x00000059587b7389 */ /* 0x000064000000005a */
[----:B01----:R-:W-:Y:S05]  /*9cb0*/  ENDCOLLECTIVE ;  /* 0x000000000000791b */ /* 0x003fea0003800000 */
.L_x_2117:
[-C--:B------:R-:W-:Y:S01]  /*9cc0*/  FFMA R58, R126, R146.reuse, R59 ;  /* 0x000000927e3a7223 */ /* 0x080fe2000000003b */
[----:B------:R-:W-:Y:S01]  /*9cd0*/  FFMA R59, R125, R146, R60 ;  /* 0x000000927d3b7223 */ /* 0x000fe2000000003c */
[----:B------:R-:W-:Y:S02]  /*9ce0*/  MOV R88, R17 ;  /* 0x0000001100587202 */ /* 0x000fe40000000f00 */
[----:B------:R-:W-:-:S07]  /*9cf0*/  MOV R148, R123 ;  /* 0x0000007b00947202 */ /* 0x000fce0000000f00 */
[----:B------:R-:W-:Y:S05]  /*9d00*/  WARPSYNC.COLLECTIVE R91, `(.L_x_2118) ;  /* 0x000000005b087348 */ /* 0x000fea0003c00000 */
[----:B------:R0:W1:Y:S02]  /*9d10*/  SHFL.IDX P0, R123, R88, R89, R90 ;  /* 0x00000059587b7389 */ /* 0x000064000000005a */
[----:B01----:R-:W-:Y:S05]  /*9d20*/  ENDCOLLECTIVE ;  /* 0x000000000000791b */ /* 0x003fea0003800000 */
.L_x_2118:
        /* <DEDUP_REMOVED lines=8> */
.L_x_2119:
[----:B------:R-:W-:Y:S02]  /*9db0*/  MOV R88, R19 ;  /* 0x0000001300587202 */ /* 0x000fe40000000f00 */
[----:B------:R-:W-:-:S07]  /*9dc0*/  MOV R10, R123 ;  /* 0x0000007b000a7202 */ /* 0x000fce0000000f00 */
[----:B------:R-:W-:Y:S05]  /*9dd0*/  WARPSYNC.COLLECTIVE R91, `(.L_x_2120) ;  /* 0x000000005b087348 */ /* 0x000fea0003c00000 */
[----:B------:R0:W1:Y:S02]  /*9de0*/  SHFL.IDX P0, R123, R88, R89, R90 ;  /* 0x00000059587b7389 */ /* 0x000064000000005a */
[----:B01----:R-:W-:Y:S05]  /*9df0*/  ENDCOLLECTIVE ;  /* 0x000000000000791b */ /* 0x003fea0003800000 */
.L_x_2120:
[-C--:B------:R-:W-:Y:S01]  /*9e00*/  FFMA R64, R126, R10.reuse, R65 ;  /* 0x0000000a7e407223 */ /* 0x080fe20000000041 */
[----:B------:R-:W-:Y:S01]  /*9e10*/  FFMA R65, R125, R10, R66 ;  /* 0x0000000a7d417223 */ /* 0x000fe20000000042 */
[----:B------:R-:W-:Y:S02]  /*9e20*/  MOV R88, R20 ;  /* 0x0000001400587202 */ /* 0x000fe40000000f00 */
[----:B------:R-:W-:-:S07]  /*9e30*/  MOV R136, R123 ;  /* 0x0000007b00887202 */ /* 0x000fce0000000f00 */
[----:B------:R-:W-:Y:S05]  /*9e40*/  WARPSYNC.COLLECTIVE R91, `(.L_x_2121) ;  /* 0x000000005b087348 */ /* 0x000fea0003c00000 */
[----:B------:R0:W1:Y:S02]  /*9e50*/  SHFL.IDX P0, R123, R88, R89, R90 ;  /* 0x00000059587b7389 */ /* 0x000064000000005a */
[----:B01----:R-:W-:Y:S05]  /*9e60*/  ENDCOLLECTIVE ;  /* 0x000000000000791b */ /* 0x003fea0003800000 */
.L_x_2121:
[-C--:B------:R-:W-:Y:S01]  /*9e70*/  FFMA R66, R126, R136.reuse, R67 ;  /* 0x000000887e427223 */ /* 0x080fe20000000043 */
[----:B------:R-:W-:Y:S01]  /*9e80*/  FFMA R67, R125, R136, R68 ;  /* 0x000000887d437223 */ /* 0x000fe20000000044 */
[----:B------:R-:W-:Y:S02]  /*9e90*/  MOV R88, R21 ;  /* 0x0000001500587202 */ /* 0x000fe40000000f00 */
[----:B------:R-:W-:-:S07]  /*9ea0*/  MOV R138, R123 ;  /* 0x0000007b008a7202 */ /* 0x000fce0000000f00 */
[----:B------:R-:W-:Y:S05]  /*9eb0*/  WARPSYNC.COLLECTIVE R91, `(.L_x_2122) ;  /* 0x000000005b087348 */ /* 0x000fea0003c00000 */
[----:B------:R0:W1:Y:S02]  /*9ec0*/  SHFL.IDX P0, R123, R88, R89, R90 ;  /* 0x00000059587b7389 */ /* 0x000064000000005a */
[----:B01----:R-:W-:Y:S05]  /*9ed0*/  ENDCOLLECTIVE ;  /* 0x000000000000791b */ /* 0x003fea0003800000 */
.L_x_2122:
[-C--:B------:R-:W-:Y:S01]  /*9ee0*/  FFMA R68, R126, R138.reuse, R69 ;  /* 0x0000008a7e447223 */ /* 0x080fe20000000045 */
[----:B------:R-:W-:Y:S01]  /*9ef0*/  FFMA R69, R125, R138, R70 ;  /* 0x0000008a7d457223 */ /* 0x000fe20000000046 */
[----:B------:R-:W-:Y:S02]  /*9f00*/  MOV R88, R22 ;  /* 0x0000001600587202 */ /* 0x000fe40000000f00 */
[----:B------:R-:W-:-:S07]  /*9f10*/  MOV R140, R123 ;  /* 0x0000007b008c7202 */ /* 0x000fce0000000f00 */
[----:B------:R-:W-:Y:S05]  /*9f20*/  WARPSYNC.COLLECTIVE R91, `(.L_x_2123) ;  /* 0x000000005b087348 */ /* 0x000fea0003c00000 */
[----:B------:R0:W1:Y:S02]  /*9f30*/  SHFL.IDX P0, R123, R88, R89, R90 ;  /* 0x00000059587b7389 */ /* 0x000064000000005a */
[----:B01----:R-:W-:Y:S05]  /*9f40*/  ENDCOLLECTIVE ;  /* 0x000000000000791b */ /* 0x003fea0003800000 */
.L_x_2123:
[-C--:B------:R-:W-:Y:S01]  /*9f50*/  FFMA R70, R126, R140.reuse, R71 ;  /* 0x0000008c7e467223 */ /* 0x080fe20000000047 */
[----:B------:R-:W-:Y:S01]  /*9f60*/  FFMA R71, R125, R140, R72 ;  /* 0x0000008c7d477223 */ /* 0x000fe20000000048 */
[----:B------:R-:W-:Y:S02]  /*9f70*/  MOV R88, R23 ;  /* 0x0000001700587202 */ /* 0x000fe40000000f00 */
[----:B------:R-:W-:-:S07]  /*9f80*/  MOV R142, R123 ;  /* 0x0000007b008e7202 */ /* 0x000fce0000000f00 */
[----:B------:R-:W-:Y:S05]  /*9f90*/  WARPSYNC.COLLECTIVE R91, `(.L_x_2124) ;  /* 0x000000005b087348 */ /* 0x000fea0003c00000 */
[----:B------:R0:W1:Y:S02]  /*9fa0*/  SHFL.IDX P0, R123, R88, R89, R90 ;  /* 0x00000059587b7389 */ /* 0x000064000000005a */
[----:B01----:R-:W-:Y:S05]  /*9fb0*/  ENDCOLLECTIVE ;  /* 0x000000000000791b */ /* 0x003fea0003800000 */
.L_x_2124:
[-C--:B------:R-:W-:Y:S01]  /*9fc0*/  FFMA R72, R126, R142.reuse, R73 ;  /* 0x0000008e7e487223 */ /* 0x080fe20000000049 */
[----:B------:R-:W-:Y:S01]  /*9fd0*/  FFMA R73, R125, R142, R74 ;  /* 0x0000008e7d497223 */ /* 0x000fe2000000004a */
[----:B------:R-:W-:Y:S02]  /*9fe0*/  MOV R88, R24 ;  /* 0x0000001800587202 */ /* 0x000fe40000000f00 */
[----:B------:R-:W-:-:S07]  /*9ff0*/  MOV R144, R123 ;  /* 0x0000007b00907202 */ /* 0x000fce0000000f00 */
[----:B------:R-:W-:Y:S05]  /*a000*/  WARPSYNC.COLLECTIVE R91, `(.L_x_2125) ;  /* 0x000000005b087348 */ /* 0x000fea0003c00000 */
[----:B------:R0:W1:Y:S02]  /*a010*/  SHFL.IDX P0, R123, R88, R89, R90 ;  /* 0x00000059587b7389 */ /* 0x000064000000005a */
[----:B01----:R-:W-:Y:S05]  /*a020*/  ENDCOLLECTIVE ;  /* 0x000000000000791b */ /* 0x003fea0003800000 */
.L_x_2125:
[-C--:B------:R-:W-:Y:S01]  /*a030*/  FFMA R74, R126, R144.reuse, R75 ;  /* 0x000000907e4a7223 */ /* 0x080fe2000000004b */
[----:B------:R-:W-:Y:S01]  /*a040*/  FFMA R75, R125, R144, R92 ;  /* 0x000000907d4b7223 */ /* 0x000fe2000000005c */
[----:B------:R-:W-:Y:S02]  /*a050*/  MOV R88, R25 ;  /* 0x0000001900587202 */ /* 0x000fe40000000f00 */
[----:B------:R-:W-:-:S07]  /*a060*/  MOV R146, R123 ;  /* 0x0000007b00927202 */ /* 0x000fce0000000f00 */
[----:B------:R-:W-:Y:S05]  /*a070*/  WARPSYNC.COLLECTIVE R91, `(.L_x_2126) ;  /* 0x000000005b087348 */ /* 0x000fea0003c00000 */
[----:B------:R0:W1:Y:S02]  /*a080*/  SHFL.IDX P0, R123, R88, R89, R90 ;  /* 0x00000059587b7389 */ /* 0x000064000000005a */
[----:B01----:R-:W-:Y:S05]  /*a090*/  ENDCOLLECTIVE ;  /* 0x000000000000791b */ /* 0x003fea0003800000 */
.L_x_2126:
        /* <DEDUP_REMOVED lines=8> */
.L_x_2127:
[----:B------:R-:W-:Y:S02]  /*a120*/  MOV R88, R28 ;  /* 0x0000001c00587202 */ /* 0x000fe40000000f00 */
[----:B------:R-:W-:-:S07]  /*a130*/  MOV R10, R123 ;  /* 0x0000007b000a7202 */ /* 0x000fce0000000f00 */
[----:B------:R-:W-:Y:S05]  /*a140*/  WARPSYNC.COLLECTIVE R91, `(.L_x_2128) ;  /* 0x000000005b087348 */ /* 0x000fea0003c00000 */
[----:B------:R0:W1:Y:S02]  /*a150*/  SHFL.IDX P0, R123, R88, R89, R90 ;  /* 0x00000059587b7389 */ /* 0x000064000000005a */
[----:B01----:R-:W-:Y:S05]  /*a160*/  ENDCOLLECTIVE ;  /* 0x000000000000791b */ /* 0x003fea0003800000 */
.L_x_2128:
[-C--:B------:R-:W-:Y:S01]  /*a170*/  FFMA R96, R126, R10.reuse, R97 ;  /* 0x0000000a7e607223 */ /* 0x080fe20000000061 */
[----:B------:R-:W-:Y:S01]  /*a180*/  FFMA R97, R125, R10, R98 ;  /* 0x0000000a7d617223 */ /* 0x000fe20000000062 */
[----:B------:R-:W-:Y:S02]  /*a190*/  MOV R88, R29 ;  /* 0x0000001d00587202 */ /* 0x000fe40000000f00 */
[----:B------:R-:W-:-:S07]  /*a1a0*/  MOV R136, R123 ;  /* 0x0000007b00887202 */ /* 0x000fce0000000f00 */
[----:B------:R-:W-:Y:S05]  /*a1b0*/  WARPSYNC.COLLECTIVE R91, `(.L_x_2129) ;  /* 0x000000005b087348 */ /* 0x000fea0003c00000 */
[----:B------:R0:W1:Y:S02]  /*a1c0*/  SHFL.IDX P0, R123, R88, R89, R90 ;  /* 0x00000059587b7389 */ /* 0x000064000000005a */
[----:B01----:R-:W-:Y:S05]  /*a1d0*/  ENDCOLLECTIVE ;  /* 0x000000000000791b */ /* 0x003fea0003800000 */
.L_x_2129:
[-C--:B------:R-:W-:Y:S01]  /*a1e0*/  FFMA R98, R126, R136.reuse, R99 ;  /* 0x000000887e627223 */ /* 0x080fe20000000063 */
[----:B------:R-:W-:Y:S01]  /*a1f0*/  FFMA R99, R125, R136, R100 ;  /* 0x000000887d637223 */ /* 0x000fe20000000064 */
[----:B------:R-:W-:Y:S02]  /*a200*/  MOV R88, R30 ;  /* 0x0000001e00587202 */ /* 0x000fe40000000f00 */
[----:B------:R-:W-:-:S07]  /*a210*/  MOV R138, R123 ;  /* 0x0000007b008a7202 */ /* 0x000fce0000000f00 */
[----:B------:R-:W-:Y:S05]  /*a220*/  WARPSYNC.COLLECTIVE R91, `(.L_x_2130) ;  /* 0x000000005b087348 */ /* 0x000fea0003c00000 */
[----:B------:R0:W1:Y:S02]  /*a230*/  SHFL.IDX P0, R123, R88, R89, R90 ;  /* 0x00000059587b7389 */ /* 0x000064000000005a */
[----:B01----:R-:W-:Y:S05]  /*a240*/  ENDCOLLECTIVE ;  /* 0x000000000000791b */ /* 0x003fea0003800000 */
.L_x_2130:
[-C--:B------:R-:W-:Y:S01]  /*a250*/  FFMA R100, R126, R138.reuse, R101 ;  /* 0x0000008a7e647223 */ /* 0x080fe20000000065 */
[----:B------:R-:W-:Y:S01]  /*a260*/  FFMA R101, R125, R138, R102 ;  /* 0x0000008a7d657223 */ /* 0x000fe20000000066 */
[----:B------:R-:W-:Y:S02]  /*a270*/  MOV R88, R31 ;  /* 0x0000001f00587202 */ /* 0x000fe40000000f00 */
[----:B------:R-:W-:-:S07]  /*a280*/  MOV R140, R123 ;  /* 0x0000007b008c7202 */ /* 0x000fce0000000f00 */
[----:B------:R-:W-:Y:S05]  /*a290*/  WARPSYNC.COLLECTIVE R91, `(.L_x_2131) ;  /* 0x000000005b087348 */ /* 0x000fea0003c00000 */
[----:B------:R0:W1:Y:S02]  /*a2a0*/  SHFL.IDX P0, R123, R88, R89, R90 ;  /* 0x00000059587b7389 */ /* 0x000064000000005a */
[----:B01----:R-:W-:Y:S05]  /*a2b0*/  ENDCOLLECTIVE ;  /* 0x000000000000791b */ /* 0x003fea0003800000 */
.L_x_2131:
[-C--:B------:R-:W-:Y:S01]  /*a2c0*/  FFMA R102, R126, R140.reuse, R103 ;  /* 0x0000008c7e667223 */ /* 0x080fe20000000067 */
[----:B------:R-:W-:Y:S01]  /*a2d0*/  FFMA R103, R125, R140, R104 ;  /* 0x0000008c7d677223 */ /* 0x000fe20000000068 */
[----:B------:R-:W-:Y:S02]  /*a2e0*/  MOV R88, R32 ;  /* 0x0000002000587202 */ /* 0x000fe40000000f00 */
[----:B------:R-:W-:-:S07]  /*a2f0*/  MOV R142, R123 ;  /* 0x0000007b008e7202 */ /* 0x000fce0000000f00 */
[----:B------:R-:W-:Y:S05]  /*a300*/  WARPSYNC.COLLECTIVE R91, `(.L_x_2132) ;  /* 0x000000005b087348 */ /* 0x000fea0003c00000 */
[----:B------:R0:W1:Y:S02]  /*a310*/  SHFL.IDX P0, R123, R88, R89, R90 ;  /* 0x00000059587b7389 */ /* 0x000064000000005a */
[----:B01----:R-:W-:Y:S05]  /*a320*/  ENDCOLLECTIVE ;  /* 0x000000000000791b */ /* 0x003fea0003800000 */
.L_x_2132:
[-C--:B------:R-:W-:Y:S01]  /*a330*/  FFMA R104, R126, R142.reuse, R105 ;  /* 0x0000008e7e687223 */ /* 0x080fe20000000069 */
[----:B------:R-:W-:Y:S01]  /*a340*/  FFMA R105, R125, R142, R106 ;  /* 0x0000008e7d697223 */ /* 0x000fe2000000006a */
[----:B------:R-:W-:Y:S02]  /*a350*/  MOV R88, R34 ;  /* 0x0000002200587202 */ /* 0x000fe40000000f00 */
[----:B------:R-:W-:-:S07]  /*a360*/  MOV R144, R123 ;  /* 0x0000007b00907202 */ /* 0x000fce0000000f00 */
[----:B------:R-:W-:Y:S05]  /*a370*/  WARPSYNC.COLLECTIVE R91, `(.L_x_2133) ;  /* 0x000000005b087348 */ /* 0x000fea0003c00000 */
[----:B------:R0:W1:Y:S02]  /*a380*/  SHFL.IDX P0, R123, R88, R89, R90 ;  /* 0x00000059587b7389 */ /* 0x000064000000005a */
[----:B01----:R-:W-:Y:S05]  /*a390*/  ENDCOLLECTIVE ;  /* 0x000000000000791b */ /* 0x003fea0003800000 */
.L_x_2133:
[-C--:B------:R-:W-:Y:S01]  /*a3a0*/  FFMA R106, R126, R144.reuse, R107 ;  /* 0x000000907e6a7223 */ /* 0x080fe2000000006b */
[----:B------:R-:W-:Y:S01]  /*a3b0*/  FFMA R107, R125, R144, R108 ;  /* 0x000000907d6b7223 */ /* 0x000fe2000000006c */
[----:B------:R-:W-:Y:S02]  /*a3c0*/  MOV R88, R35 ;  /* 0x0000002300587202 */ /* 0x000fe40000000f00 */
[----:B------:R-:W-:-:S07]  /*a3d0*/  MOV R146, R123 ;  /* 0x0000007b00927202 */ /* 0x000fce0000000f00 */
[----:B------:R-:W-:Y:S05]  /*a3e0*/  WARPSYNC.COLLECTIVE R91, `(.L_x_2134) ;  /* 0x000000005b087348 */ /* 0x000fea0003c00000 */
[----:B------:R0:W1:Y:S02]  /*a3f0*/  SHFL.IDX P0, R123, R88, R89, R90 ;  /* 0x00000059587b7389 */ /* 0x000064000000005a */
[----:B01----:R-:W-:Y:S05]  /*a400*/  ENDCOLLECTIVE ;  /* 0x000000000000791b */ /* 0x003fea0003800000 */
.L_x_2134:
        /* <DEDUP_REMOVED lines=8> */
.L_x_2135:
[----:B------:R-:W-:Y:S02]  /*a490*/  MOV R88, R37 ;  /* 0x0000002500587202 */ /* 0x000fe40000000f00 */
[----:B------:R-:W-:-:S07]  /*a4a0*/  MOV R10, R123 ;  /* 0x0000007b000a7202 */ /* 0x000fce0000000f00 */
[----:B------:R-:W-:Y:S05]  /*a4b0*/  WARPSYNC.COLLECTIVE R91, `(.L_x_2136) ;  /* 0x000000005b087348 */ /* 0x000fea0003c00000 */
[----:B------:R0:W1:Y:S02]  /*a4c0*/  SHFL.IDX P0, R123, R88, R89, R90 ;  /* 0x00000059587b7389 */ /* 0x000064000000005a */
[----:B01----:R-:W-:Y:S05]  /*a4d0*/  ENDCOLLECTIVE ;  /* 0x000000000000791b */ /* 0x003fea0003800000 */
.L_x_2136:
        /* <DEDUP_REMOVED lines=10> */
.L_x_2137:
[-C--:B------:R-:W-:Y:S01]  /*a580*/  FFMA R114, R126, R136.reuse, R115 ;  /* 0x000000887e727223 */ /* 0x080fe20000000073 */
[----:B------:R-:W-:Y:S01]  /*a590*/  FFMA R115, R125, R136, R116 ;  /* 0x000000887d737223 */ /* 0x000fe20000000074 */
[----:B------:R-:W-:Y:S02]  /*a5a0*/  MOV R88, R39 ;  /* 0x0000002700587202 */ /* 0x000fe40000000f00 */
[----:B------:R-:W-:-:S07]  /*a5b0*/  MOV R138, R123 ;  /* 0x0000007b008a7202 */ /* 0x000fce0000000f00 */
[----:B------:R-:W-:Y:S05]  /*a5c0*/  WARPSYNC.COLLECTIVE R91, `(.L_x_2138) ;  /* 0x000000005b087348 */ /* 0x000fea0003c00000 */
[----:B------:R0:W1:Y:S02]  /*a5d0*/  SHFL.IDX P0, R123, R88, R89, R90 ;  /* 0x00000059587b7389 */ /* 0x000064000000005a */
[----:B01----:R-:W-:Y:S05]  /*a5e0*/  ENDCOLLECTIVE ;  /* 0x000000000000791b */ /* 0x003fea0003800000 */
.L_x_2138:
[-C--:B------:R-:W-:Y:S01]  /*a5f0*/  FFMA R116, R126, R138.reuse, R117 ;  /* 0x0000008a7e747223 */ /* 0x080fe20000000075 */
[----:B------:R-:W-:Y:S01]  /*a600*/  FFMA R117, R125, R138, R118 ;  /* 0x0000008a7d757223 */ /* 0x000fe20000000076 */
[----:B------:R-:W-:Y:S02]  /*a610*/  MOV R88, R40 ;  /* 0x0000002800587202 */ /* 0x000fe40000000f00 */
[----:B------:R-:W-:-:S07]  /*a620*/  MOV R140, R123 ;  /* 0x0000007b008c7202 */ /* 0x000fce0000000f00 */
[----:B------:R-:W-:Y:S05]  /*a630*/  WARPSYNC.COLLECTIVE R91, `(.L_x_2139) ;  /* 0x000000005b087348 */ /* 0x000fea0003c00000 */
[----:B------:R0:W1:Y:S02]  /*a640*/  SHFL.IDX P0, R123, R88, R89, R90 ;  /* 0x00000059587b7389 */ /* 0x000064000000005a */
[----:B01----:R-:W-:Y:S05]  /*a650*/  ENDCOLLECTIVE ;  /* 0x000000000000791b */ /* 0x003fea0003800000 */
.L_x_2139:
[-C--:B------:R-:W-:Y:S01]  /*a660*/  FFMA R118, R126, R140.reuse, R119 ;  /* 0x0000008c7e767223 */ /* 0x080fe20000000077 */
[----:B------:R-:W-:Y:S01]  /*a670*/  FFMA R119, R125, R140, R120 ;  /* 0x0000008c7d777223 */ /* 0x000fe20000000078 */
[----:B------:R-:W-:Y:S02]  /*a680*/  MOV R88, R41 ;  /* 0x0000002900587202 */ /* 0x000fe40000000f00 */
[----:B------:R-:W-:-:S07]  /*a690*/  MOV R142, R123 ;  /* 0x0000007b008e7202 */ /* 0x000fce0000000f00 */
[----:B------:R-:W-:Y:S05]  /*a6a0*/  WARPSYNC.COLLECTIVE R91, `(.L_x_2140) ;  /* 0x000000005b087348 */ /* 0x000fea0003c00000 */
[----:B------:R0:W1:Y:S02]  /*a6b0*/  SHFL.IDX P0, R123, R88, R89, R90 ;  /* 0x00000059587b7389 */ /* 0x000064000000005a */
[----:B01----:R-:W-:Y:S05]  /*a6c0*/  ENDCOLLECTIVE ;  /* 0x000000000000791b */ /* 0x003fea0003800000 */
.L_x_2140:
[-C--:B------:R-:W-:Y:S01]  /*a6d0*/  FFMA R120, R126, R142.reuse, R121 ;  /* 0x0000008e7e787223 */ /* 0x080fe20000000079 */
[----:B------:R-:W-:Y:S01]  /*a6e0*/  FFMA R87, R125, R142, R87 ;  /* 0x0000008e7d577223 */ /* 0x000fe20000000057 */
[----:B------:R-:W-:Y:S02]  /*a6f0*/  MOV R88, R42 ;  /* 0x0000002a00587202 */ /* 0x000fe40000000f00 */
[----:B------:R-:W-:-:S07]  /*a700*/  MOV R131, R123 ;  /* 0x0000007b00837202 */ /* 0x000fce0000000f00 */
[----:B------:R-:W-:Y:S05]  /*a710*/  WARPSYNC.COLLECTIVE R91, `(.L_x_2141) ;  /* 0x000000005b087348 */ /* 0x000fea0003c00000 */
[----:B------:R0:W1:Y:S02]  /*a720*/  SHFL.IDX P0, R123, R88, R89, R90 ;  /* 0x00000059587b7389 */ /* 0x000064000000005a */
[----:B01----:R-:W-:Y:S05]  /*a730*/  ENDCOLLECTIVE ;  /* 0x000000000000791b */ /* 0x003fea0003800000 */
.L_x_2141:
        /* <DEDUP_REMOVED lines=8> */
.L_x_2142:
        /* <DEDUP_REMOVED lines=8> */
.L_x_2143:
[----:B------:R-:W-:Y:S02]  /*a840*/  MOV R88, R27 ;  /* 0x0000001b00587202 */ /* 0x000fe40000000f00 */
[----:B------:R-:W-:-:S07]  /*a850*/  MOV R0, R123 ;  /* 0x0000007b00007202 */ /* 0x000fce0000000f00 */
[----:B------:R-:W-:Y:S05]  /*a860*/  WARPSYNC.COLLECTIVE R91, `(.L_x_2144) ;  /* 0x000000005b087348 */ /* 0x000fea0003c00000 */
[----:B------:R0:W1:Y:S02]  /*a870*/  SHFL.IDX P0, R123, R88, R89, R90 ;  /* 0x00000059587b7389 */ /* 0x000064000000005a */
[----:B01----:R-:W-:Y:S05]  /*a880*/  ENDCOLLECTIVE ;  /* 0x000000000000791b */ /* 0x003fea0003800000 */
.L_x_2144:
[----:B------:R-:W-:Y:S02]  /*a890*/  MOV R88, R12 ;  /* 0x0000000c00587202 */ /* 0x000fe40000000f00 */
[----:B------:R-:W-:-:S07]  /*a8a0*/  MOV R11, R123 ;  /* 0x0000007b000b7202 */ /* 0x000fce0000000f00 */
[----:B------:R-:W-:Y:S05]  /*a8b0*/  WARPSYNC.COLLECTIVE R91, `(.L_x_2145) ;  /* 0x000000005b087348 */ /* 0x000fea0003c00000 */
[----:B------:R0:W1:Y:S02]  /*a8c0*/  SHFL.IDX P0, R123, R88, R89, R90 ;  /* 0x00000059587b7389 */ /* 0x000064000000005a */
[----:B01----:R-:W-:Y:S05]  /*a8d0*/  ENDCOLLECTIVE ;  /* 0x000000000000791b */ /* 0x003fea0003800000 */
.L_x_2145:
[----:B------:R-:W-:Y:S02]  /*a8e0*/  MOV R88, R13 ;  /* 0x0000000d00587202 */ /* 0x000fe40000000f00 */
[----:B------:R-:W-:-:S07]  /*a8f0*/  MOV R131, R123 ;  /* 0x0000007b00837202 */ /* 0x000fce0000000f00 */
[----:B------:R-:W-:Y:S05]  /*a900*/  WARPSYNC.COLLECTIVE R91, `(.L_x_2146) ;  /* 0x000000005b087348 */ /* 0x000fea0003c00000 */
[----:B------:R0:W1:Y:S02]  /*a910*/  SHFL.IDX P0, R123, R88, R89, R90 ;  /* 0x00000059587b7389 */ /* 0x000064000000005a */
[----:B01----:R-:W-:Y:S05]  /*a920*/  ENDCOLLECTIVE ;  /* 0x000000000000791b */ /* 0x003fea0003800000 */
.L_x_2146:
[----:B------:R-:W-:Y:S02]  /*a930*/  MOV R88, R14 ;  /* 0x0000000e00587202 */ /* 0x000fe40000000f00 */
[----:B------:R-:W-:-:S07]  /*a940*/  MOV R133, R123 ;  /* 0x0000007b00857202 */ /* 0x000fce0000000f00 */
[----:B------:R-:W-:Y:S05]  /*a950*/  WARPSYNC.COLLECTIVE R91, `(.L_x_2147) ;  /* 0x000000005b087348 */ /* 0x000fea0003c00000 */
[----:B------:R0:W1:Y:S02]  /*a960*/  SHFL.IDX P0, R123, R88, R89, R90 ;  /* 0x00000059587b7389 */ /* 0x000064000000005a */
[----:B01----:R-:W-:Y:S05]  /*a970*/  ENDCOLLECTIVE ;  /* 0x000000000000791b */ /* 0x003fea0003800000 */
.L_x_2147:
[----:B------:R-:W-:Y:S02]  /*a980*/  MOV R88, R15 ;  /* 0x0000000f00587202 */ /* 0x000fe40000000f00 */
[----:B------:R-:W-:-:S07]  /*a990*/  MOV R135, R123 ;  /* 0x0000007b00877202 */ /* 0x000fce0000000f00 */
[----:B------:R-:W-:Y:S05]  /*a9a0*/  WARPSYNC.COLLECTIVE R91, `(.L_x_2148) ;  /* 0x000000005b087348 */ /* 0x000fea0003c00000 */
[----:B------:R0:W1:Y:S02]  /*a9b0*/  SHFL.IDX P0, R123, R88, R89, R90 ;  /* 0x00000059587b7389 */ /* 0x000064000000005a */
[----:B01----:R-:W-:Y:S05]  /*a9c0*/  ENDCOLLECTIVE ;  /* 0x000000000000791b */ /* 0x003fea0003800000 */
.L_x_2148:
[----:B------:R-:W-:Y:S02]  /*a9d0*/  MOV R88, R16 ;  /* 0x0000001000587202 */ /* 0x000fe40000000f00 */
[----:B------:R-:W-:-:S07]  /*a9e0*/  MOV R137, R123 ;  /* 0x0000007b00897202 */ /* 0x000fce0000000f00 */
[----:B------:R-:W-:Y:S05]  /*a9f0*/  WARPSYNC.COLLECTIVE R91, `(.L_x_2149) ;  /* 0x000000005b087348 */ /* 0x000fea0003c00000 */
[----:B------:R0:W1:Y:S02]  /*aa00*/  SHFL.IDX P0, R123, R88, R89, R90 ;  /* 0x00000059587b7389 */ /* 0x000064000000005a */
[----:B01----:R-:W-:Y:S05]  /*aa10*/  ENDCOLLECTIVE ;  /* 0x000000000000791b */ /* 0x003fea0003800000 */
.L_x_2149:
[----:B------:R-:W-:Y:S02]  /*aa20*/  MOV R88, R17 ;  /* 0x0000001100587202 */ /* 0x000fe40000000f00 */
[----:B------:R-:W-:-:S07]  /*aa30*/  MOV R139, R123 ;  /* 0x0000007b008b7202 */ /* 0x000fce0000000f00 */
[----:B------:R-:W-:Y:S05]  /*aa40*/  WARPSYNC.COLLECTIVE R91, `(.L_x_2150) ;  /* 0x000000005b087348 */ /* 0x000fea0003c00000 */
[----:B------:R0:W1:Y:S02]  /*aa50*/  SHFL.IDX P0, R123, R88, R89, R90 ;  /* 0x00000059587b7389 */ /* 0x000064000000005a */
[----:B01----:R-:W-:Y:S05]  /*aa60*/  ENDCOLLECTIVE ;  /* 0x000000000000791b */ /* 0x003fea0003800000 */
.L_x_2150:
[----:B------:R-:W-:Y:S02]  /*aa70*/  MOV R88, R18 ;  /* 0x0000001200587202 */ /* 0x000fe40000000f00 */
[----:B------:R-:W-:-:S07]  /*aa80*/  MOV R10, R123 ;  /* 0x0000007b000a7202 */ /* 0x000fce0000000f00 */
[----:B------:R-:W-:Y:S05]  /*aa90*/  WARPSYNC.COLLECTIVE R91, `(.L_x_2151) ;  /* 0x000000005b087348 */ /* 0x000fea0003c00000 */
[----:B------:R0:W1:Y:S02]  /*aaa0*/  SHFL.IDX P0, R123, R88, R89, R90 ;  /* 0x00000059587b7389 */ /* 0x000064000000005a */
[----:B01----:R-:W-:Y:S05]  /*aab0*/  ENDCOLLECTIVE ;  /* 0x000000000000791b */ /* 0x003fea0003800000 */
.L_x_2151:
[----:B------:R-:W-:Y:S01]  /*aac0*/  MOV R88, R19 ;  /* 0x0000001300587202 */ /* 0x000fe20000000f00 */
[-C--:B------:R-:W-:Y:S01]  /*aad0*/  FFMA R64, R129, R123.reuse, R64 ;  /* 0x0000007b81407223 */ /* 0x080fe20000000040 */
[----:B------:R-:W-:-:S07]  /*aae0*/  FFMA R65, R134, R123, R65 ;  /* 0x0000007b86417223 */ /* 0x000fce0000000041 */
[----:B------:R-:W-:Y:S05]  /*aaf0*/  WARPSYNC.COLLECTIVE R91, `(.L_x_2152) ;  /* 0x000000005b087348 */ /* 0x000fea0003c00000 */
[----:B------:R0:W1:Y:S02]  /*ab00*/  SHFL.IDX P0, R123, R88, R89, R90 ;  /* 0x00000059587b7389 */ /* 0x000064000000005a */
[----:B01----:R-:W-:Y:S05]  /*ab10*/  ENDCOLLECTIVE ;  /* 0x000000000000791b */ /* 0x003fea0003800000 */
.L_x_2152:
[-C--:B------:R-:W-:Y:S01]  /*ab20*/  FFMA R50, R129, R11.reuse, R50 ;  /* 0x0000000b81327223 */ /* 0x080fe20000000032 */
[----:B------:R-:W-:Y:S01]  /*ab30*/  FFMA R51, R134, R11, R51 ;  /* 0x0000000b86337223 */ /* 0x000fe20000000033 */
[----:B------:R-:W-:Y:S02]  /*ab40*/  MOV R88, R20 ;  /* 0x0000001400587202 */ /* 0x000fe40000000f00 */
[----:B------:R-:W-:-:S07]  /*ab50*/  MOV R11, R123 ;  /* 0x0000007b000b7202 */ /* 0x000fce0000000f00 */
[----:B------:R-:W-:Y:S05]  /*ab60*/  WARPSYNC.COLLECTIVE R91, `(.L_x_2153) ;  /* 0x000000005b087348 */ /* 0x000fea0003c00000 */
[----:B------:R0:W1:Y:S02]  /*ab70*/  SHFL.IDX P0, R123, R88, R89, R90 ;  /* 0x00000059587b7389 */ /* 0x000064000000005a */
[----:B01----:R-:W-:Y:S05]  /*ab80*/  ENDCOLLECTIVE ;  /* 0x000000000000791b */ /* 0x003fea0003800000 */
.L_x_2153:
[-C--:B------:R-:W-:Y:S01]  /*ab90*/  FFMA R52, R129, R131.reuse, R52 ;  /* 0x0000008381347223 */ /* 0x080fe20000000034 */
[----:B------:R-:W-:Y:S01]  /*aba0*/  FFMA R53, R134, R131, R53 ;  /* 0x0000008386357223 */ /* 0x000fe20000000035 */
[----:B------:R-:W-:Y:S02]  /*abb0*/  MOV R88, R21 ;  /* 0x0000001500587202 */ /* 0x000fe40000000f00 */
[----:B------:R-:W-:-:S07]  /*abc0*/  MOV R131, R123 ;  /* 0x0000007b00837202 */ /* 0x000fce0000000f00 */
[----:B------:R-:W-:Y:S05]  /*abd0*/  WARPSYNC.COLLECTIVE R91, `(.L_x_2154) ;  /* 0x000000005b087348 */ /* 0x000fea0003c00000 */
[----:B------:R0:W1:Y:S02]  /*abe0*/  SHFL.IDX P0, R123, R88, R89, R90 ;  /* 0x00000059587b7389 */ /* 0x000064000000005a */
[----:B01----:R-:W-:Y:S05]  /*abf0*/  ENDCOLLECTIVE ;  /* 0x000000000000791b */ /* 0x003fea0003800000 */
.L_x_2154:
[-C--:B------:R-:W-:Y:S01]  /*ac00*/  FFMA R54, R129, R133.reuse, R54 ;  /* 0x0000008581367223 */ /* 0x080fe20000000036 */
[----:B------:R-:W-:Y:S01]  /*ac10*/  FFMA R55, R134, R133, R55 ;  /* 0x0000008586377223 */ /* 0x000fe20000000037 */
[----:B------:R-:W-:Y:S02]  /*ac20*/  MOV R88, R22 ;  /* 0x0000001600587202 */ /* 0x000fe40000000f00 */
[----:B------:R-:W-:-:S07]  /*ac30*/  MOV R133, R123 ;  /* 0x0000007b00857202 */ /* 0x000fce0000000f00 */
[----:B------:R-:W-:Y:S05]  /*ac40*/  WARPSYNC.COLLECTIVE R91, `(.L_x_2155) ;  /* 0x000000005b087348 */ /* 0x000fea0003c00000 */
[----:B------:R0:W1:Y:S02]  /*ac50*/  SHFL.IDX P0, R123, R88, R89, R90 ;  /* 0x00000059587b7389 */ /* 0x000064000000005a */
[----:B01----:R-:W-:Y:S05]  /*ac60*/  ENDCOLLECTIVE ;  /* 0x000000000000791b */ /* 0x003fea0003800000 */
.L_x_2155:
[-C--:B------:R-:W-:Y:S01]  /*ac70*/  FFMA R56, R129, R135.reuse, R56 ;  /* 0x0000008781387223 */ /* 0x080fe20000000038 */
[----:B------:R-:W-:Y:S01]  /*ac80*/  FFMA R57, R134, R135, R57 ;  /* 0x0000008786397223 */ /* 0x000fe20000000039 */
[----:B------:R-:W-:Y:S02]  /*ac90*/  MOV R88, R23 ;  /* 0x0000001700587202 */ /* 0x000fe40000000f00 */
[----:B------:R-:W-:-:S07]  /*aca0*/  MOV R135, R123 ;  /* 0x0000007b00877202 */ /* 0x000fce0000000f00 */
[----:B------:R-:W-:Y:S05]  /*acb0*/  WARPSYNC.COLLECTIVE R91, `(.L_x_2156) ;  /* 0x000000005b087348 */ /* 0x000fea0003c00000 */
[----:B------:R0:W1:Y:S02]  /*acc0*/  SHFL.IDX P0, R123, R88, R89, R90 ;  /* 0x00000059587b7389 */ /* 0x000064000000005a */
[----:B01----:R-:W-:Y:S05]  /*acd0*/  ENDCOLLECTIVE ;  /* 0x000000000000791b */ /* 0x003fea0003800000 */
.L_x_2156:
[-C--:B------:R-:W-:Y:S01]  /*ace0*/  FFMA R58, R129, R137.reuse, R58 ;  /* 0x00000089813a7223 */ /* 0x080fe2000000003a */
[----:B------:R-:W-:Y:S01]  /*acf0*/  FFMA R59, R134, R137, R59 ;  /* 0x00000089863b7223 */ /* 0x000fe2000000003b */
[----:B------:R-:W-:Y:S02]  /*ad00*/  MOV R88, R24 ;  /* 0x0000001800587202 */ /* 0x000fe40000000f00 */
[----:B------:R-:W-:-:S07]  /*ad10*/  MOV R137, R123 ;  /* 0x0000007b00897202 */ /* 0x000fce0000000f00 */
[----:B------:R-:W-:Y:S05]  /*ad20*/  WARPSYNC.COLLECTIVE R91, `(.L_x_2157) ;  /* 0x000000005b087348 */ /* 0x000fea0003c00000 */
[----:B------:R0:W1:Y:S02]  /*ad30*/  SHFL.IDX P0, R123, R88, R89, R90 ;  /* 0x00000059587b7389 */ /* 0x000064000000005a */
[----:B01----:R-:W-:Y:S05]  /*ad40*/  ENDCOLLECTIVE ;  /* 0x000000000000791b */ /* 0x003fea0003800000 */
.L_x_2157:
[-C--:B------:R-:W-:Y:S01]  /*ad50*/  FFMA R60, R129, R139.reuse, R60 ;  /* 0x0000008b813c7223 */ /* 0x080fe2000000003c */
[----:B------:R-:W-:Y:S01]  /*ad60*/  FFMA R61, R134, R139, R61 ;  /* 0x0000008b863d7223 */ /* 0x000fe2000000003d */
[----:B------:R-:W-:Y:S02]  /*ad70*/  MOV R88, R25 ;  /* 0x0000001900587202 */ /* 0x000fe40000000f00 */
[----:B------:R-:W-:-:S07]  /*ad80*/  MOV R139, R123 ;  /* 0x0000007b008b7202 */ /* 0x000fce0000000f00 */
[----:B------:R-:W-:Y:S05]  /*ad90*/  WARPSYNC.COLLECTIVE R91, `(.L_x_2158) ;  /* 0x000000005b087348 */ /* 0x000fea0003c00000 */
[----:B------:R0:W1:Y:S02]  /*ada0*/  SHFL.IDX P0, R123, R88, R89, R90 ;  /* 0x00000059587b7389 */ /* 0x000064000000005a */
[----:B01----:R-:W-:Y:S05]  /*adb0*/  ENDCOLLECTIVE ;  /* 0x000000000000791b */ /* 0x003fea0003800000 */
.L_x_2158:
[----:B------:R-:W-:Y:S02]  /*adc0*/  MOV R88, R26 ;  /* 0x0000001a00587202 */ /* 0x000fe40000000f00 */
[----:B------:R-:W-:-:S07]  /*add0*/  MOV R141, R123 ;  /* 0x0000007b008d7202 */ /* 0x000fce0000000f00 */
[----:B------:R-:W-:Y:S05]  /*ade0*/  WARPSYNC.COLLECTIVE R91, `(.L_x_2159) ;  /* 0x000000005b087348 */ /* 0x000fea0003c00000 */
[----:B------:R0:W1:Y:S02]  /*adf0*/  SHFL.IDX P0, R123, R88, R89, R90 ;  /* 0x00000059587b7389 */ /* 0x000064000000005a */
[----:B01----:R-:W-:Y:S05]  /*ae00*/  ENDCOLLECTIVE ;  /* 0x000000000000791b */ /* 0x003fea0003800000 */
.L_x_2159:
[----:B------:R-:W-:Y:S02]  /*ae10*/  MOV R88, R28 ;  /* 0x0000001c00587202 */ /* 0x000fe40000000f00 */
[----:B------:R-:W-:-:S07]  /*ae20*/  MOV R143, R123 ;  /* 0x0000007b008f7202 */ /* 0x000fce0000000f00 */
[----:B------:R-:W-:Y:S05]  /*ae30*/  WARPSYNC.COLLECTIVE R91, `(.L_x_2160) ;  /* 0x000000005b087348 */ /* 0x000fea0003c00000 */
[----:B------:R0:W1:Y:S02]  /*ae40*/  SHFL.IDX P0, R123, R88, R89, R90 ;  /* 0x00000059587b7389 */ /* 0x000064000000005a */
[----:B01----:R-:W-:Y:S05]  /*ae50*/  ENDCOLLECTIVE ;  /* 0x000000000000791b */ /* 0x003fea0003800000 */
.L_x_2160:
[----:B------:R-:W-:Y:S02]  /*ae60*/  MOV R88, R29 ;  /* 0x0000001d00587202 */ /* 0x000fe40000000f00 */
[----:B------:R-:W-:-:S07]  /*ae70*/  MOV R145, R123 ;  /* 0x0000007b00917202 */ /* 0x000fce0000000f00 */
[----:B------:R-:W-:Y:S05]  /*ae80*/  WARPSYNC.COLLECTIVE R91, `(.L_x_2161) ;  /* 0x000000005b087348 */ /* 0x000fea0003c00000 */
[----:B------:R0:W1:Y:S02]  /*ae90*/  SHFL.IDX P0, R123, R88, R89, R90 ;  /* 0x00000059587b7389 */ /* 0x000064000000005a */
[----:B01----:R-:W-:Y:S05]  /*aea0*/  ENDCOLLECTIVE ;  /* 0x000000000000791b */ /* 0x003fea0003800000 */
.L_x_2161:
[----:B------:R-:W-:Y:S02]  /*aeb0*/  MOV R88, R30 ;  /* 0x0000001e00587202 */ /* 0x000fe40000000f00 */
[----:B------:R-:W-:-:S07]  /*aec0*/  MOV R147, R123 ;  /* 0x0000007b00937202 */ /* 0x000fce0000000f00 */
[----:B------:R-:W-:Y:S05]  /*aed0*/  WARPSYNC.COLLECTIVE R91, `(.L_x_2162) ;  /* 0x000000005b087348 */ /* 0x000fea0003c00000 */
[----:B------:R0:W1:Y:S02]  /*aee0*/  SHFL.IDX P0, R123, R88, R89, R90 ;  /* 0x00000059587b7389 */ /* 0x000064000000005a */
[----:B01----:R-:W-:Y:S05]  /*aef0*/  ENDCOLLECTIVE ;  /* 0x000000000000791b */ /* 0x003fea0003800000 */
.L_x_2162:
[----:B------:R-:W-:Y:S01]  /*af00*/  MOV R88, R31 ;  /* 0x0000001f00587202 */ /* 0x000fe20000000f00 */
[-C--:B------:R-:W-:Y:S01]  /*af10*/  FFMA R102, R129, R123.reuse, R102 ;  /* 0x0000007b81667223 */ /* 0x080fe20000000066 */
[----:B------:R-:W-:-:S07]  /*af20*/  FFMA R103, R134, R123, R103 ;  /* 0x0000007b86677223 */ /* 0x000fce0000000067 */
[----:B------:R-:W-:Y:S05]  /*af30*/  WARPSYNC.COLLECTIVE R91, `(.L_x_2163) ;  /* 0x000000005b087348 */ /* 0x000fea0003c00000 */
[----:B------:R0:W1:Y:S02]  /*af40*/  SHFL.IDX P0, R123, R88, R89, R90 ;  /* 0x00000059587b7389 */ /* 0x000064000000005a */
[----:B01----:R-:W-:Y:S05]  /*af50*/  ENDCOLLECTIVE ;  /* 0x000000000000791b */ /* 0x003fea0003800000 */
.L_x_2163:
        /* <DEDUP_REMOVED lines=16> */
.L_x_2164:
[-C--:B------:R-:W-:Y:S01]  /*b060*/  FFMA R62, R129, R10.reuse, R62 ;  /* 0x0000000a813e7223 */ /* 0x080fe2000000003e */
[----:B------:R-:W-:Y:S01]  /*b070*/  FFMA R63, R134, R10, R63 ;  /* 0x0000000a863f7223 */ /* 0x000fe2000000003f */
[----:B------:R-:W-:Y:S02]  /*b080*/  MOV R88, R34 ;  /* 0x0000002200587202 */ /* 0x000fe40000000f00 */
[----:B------:R-:W-:-:S07]  /*b090*/  MOV R10, R123 ;  /* 0x0000007b000a7202 */ /* 0x000fce0000000f00 */
[----:B------:R-:W-:Y:S05]  /*b0a0*/  WARPSYNC.COLLECTIVE R91, `(.L_x_2165) ;  /* 0x000000005b087348 */ /* 0x000fea0003c00000 */
[----:B------:R0:W1:Y:S02]  /*b0b0*/  SHFL.IDX P0, R123, R88, R89, R90 ;  /* 0x00000059587b7389 */ /* 0x000064000000005a */
[----:B01----:R-:W-:Y:S05]  /*b0c0*/  ENDCOLLECTIVE ;  /* 0x000000000000791b */ /* 0x003fea0003800000 */
.L_x_2165:
[-C--:B------:R-:W-:Y:S01]  /*b0d0*/  FFMA R68, R129, R131.reuse, R68 ;  /* 0x0000008381447223 */ /* 0x080fe20000000044 */
[----:B------:R-:W-:Y:S01]  /*b0e0*/  FFMA R69, R134, R131, R69 ;  /* 0x0000008386457223 */ /* 0x000fe20000000045 */
[----:B------:R-:W-:Y:S02]  /*b0f0*/  MOV R88, R35 ;  /* 0x0000002300587202 */ /* 0x000fe40000000f00 */
[----:B------:R-:W-:-:S07]  /*b100*/  MOV R131, R123 ;  /* 0x0000007b00837202 */ /* 0x000fce0000000f00 */
[----:B------:R-:W-:Y:S05]  /*b110*/  WARPSYNC.COLLECTIVE R91, `(.L_x_2166) ;  /* 0x000000005b087348 */ /* 0x000fea0003c00000 */
[----:B------:R0:W1:Y:S02]  /*b120*/  SHFL.IDX P0, R123, R88, R89, R90 ;  /* 0x00000059587b7389 */ /* 0x000064000000005a */
[----:B01----:R-:W-:Y:S05]  /*b130*/  ENDCOLLECTIVE ;  /* 0x000000000000791b */ /* 0x003fea0003800000 */
.L_x_2166:
[----:B------:R-:W-:Y:S02]  /*b140*/  MOV R88, R36 ;  /* 0x0000002400587202 */ /* 0x000fe40000000f00 */
[----:B------:R-:W-:-:S07]  /*b150*/  MOV R78, R123 ;  /* 0x0000007b004e7202 */ /* 0x000fce0000000f00 */
[----:B------:R-:W-:Y:S05]  /*b160*/  WARPSYNC.COLLECTIVE R91, `(.L_x_2167) ;  /* 0x000000005b087348 */ /* 0x000fea0003c00000 */
[----:B------:R0:W1:Y:S02]  /*b170*/  SHFL.IDX P0, R123, R88, R89, R90 ;  /* 0x00000059587b7389 */ /* 0x000064000000005a */
[----:B01----:R-:W-:Y:S05]  /*b180*/  ENDCOLLECTIVE ;  /* 0x000000000000791b */ /* 0x003fea0003800000 */
.L_x_2167:
[----:B------:R-:W-:Y:S02]  /*b190*/  MOV R88, R37 ;  /* 0x0000002500587202 */ /* 0x000fe40000000f00 */
[----:B------:R-:W-:-:S07]  /*b1a0*/  MOV R126, R123 ;  /* 0x0000007b007e7202 */ /* 0x000fce0000000f00 */
[----:B------:R-:W-:Y:S05]  /*b1b0*/  WARPSYNC.COLLECTIVE R91, `(.L_x_2168) ;  /* 0x000000005b087348 */ /* 0x000fea0003c00000 */
[----:B------:R0:W1:Y:S02]  /*b1c0*/  SHFL.IDX P0, R123, R88, R89, R90 ;  /* 0x00000059587b7389 */ /* 0x000064000000005a */
[----:B01----:R-:W-:Y:S05]  /*b1d0*/  ENDCOLLECTIVE ;  /* 0x000000000000791b */ /* 0x003fea0003800000 */
.L_x_2168:
[-C--:B------:R-:W-:Y:S01]  /*b1e0*/  FFMA R70, R129, R133.reuse, R70 ;  /* 0x0000008581467223 */ /* 0x080fe20000000046 */
[----:B------:R-:W-:Y:S01]  /*b1f0*/  FFMA R71, R134, R133, R71 ;  /* 0x0000008586477223 */ /* 0x000fe20000000047 */
[----:B------:R-:W-:Y:S02]  /*b200*/  MOV R88, R38 ;  /* 0x0000002600587202 */ /* 0x000fe40000000f00 */
[----:B------:R-:W-:-:S07]  /*b210*/  MOV R133, R123 ;  /* 0x0000007b00857202 */ /* 0x000fce0000000f00 */
[----:B------:R-:W-:Y:S05]  /*b220*/  WARPSYNC.COLLECTIVE R91, `(.L_x_2169) ;  /* 0x000000005b087348 */ /* 0x000fea0003c00000 */
[----:B------:R0:W1:Y:S02]  /*b230*/  SHFL.IDX P0, R123, R88, R89, R90 ;  /* 0x00000059587b7389 */ /* 0x000064000000005a */
[----:B01----:R-:W-:Y:S05]  /*b240*/  ENDCOLLECTIVE ;  /* 0x000000000000791b */ /* 0x003fea0003800000 */
.L_x_2169:
[-C--:B------:R-:W-:Y:S01]  /*b250*/  FFMA R72, R129, R135.reuse, R72 ;  /* 0x0000008781487223 */ /* 0x080fe20000000048 */
[----:B------:R-:W-:Y:S01]  /*b260*/  FFMA R73, R134, R135, R73 ;  /* 0x0000008786497223 */ /* 0x000fe20000000049 */
[----:B------:R-:W-:Y:S02]  /*b270*/  MOV R88, R39 ;  /* 0x0000002700587202 */ /* 0x000fe40000000f00 */
[----:B------:R-:W-:-:S07]  /*b280*/  MOV R135, R123 ;  /* 0x0000007b00877202 */ /* 0x000fce0000000f00 */
[----:B------:R-:W-:Y:S05]  /*b290*/  WARPSYNC.COLLECTIVE R91, `(.L_x_2170) ;  /* 0x000000005b087348 */ /* 0x000fea0003c00000 */
[----:B------:R0:W1:Y:S02]  /*b2a0*/  SHFL.IDX P0, R123, R88, R89, R90 ;  /* 0x00000059587b7389 */ /* 0x000064000000005a */
[----:B01----:R-:W-:Y:S05]  /*b2b0*/  ENDCOLLECTIVE ;  /* 0x000000000000791b */ /* 0x003fea0003800000 */
.L_x_2170:
[----:B------:R-:W-:Y:S02]  /*b2c0*/  MOV R88, R40 ;  /* 0x0000002800587202 */ /* 0x000fe40000000f00 */
[----:B------:R-:W-:-:S07]  /*b2d0*/  MOV R138, R123 ;  /* 0x0000007b008a7202 */ /* 0x000fce0000000f00 */
[----:B------:R-:W-:Y:S05]  /*b2e0*/  WARPSYNC.COLLECTIVE R91, `(.L_x_2171) ;  /* 0x000000005b087348 */ /* 0x000fea0003c00000 */
[----:B------:R0:W1:Y:S02]  /*b2f0*/  SHFL.IDX P0, R123, R88, R89, R90 ;  /* 0x00000059587b7389 */ /* 0x000064000000005a */
[----:B01----:R-:W-:Y:S05]  /*b300*/  ENDCOLLECTIVE ;  /* 0x000000000000791b */ /* 0x003fea0003800000 */
.L_x_2171:
[-C--:B------:R-:W-:Y:S01]  /*b310*/  FFMA R92, R129, R139.reuse, R92 ;  /* 0x0000008b815c7223 */ /* 0x080fe2000000005c */
[----:B------:R-:W-:Y:S01]  /*b320*/  FFMA R93, R134, R139, R93 ;  /* 0x0000008b865d7223 */ /* 0x000fe2000000005d */
[----:B------:R-:W-:Y:S02]  /*b330*/  MOV R88, R41 ;  /* 0x0000002900587202 */ /* 0x000fe40000000f00 */
[----:B------:R-:W-:-:S07]  /*b340*/  MOV R139, R123 ;  /* 0x0000007b008b7202 */ /* 0x000fce0000000f00 */
[----:B------:R-:W-:Y:S05]  /*b350*/  WARPSYNC.COLLECTIVE R91, `(.L_x_2172) ;  /* 0x000000005b087348 */ /* 0x000fea0003c00000 */
[----:B------:R0:W1:Y:S02]  /*b360*/  SHFL.IDX P0, R123, R88, R89, R90 ;  /* 0x00000059587b7389 */ /* 0x000064000000005a */
[----:B01----:R-:W-:Y:S05]  /*b370*/  ENDCOLLECTIVE ;  /* 0x000000000000791b */ /* 0x003fea0003800000 */
.L_x_2172:
[----:B------:R-:W-:Y:S02]  /*b380*/  MOV R88, R42 ;  /* 0x0000002a00587202 */ /* 0x000fe40000000f00 */
[----:B------:R-:W-:-:S07]  /*b390*/  MOV R140, R123 ;  /* 0x0000007b008c7202 */ /* 0x000fce0000000f00 */
[----:B------:R-:W-:Y:S05]  /*b3a0*/  WARPSYNC.COLLECTIVE R91, `(.L_x_2173) ;  /* 0x000000005b087348 */ /* 0x000fea0003c00000 */
[----:B------:R0:W1:Y:S02]  /*b3b0*/  SHFL.IDX P0, R123, R88, R89, R90 ;  /* 0x00000059587b7389 */ /* 0x000064000000005a */
[----:B01----:R-:W-:Y:S05]  /*b3c0*/  ENDCOLLECTIVE ;  /* 0x000000000000791b */ /* 0x003fea0003800000 */
.L_x_2173:
        /* <DEDUP_REMOVED lines=8> */
.L_x_2174:
[----:B------:R-:W-:Y:S01]  /*b450*/  MOV R88, R33 ;  /* 0x0000002100587202 */ /* 0x000fe20000000f00 */
[C---:B------:R-:W-:Y:S01]  /*b460*/  FFMA R132, R123.reuse, R11, R132 ;  /* 0x0000000b7b847223 */ /* 0x040fe20000000084 */
[----:B------:R-:W-:-:S07]  /*b470*/  FFMA R77, R123, R0, R77 ;  /* 0x000000007b4d7223 */ /* 0x000fce000000004d */
[----:B------:R-:W-:Y:S05]  /*b480*/  WARPSYNC.COLLECTIVE R91, `(.L_x_2175) ;  /* 0x000000005b087348 */ /* 0x000fea0003c00000 */
[----:B------:R0:W1:Y:S02]  /*b490*/  SHFL.IDX P0, R123, R88, R89, R90 ;  /* 0x00000059587b7389 */ /* 0x000064000000005a */
[----:B01----:R-:W-:Y:S05]  /*b4a0*/  ENDCOLLECTIVE ;  /* 0x000000000000791b */ /* 0x003fea0003800000 */
.L_x_2175:
[-C--:B------:R-:W-:Y:S01]  /*b4b0*/  FFMA R106, R129, R10.reuse, R106 ;  /* 0x0000000a816a7223 */ /* 0x080fe2000000006a */
[----:B------:R-:W-:Y:S01]  /*b4c0*/  FFMA R107, R134, R10, R107 ;  /* 0x0000000a866b7223 */ /* 0x000fe2000000006b */
[----:B------:R-:W-:Y:S02]  /*b4d0*/  MOV R88, R27 ;  /* 0x0000001b00587202 */ /* 0x000fe40000000f00 */
[----:B------:R-:W-:-:S07]  /*b4e0*/  MOV R10, R123 ;  /* 0x0000007b000a7202 */ /* 0x000fce0000000f00 */
[----:B------:R-:W-:Y:S05]  /*b4f0*/  WARPSYNC.COLLECTIVE R91, `(.L_x_2176) ;  /* 0x000000005b087348 */ /* 0x000fea0003c00000 */
[----:B------:R0:W1:Y:S02]  /*b500*/  SHFL.IDX P0, R123, R88, R89, R90 ;  /* 0x00000059587b7389 */ /* 0x000064000000005a */
[----:B01----:R-:W-:Y:S05]  /*b510*/  ENDCOLLECTIVE ;  /* 0x000000000000791b */ /* 0x003fea0003800000 */
.L_x_2176:
[----:B------:R-:W-:Y:S02]  /*b520*/  MOV R88, R12 ;  /* 0x0000000c00587202 */ /* 0x000fe40000000f00 */
[----:B------:R-:W-:-:S07]  /*b530*/  MOV R85, R123 ;  /* 0x0000007b00557202 */ /* 0x000fce0000000f00 */
[----:B------:R-:W-:Y:S05]  /*b540*/  WARPSYNC.COLLECTIVE R91, `(.L_x_2177) ;  /* 0x000000005b087348 */ /* 0x000fea0003c00000 */
[----:B------:R0:W1:Y:S02]  /*b550*/  SHFL.IDX P0, R123, R88, R89, R90 ;  /* 0x00000059587b7389 */ /* 0x000064000000005a */
[----:B01----:R-:W-:Y:S05]  /*b560*/  ENDCOLLECTIVE ;  /* 0x000000000000791b */ /* 0x003fea0003800000 */
.L_x_2177:
        /* <DEDUP_REMOVED lines=17> */
.L_x_2178:
[----:B------:R-:W-:Y:S01]  /*b680*/  FFMA R109, R134, R131, R109 ;  /* 0x00000083866d7223 */ /* 0x000fe2000000006d */
[----:B------:R-:W-:Y:S02]  /*b690*/  MOV R88, R14 ;  /* 0x0000000e00587202 */ /* 0x000fe40000000f00 */
[----:B------:R-:W-:-:S07]  /*b6a0*/  MOV R131, R123 ;  /* 0x0000007b00837202 */ /* 0x000fce0000000f00 */
[----:B------:R-:W-:Y:S05]  /*b6b0*/  WARPSYNC.COLLECTIVE R91, `(.L_x_2179) ;  /* 0x000000005b087348 */ /* 0x000fea0003c00000 */
[----:B------:R0:W1:Y:S02]  /*b6c0*/  SHFL.IDX P0, R123, R88, R89, R90 ;  /* 0x00000059587b7389 */ /* 0x000064000000005a */
[----:B01----:R-:W-:Y:S05]  /*b6d0*/  ENDCOLLECTIVE ;  /* 0x000000000000791b */ /* 0x003fea0003800000 */
.L_x_2179:
[----:B------:R-:W-:Y:S01]  /*b6e0*/  FFMA R115, R134, R133, R115 ;  /* 0x0000008586737223 */ /* 0x000fe20000000073 */
[----:B------:R-:W-:Y:S02]  /*b6f0*/  MOV R88, R15 ;  /* 0x0000000f00587202 */ /* 0x000fe40000000f00 */
[----:B------:R-:W-:-:S07]  /*b700*/  MOV R133, R123 ;  /* 0x0000007b00857202 */ /* 0x000fce0000000f00 */
[----:B------:R-:W-:Y:S05]  /*b710*/  WARPSYNC.COLLECTIVE R91, `(.L_x_2180) ;  /* 0x000000005b087348 */ /* 0x000fea0003c00000 */
[----:B------:R0:W1:Y:S02]  /*b720*/  SHFL.IDX P0, R123, R88, R89, R90 ;  /* 0x00000059587b7389 */ /* 0x000064000000005a */
[----:B01----:R-:W-:Y:S05]  /*b730*/  ENDCOLLECTIVE ;  /* 0x000000000000791b */ /* 0x003fea0003800000 */
.L_x_2180:
[----:B------:R-:W-:Y:S01]  /*b740*/  FFMA R117, R134, R135, R117 ;  /* 0x0000008786757223 */ /* 0x000fe20000000075 */
[----:B------:R-:W-:Y:S02]  /*b750*/  MOV R88, R16 ;  /* 0x0000001000587202 */ /* 0x000fe40000000f00 */
[----:B------:R-:W-:-:S07]  /*b760*/  MOV R135, R123 ;  /* 0x0000007b00877202 */ /* 0x000fce0000000f00 */
[----:B------:R-:W-:Y:S05]  /*b770*/  WARPSYNC.COLLECTIVE R91, `(.L_x_2181) ;  /* 0x000000005b087348 */ /* 0x000fea0003c00000 */
[----:B------:R0:W1:Y:S02]  /*b780*/  SHFL.IDX P0, R123, R88, R89, R90 ;  /* 0x00000059587b7389 */ /* 0x000064000000005a */
[----:B01----:R-:W-:Y:S05]  /*b790*/  ENDCOLLECTIVE ;  /* 0x000000000000791b */ /* 0x003fea0003800000 */
.L_x_2181:
[----:B------:R-:W-:Y:S02]  /*b7a0*/  MOV R88, R17 ;  /* 0x0000001100587202 */ /* 0x000fe40000000f00 */
[----:B------:R-:W-:-:S07]  /*b7b0*/  MOV R137, R123 ;  /* 0x0000007b00897202 */ /* 0x000fce0000000f00 */
[----:B------:R-:W-:Y:S05]  /*b7c0*/  WARPSYNC.COLLECTIVE R91, `(.L_x_2182) ;  /* 0x000000005b087348 */ /* 0x000fea0003c00000 */
[----:B------:R0:W1:Y:S02]  /*b7d0*/  SHFL.IDX P0, R123, R88, R89, R90 ;  /* 0x00000059587b7389 */ /* 0x000064000000005a */
[----:B01----:R-:W-:Y:S05]  /*b7e0*/  ENDCOLLECTIVE ;  /* 0x000000000000791b */ /* 0x003fea0003800000 */
.L_x_2182:
[----:B------:R-:W-:Y:S01]  /*b7f0*/  FFMA R111, R134, R78, R111 ;  /* 0x0000004e866f7223 */ /* 0x000fe2000000006f */
[----:B------:R-:W-:Y:S02]  /*b800*/  MOV R88, R18 ;  /* 0x0000001200587202 */ /* 0x000fe40000000f00 */
[----:B------:R-:W-:-:S07]  /*b810*/  MOV R78, R123 ;  /* 0x0000007b004e7202 */ /* 0x000fce0000000f00 */
[----:B------:R-:W-:Y:S05]  /*b820*/  WARPSYNC.COLLECTIVE R91, `(.L_x_2183) ;  /* 0x000000005b087348 */ /* 0x000fea0003c00000 */
[----:B------:R0:W1:Y:S02]  /*b830*/  SHFL.IDX P0, R123, R88, R89, R90 ;  /* 0x00000059587b7389 */ /* 0x000064000000005a */
[----:B01----:R-:W-:Y:S05]  /*b840*/  ENDCOLLECTIVE ;  /* 0x000000000000791b */ /* 0x003fea0003800000 */
.L_x_2183:
[----:B------:R-:W-:Y:S01]  /*b850*/  MOV R88, R19 ;  /* 0x0000001300587202 */ /* 0x000fe20000000f00 */
[-C--:B------:R-:W-:Y:S01]  /*b860*/  FFMA R64, R11, R123.reuse, R64 ;  /* 0x0000007b0b407223 */ /* 0x080fe20000000040 */
[----:B------:R-:W-:-:S07]  /*b870*/  FFMA R65, R0, R123, R65 ;  /* 0x0000007b00417223 */ /* 0x000fce0000000041 */
[----:B------:R-:W-:Y:S05]  /*b880*/  WARPSYNC.COLLECTIVE R91, `(.L_x_2184) ;  /* 0x000000005b087348 */ /* 0x000fea0003c00000 */
[----:B------:R0:W1:Y:S02]  /*b890*/  SHFL.IDX P0, R123, R88, R89, R90 ;  /* 0x00000059587b7389 */ /* 0x000064000000005a */
[----:B01----:R-:W-:Y:S05]  /*b8a0*/  ENDCOLLECTIVE ;  /* 0x000000000000791b */ /* 0x003fea0003800000 */
.L_x_2184:
[-C--:B------:R-:W-:Y:S01]  /*b8b0*/  FFMA R50, R11, R85.reuse, R50 ;  /* 0x000000550b327223 */ /* 0x080fe20000000032 */
[----:B------:R-:W-:Y:S01]  /*b8c0*/  FFMA R51, R0, R85, R51 ;  /* 0x0000005500337223 */ /* 0x000fe20000000033 */
[----:B------:R-:W-:Y:S02]  /*b8d0*/  MOV R88, R20 ;  /* 0x0000001400587202 */ /* 0x000fe40000000f00 */
[----:B------:R-:W-:-:S07]  /*b8e0*/  MOV R85, R123 ;  /* 0x0000007b00557202 */ /* 0x000fce0000000f00 */
[----:B------:R-:W-:Y:S05]  /*b8f0*/  WARPSYNC.COLLECTIVE R91, `(.L_x_2185) ;  /* 0x000000005b087348 */ /* 0x000fea0003c00000 */
[----:B------:R0:W1:Y:S02]  /*b900*/  SHFL.IDX P0, R123, R88, R89, R90 ;  /* 0x00000059587b7389 */ /* 0x000064000000005a */
[----:B01----:R-:W-:Y:S05]  /*b910*/  ENDCOLLECTIVE ;  /* 0x000000000000791b */ /* 0x003fea0003800000 */
.L_x_2185:
[-C--:B------:R-:W-:Y:S01]  /*b920*/  FFMA R52, R11, R129.reuse, R52 ;  /* 0x000000810b347223 */ /* 0x080fe20000000034 */
[----:B------:R-:W-:Y:S01]  /*b930*/  FFMA R53, R0, R129, R53 ;  /* 0x0000008100357223 */ /* 0x000fe20000000035 */
[----:B------:R-:W-:Y:S02]  /*b940*/  MOV R88, R21 ;  /* 0x0000001500587202 */ /* 0x000fe40000000f00 */
[----:B------:R-:W-:-:S07]  /*b950*/  MOV R129, R123 ;  /* 0x0000007b00817202 */ /* 0x000fce0000000f00 */
[----:B------:R-:W-:Y:S05]  /*b960*/  WARPSYNC.COLLECTIVE R91, `(.L_x_2186) ;  /* 0x000000005b087348 */ /* 0x000fea0003c00000 */
[----:B------:R0:W1:Y:S02]  /*b970*/  SHFL.IDX P0, R123, R88, R89, R90 ;  /* 0x00000059587b7389 */ /* 0x000064000000005a */
[----:B01----:R-:W-:Y:S05]  /*b980*/  ENDCOLLECTIVE ;  /* 0x000000000000791b */ /* 0x003fea0003800000 */
.L_x_2186:
[-C--:B------:R-:W-:Y:S01]  /*b990*/  FFMA R54, R11, R131.reuse, R54 ;  /* 0x000000830b367223 */ /* 0x080fe20000000036 */
[----:B------:R-:W-:Y:S01]  /*b9a0*/  FFMA R55, R0, R131, R55 ;  /* 0x0000008300377223 */ /* 0x000fe20000000037 */
[----:B------:R-:W-:Y:S02]  /*b9b0*/  MOV R88, R22 ;  /* 0x0000001600587202 */ /* 0x000fe40000000f00 */
[----:B------:R-:W-:-:S07]  /*b9c0*/  MOV R131, R123 ;  /* 0x0000007b00837202 */ /* 0x000fce0000000f00 */
[----:B------:R-:W-:Y:S05]  /*b9d0*/  WARPSYNC.COLLECTIVE R91, `(.L_x_2187) ;  /* 0x000000005b087348 */ /* 0x000fea0003c00000 */
[----:B------:R0:W1:Y:S02]  /*b9e0*/  SHFL.IDX P0, R123, R88, R89, R90 ;  /* 0x00000059587b7389 */ /* 0x000064000000005a */
[----:B01----:R-:W-:Y:S05]  /*b9f0*/  ENDCOLLECTIVE ;  /* 0x000000000000791b */ /* 0x003fea0003800000 */
.L_x_2187:
[-C--:B------:R-:W-:Y:S01]  /*ba00*/  FFMA R56, R11, R133.reuse, R56 ;  /* 0x000000850b387223 */ /* 0x080fe20000000038 */
[----:B------:R-:W-:Y:S01]  /*ba10*/  FFMA R57, R0, R133, R57 ;  /* 0x0000008500397223 */ /* 0x000fe20000000039 */
[----:B------:R-:W-:Y:S02]  /*ba20*/  MOV R88, R23 ;  /* 0x0000001700587202 */ /* 0x000fe40000000f00 */
[----:B------:R-:W-:-:S07]  /*ba30*/  MOV R133, R123 ;  /* 0x0000007b00857202 */ /* 0x000fce0000000f00 */
[----:B------:R-:W-:Y:S05]  /*ba40*/  WARPSYNC.COLLECTIVE R91, `(.L_x_2188) ;  /* 0x000000005b087348 */ /* 0x000fea0003c00000 */
[----:B------:R0:W1:Y:S02]  /*ba50*/  SHFL.IDX P0, R123, R88, R89, R90 ;  /* 0x00000059587b7389 */ /* 0x000064000000005a */
[----:B01----:R-:W-:Y:S05]  /*ba60*/  ENDCOLLECTIVE ;  /* 0x000000000000791b */ /* 0x003fea0003800000 */
.L_x_2188:
[-C--:B------:R-:W-:Y:S01]  /*ba70*/  FFMA R58, R11, R135.reuse, R58 ;  /* 0x000000870b3a7223 */ /* 0x080fe2000000003a */
[----:B------:R-:W-:Y:S01]  /*ba80*/  FFMA R59, R0, R135, R59 ;  /* 0x00000087003b7223 */ /* 0x000fe2000000003b */
[----:B------:R-:W-:Y:S02]  /*ba90*/  MOV R88, R24 ;  /* 0x0000001800587202 */ /* 0x000fe40000000f00 */
[----:B------:R-:W-:-:S07]  /*baa0*/  MOV R135, R123 ;  /* 0x0000007b00877202 */ /* 0x000fce0000000f00 */
[----:B------:R-:W-:Y:S05]  /*bab0*/  WARPSYNC.COLLECTIVE R91, `(.L_x_2189) ;  /* 0x000000005b087348 */ /* 0x000fea0003c00000 */
[----:B------:R0:W1:Y:S02]  /*bac0*/  SHFL.IDX P0, R123, R88, R89, R90 ;  /* 0x00000059587b7389 */ /* 0x000064000000005a */
[----:B01----:R-:W-:Y:S05]  /*bad0*/  ENDCOLLECTIVE ;  /* 0x000000000000791b */ /* 0x003fea0003800000 */
.L_x_2189:
[-C--:B------:R-:W-:Y:S01]  /*bae0*/  FFMA R60, R11, R137.reuse, R60 ;  /* 0x000000890b3c7223 */ /* 0x080fe2000000003c */
[----:B------:R-:W-:Y:S01]  /*baf0*/  FFMA R61, R0, R137, R61 ;  /* 0x00000089003d7223 */ /* 0x000fe2000000003d */
[----:B------:R-:W-:Y:S02]  /*bb00*/  MOV R88, R25 ;  /* 0x0000001900587202 */ /* 0x000fe40000000f00 */
[----:B------:R-:W-:-:S07]  /*bb10*/  MOV R137, R123 ;  /* 0x0000007b00897202 */ /* 0x000fce0000000f00 */
[----:B------:R-:W-:Y:S05]  /*bb20*/  WARPSYNC.COLLECTIVE R91, `(.L_x_2190) ;  /* 0x000000005b087348 */ /* 0x000fea0003c00000 */
[----:B------:R0:W1:Y:S02]  /*bb30*/  SHFL.IDX P0, R123, R88, R89, R90 ;  /* 0x00000059587b7389 */ /* 0x000064000000005a */
[----:B01----:R-:W-:Y:S05]  /*bb40*/  ENDCOLLECTIVE ;  /* 0x000000000000791b */ /* 0x003fea0003800000 */
.L_x_2190:
[----:B------:R-:W-:Y:S01]  /*bb50*/  FFMA R87, R134, R139, R87 ;  /* 0x0000008b86577223 */ /* 0x000fe20000000057 */
[----:B------:R-:W-:Y:S02]  /*bb60*/  MOV R88, R26 ;  /* 0x0000001a00587202 */ /* 0x000fe40000000f00 */
[----:B------:R-:W-:-:S07]  /*bb70*/  MOV R139, R123 ;  /* 0x0000007b008b7202 */ /* 0x000fce0000000f00 */
[----:B------:R-:W-:Y:S05]  /*bb80*/  WARPSYNC.COLLECTIVE R91, `(.L_x_2191) ;  /* 0x000000005b087348 */ /* 0x000fea0003c00000 */
[----:B------:R0:W1:Y:S02]  /*bb90*/  SHFL.IDX P0, R123, R88, R89, R90 ;  /* 0x00000059587b7389 */ /* 0x000064000000005a */
[----:B01----:R-:W-:Y:S05]  /*bba0*/  ENDCOLLECTIVE ;  /* 0x000000000000791b */ /* 0x003fea0003800000 */
.L_x_2191:
[----:B------:R-:W-:Y:S01]  /*bbb0*/  FFMA R125, R134, R141, R125 ;  /* 0x0000008d867d7223 */ /* 0x000fe2000000007d */
[----:B------:R-:W-:Y:S02]  /*bbc0*/  MOV R88, R28 ;  /* 0x0000001c00587202 */ /* 0x000fe40000000f00 */
[----:B------:R-:W-:-:S07]  /*bbd0*/  MOV R141, R123 ;  /* 0x0000007b008d7202 */ /* 0x000fce0000000f00 */
[----:B------:R-:W-:Y:S05]  /*bbe0*/  WARPSYNC.COLLECTIVE R91, `(.L_x_2192) ;  /* 0x000000005b087348 */ /* 0x000fea0003c00000 */
[----:B------:R0:W1:Y:S02]  /*bbf0*/  SHFL.IDX P0, R123, R88, R89, R90 ;  /* 0x00000059587b7389 */ /* 0x000064000000005a */
[----:B01----:R-:W-:Y:S05]  /*bc00*/  ENDCOLLECTIVE ;  /* 0x000000000000791b */ /* 0x003fea0003800000 */
.L_x_2192:
[----:B------:R-:W-:Y:S01]  /*bc10*/  FFMA R97, R134, R143, R97 ;  /* 0x0000008f86617223 */ /* 0x000fe20000000061 */
[----:B------:R-:W-:Y:S02]  /*bc20*/  MOV R88, R29 ;  /* 0x0000001d00587202 */ /* 0x000fe40000000f00 */
[----:B------:R-:W-:-:S07]  /*bc30*/  MOV R143, R123 ;  /* 0x0000007b008f7202 */ /* 0x000fce0000000f00 */
[----:B------:R-:W-:Y:S05]  /*bc40*/  WARPSYNC.COLLECTIVE R91, `(.L_x_2193) ;  /* 0x000000005b087348 */ /* 0x000fea0003c00000 */
[----:B------:R0:W1:Y:S02]  /*bc50*/  SHFL.IDX P0, R123, R88, R89, R90 ;  /* 0x00000059587b7389 */ /* 0x000064000000005a */
[----:B01----:R-:W-:Y:S05]  /*bc60*/  ENDCOLLECTIVE ;  /* 0x000000000000791b */ /* 0x003fea0003800000 */
.L_x_2193:
[----:B------:R-:W-:Y:S01]  /*bc70*/  FFMA R99, R134, R145, R99 ;  /* 0x0000009186637223 */ /* 0x000fe20000000063 */
[----:B------:R-:W-:Y:S02]  /*bc80*/  MOV R88, R30 ;  /* 0x0000001e00587202 */ /* 0x000fe40000000f00 */
[----:B------:R-:W-:-:S07]  /*bc90*/  MOV R145, R123 ;  /* 0x0000007b00917202 */ /* 0x000fce0000000f00 */
[----:B------:R-:W-:Y:S05]  /*bca0*/  WARPSYNC.COLLECTIVE R91, `(.L_x_2194) ;  /* 0x000000005b087348 */ /* 0x000fea0003c00000 */
[----:B------:R0:W1:Y:S02]  /*bcb0*/  SHFL.IDX P0, R123, R88, R89, R90 ;  /* 0x00000059587b7389 */ /* 0x000064000000005a */
[----:B01----:R-:W-:Y:S05]  /*bcc0*/  ENDCOLLECTIVE ;  /* 0x000000000000791b */ /* 0x003fea0003800000 */
.L_x_2194:
[----:B------:R-:W-:Y:S01]  /*bcd0*/  MOV R88, R31 ;  /* 0x0000001f00587202 */ /* 0x000fe20000000f00 */
[-C--:B------:R-:W-:Y:S01]  /*bce0*/  FFMA R102, R11, R123.reuse, R102 ;  /* 0x0000007b0b667223 */ /* 0x080fe20000000066 */
[----:B------:R-:W-:-:S07]  /*bcf0*/  FFMA R103, R0, R123, R103 ;  /* 0x0000007b00677223 */ /* 0x000fce0000000067 */
[----:B------:R-:W-:Y:S05]  /*bd00*/  WARPSYNC.COLLECTIVE R91, `(.L_x_2195) ;  /* 0x000000005b087348 */ /* 0x000fea0003c00000 */
[----:B------:R0:W1:Y:S02]  /*bd10*/  SHFL.IDX P0, R123, R88, R89, R90 ;  /* 0x00000059587b7389 */ /* 0x000064000000005a */
[----:B01----:R-:W-:Y:S05]  /*bd20*/  ENDCOLLECTIVE ;  /* 0x000000000000791b */ /* 0x003fea0003800000 */
.L_x_2195:
        /* <DEDUP_REMOVED lines=18> */
.L_x_2196:
[-C--:B------:R-:W-:Y:S01]  /*be50*/  FFMA R62, R11, R78.reuse, R62 ;  /* 0x0000004e0b3e7223 */ /* 0x080fe2000000003e */
[----:B------:R-:W-:Y:S01]  /*be60*/  FFMA R63, R0, R78, R63 ;  /* 0x0000004e003f7223 */ /* 0x000fe2000000003f */
[----:B------:R-:W-:Y:S02]  /*be70*/  MOV R88, R34 ;  /* 0x0000002200587202 */ /* 0x000fe40000000f00 */
[----:B------:R-:W-:-:S07]  /*be80*/  MOV R78, R123 ;  /* 0x0000007b004e7202 */ /* 0x000fce0000000f00 */
[----:B------:R-:W-:Y:S05]  /*be90*/  WARPSYNC.COLLECTIVE R91, `(.L_x_2197) ;  /* 0x000000005b087348 */ /* 0x000fea0003c00000 */
[----:B------:R0:W1:Y:S02]  /*bea0*/  SHFL.IDX P0, R123, R88, R89, R90 ;  /* 0x00000059587b7389 */ /* 0x000064000000005a */
[----:B01----:R-:W-:Y:S05]  /*beb0*/  ENDCOLLECTIVE ;  /* 0x000000000000791b */ /* 0x003fea0003800000 */
.L_x_2197:
[-C--:B------:R-:W-:Y:S01]  /*bec0*/  FFMA R66, R11, R85.reuse, R66 ;  /* 0x000000550b427223 */ /* 0x080fe20000000042 */
[----:B------:R-:W-:Y:S01]  /*bed0*/  FFMA R67, R0, R85, R67 ;  /* 0x0000005500437223 */ /* 0x000fe20000000043 */
[----:B------:R-:W-:Y:S02]  /*bee0*/  MOV R88, R35 ;  /* 0x0000002300587202 */ /* 0x000fe40000000f00 */
[----:B------:R-:W-:-:S07]  /*bef0*/  MOV R85, R123 ;  /* 0x0000007b00557202 */ /* 0x000fce0000000f00 */
[----:B------:R-:W-:Y:S05]  /*bf00*/  WARPSYNC.COLLECTIVE R91, `(.L_x_2198) ;  /* 0x000000005b087348 */ /* 0x000fea0003c00000 */
[----:B------:R0:W1:Y:S02]  /*bf10*/  SHFL.IDX P0, R123, R88, R89, R90 ;  /* 0x00000059587b7389 */ /* 0x000064000000005a */
[----:B01----:R-:W-:Y:S05]  /*bf20*/  ENDCOLLECTIVE ;  /* 0x000000000000791b */ /* 0x003fea0003800000 */
.L_x_2198:
[----:B------:R-:W-:Y:S02]  /*bf30*/  MOV R88, R36 ;  /* 0x0000002400587202 */ /* 0x000fe40000000f00 */
[----:B------:R-:W-:-:S07]  /*bf40*/  MOV R124, R123 ;  /* 0x0000007b007c7202 */ /* 0x000fce0000000f00 */
[----:B------:R-:W-:Y:S05]  /*bf50*/  WARPSYNC.COLLECTIVE R91, `(.L_x_2199) ;  /* 0x000000005b087348 */ /* 0x000fea0003c00000 */
[----:B------:R0:W1:Y:S02]  /*bf60*/  SHFL.IDX P0, R123, R88, R89, R90 ;  /* 0x00000059587b7389 */ /* 0x000064000000005a */
[----:B01----:R-:W-:Y:S05]  /*bf70*/  ENDCOLLECTIVE ;  /* 0x000000000000791b */ /* 0x003fea0003800000 */
.L_x_2199:
[----:B------:R-:W-:Y:S02]  /*bf80*/  MOV R88, R37 ;  /* 0x0000002500587202 */ /* 0x000fe40000000f00 */
[----:B------:R-:W-:-:S07]  /*bf90*/  MOV R126, R123 ;  /* 0x0000007b007e7202 */ /* 0x000fce0000000f00 */
[----:B------:R-:W-:Y:S05]  /*bfa0*/  WARPSYNC.COLLECTIVE R91, `(.L_x_2200) ;  /* 0x000000005b087348 */ /* 0x000fea0003c00000 */
[----:B------:R0:W1:Y:S02]  /*bfb0*/  SHFL.IDX P0, R123, R88, R89, R90 ;  /* 0x00000059587b7389 */ /* 0x000064000000005a */
[----:B01----:R-:W-:Y:S05]  /*bfc0*/  ENDCOLLECTIVE ;  /* 0x000000000000791b */ /* 0x003fea0003800000 */
.L_x_2200:
[-C--:B------:R-:W-:Y:S01]  /*bfd0*/  FFMA R68, R11, R129.reuse, R68 ;  /* 0x000000810b447223 */ /* 0x080fe20000000044 */
[----:B------:R-:W-:Y:S01]  /*bfe0*/  FFMA R69, R0, R129, R69 ;  /* 0x0000008100457223 */ /* 0x000fe20000000045 */
[----:B------:R-:W-:Y:S02]  /*bff0*/  MOV R88, R38 ;  /* 0x0000002600587202 */ /* 0x000fe40000000f00 */
[----:B------:R-:W-:-:S07]  /*c000*/  MOV R129, R123 ;  /* 0x0000007b00817202 */ /* 0x000fce0000000f00 */
[----:B------:R-:W-:Y:S05]  /*c010*/  WARPSYNC.COLLECTIVE R91, `(.L_x_2201) ;  /* 0x000000005b087348 */ /* 0x000fea0003c00000 */
[----:B------:R0:W1:Y:S02]  /*c020*/  SHFL.IDX P0, R123, R88, R89, R90 ;  /* 0x00000059587b7389 */ /* 0x000064000000005a */
[----:B01----:R-:W-:Y:S05]  /*c030*/  ENDCOLLECTIVE ;  /* 0x000000000000791b */ /* 0x003fea0003800000 */
.L_x_2201:
[-C--:B------:R-:W-:Y:S01]  /*c040*/  FFMA R70, R11, R131.reuse, R70 ;  /* 0x000000830b467223 */ /* 0x080fe20000000046 */
[----:B------:R-:W-:Y:S01]  /*c050*/  FFMA R71, R0, R131, R71 ;  /* 0x0000008300477223 */ /* 0x000fe20000000047 */
[----:B------:R-:W-:Y:S02]  /*c060*/  MOV R88, R39 ;  /* 0x0000002700587202 */ /* 0x000fe40000000f00 */
[----:B------:R-:W-:-:S07]  /*c070*/  MOV R131, R123 ;  /* 0x0000007b00837202 */ /* 0x000fce0000000f00 */
[----:B------:R-:W-:Y:S05]  /*c080*/  WARPSYNC.COLLECTIVE R91, `(.L_x_2202) ;  /* 0x000000005b087348 */ /* 0x000fea0003c00000 */
[----:B------:R0:W1:Y:S02]  /*c090*/  SHFL.IDX P0, R123, R88, R89, R90 ;  /* 0x00000059587b7389 */ /* 0x000064000000005a */
[----:B01----:R-:W-:Y:S05]  /*c0a0*/  ENDCOLLECTIVE ;  /* 0x000000000000791b */ /* 0x003fea0003800000 */
.L_x_2202:
[-C--:B------:R-:W-:Y:S01]  /*c0b0*/  FFMA R72, R11, R133.reuse, R72 ;  /* 0x000000850b487223 */ /* 0x080fe20000000048 */
[----:B------:R-:W-:Y:S01]  /*c0c0*/  FFMA R73, R0, R133, R73 ;  /* 0x0000008500497223 */ /* 0x000fe20000000049 */
[----:B------:R-:W-:Y:S02]  /*c0d0*/  MOV R88, R40 ;  /* 0x0000002800587202 */ /* 0x000fe40000000f00 */
[----:B------:R-:W-:-:S07]  /*c0e0*/  MOV R133, R123 ;  /* 0x0000007b00857202 */ /* 0x000fce0000000f00 */
[----:B------:R-:W-:Y:S05]  /*c0f0*/  WARPSYNC.COLLECTIVE R91, `(.L_x_2203) ;  /* 0x000000005b087348 */ /* 0x000fea0003c00000 */
[----:B------:R0:W1:Y:S02]  /*c100*/  SHFL.IDX P0, R123, R88, R89, R90 ;  /* 0x00000059587b7389 */ /* 0x000064000000005a */
[----:B01----:R-:W-:Y:S05]  /*c110*/  ENDCOLLECTIVE ;  /* 0x000000000000791b */ /* 0x003fea0003800000 */
.L_x_2203:
[----:B------:R-:W-:Y:S02]  /*c120*/  MOV R88, R41 ;  /* 0x0000002900587202 */ /* 0x000fe40000000f00 */
[----:B------:R-:W-:-:S07]  /*c130*/  MOV R136, R123 ;  /* 0x0000007b00887202 */ /* 0x000fce0000000f00 */
[----:B------:R-:W-:Y:S05]  /*c140*/  WARPSYNC.COLLECTIVE R91, `(.L_x_2204) ;  /* 0x000000005b087348 */ /* 0x000fea0003c00000 */
[----:B------:R0:W1:Y:S02]  /*c150*/  SHFL.IDX P0, R123, R88, R89, R90 ;  /* 0x00000059587b7389 */ /* 0x000064000000005a */
[----:B01----:R-:W-:Y:S05]  /*c160*/  ENDCOLLECTIVE ;  /* 0x000000000000791b */ /* 0x003fea0003800000 */
.L_x_2204:
[-C--:B------:R-:W-:Y:S01]  /*c170*/  FFMA R92, R11, R137.reuse, R92 ;  /* 0x000000890b5c7223 */ /* 0x080fe2000000005c */
[----:B------:R-:W-:Y:S01]  /*c180*/  FFMA R93, R0, R137, R93 ;  /* 0x00000089005d7223 */ /* 0x000fe2000000005d */
[----:B------:R-:W-:Y:S02]  /*c190*/  MOV R88, R42 ;  /* 0x0000002a00587202 */ /* 0x000fe40000000f00 */
[----:B------:R-:W-:-:S07]  /*c1a0*/  MOV R137, R123 ;  /* 0x0000007b00897202 */ /* 0x000fce0000000f00 */
[----:B------:R-:W-:Y:S05]  /*c1b0*/  WARPSYNC.COLLECTIVE R91, `(.L_x_2205) ;  /* 0x000000005b087348 */ /* 0x000fea0003c00000 */
[----:B------:R0:W1:Y:S02]  /*c1c0*/  SHFL.IDX P0, R123, R88, R89, R90 ;  /* 0x00000059587b7389 */ /* 0x000064000000005a */
[----:B01----:R-:W-:Y:S05]  /*c1d0*/  ENDCOLLECTIVE ;  /* 0x000000000000791b */ /* 0x003fea0003800000 */
.L_x_2205:
[----:B------:R-:W-:Y:S02]  /*c1e0*/  MOV R88, R43 ;  /* 0x0000002b00587202 */ /* 0x000fe40000000f00 */
[----:B------:R-:W-:Y:S02]  /*c1f0*/  MOV R89, R86 ;  /* 0x0000005600597202 */ /* 0x000fe40000000f00 */
[----:B------:R-:W-:-:S07]  /*c200*/  MOV R138, R123 ;  /* 0x0000007b008a7202 */ /* 0x000fce0000000f00 */
[----:B------:R-:W-:Y:S05]  /*c210*/  WARPSYNC.COLLECTIVE R91, `(.L_x_2206) ;  /* 0x000000005b087348 */ /* 0x000fea0003c00000 */
[----:B------:R0:W1:Y:S02]  /*c220*/  SHFL.IDX P0, R123, R88, R89, R90 ;  /* 0x00000059587b7389 */ /* 0x000064000000005a */
[----:B01----:R-:W-:Y:S05]  /*c230*/  ENDCOLLECTIVE ;  /* 0x000000000000791b */ /* 0x003fea0003800000 */
.L_x_2206:
[----:B------:R-:W-:Y:S01]  /*c240*/  MOV R88, R33 ;  /* 0x0000002100587202 */ /* 0x000fe20000000f00 */
[C---:B------:R-:W-:Y:S01]  /*c250*/  FFMA R132, R123.reuse, R83, R132 ;  /* 0x000000537b847223 */ /* 0x040fe20000000084 */
[----:B------:R-:W-:-:S07]  /*c260*/  FFMA R77, R123, R10, R77 ;  /* 0x0000000a7b4d7223 */ /* 0x000fce000000004d */
[----:B------:R-:W-:Y:S05]  /*c270*/  WARPSYNC.COLLECTIVE R91, `(.L_x_2207) ;  /* 0x000000005b087348 */ /* 0x000fea0003c00000 */
[----:B------:R0:W1:Y:S02]  /*c280*/  SHFL.IDX P0, R123, R88, R89, R90 ;  /* 0x00000059587b7389 */ /* 0x000064000000005a */
[----:B01----:R-:W-:Y:S05]  /*c290*/  ENDCOLLECTIVE ;  /* 0x000000000000791b */ /* 0x003fea0003800000 */
.L_x_2207:
        /* <DEDUP_REMOVED lines=19> */
.L_x_2208:
[----:B------:R-:W-:Y:S01]  /*c3d0*/  FFMA R108, R11, R85, R108 ;  /* 0x000000550b6c7223 */ /* 0x000fe2000000006c */
[----:B------:R-:W-:Y:S02]  /*c3e0*/  MOV R88, R12 ;  /* 0x0000000c00587202 */ /* 0x000fe40000000f00 */
[----:B------:R-:W-:-:S07]  /*c3f0*/  MOV R85, R123 ;  /* 0x0000007b00557202 */ /* 0x000fce0000000f00 */
[----:B------:R-:W-:Y:S05]  /*c400*/  WARPSYNC.COLLECTIVE R91, `(.L_x_2209) ;  /* 0x000000005b087348 */ /* 0x000fea0003c00000 */
[----:B------:R0:W1:Y:S02]  /*c410*/  SHFL.IDX P0, R123, R88, R89, R90 ;  /* 0x00000059587b7389 */ /* 0x000064000000005a */
[----:B01----:R-:W-:Y:S05]  /*c420*/  ENDCOLLECTIVE ;  /* 0x000000000000791b */ /* 0x003fea0003800000 */
.L_x_2209:
[----:B------:R-:W-:Y:S01]  /*c430*/  FFMA R114, R11, R129, R114 ;  /* 0x000000810b727223 */ /* 0x000fe20000000072 */
[----:B------:R-:W-:Y:S02]  /*c440*/  MOV R88, R13 ;  /* 0x0000000d00587202 */ /* 0x000fe40000000f00 */
[----:B------:R-:W-:-:S07]  /*c450*/  MOV R129, R123 ;  /* 0x0000007b00817202 */ /* 0x000fce0000000f00 */
[----:B------:R-:W-:Y:S05]  /*c460*/  WARPSYNC.COLLECTIVE R91, `(.L_x_2210) ;  /* 0x000000005b087348 */ /* 0x000fea0003c00000 */
[----:B------:R0:W1:Y:S02]  /*c470*/  SHFL.IDX P0, R123, R88, R89, R90 ;  /* 0x00000059587b7389 */ /* 0x000064000000005a */
[----:B01----:R-:W-:Y:S05]  /*c480*/  ENDCOLLECTIVE ;  /* 0x000000000000791b */ /* 0x003fea0003800000 */
.L_x_2210:
[----:B------:R-:W-:Y:S01]  /*c490*/  FFMA R116, R11, R131, R116 ;  /* 0x000000830b747223 */ /* 0x000fe20000000074 */
[----:B------:R-:W-:Y:S02]  /*c4a0*/  MOV R88, R14 ;  /* 0x0000000e00587202 */ /* 0x000fe40000000f00 */
[----:B------:R-:W-:-:S07]  /*c4b0*/  MOV R131, R123 ;  /* 0x0000007b00837202 */ /* 0x000fce0000000f00 */
[----:B------:R-:W-:Y:S05]  /*c4c0*/  WARPSYNC.COLLECTIVE R91, `(.L_x_2211) ;  /* 0x000000005b087348 */ /* 0x000fea0003c00000 */
[----:B------:R0:W1:Y:S02]  /*c4d0*/  SHFL.IDX P0, R123, R88, R89, R90 ;  /* 0x00000059587b7389 */ /* 0x000064000000005a */
[----:B01----:R-:W-:Y:S05]  /*c4e0*/  ENDCOLLECTIVE ;  /* 0x000000000000791b */ /* 0x003fea0003800000 */
.L_x_2211:
[----:B------:R-:W-:Y:S01]  /*c4f0*/  FFMA R118, R11, R133, R118 ;  /* 0x000000850b767223 */ /* 0x000fe20000000076 */
[----:B------:R-:W-:Y:S02]  /*c500*/  MOV R88, R15 ;  /* 0x0000000f00587202 */ /* 0x000fe40000000f00 */
[----:B------:R-:W-:-:S07]  /*c510*/  MOV R133, R123 ;  /* 0x0000007b00857202 */ /* 0x000fce0000000f00 */
[----:B------:R-:W-:Y:S05]  /*c520*/  WARPSYNC.COLLECTIVE R91, `(.L_x_2212) ;  /* 0x000000005b087348 */ /* 0x000fea0003c00000 */
[----:B------:R0:W1:Y:S02]  /*c530*/  SHFL.IDX P0, R123, R88, R89, R90 ;  /* 0x00000059587b7389 */ /* 0x000064000000005a */
[----:B01----:R-:W-:Y:S05]  /*c540*/  ENDCOLLECTIVE ;  /* 0x000000000000791b */ /* 0x003fea0003800000 */
.L_x_2212:
[----:B------:R-:W-:Y:S02]  /*c550*/  MOV R88, R16 ;  /* 0x0000001000587202 */ /* 0x000fe40000000f00 */
[----:B------:R-:W-:-:S07]  /*c560*/  MOV R135, R123 ;  /* 0x0000007b00877202 */ /* 0x000fce0000000f00 */
[----:B------:R-:W-:Y:S05]  /*c570*/  WARPSYNC.COLLECTIVE R91, `(.L_x_2213) ;  /* 0x000000005b087348 */ /* 0x000fea0003c00000 */
[----:B------:R0:W1:Y:S02]  /*c580*/  SHFL.IDX P0, R123, R88, R89, R90 ;  /* 0x00000059587b7389 */ /* 0x000064000000005a */
[----:B01----:R-:W-:Y:S05]  /*c590*/  ENDCOLLECTIVE ;  /* 0x000000000000791b */ /* 0x003fea0003800000 */
.L_x_2213:
[----:B------:R-:W-:Y:S01]  /*c5a0*/  FFMA R80, R11, R137, R80 ;  /* 0x000000890b507223 */ /* 0x000fe20000000050 */
[----:B------:R-:W-:Y:S02]  /*c5b0*/  MOV R88, R17 ;  /* 0x0000001100587202 */ /* 0x000fe40000000f00 */
[----:B------:R-:W-:-:S07]  /*c5c0*/  MOV R137, R123 ;  /* 0x0000007b00897202 */ /* 0x000fce0000000f00 */
[----:B------:R-:W-:Y:S05]  /*c5d0*/  WARPSYNC.COLLECTIVE R91, `(.L_x_2214) ;  /* 0x000000005b087348 */ /* 0x000fea0003c00000 */
[----:B------:R0:W1:Y:S02]  /*c5e0*/  SHFL.IDX P0, R123, R88, R89, R90 ;  /* 0x00000059587b7389 */ /* 0x000064000000005a */
[----:B01----:R-:W-:Y:S05]  /*c5f0*/  ENDCOLLECTIVE ;  /* 0x000000000000791b */ /* 0x003fea0003800000 */
.L_x_2214:
        /* <DEDUP_REMOVED lines=14> */
.L_x_2215:
[----:B------:R-:W-:Y:S01]  /*c6e0*/  MOV R88, R19 ;  /* 0x0000001300587202 */ /* 0x000fe20000000f00 */
[-C--:B------:R-:W-:Y:S01]  /*c6f0*/  FFMA R64, R83, R123.reuse, R64 ;  /* 0x0000007b53407223 */ /* 0x080fe20000000040 */
[----:B------:R-:W-:-:S07]  /*c700*/  FFMA R65, R10, R123, R65 ;  /* 0x0000007b0a417223 */ /* 0x000fce0000000041 */
[----:B------:R-:W-:Y:S05]  /*c710*/  WARPSYNC.COLLECTIVE R91, `(.L_x_2216) ;  /* 0x000000005b087348 */ /* 0x000fea0003c00000 */
[----:B------:R0:W1:Y:S02]  /*c720*/  SHFL.IDX P0, R123, R88, R89, R90 ;  /* 0x00000059587b7389 */ /* 0x000064000000005a */
[----:B01----:R-:W-:Y:S05]  /*c730*/  ENDCOLLECTIVE ;  /* 0x000000000000791b */ /* 0x003fea0003800000 */
.L_x_2216:
[-C--:B------:R-:W-:Y:S01]  /*c740*/  FFMA R50, R83, R85.reuse, R50 ;  /* 0x0000005553327223 */ /* 0x080fe20000000032 */
[----:B------:R-:W-:Y:S01]  /*c750*/  FFMA R51, R10, R85, R51 ;  /* 0x000000550a337223 */ /* 0x000fe20000000033 */
[----:B------:R-:W-:Y:S02]  /*c760*/  MOV R88, R20 ;  /* 0x0000001400587202 */ /* 0x000fe40000000f00 */
[----:B------:R-:W-:-:S07]  /*c770*/  MOV R85, R123 ;  /* 0x0000007b00557202 */ /* 0x000fce0000000f00 */
[----:B------:R-:W-:Y:S05]  /*c780*/  WARPSYNC.COLLECTIVE R91, `(.L_x_2217) ;  /* 0x000000005b087348 */ /* 0x000fea0003c00000 */
[----:B------:R0:W1:Y:S02]  /*c790*/  SHFL.IDX P0, R123, R88, R89, R90 ;  /* 0x00000059587b7389 */ /* 0x000064000000005a */
[----:B01----:R-:W-:Y:S05]  /*c7a0*/  ENDCOLLECTIVE ;  /* 0x000000000000791b */ /* 0x003fea0003800000 */
.L_x_2217:
[-C--:B------:R-:W-:Y:S01]  /*c7b0*/  FFMA R52, R83, R129.reuse, R52 ;  /* 0x0000008153347223 */ /* 0x080fe20000000034 */
[----:B------:R-:W-:Y:S01]  /*c7c0*/  FFMA R53, R10, R129, R53 ;  /* 0x000000810a357223 */ /* 0x000fe20000000035 */
[----:B------:R-:W-:Y:S02]  /*c7d0*/  MOV R88, R21 ;  /* 0x0000001500587202 */ /* 0x000fe40000000f00 */
[----:B------:R-:W-:-:S07]  /*c7e0*/  MOV R129, R123 ;  /* 0x0000007b00817202 */ /* 0x000fce0000000f00 */
[----:B------:R-:W-:Y:S05]  /*c7f0*/  WARPSYNC.COLLECTIVE R91, `(.L_x_2218) ;  /* 0x000000005b087348 */ /* 0x000fea0003c00000 */
[----:B------:R0:W1:Y:S02]  /*c800*/  SHFL.IDX P0, R123, R88, R89, R90 ;  /* 0x00000059587b7389 */ /* 0x000064000000005a */
[----:B01----:R-:W-:Y:S05]  /*c810*/  ENDCOLLECTIVE ;  /* 0x000000000000791b */ /* 0x003fea0003800000 */
.L_x_2218:
[-C--:B------:R-:W-:Y:S01]  /*c820*/  FFMA R54, R83, R131.reuse, R54 ;  /* 0x0000008353367223 */ /* 0x080fe20000000036 */
[----:B------:R-:W-:Y:S01]  /*c830*/  FFMA R55, R10, R131, R55 ;  /* 0x000000830a377223 */ /* 0x000fe20000000037 */
[----:B------:R-:W-:Y:S02]  /*c840*/  MOV R88, R22 ;  /* 0x0000001600587202 */ /* 0x000fe40000000f00 */
[----:B------:R-:W-:-:S07]  /*c850*/  MOV R131, R123 ;  /* 0x0000007b00837202 */ /* 0x000fce0000000f00 */
[----:B------:R-:W-:Y:S05]  /*c860*/  WARPSYNC.COLLECTIVE R91, `(.L_x_2219) ;  /* 0x000000005b087348 */ /* 0x000fea0003c00000 */
[----:B------:R0:W1:Y:S02]  /*c870*/  SHFL.IDX P0, R123, R88, R89, R90 ;  /* 0x00000059587b7389 */ /* 0x000064000000005a */
[----:B01----:R-:W-:Y:S05]  /*c880*/  ENDCOLLECTIVE ;  /* 0x000000000000791b */ /* 0x003fea0003800000 */
.L_x_2219:
[-C--:B------:R-:W-:Y:S01]  /*c890*/  FFMA R56, R83, R133.reuse, R56 ;  /* 0x0000008553387223 */ /* 0x080fe20000000038 */
[----:B------:R-:W-:Y:S01]  /*c8a0*/  FFMA R57, R10, R133, R57 ;  /* 0x000000850a397223 */ /* 0x000fe20000000039 */
[----:B------:R-:W-:Y:S02]  /*c8b0*/  MOV R88, R23 ;  /* 0x0000001700587202 */ /* 0x000fe40000000f00 */
[----:B------:R-:W-:-:S07]  /*c8c0*/  MOV R133, R123 ;  /* 0x0000007b00857202 */ /* 0x000fce0000000f00 */
[----:B------:R-:W-:Y:S05]  /*c8d0*/  WARPSYNC.COLLECTIVE R91, `(.L_x_2220) ;  /* 0x000000005b087348 */ /* 0x000fea0003c00000 */
[----:B------:R0:W1:Y:S02]  /*c8e0*/  SHFL.IDX P0, R123, R88, R89, R90 ;  /* 0x00000059587b7389 */ /* 0x000064000000005a */
[----:B01----:R-:W-:Y:S05]  /*c8f0*/  ENDCOLLECTIVE ;  /* 0x000000000000791b */ /* 0x003fea0003800000 */
.L_x_2220:
[-C--:B------:R-:W-:Y:S01]  /*c900*/  FFMA R58, R83, R135.reuse, R58 ;  /* 0x00000087533a7223 */ /* 0x080fe2000000003a */
[----:B------:R-:W-:Y:S01]  /*c910*/  FFMA R59, R10, R135, R59 ;  /* 0x000000870a3b7223 */ /* 0x000fe2000000003b */
[----:B------:R-:W-:Y:S02]  /*c920*/  MOV R88, R24 ;  /* 0x0000001800587202 */ /* 0x000fe40000000f00 */
[----:B------:R-:W-:-:S07]  /*c930*/  MOV R135, R123 ;  /* 0x0000007b00877202 */ /* 0x000fce0000000f00 */
[----:B------:R-:W-:Y:S05]  /*c940*/  WARPSYNC.COLLECTIVE R91, `(.L_x_2221) ;  /* 0x000000005b087348 */ /* 0x000fea0003c00000 */
[----:B------:R0:W1:Y:S02]  /*c950*/  SHFL.IDX P0, R123, R88, R89, R90 ;  /* 0x00000059587b7389 */ /* 0x000064000000005a */
[----:B01----:R-:W-:Y:S05]  /*c960*/  ENDCOLLECTIVE ;  /* 0x000000000000791b */ /* 0x003fea0003800000 */
.L_x_2221:
[-C--:B------:R-:W-:Y:S01]  /*c970*/  FFMA R60, R83, R137.reuse, R60 ;  /* 0x00000089533c7223 */ /* 0x080fe2000000003c */
[----:B------:R-:W-:Y:S01]  /*c980*/  FFMA R61, R10, R137, R61 ;  /* 0x000000890a3d7223 */ /* 0x000fe2000000003d */
[----:B------:R-:W-:Y:S02]  /*c990*/  MOV R88, R25 ;  /* 0x0000001900587202 */ /* 0x000fe40000000f00 */
[----:B------:R-:W-:-:S07]  /*c9a0*/  MOV R137, R123 ;  /* 0x0000007b00897202 */ /* 0x000fce0000000f00 */
[----:B------:R-:W-:Y:S05]  /*c9b0*/  WARPSYNC.COLLECTIVE R91, `(.L_x_2222) ;  /* 0x000000005b087348 */ /* 0x000fea0003c00000 */
[----:B------:R0:W1:Y:S02]  /*c9c0*/  SHFL.IDX P0, R123, R88, R89, R90 ;  /* 0x00000059587b7389 */ /* 0x000064000000005a */
[----:B01----:R-:W-:Y:S05]  /*c9d0*/  ENDCOLLECTIVE ;  /* 0x000000000000791b */ /* 0x003fea0003800000 */
.L_x_2222:
[----:B------:R-:W-:Y:S02]  /*c9e0*/  MOV R88, R26 ;  /* 0x0000001a00587202 */ /* 0x000fe40000000f00 */
[----:B------:R-:W-:-:S07]  /*c9f0*/  MOV R139, R123 ;  /* 0x0000007b008b7202 */ /* 0x000fce0000000f00 */
[----:B------:R-:W-:Y:S05]  /*ca00*/  WARPSYNC.COLLECTIVE R91, `(.L_x_2223) ;  /* 0x000000005b087348 */ /* 0x000fea0003c00000 */
[----:B------:R0:W1:Y:S02]  /*ca10*/  SHFL.IDX P0, R123, R88, R89, R90 ;  /* 0x00000059587b7389 */ /* 0x000064000000005a */
[----:B01----:R-:W-:Y:S05]  /*ca20*/  ENDCOLLECTIVE ;  /* 0x000000000000791b */ /* 0x003fea0003800000 */
.L_x_2223:
[----:B------:R-:W-:Y:S02]  /*ca30*/  MOV R88, R28 ;  /* 0x0000001c00587202 */ /* 0x000fe40000000f00 */
[----:B------:R-:W-:-:S07]  /*ca40*/  MOV R141, R123 ;  /* 0x0000007b008d7202 */ /* 0x000fce0000000f00 */
[----:B------:R-:W-:Y:S05]  /*ca50*/  WARPSYNC.COLLECTIVE R91, `(.L_x_2224) ;  /* 0x000000005b087348 */ /* 0x000fea0003c00000 */
[----:B------:R0:W1:Y:S02]  /*ca60*/  SHFL.IDX P0, R123, R88, R89, R90 ;  /* 0x00000059587b7389 */ /* 0x000064000000005a */
[----:B01----:R-:W-:Y:S05]  /*ca70*/  ENDCOLLECTIVE ;  /* 0x000000000000791b */ /* 0x003fea0003800000 */
.L_x_2224:
[----:B------:R-:W-:Y:S02]  /*ca80*/  MOV R88, R29 ;  /* 0x0000001d00587202 */ /* 0x000fe40000000f00 */
[----:B------:R-:W-:-:S07]  /*ca90*/  MOV R143, R123 ;  /* 0x0000007b008f7202 */ /* 0x000fce0000000f00 */
[----:B------:R-:W-:Y:S05]  /*caa0*/  WARPSYNC.COLLECTIVE R91, `(.L_x_2225) ;  /* 0x000000005b087348 */ /* 0x000fea0003c00000 */
[----:B------:R0:W1:Y:S02]  /*cab0*/  SHFL.IDX P0, R123, R88, R89, R90 ;  /* 0x00000059587b7389 */ /* 0x000064000000005a */
[----:B01----:R-:W-:Y:S05]  /*cac0*/  ENDCOLLECTIVE ;  /* 0x000000000000791b */ /* 0x003fea0003800000 */
.L_x_2225:
[----:B------:R-:W-:Y:S02]  /*cad0*/  MOV R88, R30 ;  /* 0x0000001e00587202 */ /* 0x000fe40000000f00 */
[----:B------:R-:W-:-:S07]  /*cae0*/  MOV R145, R123 ;  /* 0x0000007b00917202 */ /* 0x000fce0000000f00 */
[----:B------:R-:W-:Y:S05]  /*caf0*/  WARPSYNC.COLLECTIVE R91, `(.L_x_2226) ;  /* 0x000000005b087348 */ /* 0x000fea0003c00000 */
[----:B------:R0:W1:Y:S02]  /*cb00*/  SHFL.IDX P0, R123, R88, R89, R90 ;  /* 0x00000059587b7389 */ /* 0x000064000000005a */
[----:B01----:R-:W-:Y:S05]  /*cb10*/  ENDCOLLECTIVE ;  /* 0x000000000000791b */ /* 0x003fea0003800000 */
.L_x_2226:
[----:B------:R-:W-:Y:S01]  /*cb20*/  MOV R88, R31 ;  /* 0x0000001f00587202 */ /* 0x000fe20000000f00 */
[-C--:B------:R-:W-:Y:S01]  /*cb30*/  FFMA R102, R83, R123.reuse, R102 ;  /* 0x0000007b53667223 */ /* 0x080fe20000000066 */
[----:B------:R-:W-:-:S07]  /*cb40*/  FFMA R103, R10, R123, R103 ;  /* 0x0000007b0a677223 */ /* 0x000fce0000000067 */
[----:B------:R-:W-:Y:S05]  /*cb50*/  WARPSYNC.COLLECTIVE R91, `(.L_x_2227) ;  /* 0x000000005b087348 */ /* 0x000fea0003c00000 */
[----:B------:R0:W1:Y:S02]  /*cb60*/  SHFL.IDX P0, R123, R88, R89, R90 ;  /* 0x00000059587b7389 */ /* 0x000064000000005a */
[----:B01----:R-:W-:Y:S05]  /*cb70*/  ENDCOLLECTIVE ;  /* 0x000000000000791b */ /* 0x003fea0003800000 */
.L_x_2227:
        /* <DEDUP_REMOVED lines=14> */
.L_x_2228:
[-C--:B------:R-:W-:Y:S01]  /*cc60*/  FFMA R62, R83, R76.reuse, R62 ;  /* 0x0000004c533e7223 */ /* 0x080fe2000000003e */
[----:B------:R-:W-:Y:S01]  /*cc70*/  FFMA R63, R10, R76, R63 ;  /* 0x0000004c0a3f7223 */ /* 0x000fe2000000003f */
[----:B------:R-:W-:Y:S02]  /*cc80*/  MOV R88, R34 ;  /* 0x0000002200587202 */ /* 0x000fe40000000f00 */
[----:B------:R-:W-:-:S07]  /*cc90*/  MOV R76, R123 ;  /* 0x0000007b004c7202 */ /* 0x000fce0000000f00 */
[----:B------:R-:W-:Y:S05]  /*cca0*/  WARPSYNC.COLLECTIVE R91, `(.L_x_2229) ;  /* 0x000000005b087348 */ /* 0x000fea0003c00000 */
[----:B------:R0:W1:Y:S02]  /*ccb0*/  SHFL.IDX P0, R123, R88, R89, R90 ;  /* 0x00000059587b7389 */ /* 0x000064000000005a */
[----:B01----:R-:W-:Y:S05]  /*ccc0*/  ENDCOLLECTIVE ;  /* 0x000000000000791b */ /* 0x003fea0003800000 */
.L_x_2229:
[-C--:B------:R-:W-:Y:S01]  /*ccd0*/  FFMA R66, R83, R85.reuse, R66 ;  /* 0x0000005553427223 */ /* 0x080fe20000000042 */
[----:B------:R-:W-:Y:S01]  /*cce0*/  FFMA R67, R10, R85, R67 ;  /* 0x000000550a437223 */ /* 0x000fe20000000043 */
[----:B------:R-:W-:Y:S02]  /*ccf0*/  MOV R88, R35 ;  /* 0x0000002300587202 */ /* 0x000fe40000000f00 */
[----:B------:R-:W-:-:S07]  /*cd00*/  MOV R85, R123 ;  /* 0x0000007b00557202 */ /* 0x000fce0000000f00 */
[----:B------:R-:W-:Y:S05]  /*cd10*/  WARPSYNC.COLLECTIVE R91, `(.L_x_2230) ;  /* 0x000000005b087348 */ /* 0x000fea0003c00000 */
[----:B------:R0:W1:Y:S02]  /*cd20*/  SHFL.IDX P0, R123, R88, R89, R90 ;  /* 0x00000059587b7389 */ /* 0x000064000000005a */
[----:B01----:R-:W-:Y:S05]  /*cd30*/  ENDCOLLECTIVE ;  /* 0x000000000000791b */ /* 0x003fea0003800000 */
.L_x_2230:
[----:B------:R-:W-:Y:S02]  /*cd40*/  MOV R88, R36 ;  /* 0x0000002400587202 */ /* 0x000fe40000000f00 */
[----:B------:R-:W-:-:S07]  /*cd50*/  MOV R78, R123 ;  /* 0x0000007b004e7202 */ /* 0x000fce0000000f00 */
[----:B------:R-:W-:Y:S05]  /*cd60*/  WARPSYNC.COLLECTIVE R91, `(.L_x_2231) ;  /* 0x000000005b087348 */ /* 0x000fea0003c00000 */
[----:B------:R0:W1:Y:S02]  /*cd70*/  SHFL.IDX P0, R123, R88, R89, R90 ;  /* 0x00000059587b7389 */ /* 0x000064000000005a */
[----:B01----:R-:W-:Y:S05]  /*cd80*/  ENDCOLLECTIVE ;  /* 0x000000000000791b */ /* 0x003fea0003800000 */
.L_x_2231:
[----:B------:R-:W-:Y:S02]  /*cd90*/  MOV R88, R37 ;  /* 0x0000002500587202 */ /* 0x000fe40000000f00 */
[----:B------:R-:W-:-:S07]  /*cda0*/  MOV R122, R123 ;  /* 0x0000007b007a7202 */ /* 0x000fce0000000f00 */
[----:B------:R-:W-:Y:S05]  /*cdb0*/  WARPSYNC.COLLECTIVE R91, `(.L_x_2232) ;  /* 0x000000005b087348 */ /* 0x000fea0003c00000 */
[----:B------:R0:W1:Y:S02]  /*cdc0*/  SHFL.IDX P0, R123, R88, R89, R90 ;  /* 0x00000059587b7389 */ /* 0x000064000000005a */
[----:B01----:R-:W-:Y:S05]  /*cdd0*/  ENDCOLLECTIVE ;  /* 0x000000000000791b */ /* 0x003fea0003800000 */
.L_x_2232:
[----:B------:R-:W-:Y:S02]  /*cde0*/  MOV R88, R38 ;  /* 0x0000002600587202 */ /* 0x000fe40000000f00 */
[----:B------:R-:W-:-:S07]  /*cdf0*/  MOV R124, R123 ;  /* 0x0000007b007c7202 */ /* 0x000fce0000000f00 */
[----:B------:R-:W-:Y:S05]  /*ce00*/  WARPSYNC.COLLECTIVE R91, `(.L_x_2233) ;  /* 0x000000005b087348 */ /* 0x000fea0003c00000 */
[----:B------:R0:W1:Y:S02]  /*ce10*/  SHFL.IDX P0, R123, R88, R89, R90 ;  /* 0x00000059587b7389 */ /* 0x000064000000005a */
[----:B01----:R-:W-:Y:S05]  /*ce20*/  ENDCOLLECTIVE ;  /* 0x000000000000791b */ /* 0x003fea0003800000 */
.L_x_2233:
[----:B------:R-:W-:Y:S02]  /*ce30*/  MOV R88, R39 ;  /* 0x0000002700587202 */ /* 0x000fe40000000f00 */
[----:B------:R-:W-:-:S07]  /*ce40*/  MOV R126, R123 ;  /* 0x0000007b007e7202 */ /* 0x000fce0000000f00 */
[----:B------:R-:W-:Y:S05]  /*ce50*/  WARPSYNC.COLLECTIVE R91, `(.L_x_2234) ;  /* 0x000000005b087348 */ /* 0x000fea0003c00000 */
[----:B------:R0:W1:Y:S02]  /*ce60*/  SHFL.IDX P0, R123, R88, R89, R90 ;  /* 0x00000059587b7389 */ /* 0x000064000000005a */
[----:B01----:R-:W-:Y:S05]  /*ce70*/  ENDCOLLECTIVE ;  /* 0x000000000000791b */ /* 0x003fea0003800000 */
.L_x_2234:
[-C--:B------:R-:W-:Y:S01]  /*ce80*/  FFMA R68, R83, R129.reuse, R68 ;  /* 0x0000008153447223 */ /* 0x080fe20000000044 */
[----:B------:R-:W-:Y:S01]  /*ce90*/  FFMA R69, R10, R129, R69 ;  /* 0x000000810a457223 */ /* 0x000fe20000000045 */
[----:B------:R-:W-:Y:S02]  /*cea0*/  MOV R88, R40 ;  /* 0x0000002800587202 */ /* 0x000fe40000000f00 */
[----:B------:R-:W-:-:S07]  /*ceb0*/  MOV R129, R123 ;  /* 0x0000007b00817202 */ /* 0x000fce0000000f00 */
[----:B------:R-:W-:Y:S05]  /*cec0*/  WARPSYNC.COLLECTIVE R91, `(.L_x_2235) ;  /* 0x000000005b087348 */ /* 0x000fea0003c00000 */
[----:B------:R0:W1:Y:S02]  /*ced0*/  SHFL.IDX P0, R123, R88, R89, R90 ;  /* 0x00000059587b7389 */ /* 0x000064000000005a */
[----:B01----:R-:W-:Y:S05]  /*cee0*/  ENDCOLLECTIVE ;  /* 0x000000000000791b */ /* 0x003fea0003800000 */
.L_x_2235:
[-C--:B------:R-:W-:Y:S01]  /*cef0*/  FFMA R70, R83, R131.reuse, R70 ;  /* 0x0000008353467223 */ /* 0x080fe20000000046 */
[----:B------:R-:W-:Y:S01]  /*cf00*/  FFMA R71, R10, R131, R71 ;  /* 0x000000830a477223 */ /* 0x000fe20000000047 */
[----:B------:R-:W-:Y:S02]  /*cf10*/  MOV R88, R41 ;  /* 0x0000002900587202 */ /* 0x000fe40000000f00 */
[----:B------:R-:W-:-:S07]  /*cf20*/  MOV R131, R123 ;  /* 0x0000007b00837202 */ /* 0x000fce0000000f00 */
[----:B------:R-:W-:Y:S05]  /*cf30*/  WARPSYNC.COLLECTIVE R91, `(.L_x_2236) ;  /* 0x000000005b087348 */ /* 0x000fea0003c00000 */
[----:B------:R0:W1:Y:S02]  /*cf40*/  SHFL.IDX P0, R123, R88, R89, R90 ;  /* 0x00000059587b7389 */ /* 0x000064000000005a */
[----:B01----:R-:W-:Y:S05]  /*cf50*/  ENDCOLLECTIVE ;  /* 0x000000000000791b */ /* 0x003fea0003800000 */
.L_x_2236:
[-C--:B------:R-:W-:Y:S01]  /*cf60*/  FFMA R72, R83, R133.reuse, R72 ;  /* 0x0000008553487223 */ /* 0x080fe20000000048 */
[----:B------:R-:W-:Y:S01]  /*cf70*/  FFMA R73, R10, R133, R73 ;  /* 0x000000850a497223 */ /* 0x000fe20000000049 */
[----:B------:R-:W-:Y:S02]  /*cf80*/  MOV R88, R42 ;  /* 0x0000002a00587202 */ /* 0x000fe40000000f00 */
[----:B------:R-:W-:-:S07]  /*cf90*/  MOV R133, R123 ;  /* 0x0000007b00857202 */ /* 0x000fce0000000f00 */
[----:B------:R-:W-:Y:S05]  /*cfa0*/  WARPSYNC.COLLECTIVE R91, `(.L_x_2237) ;  /* 0x000000005b087348 */ /* 0x000fea0003c00000 */
[----:B------:R0:W1:Y:S02]  /*cfb0*/  SHFL.IDX P0, R123, R88, R89, R90 ;  /* 0x00000059587b7389 */ /* 0x000064000000005a */
[----:B01----:R-:W-:Y:S05]  /*cfc0*/  ENDCOLLECTIVE ;  /* 0x000000000000791b */ /* 0x003fea0003800000 */
.L_x_2237:
[----:B------:R-:W-:Y:S02]  /*cfd0*/  MOV R88, R43 ;  /* 0x0000002b00587202 */ /* 0x000fe40000000f00 */
[----:B------:R-:W-:Y:S02]  /*cfe0*/  MOV R89, R84 ;  /* 0x0000005400597202 */ /* 0x000fe40000000f00 */
[----:B------:R-:W-:-:S07]  /*cff0*/  MOV R136, R123 ;  /* 0x0000007b00887202 */ /* 0x000fce0000000f00 */
[----:B------:R-:W-:Y:S05]  /*d000*/  WARPSYNC.COLLECTIVE R91, `(.L_x_2238) ;  /* 0x000000005b087348 */ /* 0x000fea0003c00000 */
[----:B------:R0:W1:Y:S02]  /*d010*/  SHFL.IDX P0, R123, R88, R89, R90 ;  /* 0x00000059587b7389 */ /* 0x000064000000005a */
[----:B01----:R-:W-:Y:S05]  /*d020*/  ENDCOLLECTIVE ;  /* 0x000000000000791b */ /* 0x003fea0003800000 */
.L_x_2238:
[----:B------:R-:W-:Y:S01]  /*d030*/  MOV R88, R33 ;  /* 0x0000002100587202 */ /* 0x000fe20000000f00 */
[C---:B------:R-:W-:Y:S01]  /*d040*/  FFMA R132, R123.reuse, R79, R132 ;  /* 0x0000004f7b847223 */ /* 0x040fe20000000084 */
[----:B------:R-:W-:-:S07]  /*d050*/  FFMA R77, R123, R0, R77 ;  /* 0x000000007b4d7223 */ /* 0x000fce000000004d */
[----:B------:R-:W-:Y:S05]  /*d060*/  WARPSYNC.COLLECTIVE R91, `(.L_x_2239) ;  /* 0x000000005b087348 */ /* 0x000fea0003c00000 */
[----:B------:R0:W1:Y:S02]  /*d070*/  SHFL.IDX P0, R123, R88, R89, R90 ;  /* 0x00000059587b7389 */ /* 0x000064000000005a */
[----:B01----:R-:W-:Y:S05]  /*d080*/  ENDCOLLECTIVE ;  /* 0x000000000000791b */ /* 0x003fea0003800000 */
.L_x_2239:
        /* <DEDUP_REMOVED lines=20> */
.L_x_2240:
        /* <DEDUP_REMOVED lines=20> */
.L_x_2241:
[----:B------:R-:W-:Y:S02]  /*d310*/  MOV R88, R13 ;  /* 0x0000000d00587202 */ /* 0x000fe40000000f00 */
[----:B------:R-:W-:-:S07]  /*d320*/  MOV R85, R123 ;  /* 0x0000007b00557202 */ /* 0x000fce0000000f00 */
[----:B------:R-:W-:Y:S05]  /*d330*/  WARPSYNC.COLLECTIVE R91, `(.L_x_2242) ;  /* 0x000000005b087348 */ /* 0x000fea0003c00000 */
[----:B------:R0:W1:Y:S02]  /*d340*/  SHFL.IDX P0, R123, R88, R89, R90 ;  /* 0x00000059587b7389 */ /* 0x000064000000005a */
[----:B01----:R-:W-:Y:S05]  /*d350*/  ENDCOLLECTIVE ;  /* 0x000000000000791b */ /* 0x003fea0003800000 */
.L_x_2242:
[----:B------:R-:W-:Y:S02]  /*d360*/  MOV R88, R14 ;  /* 0x0000000e00587202 */ /* 0x000fe40000000f00 */
[----:B------:R-:W-:-:S07]  /*d370*/  MOV R129, R123 ;  /* 0x0000007b00817202 */ /* 0x000fce0000000f00 */
[----:B------:R-:W-:Y:S05]  /*d380*/  WARPSYNC.COLLECTIVE R91, `(.L_x_2243) ;  /* 0x000000005b087348 */ /* 0x000fea0003c00000 */
[----:B------:R0:W1:Y:S02]  /*d390*/  SHFL.IDX P0, R123, R88, R89, R90 ;  /* 0x00000059587b7389 */ /* 0x000064000000005a */
[----:B01----:R-:W-:Y:S05]  /*d3a0*/  ENDCOLLECTIVE ;  /* 0x000000000000791b */ /* 0x003fea0003800000 */
.L_x_2243:
[----:B------:R-:W-:Y:S02]  /*d3b0*/  MOV R88, R15 ;  /* 0x0000000f00587202 */ /* 0x000fe40000000f00 */
[----:B------:R-:W-:-:S07]  /*d3c0*/  MOV R131, R123 ;  /* 0x0000007b00837202 */ /* 0x000fce0000000f00 */
[----:B------:R-:W-:Y:S05]  /*d3d0*/  WARPSYNC.COLLECTIVE R91, `(.L_x_2244) ;  /* 0x000000005b087348 */ /* 0x000fea0003c00000 */
[----:B------:R0:W1:Y:S02]  /*d3e0*/  SHFL.IDX P0, R123, R88, R89, R90 ;  /* 0x00000059587b7389 */ /* 0x000064000000005a */
[----:B01----:R-:W-:Y:S05]  /*d3f0*/  ENDCOLLECTIVE ;  /* 0x000000000000791b */ /* 0x003fea0003800000 */
.L_x_2244:
[----:B------:R-:W-:Y:S02]  /*d400*/  MOV R88, R16 ;  /* 0x0000001000587202 */ /* 0x000fe40000000f00 */
[----:B------:R-:W-:-:S07]  /*d410*/  MOV R133, R123 ;  /* 0x0000007b00857202 */ /* 0x000fce0000000f00 */
[----:B------:R-:W-:Y:S05]  /*d420*/  WARPSYNC.COLLECTIVE R91, `(.L_x_2245) ;  /* 0x000000005b087348 */ /* 0x000fea0003c00000 */
[----:B------:R0:W1:Y:S02]  /*d430*/  SHFL.IDX P0, R123, R88, R89, R90 ;  /* 0x00000059587b7389 */ /* 0x000064000000005a */
[----:B01----:R-:W-:Y:S05]  /*d440*/  ENDCOLLECTIVE ;  /* 0x000000000000791b */ /* 0x003fea0003800000 */
.L_x_2245:
[----:B------:R-:W-:Y:S02]  /*d450*/  MOV R88, R17 ;  /* 0x0000001100587202 */ /* 0x000fe40000000f00 */
[----:B------:R-:W-:-:S07]  /*d460*/  MOV R135, R123 ;  /* 0x0000007b00877202 */ /* 0x000fce0000000f00 */
[----:B------:R-:W-:Y:S05]  /*d470*/  WARPSYNC.COLLECTIVE R91, `(.L_x_2246) ;  /* 0x000000005b087348 */ /* 0x000fea0003c00000 */
[----:B------:R0:W1:Y:S02]  /*d480*/  SHFL.IDX P0, R123, R88, R89, R90 ;  /* 0x00000059587b7389 */ /* 0x000064000000005a */
[----:B01----:R-:W-:Y:S05]  /*d490*/  ENDCOLLECTIVE ;  /* 0x000000000000791b */ /* 0x003fea0003800000 */
.L_x_2246:
[----:B------:R-:W-:Y:S02]  /*d4a0*/  MOV R88, R18 ;  /* 0x0000001200587202 */ /* 0x000fe40000000f00 */
[----:B------:R-:W-:-:S07]  /*d4b0*/  MOV R76, R123 ;  /* 0x0000007b004c7202 */ /* 0x000fce0000000f00 */
[----:B------:R-:W-:Y:S05]  /*d4c0*/  WARPSYNC.COLLECTIVE R91, `(.L_x_2247) ;  /* 0x000000005b087348 */ /* 0x000fea0003c00000 */
[----:B------:R0:W1:Y:S02]  /*d4d0*/  SHFL.IDX P0, R123, R88, R89, R90 ;  /* 0x00000059587b7389 */ /* 0x000064000000005a */
[----:B01----:R-:W-:Y:S05]  /*d4e0*/  ENDCOLLECTIVE ;  /* 0x000000000000791b */ /* 0x003fea0003800000 */
.L_x_2247:
[----:B------:R-:W-:Y:S01]  /*d4f0*/  MOV R88, R19 ;  /* 0x0000001300587202 */ /* 0x000fe20000000f00 */
[-C--:B------:R-:W-:Y:S01]  /*d500*/  FFMA R64, R79, R123.reuse, R64 ;  /* 0x0000007b4f407223 */ /* 0x080fe20000000040 */
[----:B------:R-:W-:-:S07]  /*d510*/  FFMA R65, R0, R123, R65 ;  /* 0x0000007b00417223 */ /* 0x000fce0000000041 */
[----:B------:R-:W-:Y:S05]  /*d520*/  WARPSYNC.COLLECTIVE R91, `(.L_x_2248) ;  /* 0x000000005b087348 */ /* 0x000fea0003c00000 */
[----:B------:R0:W1:Y:S02]  /*d530*/  SHFL.IDX P0, R123, R88, R89, R90 ;  /* 0x00000059587b7389 */ /* 0x000064000000005a */
[----:B01----:R-:W-:Y:S05]  /*d540*/  ENDCOLLECTIVE ;  /* 0x000000000000791b */ /* 0x003fea0003800000 */
.L_x_2248:
[-C--:B------:R-:W-:Y:S01]  /*d550*/  FFMA R50, R79, R83.reuse, R50 ;  /* 0x000000534f327223 */ /* 0x080fe20000000032 */
[----:B------:R-:W-:Y:S01]  /*d560*/  FFMA R51, R0, R83, R51 ;  /* 0x0000005300337223 */ /* 0x000fe20000000033 */
[----:B------:R-:W-:Y:S02]  /*d570*/  MOV R88, R20 ;  /* 0x0000001400587202 */ /* 0x000fe40000000f00 */
[----:B------:R-:W-:-:S07]  /*d580*/  MOV R83, R123 ;  /* 0x0000007b00537202 */ /* 0x000fce0000000f00 */
[----:B------:R-:W-:Y:S05]  /*d590*/  WARPSYNC.COLLECTIVE R91, `(.L_x_2249) ;  /* 0x000000005b087348 */ /* 0x000fea0003c00000 */
[----:B------:R0:W1:Y:S02]  /*d5a0*/  SHFL.IDX P0, R123, R88, R89, R90 ;  /* 0x00000059587b7389 */ /* 0x000064000000005a */
[----:B01----:R-:W-:Y:S05]  /*d5b0*/  ENDCOLLECTIVE ;  /* 0x000000000000791b */ /* 0x003fea0003800000 */
.L_x_2249:
[-C--:B------:R-:W-:Y:S01]  /*d5c0*/  FFMA R52, R79, R85.reuse, R52 ;  /* 0x000000554f347223 */ /* 0x080fe20000000034 */
[----:B------:R-:W-:Y:S01]  /*d5d0*/  FFMA R53, R0, R85, R53 ;  /* 0x0000005500357223 */ /* 0x000fe20000000035 */
[----:B------:R-:W-:Y:S02]  /*d5e0*/  MOV R88, R21 ;  /* 0x0000001500587202 */ /* 0x000fe40000000f00 */
[----:B------:R-:W-:-:S07]  /*d5f0*/  MOV R85, R123 ;  /* 0x0000007b00557202 */ /* 0x000fce0000000f00 */
[----:B------:R-:W-:Y:S05]  /*d600*/  WARPSYNC.COLLECTIVE R91, `(.L_x_2250) ;  /* 0x000000005b087348 */ /* 0x000fea0003c00000 */
[----:B------:R0:W1:Y:S02]  /*d610*/  SHFL.IDX P0, R123, R88, R89, R90 ;  /* 0x00000059587b7389 */ /* 0x000064000000005a */
[----:B01----:R-:W-:Y:S05]  /*d620*/  ENDCOLLECTIVE ;  /* 0x000000000000791b */ /* 0x003fea0003800000 */
.L_x_2250:
[-C--:B------:R-:W-:Y:S01]  /*d630*/  FFMA R54, R79, R129.reuse, R54 ;  /* 0x000000814f367223 */ /* 0x080fe20000000036 */
[----:B------:R-:W-:Y:S01]  /*d640*/  FFMA R55, R0, R129, R55 ;  /* 0x0000008100377223 */ /* 0x000fe20000000037 */
[----:B------:R-:W-:Y:S02]  /*d650*/  MOV R88, R22 ;  /* 0x0000001600587202 */ /* 0x000fe40000000f00 */
[----:B------:R-:W-:-:S07]  /*d660*/  MOV R129, R123 ;  /* 0x0000007b00817202 */ /* 0x000fce0000000f00 */
[----:B------:R-:W-:Y:S05]  /*d670*/  WARPSYNC.COLLECTIVE R91, `(.L_x_2251) ;  /* 0x000000005b087348 */ /* 0x000fea0003c00000 */
[----:B------:R0:W1:Y:S02]  /*d680*/  SHFL.IDX P0, R123, R88, R89, R90 ;  /* 0x00000059587b7389 */ /* 0x000064000000005a */
[----:B01----:R-:W-:Y:S05]  /*d690*/  ENDCOLLECTIVE ;  /* 0x000000000000791b */ /* 0x003fea0003800000 */
.L_x_2251:
[-C--:B------:R-:W-:Y:S01]  /*d6a0*/  FFMA R56, R79, R131.reuse, R56 ;  /* 0x000000834f387223 */ /* 0x080fe20000000038 */
[----:B------:R-:W-:Y:S01]  /*d6b0*/  FFMA R57, R0, R131, R57 ;  /* 0x0000008300397223 */ /* 0x000fe20000000039 */
[----:B------:R-:W-:Y:S02]  /*d6c0*/  MOV R88, R23 ;  /* 0x0000001700587202 */ /* 0x000fe40000000f00 */
[----:B------:R-:W-:-:S07]  /*d6d0*/  MOV R131, R123 ;  /* 0x0000007b00837202 */ /* 0x000fce0000000f00 */
[----:B------:R-:W-:Y:S05]  /*d6e0*/  WARPSYNC.COLLECTIVE R91, `(.L_x_2252) ;  /* 0x000000005b087348 */ /* 0x000fea0003c00000 */
[----:B------:R0:W1:Y:S02]  /*d6f0*/  SHFL.IDX P0, R123, R88, R89, R90 ;  /* 0x00000059587b7389 */ /* 0x000064000000005a */
[----:B01----:R-:W-:Y:S05]  /*d700*/  ENDCOLLECTIVE ;  /* 0x000000000000791b */ /* 0x003fea0003800000 */
.L_x_2252:
[-C--:B------:R-:W-:Y:S01]  /*d710*/  FFMA R58, R79, R133.reuse, R58 ;  /* 0x000000854f3a7223 */ /* 0x080fe2000000003a */
[----:B------:R-:W-:Y:S01]  /*d720*/  FFMA R59, R0, R133, R59 ;  /* 0x00000085003b7223 */ /* 0x000fe2000000003b */
[----:B------:R-:W-:Y:S02]  /*d730*/  MOV R88, R24 ;  /* 0x0000001800587202 */ /* 0x000fe40000000f00 */
[----:B------:R-:W-:-:S07]  /*d740*/  MOV R133, R123 ;  /* 0x0000007b00857202 */ /* 0x000fce0000000f00 */
[----:B------:R-:W-:Y:S05]  /*d750*/  WARPSYNC.COLLECTIVE R91, `(.L_x_2253) ;  /* 0x000000005b087348 */ /* 0x000fea0003c00000 */
[----:B------:R0:W1:Y:S02]  /*d760*/  SHFL.IDX P0, R123, R88, R89, R90 ;  /* 0x00000059587b7389 */ /* 0x000064000000005a */
[----:B01----:R-:W-:Y:S05]  /*d770*/  ENDCOLLECTIVE ;  /* 0x000000000000791b */ /* 0x003fea0003800000 */
.L_x_2253:
[-C--:B------:R-:W-:Y:S01]  /*d780*/  FFMA R60, R79, R135.reuse, R60 ;  /* 0x000000874f3c7223 */ /* 0x080fe2000000003c */
[----:B------:R-:W-:Y:S01]  /*d790*/  FFMA R61, R0, R135, R61 ;  /* 0x00000087003d7223 */ /* 0x000fe2000000003d */
[----:B------:R-:W-:Y:S02]  /*d7a0*/  MOV R88, R25 ;  /* 0x0000001900587202 */ /* 0x000fe40000000f00 */
[----:B------:R-:W-:-:S07]  /*d7b0*/  MOV R135, R123 ;  /* 0x0000007b00877202 */ /* 0x000fce0000000f00 */
[----:B------:R-:W-:Y:S05]  /*d7c0*/  WARPSYNC.COLLECTIVE R91, `(.L_x_2254) ;  /* 0x000000005b087348 */ /* 0x000fea0003c00000 */
[----:B------:R0:W1:Y:S02]  /*d7d0*/  SHFL.IDX P0, R123, R88, R89, R90 ;  /* 0x00000059587b7389 */ /* 0x000064000000005a */
[----:B01----:R-:W-:Y:S05]  /*d7e0*/  ENDCOLLECTIVE ;  /* 0x000000000000791b */ /* 0x003fea0003800000 */
.L_x_2254:
[----:B------:R-:W-:Y:S02]  /*d7f0*/  MOV R88, R26 ;  /* 0x0000001a00587202 */ /* 0x000fe40000000f00 */
[----:B------:R-:W-:-:S07]  /*d800*/  MOV R137, R123 ;  /* 0x0000007b00897202 */ /* 0x000fce0000000f00 */
[----:B------:R-:W-:Y:S05]  /*d810*/  WARPSYNC.COLLECTIVE R91, `(.L_x_2255) ;  /* 0x000000005b087348 */ /* 0x000fea0003c00000 */
[----:B------:R0:W1:Y:S02]  /*d820*/  SHFL.IDX P0, R123, R88, R89, R90 ;  /* 0x00000059587b7389 */ /* 0x000064000000005a */
[----:B01----:R-:W-:Y:S05]  /*d830*/  ENDCOLLECTIVE ;  /* 0x000000000000791b */ /* 0x003fea0003800000 */
.L_x_2255:
[----:B------:R-:W-:Y:S02]  /*d840*/  MOV R88, R28 ;  /* 0x0000001c00587202 */ /* 0x000fe40000000f00 */
[----:B------:R-:W-:-:S07]  /*d850*/  MOV R139, R123 ;  /* 0x0000007b008b7202 */ /* 0x000fce0000000f00 */
[----:B------:R-:W-:Y:S05]  /*d860*/  WARPSYNC.COLLECTIVE R91, `(.L_x_2256) ;  /* 0x000000005b087348 */ /* 0x000fea0003c00000 */
[----:B------:R0:W1:Y:S02]  /*d870*/  SHFL.IDX P0, R123, R88, R89, R90 ;  /* 0x00000059587b7389 */ /* 0x000064000000005a */
[----:B01----:R-:W-:Y:S05]  /*d880*/  ENDCOLLECTIVE ;  /* 0x000000000000791b */ /* 0x003fea0003800000 */
.L_x_2256:
[----:B------:R-:W-:Y:S02]  /*d890*/  MOV R88, R29 ;  /* 0x0000001d00587202 */ /* 0x000fe40000000f00 */
[----:B------:R-:W-:-:S07]  /*d8a0*/  MOV R141, R123 ;  /* 0x0000007b008d7202 */ /* 0x000fce0000000f00 */
[----:B------:R-:W-:Y:S05]  /*d8b0*/  WARPSYNC.COLLECTIVE R91, `(.L_x_2257) ;  /* 0x000000005b087348 */ /* 0x000fea0003c00000 */
[----:B------:R0:W1:Y:S02]  /*d8c0*/  SHFL.IDX P0, R123, R88, R89, R90 ;  /* 0x00000059587b7389 */ /* 0x000064000000005a */
[----:B01----:R-:W-:Y:S05]  /*d8d0*/  ENDCOLLECTIVE ;  /* 0x000000000000791b */ /* 0x003fea0003800000 */
.L_x_2257:
[----:B------:R-:W-:Y:S02]  /*d8e0*/  MOV R88, R30 ;  /* 0x0000001e00587202 */ /* 0x000fe40000000f00 */
[----:B------:R-:W-:-:S07]  /*d8f0*/  MOV R143, R123 ;  /* 0x0000007b008f7202 */ /* 0x000fce0000000f00 */
[----:B------:R-:W-:Y:S05]  /*d900*/  WARPSYNC.COLLECTIVE R91, `(.L_x_2258) ;  /* 0x000000005b087348 */ /* 0x000fea0003c00000 */
[----:B------:R0:W1:Y:S02]  /*d910*/  SHFL.IDX P0, R123, R88, R89, R90 ;  /* 0x00000059587b7389 */ /* 0x000064000000005a */
[----:B01----:R-:W-:Y:S05]  /*d920*/  ENDCOLLECTIVE ;  /* 0x000000000000791b */ /* 0x003fea0003800000 */
.L_x_2258:
[----:B------:R-:W-:Y:S01]  /*d930*/  MOV R88, R31 ;  /* 0x0000001f00587202 */ /* 0x000fe20000000f00 */
[-C--:B------:R-:W-:Y:S01]  /*d940*/  FFMA R102, R79, R123.reuse, R102 ;  /* 0x0000007b4f667223 */ /* 0x080fe20000000066 */
[----:B------:R-:W-:-:S07]  /*d950*/  FFMA R103, R0, R123, R103 ;  /* 0x0000007b00677223 */ /* 0x000fce0000000067 */
[----:B------:R-:W-:Y:S05]  /*d960*/  WARPSYNC.COLLECTIVE R91, `(.L_x_2259) ;  /* 0x000000005b087348 */ /* 0x000fea0003c00000 */
[----:B------:R0:W1:Y:S02]  /*d970*/  SHFL.IDX P0, R123, R88, R89, R90 ;  /* 0x00000059587b7389 */ /* 0x000064000000005a */
[----:B01----:R-:W-:Y:S05]  /*d980*/  ENDCOLLECTIVE ;  /* 0x000000000000791b */ /* 0x003fea0003800000 */
.L_x_2259:
[-C--:B------:R-:W-:Y:S01]  /*d990*/  FFMA R48, R79, R10.reuse, R48 ;  /* 0x0000000a4f307223 */ /* 0x080fe20000000030 */
[----:B------:R-:W-:Y:S01]  /*d9a0*/  FFMA R81, R0, R10, R81 ;  /* 0x0000000a00517223 */ /* 0x000fe20000000051 */
[----:B------:R-:W-:Y:S02]  /*d9b0*/  MOV R88, R32 ;  /* 0x0000002000587202 */ /* 0x000fe40000000f00 */
[----:B------:R-:W-:-:S07]  /*d9c0*/  MOV R10, R123 ;  /* 0x0000007b000a7202 */ /* 0x000fce0000000f00 */
[----:B------:R-:W-:Y:S05]  /*d9d0*/  WARPSYNC.COLLECTIVE R91, `(.L_x_2260) ;  /* 0x000000005b087348 */ /* 0x000fea0003c00000 */
[----:B------:R0:W1:Y:S02]  /*d9e0*/  SHFL.IDX P0, R123, R88, R89, R90 ;  /* 0x00000059587b7389 */ /* 0x000064000000005a */
[----:B01----:R-:W-:Y:S05]  /*d9f0*/  ENDCOLLECTIVE ;  /* 0x000000000000791b */ /* 0x003fea0003800000 */
.L_x_2260:
[-C--:B------:R-:W-:Y:S01]  /*da00*/  FFMA R62, R79, R76.reuse, R62 ;  /* 0x0000004c4f3e7223 */ /* 0x080fe2000000003e */
[----:B------:R-:W-:Y:S01]  /*da10*/  FFMA R63, R0, R76, R63 ;  /* 0x0000004c003f7223 */ /* 0x000fe2000000003f */
[----:B------:R-:W-:Y:S02]  /*da20*/  MOV R88, R34 ;  /* 0x0000002200587202 */ /* 0x000fe40000000f00 */
[----:B------:R-:W-:-:S07]  /*da30*/  MOV R76, R123 ;  /* 0x0000007b004c7202 */ /* 0x000fce0000000f00 */
[----:B------:R-:W-:Y:S05]  /*da40*/  WARPSYNC.COLLECTIVE R91, `(.L_x_2261) ;  /* 0x000000005b087348 */ /* 0x000fea0003c00000 */
[----:B------:R0:W1:Y:S02]  /*da50*/  SHFL.IDX P0, R123, R88, R89, R90 ;  /* 0x00000059587b7389 */ /* 0x000064000000005a */
[----:B01----:R-:W-:Y:S05]  /*da60*/  ENDCOLLECTIVE ;  /* 0x000000000000791b */ /* 0x003fea0003800000 */
.L_x_2261:
[-C--:B------:R-:W-:Y:S01]  /*da70*/  FFMA R66, R79, R83.reuse, R66 ;  /* 0x000000534f427223 */ /* 0x080fe20000000042 */
[----:B------:R-:W-:Y:S01]  /*da80*/  FFMA R67, R0, R83, R67 ;  /* 0x0000005300437223 */ /* 0x000fe20000000043 */
[----:B------:R-:W-:Y:S02]  /*da90*/  MOV R88, R35 ;  /* 0x0000002300587202 */ /* 0x000fe40000000f00 */
[----:B------:R-:W-:-:S07]  /*daa0*/  MOV R83, R123 ;  /* 0x0000007b00537202 */ /* 0x000fce0000000f00 */
[----:B------:R-:W-:Y:S05]  /*dab0*/  WARPSYNC.COLLECTIVE R91, `(.L_x_2262) ;  /* 0x000000005b087348 */ /* 0x000fea0003c00000 */
[----:B------:R0:W1:Y:S02]  /*dac0*/  SHFL.IDX P0, R123, R88, R89, R90 ;  /* 0x00000059587b7389 */ /* 0x000064000000005a */
[----:B01----:R-:W-:Y:S05]  /*dad0*/  ENDCOLLECTIVE ;  /* 0x000000000000791b */ /* 0x003fea0003800000 */
.L_x_2262:
[-C--:B------:R-:W-:Y:S01]  /*dae0*/  FFMA R68, R79, R85.reuse, R68 ;  /* 0x000000554f447223 */ /* 0x080fe20000000044 */
[----:B------:R-:W-:Y:S01]  /*daf0*/  FFMA R69, R0, R85, R69 ;  /* 0x0000005500457223 */ /* 0x000fe20000000045 */
[----:B------:R-:W-:Y:S02]  /*db00*/  MOV R88, R36 ;  /* 0x0000002400587202 */ /* 0x000fe40000000f00 */
[----:B------:R-:W-:-:S07]  /*db10*/  MOV R85, R123 ;  /* 0x0000007b00557202 */ /* 0x000fce0000000f00 */
[----:B------:R-:W-:Y:S05]  /*db20*/  WARPSYNC.COLLECTIVE R91, `(.L_x_2263) ;  /* 0x000000005b087348 */ /* 0x000fea0003c00000 */
[----:B------:R0:W1:Y:S02]  /*db30*/  SHFL.IDX P0, R123, R88, R89, R90 ;  /* 0x00000059587b7389 */ /* 0x000064000000005a */
[----:B01----:R-:W-:Y:S05]  /*db40*/  ENDCOLLECTIVE ;  /* 0x000000000000791b */ /* 0x003fea0003800000 */
.L_x_2263:
[----:B------:R-:W-:Y:S02]  /*db50*/  MOV R88, R37 ;  /* 0x0000002500587202 */ /* 0x000fe40000000f00 */
[----:B------:R-:W-:-:S07]  /*db60*/  MOV R86, R123 ;  /* 0x0000007b00567202 */ /* 0x000fce0000000f00 */
[----:B------:R-:W-:Y:S05]  /*db70*/  WARPSYNC.COLLECTIVE R91, `(.L_x_2264) ;  /* 0x000000005b087348 */ /* 0x000fea0003c00000 */
[----:B------:R0:W1:Y:S02]  /*db80*/  SHFL.IDX P0, R123, R88, R89, R90 ;  /* 0x00000059587b7389 */ /* 0x000064000000005a */
[----:B01----:R-:W-:Y:S05]  /*db90*/  ENDCOLLECTIVE ;  /* 0x000000000000791b */ /* 0x003fea0003800000 */
.L_x_2264:
[----:B------:R-:W-:Y:S02]  /*dba0*/  MOV R88, R38 ;  /* 0x0000002600587202 */ /* 0x000fe40000000f00 */
[----:B------:R-:W-:-:S07]  /*dbb0*/  MOV R122, R123 ;  /* 0x0000007b007a7202 */ /* 0x000fce0000000f00 */
[----:B------:R-:W-:Y:S05]  /*dbc0*/  WARPSYNC.COLLECTIVE R91, `(.L_x_2265) ;  /* 0x000000005b087348 */ /* 0x000fea0003c00000 */
[----:B------:R0:W1:Y:S02]  /*dbd0*/  SHFL.IDX P0, R123, R88, R89, R90 ;  /* 0x00000059587b7389 */ /* 0x000064000000005a */
[----:B01----:R-:W-:Y:S05]  /*dbe0*/  ENDCOLLECTIVE ;  /* 0x000000000000791b */ /* 0x003fea0003800000 */
.L_x_2265:
[----:B------:R-:W-:Y:S02]  /*dbf0*/  MOV R88, R39 ;  /* 0x0000002700587202 */ /* 0x000fe40000000f00 */
[----:B------:R-:W-:-:S07]  /*dc00*/  MOV R124, R123 ;  /* 0x0000007b007c7202 */ /* 0x000fce0000000f00 */
[----:B------:R-:W-:Y:S05]  /*dc10*/  WARPSYNC.COLLECTIVE R91, `(.L_x_2266) ;  /* 0x000000005b087348 */ /* 0x000fea0003c00000 */
[----:B------:R0:W1:Y:S02]  /*dc20*/  SHFL.IDX P0, R123, R88, R89, R90 ;  /* 0x00000059587b7389 */ /* 0x000064000000005a */
[----:B01----:R-:W-:Y:S05]  /*dc30*/  ENDCOLLECTIVE ;  /* 0x000000000000791b */ /* 0x003fea0003800000 */
.L_x_2266:
[----:B------:R-:W-:Y:S02]  /*dc40*/  MOV R88, R40 ;  /* 0x0000002800587202 */ /* 0x000fe40000000f00 */
[----:B------:R-:W-:-:S07]  /*dc50*/  MOV R126, R123 ;  /* 0x0000007b007e7202 */ /* 0x000fce0000000f00 */
[----:B------:R-:W-:Y:S05]  /*dc60*/  WARPSYNC.COLLECTIVE R91, `(.L_x_2267) ;  /* 0x000000005b087348 */ /* 0x000fea0003c00000 */
[----:B------:R0:W1:Y:S02]  /*dc70*/  SHFL.IDX P0, R123, R88, R89, R90 ;  /* 0x00000059587b7389 */ /* 0x000064000000005a */
[----:B01----:R-:W-:Y:S05]  /*dc80*/  ENDCOLLECTIVE ;  /* 0x000000000000791b */ /* 0x003fea0003800000 */
.L_x_2267:
[-C--:B------:R-:W-:Y:S01]  /*dc90*/  FFMA R70, R79, R129.reuse, R70 ;  /* 0x000000814f467223 */ /* 0x080fe20000000046 */
[----:B------:R-:W-:Y:S01]  /*dca0*/  FFMA R71, R0, R129, R71 ;  /* 0x0000008100477223 */ /* 0x000fe20000000047 */
[----:B------:R-:W-:Y:S02]  /*dcb0*/  MOV R88, R41 ;  /* 0x0000002900587202 */ /* 0x000fe40000000f00 */
[----:B------:R-:W-:-:S07]  /*dcc0*/  MOV R129, R123 ;  /* 0x0000007b00817202 */ /* 0x000fce0000000f00 */
[----:B------:R-:W-:Y:S05]  /*dcd0*/  WARPSYNC.COLLECTIVE R91, `(.L_x_2268) ;  /* 0x000000005b087348 */ /* 0x000fea0003c00000 */
[----:B------:R0:W1:Y:S02]  /*dce0*/  SHFL.IDX P0, R123, R88, R89, R90 ;  /* 0x00000059587b7389 */ /* 0x000064000000005a */
[----:B01----:R-:W-:Y:S05]  /*dcf0*/  ENDCOLLECTIVE ;  /* 0x000000000000791b */ /* 0x003fea0003800000 */
.L_x_2268:
[-C--:B------:R-:W-:Y:S01]  /*dd00*/  FFMA R72, R79, R131.reuse, R72 ;  /* 0x000000834f487223 */ /* 0x080fe20000000048 */
[----:B------:R-:W-:Y:S01]  /*dd10*/  FFMA R73, R0, R131, R73 ;  /* 0x0000008300497223 */ /* 0x000fe20000000049 */
[----:B------:R-:W-:Y:S02]  /*dd20*/  MOV R88, R42 ;  /* 0x0000002a00587202 */ /* 0x000fe40000000f00 */
[----:B------:R-:W-:-:S07]  /*dd30*/  MOV R131, R123 ;  /* 0x0000007b00837202 */ /* 0x000fce0000000f00 */
[----:B------:R-:W-:Y:S05]  /*dd40*/  WARPSYNC.COLLECTIVE R91, `(.L_x_2269) ;  /* 0x000000005b087348 */ /* 0x000fea0003c00000 */
[----:B------:R0:W1:Y:S02]  /*dd50*/  SHFL.IDX P0, R123, R88, R89, R90 ;  /* 0x00000059587b7389 */ /* 0x000064000000005a */
[----:B01----:R-:W-:Y:S05]  /*dd60*/  ENDCOLLECTIVE ;  /* 0x000000000000791b */ /* 0x003fea0003800000 */
.L_x_2269:
        /* <DEDUP_REMOVED lines=27> */
.L_x_2270:
        /* <DEDUP_REMOVED lines=22> */
.L_x_2271:
[----:B------:R-:W-:Y:S02]  /*e080*/  MOV R88, R27 ;  /* 0x0000001b00587202 */ /* 0x000fe40000000f00 */
[----:B------:R-:W-:-:S07]  /*e090*/  MOV R0, R123 ;  /* 0x0000007b00007202 */ /* 0x000fce0000000f00 */
[----:B------:R-:W-:Y:S05]  /*e0a0*/  WARPSYNC.COLLECTIVE R91, `(.L_x_2272) ;  /* 0x000000005b087348 */ /* 0x000fea0003c00000 */
[----:B------:R0:W1:Y:S02]  /*e0b0*/  SHFL.IDX P0, R123, R88, R89, R90 ;  /* 0x00000059587b7389 */ /* 0x000064000000005a */
[----:B01----:R-:W-:Y:S05]  /*e0c0*/  ENDCOLLECTIVE ;  /* 0x000000000000791b */ /* 0x003fea0003800000 */
.L_x_2272:
[----:B------:R-:W-:Y:S02]  /*e0d0*/  MOV R88, R12 ;  /* 0x0000000c00587202 */ /* 0x000fe40000000f00 */
[----:B------:R-:W-:-:S07]  /*e0e0*/  MOV R79, R123 ;  /* 0x0000007b004f7202 */ /* 0x000fce0000000f00 */
[----:B------:R-:W-:Y:S05]  /*e0f0*/  WARPSYNC.COLLECTIVE R91, `(.L_x_2273) ;  /* 0x000000005b087348 */ /* 0x000fea0003c00000 */
[----:B------:R0:W1:Y:S02]  /*e100*/  SHFL.IDX P0, R123, R88, R89, R90 ;  /* 0x00000059587b7389 */ /* 0x000064000000005a */
[----:B01----:R-:W-:Y:S05]  /*e110*/  ENDCOLLECTIVE ;  /* 0x000000000000791b */ /* 0x003fea0003800000 */
.L_x_2273:
[----:B------:R-:W-:Y:S02]  /*e120*/  MOV R88, R13 ;  /* 0x0000000d00587202 */ /* 0x000fe40000000f00 */
[----:B------:R-:W-:-:S07]  /*e130*/  MOV R83, R123 ;  /* 0x0000007b00537202 */ /* 0x000fce0000000f00 */
[----:B------:R-:W-:Y:S05]  /*e140*/  WARPSYNC.COLLECTIVE R91, `(.L_x_2274) ;  /* 0x000000005b087348 */ /* 0x000fea0003c00000 */
[----:B------:R0:W1:Y:S02]  /*e150*/  SHFL.IDX P0, R123, R88, R89, R90 ;  /* 0x00000059587b7389 */ /* 0x000064000000005a */
[----:B01----:R-:W-:Y:S05]  /*e160*/  ENDCOLLECTIVE ;  /* 0x000000000000791b */ /* 0x003fea0003800000 */
.L_x_2274:
[----:B------:R-:W-:Y:S02]  /*e170*/  MOV R88, R14 ;  /* 0x0000000e00587202 */ /* 0x000fe40000000f00 */
[----:B------:R-:W-:-:S07]  /*e180*/  MOV R85, R123 ;  /* 0x0000007b00557202 */ /* 0x000fce0000000f00 */
[----:B------:R-:W-:Y:S05]  /*e190*/  WARPSYNC.COLLECTIVE R91, `(.L_x_2275) ;  /* 0x000000005b087348 */ /* 0x000fea0003c00000 */
[----:B------:R0:W1:Y:S02]  /*e1a0*/  SHFL.IDX P0, R123, R88, R89, R90 ;  /* 0x00000059587b7389 */ /* 0x000064000000005a */
[----:B01----:R-:W-:Y:S05]  /*e1b0*/  ENDCOLLECTIVE ;  /* 0x000000000000791b */ /* 0x003fea0003800000 */
.L_x_2275:
[----:B------:R-:W-:Y:S02]  /*e1c0*/  MOV R88, R15 ;  /* 0x0000000f00587202 */ /* 0x000fe40000000f00 */
[----:B------:R-:W-:-:S07]  /*e1d0*/  MOV R129, R123 ;  /* 0x0000007b00817202 */ /* 0x000fce0000000f00 */
[----:B------:R-:W-:Y:S05]  /*e1e0*/  WARPSYNC.COLLECTIVE R91, `(.L_x_2276) ;  /* 0x000000005b087348 */ /* 0x000fea0003c00000 */
[----:B------:R0:W1:Y:S02]  /*e1f0*/  SHFL.IDX P0, R123, R88, R89, R90 ;  /* 0x00000059587b7389 */ /* 0x000064000000005a */
[----:B01----:R-:W-:Y:S05]  /*e200*/  ENDCOLLECTIVE ;  /* 0x000000000000791b */ /* 0x003fea0003800000 */
.L_x_2276:
[----:B------:R-:W-:Y:S02]  /*e210*/  MOV R88, R16 ;  /* 0x0000001000587202 */ /* 0x000fe40000000f00 */
[----:B------:R-:W-:-:S07]  /*e220*/  MOV R131, R123 ;  /* 0x0000007b00837202 */ /* 0x000fce0000000f00 */
[----:B------:R-:W-:Y:S05]  /*e230*/  WARPSYNC.COLLECTIVE R91, `(.L_x_2277) ;  /* 0x000000005b087348 */ /* 0x000fea0003c00000 */
[----:B------:R0:W1:Y:S02]  /*e240*/  SHFL.IDX P0, R123, R88, R89, R90 ;  /* 0x00000059587b7389 */ /* 0x000064000000005a */
[----:B01----:R-:W-:Y:S05]  /*e250*/  ENDCOLLECTIVE ;  /* 0x000000000000791b */ /* 0x003fea0003800000 */
.L_x_2277:
[----:B------:R-:W-:Y:S02]  /*e260*/  MOV R88, R17 ;  /* 0x0000001100587202 */ /* 0x000fe40000000f00 */
[----:B------:R-:W-:-:S07]  /*e270*/  MOV R133, R123 ;  /* 0x0000007b00857202 */ /* 0x000fce0000000f00 */
[----:B------:R-:W-:Y:S05]  /*e280*/  WARPSYNC.COLLECTIVE R91, `(.L_x_2278) ;  /* 0x000000005b087348 */ /* 0x000fea0003c00000 */
[----:B------:R0:W1:Y:S02]  /*e290*/  SHFL.IDX P0, R123, R88, R89, R90 ;  /* 0x00000059587b7389 */ /* 0x000064000000005a */
[----:B01----:R-:W-:Y:S05]  /*e2a0*/  ENDCOLLECTIVE ;  /* 0x000000000000791b */ /* 0x003fea0003800000 */
.L_x_2278:
[----:B------:R-:W-:Y:S02]  /*e2b0*/  MOV R88, R18 ;  /* 0x0000001200587202 */ /* 0x000fe40000000f00 */
[----:B------:R-:W-:-:S07]  /*e2c0*/  MOV R76, R123 ;  /* 0x0000007b004c7202 */ /* 0x000fce0000000f00 */
[----:B------:R-:W-:Y:S05]  /*e2d0*/  WARPSYNC.COLLECTIVE R91, `(.L_x_2279) ;  /* 0x000000005b087348 */ /* 0x000fea0003c00000 */
[----:B------:R0:W1:Y:S02]  /*e2e0*/  SHFL.IDX P0, R123, R88, R89, R90 ;  /* 0x00000059587b7389 */ /* 0x000064000000005a */
[----:B01----:R-:W-:Y:S05]  /*e2f0*/  ENDCOLLECTIVE ;  /* 0x000000000000791b */ /* 0x003fea0003800000 */
.L_x_2279:
[----:B------:R-:W-:Y:S01]  /*e300*/  MOV R88, R19 ;  /* 0x0000001300587202 */ /* 0x000fe20000000f00 */
[-C--:B------:R-:W-:Y:S01]  /*e310*/  FFMA R64, R49, R123.reuse, R64 ;  /* 0x0000007b31407223 */ /* 0x080fe20000000040 */
[----:B------:R-:W-:-:S07]  /*e320*/  FFMA R65, R10, R123, R65 ;  /* 0x0000007b0a417223 */ /* 0x000fce0000000041 */
[----:B------:R-:W-:Y:S05]  /*e330*/  WARPSYNC.COLLECTIVE R91, `(.L_x_2280) ;  /* 0x000000005b087348 */ /* 0x000fea0003c00000 */
[----:B------:R0:W1:Y:S02]  /*e340*/  SHFL.IDX P0, R123, R88, R89, R90 ;  /* 0x00000059587b7389 */ /* 0x000064000000005a */
[----:B01----:R-:W-:Y:S05]  /*e350*/  ENDCOLLECTIVE ;  /* 0x000000000000791b */ /* 0x003fea0003800000 */
.L_x_2280:
[-C--:B------:R-:W-:Y:S01]  /*e360*/  FFMA R50, R49, R79.reuse, R50 ;  /* 0x0000004f31327223 */ /* 0x080fe20000000032 */
[----:B------:R-:W-:Y:S01]  /*e370*/  FFMA R51, R10, R79, R51 ;  /* 0x0000004f0a337223 */ /* 0x000fe20000000033 */
[----:B------:R-:W-:Y:S02]  /*e380*/  MOV R88, R20 ;  /* 0x0000001400587202 */ /* 0x000fe40000000f00 */
[----:B------:R-:W-:-:S07]  /*e390*/  MOV R79, R123 ;  /* 0x0000007b004f7202 */ /* 0x000fce0000000f00 */
[----:B------:R-:W-:Y:S05]  /*e3a0*/  WARPSYNC.COLLECTIVE R91, `(.L_x_2281) ;  /* 0x000000005b087348 */ /* 0x000fea0003c00000 */
[----:B------:R0:W1:Y:S02]  /*e3b0*/  SHFL.IDX P0, R123, R88, R89, R90 ;  /* 0x00000059587b7389 */ /* 0x000064000000005a */
[----:B01----:R-:W-:Y:S05]  /*e3c0*/  ENDCOLLECTIVE ;  /* 0x000000000000791b */ /* 0x003fea0003800000 */
.L_x_2281:
[-C--:B------:R-:W-:Y:S01]  /*e3d0*/  FFMA R52, R49, R83.reuse, R52 ;  /* 0x0000005331347223 */ /* 0x080fe20000000034 */
[----:B------:R-:W-:Y:S01]  /*e3e0*/  FFMA R53, R10, R83, R53 ;  /* 0x000000530a357223 */ /* 0x000fe20000000035 */
[----:B------:R-:W-:Y:S02]  /*e3f0*/  MOV R88, R21 ;  /* 0x0000001500587202 */ /* 0x000fe40000000f00 */
[----:B------:R-:W-:-:S07]  /*e400*/  MOV R83, R123 ;  /* 0x0000007b00537202 */ /* 0x000fce0000000f00 */
[----:B------:R-:W-:Y:S05]  /*e410*/  WARPSYNC.COLLECTIVE R91, `(.L_x_2282) ;  /* 0x000000005b087348 */ /* 0x000fea0003c00000 */
[----:B------:R0:W1:Y:S02]  /*e420*/  SHFL.IDX P0, R123, R88, R89, R90 ;  /* 0x00000059587b7389 */ /* 0x000064000000005a */
[----:B01----:R-:W-:Y:S05]  /*e430*/  ENDCOLLECTIVE ;  /* 0x000000000000791b */ /* 0x003fea0003800000 */
.L_x_2282:
[-C--:B------:R-:W-:Y:S01]  /*e440*/  FFMA R54, R49, R85.reuse, R54 ;  /* 0x0000005531367223 */ /* 0x080fe20000000036 */
[----:B------:R-:W-:Y:S01]  /*e450*/  FFMA R55, R10, R85, R55 ;  /* 0x000000550a377223 */ /* 0x000fe20000000037 */
[----:B------:R-:W-:Y:S02]  /*e460*/  MOV R88, R22 ;  /* 0x0000001600587202 */ /* 0x000fe40000000f00 */
[----:B------:R-:W-:-:S07]  /*e470*/  MOV R85, R123 ;  /* 0x0000007b00557202 */ /* 0x000fce0000000f00 */
[----:B------:R-:W-:Y:S05]  /*e480*/  WARPSYNC.COLLECTIVE R91, `(.L_x_2283) ;  /* 0x000000005b087348 */ /* 0x000fea0003c00000 */
[----:B------:R0:W1:Y:S02]  /*e490*/  SHFL.IDX P0, R123, R88, R89, R90 ;  /* 0x00000059587b7389 */ /* 0x000064000000005a */
[----:B01----:R-:W-:Y:S05]  /*e4a0*/  ENDCOLLECTIVE ;  /* 0x000000000000791b */ /* 0x003fea0003800000 */
.L_x_2283:
[-C--:B------:R-:W-:Y:S01]  /*e4b0*/  FFMA R56, R49, R129.reuse, R56 ;  /* 0x0000008131387223 */ /* 0x080fe20000000038 */
[----:B------:R-:W-:Y:S01]  /*e4c0*/  FFMA R57, R10, R129, R57 ;  /* 0x000000810a397223 */ /* 0x000fe20000000039 */
[----:B------:R-:W-:Y:S02]  /*e4d0*/  MOV R88, R23 ;  /* 0x0000001700587202 */ /* 0x000fe40000000f00 */
[----:B------:R-:W-:-:S07]  /*e4e0*/  MOV R129, R123 ;  /* 0x0000007b00817202 */ /* 0x000fce0000000f00 */
[----:B------:R-:W-:Y:S05]  /*e4f0*/  WARPSYNC.COLLECTIVE R91, `(.L_x_2284) ;  /* 0x000000005b087348 */ /* 0x000fea0003c00000 */
[----:B------:R0:W1:Y:S02]  /*e500*/  SHFL.IDX P0, R123, R88, R89, R90 ;  /* 0x00000059587b7389 */ /* 0x000064000000005a */
[----:B01----:R-:W-:Y:S05]  /*e510*/  ENDCOLLECTIVE ;  /* 0x000000000000791b */ /* 0x003fea0003800000 */
.L_x_2284:
[-C--:B------:R-:W-:Y:S01]  /*e520*/  FFMA R58, R49, R131.reuse, R58 ;  /* 0x00000083313a7223 */ /* 0x080fe2000000003a */
[----:B------:R-:W-:Y:S01]  /*e530*/  FFMA R59, R10, R131, R59 ;  /* 0x000000830a3b7223 */ /* 0x000fe2000000003b */
[----:B------:R-:W-:Y:S02]  /*e540*/  MOV R88, R24 ;  /* 0x0000001800587202 */ /* 0x000fe40000000f00 */
[----:B------:R-:W-:-:S07]  /*e550*/  MOV R131, R123 ;  /* 0x0000007b00837202 */ /* 0x000fce0000000f00 */
[----:B------:R-:W-:Y:S05]  /*e560*/  WARPSYNC.COLLECTIVE R91, `(.L_x_2285) ;  /* 0x000000005b087348 */ /* 0x000fea0003c00000 */
[----:B------:R0:W1:Y:S02]  /*e570*/  SHFL.IDX P0, R123, R88, R89, R90 ;  /* 0x00000059587b7389 */ /* 0x000064000000005a */
[----:B01----:R-:W-:Y:S05]  /*e580*/  ENDCOLLECTIVE ;  /* 0x000000000000791b */ /* 0x003fea0003800000 */
.L_x_2285:
[-C--:B------:R-:W-:Y:S01]  /*e590*/  FFMA R60, R49, R133.reuse, R60 ;  /* 0x00000085313c7223 */ /* 0x080fe2000000003c */
[----:B------:R-:W-:Y:S01]  /*e5a0*/  FFMA R61, R10, R133, R61 ;  /* 0x000000850a3d7223 */ /* 0x000fe2000000003d */
[----:B------:R-:W-:Y:S02]  /*e5b0*/  MOV R88, R25 ;  /* 0x0000001900587202 */ /* 0x000fe40000000f00 */
[----:B------:R-:W-:-:S07]  /*e5c0*/  MOV R133, R123 ;  /* 0x0000007b00857202 */ /* 0x000fce0000000f00 */
[----:B------:R-:W-:Y:S05]  /*e5d0*/  WARPSYNC.COLLECTIVE R91, `(.L_x_2286) ;  /* 0x000000005b087348 */ /* 0x000fea0003c00000 */
[----:B------:R0:W1:Y:S02]  /*e5e0*/  SHFL.IDX P0, R123, R88, R89, R90 ;  /* 0x00000059587b7389 */ /* 0x000064000000005a */
[----:B01----:R-:W-:Y:S05]  /*e5f0*/  ENDCOLLECTIVE ;  /* 0x000000000000791b */ /* 0x003fea0003800000 */
.L_x_2286:
[----:B------:R-:W-:Y:S02]  /*e600*/  MOV R88, R26 ;  /* 0x0000001a00587202 */ /* 0x000fe40000000f00 */
[----:B------:R-:W-:-:S07]  /*e610*/  MOV R135, R123 ;  /* 0x0000007b00877202 */ /* 0x000fce0000000f00 */
[----:B------:R-:W-:Y:S05]  /*e620*/  WARPSYNC.COLLECTIVE R91, `(.L_x_2287) ;  /* 0x000000005b087348 */ /* 0x000fea0003c00000 */
[----:B------:R0:W1:Y:S02]  /*e630*/  SHFL.IDX P0, R123, R88, R89, R90 ;  /* 0x00000059587b7389 */ /* 0x000064000000005a */
[----:B01----:R-:W-:Y:S05]  /*e640*/  ENDCOLLECTIVE ;  /* 0x000000000000791b */ /* 0x003fea0003800000 */
.L_x_2287:
[----:B------:R-:W-:Y:S02]  /*e650*/  MOV R88, R28 ;  /* 0x0000001c00587202 */ /* 0x000fe40000000f00 */
[----:B------:R-:W-:-:S07]  /*e660*/  MOV R137, R123 ;  /* 0x0000007b00897202 */ /* 0x000fce0000000f00 */
[----:B------:R-:W-:Y:S05]  /*e670*/  WARPSYNC.COLLECTIVE R91, `(.L_x_2288) ;  /* 0x000000005b087348 */ /* 0x000fea0003c00000 */
[----:B------:R0:W1:Y:S02]  /*e680*/  SHFL.IDX P0, R123, R88, R89, R90 ;  /* 0x00000059587b7389 */ /* 0x000064000000005a */
[----:B01----:R-:W-:Y:S05]  /*e690*/  ENDCOLLECTIVE ;  /* 0x000000000000791b */ /* 0x003fea0003800000 */
.L_x_2288:
[----:B------:R-:W-:Y:S02]  /*e6a0*/  MOV R88, R29 ;  /* 0x0000001d00587202 */ /* 0x000fe40000000f00 */
[----:B------:R-:W-:-:S07]  /*e6b0*/  MOV R139, R123 ;  /* 0x0000007b008b7202 */ /* 0x000fce0000000f00 */
[----:B------:R-:W-:Y:S05]  /*e6c0*/  WARPSYNC.COLLECTIVE R91, `(.L_x_2289) ;  /* 0x000000005b087348 */ /* 0x000fea0003c00000 */
[----:B------:R0:W1:Y:S02]  /*e6d0*/  SHFL.IDX P0, R123, R88, R89, R90 ;  /* 0x00000059587b7389 */ /* 0x000064000000005a */
[----:B01----:R-:W-:Y:S05]  /*e6e0*/  ENDCOLLECTIVE ;  /* 0x000000000000791b */ /* 0x003fea0003800000 */
.L_x_2289:
[----:B------:R-:W-:Y:S02]  /*e6f0*/  MOV R88, R30 ;  /* 0x0000001e00587202 */ /* 0x000fe40000000f00 */
[----:B------:R-:W-:-:S07]  /*e700*/  MOV R141, R123 ;  /* 0x0000007b008d7202 */ /* 0x000fce0000000f00 */
[----:B------:R-:W-:Y:S05]  /*e710*/  WARPSYNC.COLLECTIVE R91, `(.L_x_2290) ;  /* 0x000000005b087348 */ /* 0x000fea0003c00000 */
[----:B------:R0:W1:Y:S02]  /*e720*/  SHFL.IDX P0, R123, R88, R89, R90 ;  /* 0x00000059587b7389 */ /* 0x000064000000005a */
[----:B01----:R-:W-:Y:S05]  /*e730*/  ENDCOLLECTIVE ;  /* 0x000000000000791b */ /* 0x003fea0003800000 */
.L_x_2290:
[----:B------:R-:W-:Y:S01]  /*e740*/  MOV R88, R31 ;  /* 0x0000001f00587202 */ /* 0x000fe20000000f00 */
[-C--:B------:R-:W-:Y:S01]  /*e750*/  FFMA R102, R49, R123.reuse, R102 ;  /* 0x0000007b31667223 */ /* 0x080fe20000000066 */
[----:B------:R-:W-:-:S07]  /*e760*/  FFMA R103, R10, R123, R103 ;  /* 0x0000007b0a677223 */ /* 0x000fce0000000067 */
[----:B------:R-:W-:Y:S05]  /*e770*/  WARPSYNC.COLLECTIVE R91, `(.L_x_2291) ;  /* 0x000000005b087348 */ /* 0x000fea0003c00000 */
[----:B------:R0:W1:Y:S02]  /*e780*/  SHFL.IDX P0, R123, R88, R89, R90 ;  /* 0x00000059587b7389 */ /* 0x000064000000005a */
[----:B01----:R-:W-:Y:S05]  /*e790*/  ENDCOLLECTIVE ;  /* 0x000000000000791b */ /* 0x003fea0003800000 */
.L_x_2291:
        /* <DEDUP_REMOVED lines=14> */
.L_x_2292:
[-C--:B------:R-:W-:Y:S01]  /*e880*/  FFMA R62, R49, R76.reuse, R62 ;  /* 0x0000004c313e7223 */ /* 0x080fe2000000003e */
[----:B------:R-:W-:Y:S01]  /*e890*/  FFMA R63, R10, R76, R63 ;  /* 0x0000004c0a3f7223 */ /* 0x000fe2000000003f */
[----:B------:R-:W-:Y:S02]  /*e8a0*/  MOV R88, R34 ;  /* 0x0000002200587202 */ /* 0x000fe40000000f00 */
[----:B------:R-:W-:-:S07]  /*e8b0*/  MOV R76, R123 ;  /* 0x0000007b004c7202 */ /* 0x000fce0000000f00 */
[----:B------:R-:W-:Y:S05]  /*e8c0*/  WARPSYNC.COLLECTIVE R91, `(.L_x_2293) ;  /* 0x000000005b087348 */ /* 0x000fea0003c00000 */
[----:B------:R0:W1:Y:S02]  /*e8d0*/  SHFL.IDX P0, R123, R88, R89, R90 ;  /* 0x00000059587b7389 */ /* 0x000064000000005a */
[----:B01----:R-:W-:Y:S05]  /*e8e0*/  ENDCOLLECTIVE ;  /* 0x000000000000791b */ /* 0x003fea0003800000 */
.L_x_2293:
[-C--:B------:R-:W-:Y:S01]  /*e8f0*/  FFMA R68, R49, R83.reuse, R68 ;  /* 0x0000005331447223 */ /* 0x080fe20000000044 */
[----:B------:R-:W-:Y:S01]  /*e900*/  FFMA R69, R10, R83, R69 ;  /* 0x000000530a457223 */ /* 0x000fe20000000045 */
[----:B------:R-:W-:Y:S02]  /*e910*/  MOV R88, R35 ;  /* 0x0000002300587202 */ /* 0x000fe40000000f00 */
[----:B------:R-:W-:-:S07]  /*e920*/  MOV R83, R123 ;  /* 0x0000007b00537202 */ /* 0x000fce0000000f00 */
[----:B------:R-:W-:Y:S05]  /*e930*/  WARPSYNC.COLLECTIVE R91, `(.L_x_2294) ;  /* 0x000000005b087348 */ /* 0x000fea0003c00000 */
[----:B------:R0:W1:Y:S02]  /*e940*/  SHFL.IDX P0, R123, R88, R89, R90 ;  /* 0x00000059587b7389 */ /* 0x000064000000005a */
[----:B01----:R-:W-:Y:S05]  /*e950*/  ENDCOLLECTIVE ;  /* 0x000000000000791b */ /* 0x003fea0003800000 */
.L_x_2294:
[----:B------:R-:W-:Y:S02]  /*e960*/  MOV R88, R36 ;  /* 0x0000002400587202 */ /* 0x000fe40000000f00 */
[----:B------:R-:W-:-:S07]  /*e970*/  MOV R84, R123 ;  /* 0x0000007b00547202 */ /* 0x000fce0000000f00 */
[----:B------:R-:W-:Y:S05]  /*e980*/  WARPSYNC.COLLECTIVE R91, `(.L_x_2295) ;  /* 0x000000005b087348 */ /* 0x000fea0003c00000 */
[----:B------:R0:W1:Y:S02]  /*e990*/  SHFL.IDX P0, R123, R88, R89, R90 ;  /* 0x00000059587b7389 */ /* 0x000064000000005a */
[----:B01----:R-:W-:Y:S05]  /*e9a0*/  ENDCOLLECTIVE ;  /* 0x000000000000791b */ /* 0x003fea0003800000 */
.L_x_2295:
[-C--:B------:R-:W-:Y:S01]  /*e9b0*/  FFMA R70, R49, R85.reuse, R70 ;  /* 0x0000005531467223 */ /* 0x080fe20000000046 */
[----:B------:R-:W-:Y:S01]  /*e9c0*/  FFMA R71, R10, R85, R71 ;  /* 0x000000550a477223 */ /* 0x000fe20000000047 */
[----:B------:R-:W-:Y:S02]  /*e9d0*/  MOV R88, R37 ;  /* 0x0000002500587202 */ /* 0x000fe40000000f00 */
[----:B------:R-:W-:-:S07]  /*e9e0*/  MOV R85, R123 ;  /* 0x0000007b00557202 */ /* 0x000fce0000000f00 */
[----:B------:R-:W-:Y:S05]  /*e9f0*/  WARPSYNC.COLLECTIVE R91, `(.L_x_2296) ;  /* 0x000000005b087348 */ /* 0x000fea0003c00000 */
[----:B------:R0:W1:Y:S02]  /*ea00*/  SHFL.IDX P0, R123, R88, R89, R90 ;  /* 0x00000059587b7389 */ /* 0x000064000000005a */
[----:B01----:R-:W-:Y:S05]  /*ea10*/  ENDCOLLECTIVE ;  /* 0x000000000000791b */ /* 0x003fea0003800000 */
.L_x_2296:
[----:B------:R-:W-:Y:S02]  /*ea20*/  MOV R88, R38 ;  /* 0x0000002600587202 */ /* 0x000fe40000000f00 */
[----:B------:R-:W-:-:S07]  /*ea30*/  MOV R86, R123 ;  /* 0x0000007b00567202 */ /* 0x000fce0000000f00 */
[----:B------:R-:W-:Y:S05]  /*ea40*/  WARPSYNC.COLLECTIVE R91, `(.L_x_2297) ;  /* 0x000000005b087348 */ /* 0x000fea0003c00000 */
[----:B------:R0:W1:Y:S02]  /*ea50*/  SHFL.IDX P0, R123, R88, R89, R90 ;  /* 0x00000059587b7389 */ /* 0x000064000000005a */
[----:B01----:R-:W-:Y:S05]  /*ea60*/  ENDCOLLECTIVE ;  /* 0x000000000000791b */ /* 0x003fea0003800000 */
.L_x_2297:
[----:B------:R-:W-:Y:S02]  /*ea70*/  MOV R88, R39 ;  /* 0x0000002700587202 */ /* 0x000fe40000000f00 */
[----:B------:R-:W-:-:S07]  /*ea80*/  MOV R122, R123 ;  /* 0x0000007b007a7202 */ /* 0x000fce0000000f00 */
[----:B------:R-:W-:Y:S05]  /*ea90*/  WARPSYNC.COLLECTIVE R91, `(.L_x_2298) ;  /* 0x000000005b087348 */ /* 0x000fea0003c00000 */
[----:B------:R0:W1:Y:S02]  /*eaa0*/  SHFL.IDX P0, R123, R88, R89, R90 ;  /* 0x00000059587b7389 */ /* 0x000064000000005a */
[----:B01----:R-:W-:Y:S05]  /*eab0*/  ENDCOLLECTIVE ;  /* 0x000000000000791b */ /* 0x003fea0003800000 */
.L_x_2298:
[----:B------:R-:W-:Y:S02]  /*eac0*/  MOV R88, R40 ;  /* 0x0000002800587202 */ /* 0x000fe40000000f00 */
[----:B------:R-:W-:-:S07]  /*ead0*/  MOV R124, R123 ;  /* 0x0000007b007c7202 */ /* 0x000fce0000000f00 */
[----:B------:R-:W-:Y:S05]  /*eae0*/  WARPSYNC.COLLECTIVE R91, `(.L_x_2299) ;  /* 0x000000005b087348 */ /* 0x000fea0003c00000 */
[----:B------:R0:W1:Y:S02]  /*eaf0*/  SHFL.IDX P0, R123, R88, R89, R90 ;  /* 0x00000059587b7389 */ /* 0x000064000000005a */
[----:B01----:R-:W-:Y:S05]  /*eb00*/  ENDCOLLECTIVE ;  /* 0x000000000000791b */ /* 0x003fea0003800000 */
.L_x_2299:
[----:B------:R-:W-:Y:S02]  /*eb10*/  MOV R88, R41 ;  /* 0x0000002900587202 */ /* 0x000fe40000000f00 */
[----:B------:R-:W-:-:S07]  /*eb20*/  MOV R126, R123 ;  /* 0x0000007b007e7202 */ /* 0x000fce0000000f00 */
[----:B------:R-:W-:Y:S05]  /*eb30*/  WARPSYNC.COLLECTIVE R91, `(.L_x_2300) ;  /* 0x000000005b087348 */ /* 0x000fea0003c00000 */
[----:B------:R0:W1:Y:S02]  /*eb40*/  SHFL.IDX P0, R123, R88, R89, R90 ;  /* 0x00000059587b7389 */ /* 0x000064000000005a */
[----:B01----:R-:W-:Y:S05]  /*eb50*/  ENDCOLLECTIVE ;  /* 0x000000000000791b */ /* 0x003fea0003800000 */
.L_x_2300:
[-C--:B------:R-:W-:Y:S01]  /*eb60*/  FFMA R72, R49, R129.reuse, R72 ;  /* 0x0000008131487223 */ /* 0x080fe20000000048 */
[----:B------:R-:W-:Y:S01]  /*eb70*/  FFMA R73, R10, R129, R73 ;  /* 0x000000810a497223 */ /* 0x000fe20000000049 */
[----:B------:R-:W-:Y:S02]  /*eb80*/  MOV R88, R42 ;  /* 0x0000002a00587202 */ /* 0x000fe40000000f00 */
[----:B------:R-:W-:-:S07]  /*eb90*/  MOV R129, R123 ;  /* 0x0000007b00817202 */ /* 0x000fce0000000f00 */
[----:B------:R-:W-:Y:S05]  /*eba0*/  WARPSYNC.COLLECTIVE R91, `(.L_x_2301) ;  /* 0x000000005b087348 */ /* 0x000fea0003c00000 */
[----:B------:R0:W1:Y:S02]  /*ebb0*/  SHFL.IDX P0, R123, R88, R89, R90 ;  /* 0x00000059587b7389 */ /* 0x000064000000005a */
[----:B01----:R-:W-:Y:S05]  /*ebc0*/  ENDCOLLECTIVE ;  /* 0x000000000000791b */ /* 0x003fea0003800000 */
.L_x_2301:
[----:B------:R-:W-:Y:S02]  /*ebd0*/  MOV R88, R43 ;  /* 0x0000002b00587202 */ /* 0x000fe40000000f00 */
[----:B------:R-:W-:Y:S02]  /*ebe0*/  MOV R89, R46 ;  /* 0x0000002e00597202 */ /* 0x000fe40000000f00 */
[----:B------:R-:W-:-:S07]  /*ebf0*/  MOV R134, R123 ;  /* 0x0000007b00867202 */ /* 0x000fce0000000f00 */
[----:B------:R-:W-:Y:S05]  /*ec00*/  WARPSYNC.COLLECTIVE R91, `(.L_x_2302) ;  /* 0x000000005b087348 */ /* 0x000fea0003c00000 */
[----:B------:R0:W1:Y:S02]  /*ec10*/  SHFL.IDX P0, R123, R88, R89, R90 ;  /* 0x00000059587b7389 */ /* 0x000064000000005a */
[----:B01----:R-:W-:Y:S05]  /*ec20*/  ENDCOLLECTIVE ;  /* 0x000000000000791b */ /* 0x003fea0003800000 */
.L_x_2302:
        /* <DEDUP_REMOVED lines=22> */
.L_x_2303:
        /* <DEDUP_REMOVED lines=21> */
.L_x_2304:
[----:B------:R-:W-:Y:S02]  /*eee0*/  MOV R88, R12 ;  /* 0x0000000c00587202 */ /* 0x000fe40000000f00 */
[----:B------:R-:W-:-:S07]  /*eef0*/  MOV R85, R123 ;  /* 0x0000007b00557202 */ /* 0x000fce0000000f00 */
[----:B------:R-:W-:Y:S05]  /*ef00*/  WARPSYNC.COLLECTIVE R91, `(.L_x_2305) ;  /* 0x000000005b087348 */ /* 0x000fea0003c00000 */
[----:B------:R0:W1:Y:S02]  /*ef10*/  SHFL.IDX P0, R123, R88, R89, R90 ;  /* 0x00000059587b7389 */ /* 0x000064000000005a */
[----:B01----:R-:W-:Y:S05]  /*ef20*/  ENDCOLLECTIVE ;  /* 0x000000000000791b */ /* 0x003fea0003800000 */
.L_x_2305:
[----:B------:R-:W-:Y:S02]  /*ef30*/  MOV R88, R13 ;  /* 0x0000000d00587202 */ /* 0x000fe40000000f00 */
[----:B------:R-:W-:-:S07]  /*ef40*/  MOV R129, R123 ;  /* 0x0000007b00817202 */ /* 0x000fce0000000f00 */
[----:B------:R-:W-:Y:S05]  /*ef50*/  WARPSYNC.COLLECTIVE R91, `(.L_x_2306) ;  /* 0x000000005b087348 */ /* 0x000fea0003c00000 */
[----:B------:R0:W1:Y:S02]  /*ef60*/  SHFL.IDX P0, R123, R88, R89, R90 ;  /* 0x00000059587b7389 */ /* 0x000064000000005a */
[----:B01----:R-:W-:Y:S05]  /*ef70*/  ENDCOLLECTIVE ;  /* 0x000000000000791b */ /* 0x003fea0003800000 */
.L_x_2306:
[----:B------:R-:W-:Y:S02]  /*ef80*/  MOV R88, R14 ;  /* 0x0000000e00587202 */ /* 0x000fe40000000f00 */
[----:B------:R-:W-:-:S07]  /*ef90*/  MOV R131, R123 ;  /* 0x0000007b00837202 */ /* 0x000fce0000000f00 */
[----:B------:R-:W-:Y:S05]  /*efa0*/  WARPSYNC.COLLECTIVE R91, `(.L_x_2307) ;  /* 0x000000005b087348 */ /* 0x000fea0003c00000 */
[----:B------:R0:W1:Y:S02]  /*efb0*/  SHFL.IDX P0, R123, R88, R89, R90 ;  /* 0x00000059587b7389 */ /* 0x000064000000005a */
[----:B01----:R-:W-:Y:S05]  /*efc0*/  ENDCOLLECTIVE ;  /* 0x000000000000791b */ /* 0x003fea0003800000 */
.L_x_2307:
[----:B------:R-:W-:Y:S02]  /*efd0*/  MOV R88, R15 ;  /* 0x0000000f00587202 */ /* 0x000fe40000000f00 */
[----:B------:R-:W-:-:S07]  /*efe0*/  MOV R133, R123 ;  /* 0x0000007b00857202 */ /* 0x000fce0000000f00 */
[----:B------:R-:W-:Y:S05]  /*eff0*/  WARPSYNC.COLLECTIVE R91, `(.L_x_2308) ;  /* 0x000000005b087348 */ /* 0x000fea0003c00000 */
[----:B------:R0:W1:Y:S02]  /*f000*/  SHFL.IDX P0, R123, R88, R89, R90 ;  /* 0x00000059587b7389 */ /* 0x000064000000005a */
[----:B01----:R-:W-:Y:S05]  /*f010*/  ENDCOLLECTIVE ;  /* 0x000000000000791b */ /* 0x003fea0003800000 */
.L_x_2308:
[----:B------:R-:W-:Y:S02]  /*f020*/  MOV R88, R16 ;  /* 0x0000001000587202 */ /* 0x000fe40000000f00 */
[----:B------:R-:W-:-:S07]  /*f030*/  MOV R135, R123 ;  /* 0x0000007b00877202 */ /* 0x000fce0000000f00 */
[----:B------:R-:W-:Y:S05]  /*f040*/  WARPSYNC.COLLECTIVE R91, `(.L_x_2309) ;  /* 0x000000005b087348 */ /* 0x000fea0003c00000 */
[----:B------:R0:W1:Y:S02]  /*f050*/  SHFL.IDX P0, R123, R88, R89, R90 ;  /* 0x00000059587b7389 */ /* 0x000064000000005a */
[----:B01----:R-:W-:Y:S05]  /*f060*/  ENDCOLLECTIVE ;  /* 0x000000000000791b */ /* 0x003fea0003800000 */
.L_x_2309:
[----:B------:R-:W-:Y:S02]  /*f070*/  MOV R88, R17 ;  /* 0x0000001100587202 */ /* 0x000fe40000000f00 */
[----:B------:R-:W-:-:S07]  /*f080*/  MOV R137, R123 ;  /* 0x0000007b00897202 */ /* 0x000fce0000000f00 */
[----:B------:R-:W-:Y:S05]  /*f090*/  WARPSYNC.COLLECTIVE R91, `(.L_x_2310) ;  /* 0x000000005b087348 */ /* 0x000fea0003c00000 */
[----:B------:R0:W1:Y:S02]  /*f0a0*/  SHFL.IDX P0, R123, R88, R89, R90 ;  /* 0x00000059587b7389 */ /* 0x000064000000005a */
[----:B01----:R-:W-:Y:S05]  /*f0b0*/  ENDCOLLECTIVE ;  /* 0x000000000000791b */ /* 0x003fea0003800000 */
.L_x_2310:
[----:B------:R-:W-:Y:S02]  /*f0c0*/  MOV R88, R18 ;  /* 0x0000001200587202 */ /* 0x000fe40000000f00 */
[----:B------:R-:W-:-:S07]  /*f0d0*/  MOV R76, R123 ;  /* 0x0000007b004c7202 */ /* 0x000fce0000000f00 */
[----:B------:R-:W-:Y:S05]  /*f0e0*/  WARPSYNC.COLLECTIVE R91, `(.L_x_2311) ;  /* 0x000000005b087348 */ /* 0x000fea0003c00000 */
[----:B------:R0:W1:Y:S02]  /*f0f0*/  SHFL.IDX P0, R123, R88, R89, R90 ;  /* 0x00000059587b7389 */ /* 0x000064000000005a */
[----:B01----:R-:W-:Y:S05]  /*f100*/  ENDCOLLECTIVE ;  /* 0x000000000000791b */ /* 0x003fea0003800000 */
.L_x_2311:
[----:B------:R-:W-:Y:S01]  /*f110*/  MOV R88, R19 ;  /* 0x0000001300587202 */ /* 0x000fe20000000f00 */
[-C--:B------:R-:W-:Y:S01]  /*f120*/  FFMA R139, R47, R123.reuse, R64 ;  /* 0x0000007b2f8b7223 */ /* 0x080fe20000000040 */
[----:B------:R-:W-:-:S07]  /*f130*/  FFMA R65, R0, R123, R65 ;  /* 0x0000007b00417223 */ /* 0x000fce0000000041 */
[----:B------:R-:W-:Y:S05]  /*f140*/  WARPSYNC.COLLECTIVE R91, `(.L_x_2312) ;  /* 0x000000005b087348 */ /* 0x000fea0003c00000 */
[----:B------:R0:W1:Y:S02]  /*f150*/  SHFL.IDX P0, R123, R88, R89, R90 ;  /* 0x00000059587b7389 */ /* 0x000064000000005a */
[----:B01----:R-:W-:Y:S05]  /*f160*/  ENDCOLLECTIVE ;  /* 0x000000000000791b */ /* 0x003fea0003800000 */
.L_x_2312:
[----:B------:R-:W-:Y:S02]  /*f170*/  MOV R88, R20 ;  /* 0x0000001400587202 */ /* 0x000fe40000000f00 */
[----:B------:R-:W-:-:S07]  /*f180*/  MOV R143, R123 ;  /* 0x0000007b008f7202 */ /* 0x000fce0000000f00 */
[----:B------:R-:W-:Y:S05]  /*f190*/  WARPSYNC.COLLECTIVE R91, `(.L_x_2313) ;  /* 0x000000005b087348 */ /* 0x000fea0003c00000 */
[----:B------:R0:W1:Y:S02]  /*f1a0*/  SHFL.IDX P0, R123, R88, R89, R90 ;  /* 0x00000059587b7389 */ /* 0x000064000000005a */
[----:B01----:R-:W-:Y:S05]  /*f1b0*/  ENDCOLLECTIVE ;  /* 0x000000000000791b */ /* 0x003fea0003800000 */
.L_x_2313:
[----:B------:R-:W-:Y:S02]  /*f1c0*/  MOV R88, R21 ;  /* 0x0000001500587202 */ /* 0x000fe40000000f00 */
[----:B------:R-:W-:-:S07]  /*f1d0*/  MOV R145, R123 ;  /* 0x0000007b00917202 */ /* 0x000fce0000000f00 */
[----:B------:R-:W-:Y:S05]  /*f1e0*/  WARPSYNC.COLLECTIVE R91, `(.L_x_2314) ;  /* 0x000000005b087348 */ /* 0x000fea0003c00000 */
[----:B------:R0:W1:Y:S02]  /*f1f0*/  SHFL.IDX P0, R123, R88, R89, R90 ;  /* 0x00000059587b7389 */ /* 0x000064000000005a */
[----:B01----:R-:W-:Y:S05]  /*f200*/  ENDCOLLECTIVE ;  /* 0x000000000000791b */ /* 0x003fea0003800000 */
.L_x_2314:
[----:B------:R-:W-:Y:S02]  /*f210*/  MOV R88, R22 ;  /* 0x0000001600587202 */ /* 0x000fe40000000f00 */
[----:B------:R-:W-:-:S07]  /*f220*/  MOV R147, R123 ;  /* 0x0000007b00937202 */ /* 0x000fce0000000f00 */
[----:B------:R-:W-:Y:S05]  /*f230*/  WARPSYNC.COLLECTIVE R91, `(.L_x_2315) ;  /* 0x000000005b087348 */ /* 0x000fea0003c00000 */
[----:B------:R0:W1:Y:S02]  /*f240*/  SHFL.IDX P0, R123, R88, R89, R90 ;  /* 0x00000059587b7389 */ /* 0x000064000000005a */
[----:B01----:R-:W-:Y:S05]  /*f250*/  ENDCOLLECTIVE ;  /* 0x000000000000791b */ /* 0x003fea0003800000 */
.L_x_2315:
[----:B------:R-:W-:Y:S02]  /*f260*/  MOV R88, R23 ;  /* 0x0000001700587202 */ /* 0x000fe40000000f00 */
[----:B------:R-:W-:-:S07]  /*f270*/  MOV R149, R123 ;  /* 0x0000007b00957202 */ /* 0x000fce0000000f00 */
[----:B------:R-:W-:Y:S05]  /*f280*/  WARPSYNC.COLLECTIVE R91, `(.L_x_2316) ;  /* 0x000000005b087348 */ /* 0x000fea0003c00000 */
[----:B------:R0:W1:Y:S02]  /*f290*/  SHFL.IDX P0, R123, R88, R89, R90 ;  /* 0x00000059587b7389 */ /* 0x000064000000005a */
[----:B01----:R-:W-:Y:S05]  /*f2a0*/  ENDCOLLECTIVE ;  /* 0x000000000000791b */ /* 0x003fea0003800000 */
.L_x_2316:
[----:B------:R-:W-:Y:S02]  /*f2b0*/  MOV R88, R24 ;  /* 0x0000001800587202 */ /* 0x000fe40000000f00 */
[----:B------:R-:W-:-:S07]  /*f2c0*/  MOV R151, R123 ;  /* 0x0000007b00977202 */ /* 0x000fce0000000f00 */
[----:B------:R-:W-:Y:S05]  /*f2d0*/  WARPSYNC.COLLECTIVE R91, `(.L_x_2317) ;  /* 0x000000005b087348 */ /* 0x000fea0003c00000 */
[----:B------:R0:W1:Y:S02]  /*f2e0*/  SHFL.IDX P0, R123, R88, R89, R90 ;  /* 0x00000059587b7389 */ /* 0x000064000000005a */
[----:B01----:R-:W-:Y:S05]  /*f2f0*/  ENDCOLLECTIVE ;  /* 0x000000000000791b */ /* 0x003fea0003800000 */
.L_x_2317:
[----:B------:R-:W-:Y:S02]  /*f300*/  MOV R88, R25 ;  /* 0x0000001900587202 */ /* 0x000fe40000000f00 */
[----:B------:R-:W-:-:S07]  /*f310*/  MOV R153, R123 ;  /* 0x0000007b00997202 */ /* 0x000fce0000000f00 */
[----:B------:R-:W-:Y:S05]  /*f320*/  WARPSYNC.COLLECTIVE R91, `(.L_x_2318) ;  /* 0x000000005b087348 */ /* 0x000fea0003c00000 */
[----:B------:R0:W1:Y:S02]  /*f330*/  SHFL.IDX P0, R123, R88, R89, R90 ;  /* 0x00000059587b7389 */ /* 0x000064000000005a */
[----:B01----:R-:W-:Y:S05]  /*f340*/  ENDCOLLECTIVE ;  /* 0x000000000000791b */ /* 0x003fea0003800000 */
.L_x_2318:
[----:B------:R-:W-:Y:S02]  /*f350*/  MOV R88, R26 ;  /* 0x0000001a00587202 */ /* 0x000fe40000000f00 */
[----:B------:R-:W-:-:S07]  /*f360*/  MOV R155, R123 ;  /* 0x0000007b009b7202 */ /* 0x000fce0000000f00 */
[----:B------:R-:W-:Y:S05]  /*f370*/  WARPSYNC.COLLECTIVE R91, `(.L_x_2319) ;  /* 0x000000005b087348 */ /* 0x000fea0003c00000 */
[----:B------:R0:W1:Y:S02]  /*f380*/  SHFL.IDX P0, R123, R88, R89, R90 ;  /* 0x00000059587b7389 */ /* 0x000064000000005a */
[----:B01----:R-:W-:Y:S05]  /*f390*/  ENDCOLLECTIVE ;  /* 0x000000000000791b */ /* 0x003fea0003800000 */
.L_x_2319:
[----:B------:R-:W-:Y:S02]  /*f3a0*/  MOV R88, R28 ;  /* 0x0000001c00587202 */ /* 0x000fe40000000f00 */
[----:B------:R-:W-:-:S07]  /*f3b0*/  MOV R157, R123 ;  /* 0x0000007b009d7202 */ /* 0x000fce0000000f00 */
[----:B------:R-:W-:Y:S05]  /*f3c0*/  WARPSYNC.COLLECTIVE R91, `(.L_x_2320) ;  /* 0x000000005b087348 */ /* 0x000fea0003c00000 */
[----:B------:R0:W1:Y:S02]  /*f3d0*/  SHFL.IDX P0, R123, R88, R89, R90 ;  /* 0x00000059587b7389 */ /* 0x000064000000005a */
[----:B01----:R-:W-:Y:S05]  /*f3e0*/  ENDCOLLECTIVE ;  /* 0x000000000000791b */ /* 0x003fea0003800000 */
.L_x_2320:
[----:B------:R-:W-:Y:S02]  /*f3f0*/  MOV R88, R29 ;  /* 0x0000001d00587202 */ /* 0x000fe40000000f00 */
[----:B------:R-:W-:-:S07]  /*f400*/  MOV R159, R123 ;  /* 0x0000007b009f7202 */ /* 0x000fce0000000f00 */
[----:B------:R-:W-:Y:S05]  /*f410*/  WARPSYNC.COLLECTIVE R91, `(.L_x_2321) ;  /* 0x000000005b087348 */ /* 0x000fea0003c00000 */
[----:B------:R0:W1:Y:S02]  /*f420*/  SHFL.IDX P0, R123, R88, R89, R90 ;  /* 0x00000059587b7389 */ /* 0x000064000000005a */
[----:B01----:R-:W-:Y:S05]  /*f430*/  ENDCOLLECTIVE ;  /* 0x000000000000791b */ /* 0x003fea0003800000 */
.L_x_2321:
[----:B------:R-:W-:Y:S02]  /*f440*/  MOV R88, R30 ;  /* 0x0000001e00587202 */ /* 0x000fe40000000f00 */
[----:B------:R-:W-:-:S07]  /*f450*/  MOV R161, R123 ;  /* 0x0000007b00a17202 */ /* 0x000fce0000000f00 */
[----:B------:R-:W-:Y:S05]  /*f460*/  WARPSYNC.COLLECTIVE R91, `(.L_x_2322) ;  /* 0x000000005b087348 */ /* 0x000fea0003c00000 */
[----:B------:R0:W1:Y:S02]  /*f470*/  SHFL.IDX P0, R123, R88, R89, R90 ;  /* 0x00000059587b7389 */ /* 0x000064000000005a */
[----:B01----:R-:W-:Y:S05]  /*f480*/  ENDCOLLECTIVE ;  /* 0x000000000000791b */ /* 0x003fea0003800000 */
.L_x_2322:
        /* <DEDUP_REMOVED lines=26> */
.L_x_2323:
[-C--:B------:R-:W-:Y:S01]  /*f630*/  FFMA R79, R47, R10.reuse, R48 ;  /* 0x0000000a2f4f7223 */ /* 0x080fe20000000030 */
[----:B------:R-:W-:Y:S01]  /*f640*/  FFMA R81, R0, R10, R81 ;  /* 0x0000000a00517223 */ /* 0x000fe20000000051 */
[----:B------:R-:W-:Y:S02]  /*f650*/  MOV R88, R32 ;  /* 0x0000002000587202 */ /* 0x000fe40000000f00 */
[----:B------:R-:W-:-:S07]  /*f660*/  MOV R10, R123 ;  /* 0x0000007b000a7202 */ /* 0x000fce0000000f00 */
[----:B------:R-:W-:Y:S05]  /*f670*/  WARPSYNC.COLLECTIVE R91, `(.L_x_2324) ;  /* 0x000000005b087348 */ /* 0x000fea0003c00000 */
[----:B------:R0:W1:Y:S02]  /*f680*/  SHFL.IDX P0, R123, R88, R89, R90 ;  /* 0x00000059587b7389 */ /* 0x000064000000005a */
[----:B01----:R-:W-:Y:S05]  /*f690*/  ENDCOLLECTIVE ;  /* 0x000000000000791b */ /* 0x003fea0003800000 */
.L_x_2324:
[----:B------:R-:W-:Y:S02]  /*f6a0*/  MOV R88, R34 ;  /* 0x0000002200587202 */ /* 0x000fe40000000f00 */
[----:B------:R-:W-:-:S07]  /*f6b0*/  MOV R48, R123 ;  /* 0x0000007b00307202 */ /* 0x000fce0000000f00 */
[----:B------:R-:W-:Y:S05]  /*f6c0*/  WARPSYNC.COLLECTIVE R91, `(.L_x_2325) ;  /* 0x000000005b087348 */ /* 0x000fea0003c00000 */
[----:B------:R0:W1:Y:S02]  /*f6d0*/  SHFL.IDX P0, R123, R88, R89, R90 ;  /* 0x00000059587b7389 */ /* 0x000064000000005a */
[----:B01----:R-:W-:Y:S05]  /*f6e0*/  ENDCOLLECTIVE ;  /* 0x000000000000791b */ /* 0x003fea0003800000 */
.L_x_2325:
[----:B------:R-:W-:Y:S01]  /*f6f0*/  FFMA R83, R47, R85, R50 ;  /* 0x000000552f537223 */ /* 0x000fe20000000032 */
[----:B------:R-:W-:Y:S02]  /*f700*/  MOV R88, R35 ;  /* 0x0000002300587202 */ /* 0x000fe40000000f00 */
[----:B------:R-:W-:-:S07]  /*f710*/  MOV R50, R123 ;  /* 0x0000007b00327202 */ /* 0x000fce0000000f00 */
[----:B------:R-:W-:Y:S05]  /*f720*/  WARPSYNC.COLLECTIVE R91, `(.L_x_2326) ;  /* 0x000000005b087348 */ /* 0x000fea0003c00000 */
[----:B------:R0:W1:Y:S02]  /*f730*/  SHFL.IDX P0, R123, R88, R89, R90 ;  /* 0x00000059587b7389 */ /* 0x000064000000005a */
[----:B01----:R-:W-:Y:S05]  /*f740*/  ENDCOLLECTIVE ;  /* 0x000000000000791b */ /* 0x003fea0003800000 */
.L_x_2326:
[----:B------:R-:W-:Y:S01]  /*f750*/  FFMA R51, R0, R85, R51 ;  /* 0x0000005500337223 */ /* 0x000fe20000000033 */
[----:B------:R-:W-:Y:S01]  /*f760*/  FFMA R85, R47, R129, R52 ;  /* 0x000000812f557223 */ /* 0x000fe20000000034 */
[----:B------:R-:W-:Y:S02]  /*f770*/  MOV R88, R36 ;  /* 0x0000002400587202 */ /* 0x000fe40000000f00 */
[----:B------:R-:W-:-:S07]  /*f780*/  MOV R52, R123 ;  /* 0x0000007b00347202 */ /* 0x000fce0000000f00 */
[----:B------:R-:W-:Y:S05]  /*f790*/  WARPSYNC.COLLECTIVE R91, `(.L_x_2327) ;  /* 0x000000005b087348 */ /* 0x000fea0003c00000 */
[----:B------:R0:W1:Y:S02]  /*f7a0*/  SHFL.IDX P0, R123, R88, R89, R90 ;  /* 0x00000059587b7389 */ /* 0x000064000000005a */
[----:B01----:R-:W-:Y:S05]  /*f7b0*/  ENDCOLLECTIVE ;  /* 0x000000000000791b */ /* 0x003fea0003800000 */
.L_x_2327:
[----:B------:R-:W-:Y:S01]  /*f7c0*/  FFMA R53, R0, R129, R53 ;  /* 0x0000008100357223 */ /* 0x000fe20000000035 */
[----:B------:R-:W-:Y:S01]  /*f7d0*/  FFMA R129, R47, R131, R54 ;  /* 0x000000832f817223 */ /* 0x000fe20000000036 */
[----:B------:R-:W-:Y:S02]  /*f7e0*/  MOV R88, R37 ;  /* 0x0000002500587202 */ /* 0x000fe40000000f00 */
[----:B------:R-:W-:-:S07]  /*f7f0*/  MOV R54, R123 ;  /* 0x0000007b00367202 */ /* 0x000fce0000000f00 */
[----:B------:R-:W-:Y:S05]  /*f800*/  WARPSYNC.COLLECTIVE R91, `(.L_x_2328) ;  /* 0x000000005b087348 */ /* 0x000fea0003c00000 */
[----:B------:R0:W1:Y:S02]  /*f810*/  SHFL.IDX P0, R123, R88, R89, R90 ;  /* 0x00000059587b7389 */ /* 0x000064000000005a */
[----:B01----:R-:W-:Y:S05]  /*f820*/  ENDCOLLECTIVE ;  /* 0x000000000000791b */ /* 0x003fea0003800000 */
.L_x_2328:
[----:B------:R-:W-:Y:S01]  /*f830*/  FFMA R55, R0, R131, R55 ;  /* 0x0000008300377223 */ /* 0x000fe20000000037 */
[----:B------:R-:W-:Y:S01]  /*f840*/  FFMA R131, R47, R133, R56 ;  /* 0x000000852f837223 */ /* 0x000fe20000000038 */
[----:B------:R-:W-:Y:S02]  /*f850*/  MOV R88, R38 ;  /* 0x0000002600587202 */ /* 0x000fe40000000f00 */
[----:B------:R-:W-:-:S07]  /*f860*/  MOV R56, R123 ;  /* 0x0000007b00387202 */ /* 0x000fce0000000f00 */
[----:B------:R-:W-:Y:S05]  /*f870*/  WARPSYNC.COLLECTIVE R91, `(.L_x_2329) ;  /* 0x000000005b087348 */ /* 0x000fea0003c00000 */
[----:B------:R0:W1:Y:S02]  /*f880*/  SHFL.IDX P0, R123, R88, R89, R90 ;  /* 0x00000059587b7389 */ /* 0x000064000000005a */
[----:B01----:R-:W-:Y:S05]  /*f890*/  ENDCOLLECTIVE ;  /* 0x000000000000791b */ /* 0x003fea0003800000 */
.L_x_2329:
[----:B------:R-:W-:Y:S01]  /*f8a0*/  FFMA R57, R0, R133, R57 ;  /* 0x0000008500397223 */ /* 0x000fe20000000039 */
[----:B------:R-:W-:Y:S01]  /*f8b0*/  FFMA R133, R47, R135, R58 ;  /* 0x000000872f857223 */ /* 0x000fe2000000003a */
[----:B------:R-:W-:Y:S02]  /*f8c0*/  MOV R88, R39 ;  /* 0x0000002700587202 */ /* 0x000fe40000000f00 */
[----:B------:R-:W-:-:S07]  /*f8d0*/  MOV R58, R123 ;  /* 0x0000007b003a7202 */ /* 0x000fce0000000f00 */
[----:B------:R-:W-:Y:S05]  /*f8e0*/  WARPSYNC.COLLECTIVE R91, `(.L_x_2330) ;  /* 0x000000005b087348 */ /* 0x000fea0003c00000 */
[----:B------:R0:W1:Y:S02]  /*f8f0*/  SHFL.IDX P0, R123, R88, R89, R90 ;  /* 0x00000059587b7389 */ /* 0x000064000000005a */
[----:B01----:R-:W-:Y:S05]  /*f900*/  ENDCOLLECTIVE ;  /* 0x000000000000791b */ /* 0x003fea0003800000 */
.L_x_2330:
[----:B------:R-:W-:Y:S01]  /*f910*/  FFMA R59, R0, R135, R59 ;  /* 0x00000087003b7223 */ /* 0x000fe2000000003b */
[----:B------:R-:W-:Y:S01]  /*f920*/  FFMA R135, R47, R137, R60 ;  /* 0x000000892f877223 */ /* 0x000fe2000000003c */
[----:B------:R-:W-:Y:S02]  /*f930*/  MOV R88, R40 ;  /* 0x0000002800587202 */ /* 0x000fe40000000f00 */
[----:B------:R-:W-:-:S07]  /*f940*/  MOV R60, R123 ;  /* 0x0000007b003c7202 */ /* 0x000fce0000000f00 */
[----:B------:R-:W-:Y:S05]  /*f950*/  WARPSYNC.COLLECTIVE R91, `(.L_x_2331) ;  /* 0x000000005b087348 */ /* 0x000fea0003c00000 */
[----:B------:R0:W1:Y:S02]  /*f960*/  SHFL.IDX P0, R123, R88, R89, R90 ;  /* 0x00000059587b7389 */ /* 0x000064000000005a */
[----:B01----:R-:W-:Y:S05]  /*f970*/  ENDCOLLECTIVE ;  /* 0x000000000000791b */ /* 0x003fea0003800000 */
.L_x_2331:
[----:B------:R-:W-:Y:S01]  /*f980*/  FFMA R61, R0, R137, R61 ;  /* 0x00000089003d7223 */ /* 0x000fe2000000003d */
[----:B------:R-:W-:Y:S01]  /*f990*/  FFMA R137, R47, R76, R62 ;  /* 0x0000004c2f897223 */ /* 0x000fe2000000003e */
[----:B------:R-:W-:Y:S02]  /*f9a0*/  MOV R88, R41 ;  /* 0x0000002900587202 */ /* 0x000fe40000000f00 */
[----:B------:R-:W-:-:S07]  /*f9b0*/  MOV R62, R123 ;  /* 0x0000007b003e7202 */ /* 0x000fce0000000f00 */
[----:B------:R-:W-:Y:S05]  /*f9c0*/  WARPSYNC.COLLECTIVE R91, `(.L_x_2332) ;  /* 0x000000005b087348 */ /* 0x000fea0003c00000 */
[----:B------:R0:W1:Y:S02]  /*f9d0*/  SHFL.IDX P0, R123, R88, R89, R90 ;  /* 0x00000059587b7389 */ /* 0x000064000000005a */
[----:B01----:R-:W-:Y:S05]  /*f9e0*/  ENDCOLLECTIVE ;  /* 0x000000000000791b */ /* 0x003fea0003800000 */
.L_x_2332:
[----:B------:R-:W-:Y:S02]  /*f9f0*/  MOV R88, R42 ;  /* 0x0000002a00587202 */ /* 0x000fe40000000f00 */
[----:B------:R-:W-:-:S07]  /*fa00*/  MOV R64, R123 ;  /* 0x0000007b00407202 */ /* 0x000fce0000000f00 */
[----:B------:R-:W-:Y:S05]  /*fa10*/  WARPSYNC.COLLECTIVE R91, `(.L_x_2333) ;  /* 0x000000005b087348 */ /* 0x000fea0003c00000 */
[----:B------:R0:W1:Y:S02]  /*fa20*/  SHFL.IDX P0, R123, R88, R89, R90 ;  /* 0x00000059587b7389 */ /* 0x000064000000005a */
[----:B01----:R-:W-:Y:S05]  /*fa30*/  ENDCOLLECTIVE ;  /* 0x000000000000791b */ /* 0x003fea0003800000 */
.L_x_2333:
        /* <DEDUP_REMOVED lines=21> */
.L_x_2334:
        /* <DEDUP_REMOVED lines=15> */
.L_x_2335:
[----:B------:R-:W-:Y:S02]  /*fc80*/  MOV R88, R27 ;  /* 0x0000001b00587202 */ /* 0x000fe40000000f00 */
[----:B------:R-:W-:-:S07]  /*fc90*/  MOV R50, R123 ;  /* 0x0000007b00327202 */ /* 0x000fce0000000f00 */
[----:B------:R-:W-:Y:S05]  /*fca0*/  WARPSYNC.COLLECTIVE R91, `(.L_x_2336) ;  /* 0x000000005b087348 */ /* 0x000fea0003c00000 */
[----:B------:R0:W1:Y:S02]  /*fcb0*/  SHFL.IDX P0, R123, R88, R89, R90 ;  /* 0x00000059587b7389 */ /* 0x000064000000005a */
[----:B01----:R-:W-:Y:S05]  /*fcc0*/  ENDCOLLECTIVE ;  /* 0x000000000000791b */ /* 0x003fea0003800000 */
.L_x_2336:
[----:B------:R-:W-:Y:S02]  /*fcd0*/  MOV R88, R12 ;  /* 0x0000000c00587202 */ /* 0x000fe40000000f00 */
[----:B------:R-:W-:-:S07]  /*fce0*/  MOV R52, R123 ;  /* 0x0000007b00347202 */ /* 0x000fce0000000f00 */
[----:B------:R-:W-:Y:S05]  /*fcf0*/  WARPSYNC.COLLECTIVE R91, `(.L_x_2337) ;  /* 0x000000005b087348 */ /* 0x000fea0003c00000 */
[----:B------:R0:W1:Y:S02]  /*fd00*/  SHFL.IDX P0, R123, R88, R89, R90 ;  /* 0x00000059587b7389 */ /* 0x000064000000005a */
[----:B01----:R-:W-:Y:S05]  /*fd10*/  ENDCOLLECTIVE ;  /* 0x000000000000791b */ /* 0x003fea0003800000 */
.L_x_2337:
[----:B------:R-:W-:Y:S02]  /*fd20*/  MOV R88, R13 ;  /* 0x0000000d00587202 */ /* 0x000fe40000000f00 */
[----:B------:R-:W-:-:S07]  /*fd30*/  MOV R54, R123 ;  /* 0x0000007b00367202 */ /* 0x000fce0000000f00 */
[----:B------:R-:W-:Y:S05]  /*fd40*/  WARPSYNC.COLLECTIVE R91, `(.L_x_2338) ;  /* 0x000000005b087348 */ /* 0x000fea0003c00000 */
[----:B------:R0:W1:Y:S02]  /*fd50*/  SHFL.IDX P0, R123, R88, R89, R90 ;  /* 0x00000059587b7389 */ /* 0x000064000000005a */
[----:B01----:R-:W-:Y:S05]  /*fd60*/  ENDCOLLECTIVE ;  /* 0x000000000000791b */ /* 0x003fea0003800000 */
.L_x_2338:
[----:B------:R-:W-:Y:S02]  /*fd70*/  MOV R88, R14 ;  /* 0x0000000e00587202 */ /* 0x000fe40000000f00 */
[----:B------:R-:W-:-:S07]  /*fd80*/  MOV R56, R123 ;  /* 0x0000007b00387202 */ /* 0x000fce0000000f00 */
[----:B------:R-:W-:Y:S05]  /*fd90*/  WARPSYNC.COLLECTIVE R91, `(.L_x_2339) ;  /* 0x000000005b087348 */ /* 0x000fea0003c00000 */
[----:B------:R0:W1:Y:S02]  /*fda0*/  SHFL.IDX P0, R123, R88, R89, R90 ;  /* 0x00000059587b7389 */ /* 0x000064000000005a */
[----:B01----:R-:W-:Y:S05]  /*fdb0*/  ENDCOLLECTIVE ;  /* 0x000000000000791b */ /* 0x003fea0003800000 */
.L_x_2339:
[----:B------:R-:W-:Y:S02]  /*fdc0*/  MOV R88, R15 ;  /* 0x0000000f00587202 */ /* 0x000fe40000000f00 */
[----:B------:R-:W-:-:S07]  /*fdd0*/  MOV R58, R123 ;  /* 0x0000007b003a7202 */ /* 0x000fce0000000f00 */
[----:B------:R-:W-:Y:S05]  /*fde0*/  WARPSYNC.COLLECTIVE R91, `(.L_x_2340) ;  /* 0x000000005b087348 */ /* 0x000fea0003c00000 */
[----:B------:R0:W1:Y:S02]  /*fdf0*/  SHFL.IDX P0, R123, R88, R89, R90 ;  /* 0x00000059587b7389 */ /* 0x000064000000005a */
[----:B01----:R-:W-:Y:S05]  /*fe00*/  ENDCOLLECTIVE ;  /* 0x000000000000791b */ /* 0x003fea0003800000 */
.L_x_2340:
[----:B------:R-:W-:Y:S01]  /*fe10*/  MOV R88, R16 ;  /* 0x0000001000587202 */ /* 0x000fe20000000f00 */
[-C--:B------:R-:W-:Y:S01]  /*fe20*/  FFMA R133, R76, R123.reuse, R133 ;  /* 0x0000007b4c857223 */ /* 0x080fe20000000085 */
[----:B------:R-:W-:-:S07]  /*fe30*/  FFMA R60, R8, R123, R59 ;  /* 0x0000007b083c7223 */ /* 0x000fce000000003b */
[----:B------:R-:W-:Y:S05]  /*fe40*/  WARPSYNC.COLLECTIVE R91, `(.L_x_2341) ;  /* 0x000000005b087348 */ /* 0x000fea0003c00000 */
[----:B------:R0:W1:Y:S02]  /*fe50*/  SHFL.IDX P0, R123, R88, R89, R90 ;  /* 0x00000059587b7389 */ /* 0x000064000000005a */
[----:B01----:R-:W-:Y:S05]  /*fe60*/  ENDCOLLECTIVE ;  /* 0x000000000000791b */ /* 0x003fea0003800000 */
.L_x_2341:
[----:B------:R-:W-:Y:S02]  /*fe70*/  MOV R88, R17 ;  /* 0x0000001100587202 */ /* 0x000fe40000000f00 */
[----:B------:R-:W-:-:S07]  /*fe80*/  MOV R62, R123 ;  /* 0x0000007b003e7202 */ /* 0x000fce0000000f00 */
[----:B------:R-:W-:Y:S05]  /*fe90*/  WARPSYNC.COLLECTIVE R91, `(.L_x_2342) ;  /* 0x000000005b087348 */ /* 0x000fea0003c00000 */
[----:B------:R0:W1:Y:S02]  /*fea0*/  SHFL.IDX P0, R123, R88, R89, R90 ;  /* 0x00000059587b7389 */ /* 0x000064000000005a */
[----:B01----:R-:W-:Y:S05]  /*feb0*/  ENDCOLLECTIVE ;  /* 0x000000000000791b */ /* 0x003fea0003800000 */
.L_x_2342:
[----:B------:R-:W-:Y:S02]  /*fec0*/  MOV R88, R18 ;  /* 0x0000001200587202 */ /* 0x000fe40000000f00 */
[----:B------:R-:W-:-:S07]  /*fed0*/  MOV R64, R123 ;  /* 0x0000007b00407202 */ /* 0x000fce0000000f00 */
[----:B------:R-:W-:Y:S05]  /*fee0*/  WARPSYNC.COLLECTIVE R91, `(.L_x_2343) ;  /* 0x000000005b087348 */ /* 0x000fea0003c00000 */
[----:B------:R0:W1:Y:S02]  /*fef0*/  SHFL.IDX P0, R123, R88, R89, R90 ;  /* 0x00000059587b7389 */ /* 0x000064000000005a */
[----:B01----:R-:W-:Y:S05]  /*ff00*/  ENDCOLLECTIVE ;  /* 0x000000000000791b */ /* 0x003fea0003800000 */
.L_x_2343:
[----:B------:R-:W-:Y:S02]  /*ff10*/  MOV R88, R19 ;  /* 0x0000001300587202 */ /* 0x000fe40000000f00 */
[----:B------:R-:W-:-:S07]  /*ff20*/  MOV R66, R123 ;  /* 0x0000007b00427202 */ /* 0x000fce0000000f00 */
[----:B------:R-:W-:Y:S05]  /*ff30*/  WARPSYNC.COLLECTIVE R91, `(.L_x_2344) ;  /* 0x000000005b087348 */ /* 0x000fea0003c00000 */
[----:B------:R0:W1:Y:S02]  /*ff40*/  SHFL.IDX P0, R123, R88, R89, R90 ;  /* 0x00000059587b7389 */ /* 0x000064000000005a */
[----:B01----:R-:W-:Y:S05]  /*ff50*/  ENDCOLLECTIVE ;  /* 0x000000000000791b */ /* 0x003fea0003800000 */
.L_x_2344:
[----:B------:R-:W-:Y:S02]  /*ff60*/  MOV R88, R20 ;  /* 0x0000001400587202 */ /* 0x000fe40000000f00 */
[----:B------:R-:W-:-:S07]  /*ff70*/  MOV R68, R123 ;  /* 0x0000007b00447202 */ /* 0x000fce0000000f00 */
[----:B------:R-:W-:Y:S05]  /*ff80*/  WARPSYNC.COLLECTIVE R91, `(.L_x_2345) ;  /* 0x000000005b087348 */ /* 0x000fea0003c00000 */
[----:B------:R0:W1:Y:S02]  /*ff90*/  SHFL.IDX P0, R123, R88, R89, R90 ;  /* 0x00000059587b7389 */ /* 0x000064000000005a */
[----:B01----:R-:W-:Y:S05]  /*ffa0*/  ENDCOLLECTIVE ;  /* 0x000000000000791b */ /* 0x003fea0003800000 */
.L_x_2345:
[----:B------:R-:W-:Y:S02]  /*ffb0*/  MOV R88, R21 ;  /* 0x0000001500587202 */ /* 0x000fe40000000f00 */
[----:B------:R-:W-:-:S07]  /*ffc0*/  MOV R70, R123 ;  /* 0x0000007b00467202 */ /* 0x000fce0000000f00 */
[----:B------:R-:W-:Y:S05]  /*ffd0*/  WARPSYNC.COLLECTIVE R91, `(.L_x_2346) ;  /* 0x000000005b087348 */ /* 0x000fea0003c00000 */
[----:B------:R0:W1:Y:S02]  /*ffe0*/  SHFL.IDX P0, R123, R88, R89, R90 ;  /* 0x00000059587b7389 */ /* 0x000064000000005a */
[----:B01----:R-:W-:Y:S05]  /*fff0*/  ENDCOLLECTIVE ;  /* 0x000000000000791b */ /* 0x003fea0003800000 */
.L_x_2346:
[----:B------:R-:W-:Y:S01]  /*10000*/  MOV R88, R22 ;  /* 0x0000001600587202 */ /* 0x000fe20000000f00 */
[-C--:B------:R-:W-:Y:S01]  /*10010*/  FFMA R145, R76, R123.reuse, R145 ;  /* 0x0000007b4c917223 */ /* 0x080fe20000000091 */
[----:B------:R-:W-:-:S07]  /*10020*/  FFMA R72, R8, R123, R71 ;  /* 0x0000007b08487223 */ /* 0x000fce0000000047 */
[----:B------:R-:W-:Y:S05]  /*10030*/  WARPSYNC.COLLECTIVE R91, `(.L_x_2347) ;  /* 0x000000005b087348 */ /* 0x000fea0003c00000 */
[----:B------:R0:W1:Y:S02]  /*10040*/  SHFL.IDX P0, R123, R88, R89, R90 ;  /* 0x00000059587b7389 */ /* 0x000064000000005a */
[----:B01----:R-:W-:Y:S05]  /*10050*/  ENDCOLLECTIVE ;  /* 0x000000000000791b */ /* 0x003fea0003800000 */
.L_x_2347:
[----:B------:R-:W-:Y:S02]  /*10060*/  MOV R88, R23 ;  /* 0x0000001700587202 */ /* 0x000fe40000000f00 */
[----:B------:R-:W-:-:S07]  /*10070*/  MOV R74, R123 ;  /* 0x0000007b004a7202 */ /* 0x000fce0000000f00 */
[----:B------:R-:W-:Y:S05]  /*10080*/  WARPSYNC.COLLECTIVE R91, `(.L_x_2348) ;  /* 0x000000005b087348 */ /* 0x000fea0003c00000 */
[----:B------:R0:W1:Y:S02]  /*10090*/  SHFL.IDX P0, R123, R88, R89, R90 ;  /* 0x00000059587b7389 */ /* 0x000064000000005a */
[----:B01----:R-:W-:Y:S05]  /*100a0*/  ENDCOLLECTIVE ;  /* 0x000000000000791b */ /* 0x003fea0003800000 */
.L_x_2348:
[----:B------:R-:W-:Y:S02]  /*100b0*/  MOV R88, R24 ;  /* 0x0000001800587202 */ /* 0x000fe40000000f00 */
[----:B------:R-:W-:-:S07]  /*100c0*/  MOV R92, R123 ;  /* 0x0000007b005c7202 */ /* 0x000fce0000000f00 */
[----:B------:R-:W-:Y:S05]  /*100d0*/  WARPSYNC.COLLECTIVE R91, `(.L_x_2349) ;  /* 0x000000005b087348 */ /* 0x000fea0003c00000 */
[----:B------:R0:W1:Y:S02]  /*100e0*/  SHFL.IDX P0, R123, R88, R89, R90 ;  /* 0x00000059587b7389 */ /* 0x000064000000005a */
[----:B01----:R-:W-:Y:S05]  /*100f0*/  ENDCOLLECTIVE ;  /* 0x000000000000791b */ /* 0x003fea0003800000 */
.L_x_2349:
[----:B------:R-:W-:Y:S02]  /*10100*/  MOV R88, R25 ;  /* 0x0000001900587202 */ /* 0x000fe40000000f00 */
[----:B------:R-:W-:-:S07]  /*10110*/  MOV R94, R123 ;  /* 0x0000007b005e7202 */ /* 0x000fce0000000f00 */
[----:B------:R-:W-:Y:S05]  /*10120*/  WARPSYNC.COLLECTIVE R91, `(.L_x_2350) ;  /* 0x000000005b087348 */ /* 0x000fea0003c00000 */
[----:B------:R0:W1:Y:S02]  /*10130*/  SHFL.IDX P0, R123, R88, R89, R90 ;  /* 0x00000059587b7389 */ /* 0x000064000000005a */
[----:B01----:R-:W-:Y:S05]  /*10140*/  ENDCOLLECTIVE ;  /* 0x000000000000791b */ /* 0x003fea0003800000 */
.L_x_2350:
[----:B------:R-:W-:Y:S02]  /*10150*/  MOV R88, R26 ;  /* 0x0000001a00587202 */ /* 0x000fe40000000f00 */
[----:B------:R-:W-:-:S07]  /*10160*/  MOV R96, R123 ;  /* 0x0000007b00607202 */ /* 0x000fce0000000f00 */
[----:B------:R-:W-:Y:S05]  /*10170*/  WARPSYNC.COLLECTIVE R91, `(.L_x_2351) ;  /* 0x000000005b087348 */ /* 0x000fea0003c00000 */
[----:B------:R0:W1:Y:S02]  /*10180*/  SHFL.IDX P0, R123, R88, R89, R90 ;  /* 0x00000059587b7389 */ /* 0x000064000000005a */
[----:B01----:R-:W-:Y:S05]  /*10190*/  ENDCOLLECTIVE ;  /* 0x000000000000791b */ /* 0x003fea0003800000 */
.L_x_2351:
[----:B------:R-:W-:Y:S02]  /*101a0*/  MOV R88, R28 ;  /* 0x0000001c00587202 */ /* 0x000fe40000000f00 */
[----:B------:R-:W-:-:S07]  /*101b0*/  MOV R98, R123 ;  /* 0x0000007b00627202 */ /* 0x000fce0000000f00 */
[----:B------:R-:W-:Y:S05]  /*101c0*/  WARPSYNC.COLLECTIVE R91, `(.L_x_2352) ;  /* 0x000000005b087348 */ /* 0x000fea0003c00000 */
[----:B------:R0:W1:Y:S02]  /*101d0*/  SHFL.IDX P0, R123, R88, R89, R90 ;  /* 0x00000059587b7389 */ /* 0x000064000000005a */
[----:B01----:R-:W-:Y:S05]  /*101e0*/  ENDCOLLECTIVE ;  /* 0x000000000000791b */ /* 0x003fea0003800000 */
.L_x_2352:
[----:B------:R-:W-:Y:S02]  /*101f0*/  MOV R88, R29 ;  /* 0x0000001d00587202 */ /* 0x000fe40000000f00 */
[----:B------:R-:W-:-:S07]  /*10200*/  MOV R100, R123 ;  /* 0x0000007b00647202 */ /* 0x000fce0000000f00 */
[----:B------:R-:W-:Y:S05]  /*10210*/  WARPSYNC.COLLECTIVE R91, `(.L_x_2353) ;  /* 0x000000005b087348 */ /* 0x000fea0003c00000 */
[----:B------:R0:W1:Y:S02]  /*10220*/  SHFL.IDX P0, R123, R88, R89, R90 ;  /* 0x00000059587b7389 */ /* 0x000064000000005a */
[----:B01----:R-:W-:Y:S05]  /*10230*/  ENDCOLLECTIVE ;  /* 0x000000000000791b */ /* 0x003fea0003800000 */
.L_x_2353:
[----:B------:R-:W-:Y:S02]  /*10240*/  MOV R88, R30 ;  /* 0x0000001e00587202 */ /* 0x000fe40000000f00 */
[----:B------:R-:W-:-:S07]  /*10250*/  MOV R102, R123 ;  /* 0x0000007b00667202 */ /* 0x000fce0000000f00 */
[----:B------:R-:W-:Y:S05]  /*10260*/  WARPSYNC.COLLECTIVE R91, `(.L_x_2354) ;  /* 0x000000005b087348 */ /* 0x000fea0003c00000 */
[----:B------:R0:W1:Y:S02]  /*10270*/  SHFL.IDX P0, R123, R88, R89, R90 ;  /* 0x00000059587b7389 */ /* 0x000064000000005a */
[----:B01----:R-:W-:Y:S05]  /*10280*/  ENDCOLLECTIVE ;  /* 0x000000000000791b */ /* 0x003fea0003800000 */
.L_x_2354:
[----:B------:R-:W-:Y:S01]  /*10290*/  MOV R88, R31 ;  /* 0x0000001f00587202 */ /* 0x000fe20000000f00 */
[-C--:B------:R-:W-:Y:S01]  /*102a0*/  FFMA R161, R76, R123.reuse, R161 ;  /* 0x0000007b4ca17223 */ /* 0x080fe200000000a1 */
[----:B------:R-:W-:-:S07]  /*102b0*/  FFMA R104, R8, R123, R103 ;  /* 0x0000007b08687223 */ /* 0x000fce0000000067 */
[----:B------:R-:W-:Y:S05]  /*102c0*/  WARPSYNC.COLLECTIVE R91, `(.L_x_2355) ;  /* 0x000000005b087348 */ /* 0x000fea0003c00000 */
[----:B------:R0:W1:Y:S02]  /*102d0*/  SHFL.IDX P0, R123, R88, R89, R90 ;  /* 0x00000059587b7389 */ /* 0x000064000000005a */
[----:B01----:R-:W-:Y:S05]  /*102e0*/  ENDCOLLECTIVE ;  /* 0x000000000000791b */ /* 0x003fea0003800000 */
.L_x_2355:
[----:B------:R-:W-:Y:S02]  /*102f0*/  MOV R88, R32 ;  /* 0x0000002000587202 */ /* 0x000fe40000000f00 */
[----:B------:R-:W-:-:S07]  /*10300*/  MOV R106, R123 ;  /* 0x0000007b006a7202 */ /* 0x000fce0000000f00 */
[----:B------:R-:W-:Y:S05]  /*10310*/  WARPSYNC.COLLECTIVE R91, `(.L_x_2356) ;  /* 0x000000005b087348 */ /* 0x000fea0003c00000 */
[----:B------:R0:W1:Y:S02]  /*10320*/  SHFL.IDX P0, R123, R88, R89, R90 ;  /* 0x00000059587b7389 */ /* 0x000064000000005a */
[----:B01----:R-:W-:Y:S05]  /*10330*/  ENDCOLLECTIVE ;  /* 0x000000000000791b */ /* 0x003fea0003800000 */
.L_x_2356:
[C---:B------:R-:W-:Y:S01]  /*10340*/  FFMA R105, R0.reuse, R10, R105 ;  /* 0x0000000a00697223 */ /* 0x040fe20000000069 */
[----:B------:R-:W-:Y:S01]  /*10350*/  FFMA R107, R0, R48, R107 ;  /* 0x00000030006b7223 */ /* 0x000fe2000000006b */
[----:B------:R-:W-:Y:S02]  /*10360*/  MOV R88, R34 ;  /* 0x0000002200587202 */ /* 0x000fe40000000f00 */
[----:B------:R-:W-:-:S07]  /*10370*/  MOV R0, R123 ;  /* 0x0000007b00007202 */ /* 0x000fce0000000f00 */
[----:B------:R-:W-:Y:S05]  /*10380*/  WARPSYNC.COLLECTIVE R91, `(.L_x_2357) ;  /* 0x000000005b087348 */ /* 0x000fea0003c00000 */
[----:B------:R0:W1:Y:S02]  /*10390*/  SHFL.IDX P0, R123, R88, R89, R90 ;  /* 0x00000059587b7389 */ /* 0x000064000000005a */
[----:B01----:R-:W-:Y:S05]  /*103a0*/  ENDCOLLECTIVE ;  /* 0x000000000000791b */ /* 0x003fea0003800000 */
.L_x_2357:
[----:B------:R-:W-:Y:S02]  /*103b0*/  MOV R88, R35 ;  /* 0x0000002300587202 */ /* 0x000fe40000000f00 */
[----:B------:R-:W-:-:S07]  /*103c0*/  MOV R9, R123 ;  /* 0x0000007b00097202 */ /* 0x000fce0000000f00 */
[----:B------:R-:W-:Y:S05]  /*103d0*/  WARPSYNC.COLLECTIVE R91, `(.L_x_2358) ;  /* 0x000000005b087348 */ /* 0x000fea0003c00000 */
[----:B------:R0:W1:Y:S02]  /*103e0*/  SHFL.IDX P0, R123, R88, R89, R90 ;  /* 0x00000059587b7389 */ /* 0x000064000000005a */
[----:B01----:R-:W-:Y:S05]  /*103f0*/  ENDCOLLECTIVE ;  /* 0x000000000000791b */ /* 0x003fea0003800000 */
.L_x_2358:
[----:B------:R-:W-:Y:S02]  /*10400*/  MOV R88, R36 ;  /* 0x0000002400587202 */ /* 0x000fe40000000f00 */
[----:B------:R-:W-:-:S07]  /*10410*/  MOV R45, R123 ;  /* 0x0000007b002d7202 */ /* 0x000fce0000000f00 */
[----:B------:R-:W-:Y:S05]  /*10420*/  WARPSYNC.COLLECTIVE R91, `(.L_x_2359) ;  /* 0x000000005b087348 */ /* 0x000fea0003c00000 */
[----:B------:R0:W1:Y:S02]  /*10430*/  SHFL.IDX P0, R123, R88, R89, R90 ;  /* 0x00000059587b7389 */ /* 0x000064000000005a */
[----:B01----:R-:W-:Y:S05]  /*10440*/  ENDCOLLECTIVE ;  /* 0x000000000000791b */ /* 0x003fea0003800000 */
.L_x_2359:
[----:B------:R-:W-:Y:S02]  /*10450*/  MOV R88, R37 ;  /* 0x0000002500587202 */ /* 0x000fe40000000f00 */
[----:B------:R-:W-:-:S07]  /*10460*/  MOV R47, R123 ;  /* 0x0000007b002f7202 */ /* 0x000fce0000000f00 */
[----:B------:R-:W-:Y:S05]  /*10470*/  WARPSYNC.COLLECTIVE R91, `(.L_x_2360) ;  /* 0x000000005b087348 */ /* 0x000fea0003c00000 */
[----:B------:R0:W1:Y:S02]  /*10480*/  SHFL.IDX P0, R123, R88, R89, R90 ;  /* 0x00000059587b7389 */ /* 0x000064000000005a */
[----:B01----:R-:W-:Y:S05]  /*10490*/  ENDCOLLECTIVE ;  /* 0x000000000000791b */ /* 0x003fea0003800000 */
.L_x_2360:
[----:B------:R-:W-:Y:S02]  /*104a0*/  MOV R88, R38 ;  /* 0x0000002600587202 */ /* 0x000fe40000000f00 */
[----:B------:R-:W-:-:S07]  /*104b0*/  MOV R49, R123 ;  /* 0x0000007b00317202 */ /* 0x000fce0000000f00 */
[----:B------:R-:W-:Y:S05]  /*104c0*/  WARPSYNC.COLLECTIVE R91, `(.L_x_2361) ;  /* 0x000000005b087348 */ /* 0x000fea0003c00000 */
[----:B------:R0:W1:Y:S02]  /*104d0*/  SHFL.IDX P0, R123, R88, R89, R90 ;  /* 0x00000059587b7389 */ /* 0x000064000000005a */
[----:B01----:R-:W-:Y:S05]  /*104e0*/  ENDCOLLECTIVE ;  /* 0x000000000000791b */ /* 0x003fea0003800000 */
.L_x_2361:
[-C--:B------:R-:W-:Y:S01]  /*104f0*/  FFMA R126, R76, R52.reuse, R83 ;  /* 0x000000344c7e7223 */ /* 0x080fe20000000053 */
[----:B------:R-:W-:Y:S01]  /*10500*/  FFMA R52, R8, R52, R51 ;  /* 0x0000003408347223 */ /* 0x000fe20000000033 */
[----:B------:R-:W-:Y:S02]  /*10510*/  MOV R88, R39 ;  /* 0x0000002700587202 */ /* 0x000fe40000000f00 */
[----:B------:R-:W-:-:S07]  /*10520*/  MOV R51, R123 ;  /* 0x0000007b00337202 */ /* 0x000fce0000000f00 */
[----:B------:R-:W-:Y:S05]  /*10530*/  WARPSYNC.COLLECTIVE R91, `(.L_x_2362) ;  /* 0x000000005b087348 */ /* 0x000fea0003c00000 */
[----:B------:R0:W1:Y:S02]  /*10540*/  SHFL.IDX P0, R123, R88, R89, R90 ;  /* 0x00000059587b7389 */ /* 0x000064000000005a */
[----:B01----:R-:W-:Y:S05]  /*10550*/  ENDCOLLECTIVE ;  /* 0x000000000000791b */ /* 0x003fea0003800000 */
.L_x_2362:
[-C--:B------:R-:W-:Y:S01]  /*10560*/  FFMA R124, R76, R54.reuse, R85 ;  /* 0x000000364c7c7223 */ /* 0x080fe20000000055 */
[----:B------:R-:W-:Y:S01]  /*10570*/  FFMA R54, R8, R54, R53 ;  /* 0x0000003608367223 */ /* 0x000fe20000000035 */
[----:B------:R-:W-:Y:S02]  /*10580*/  MOV R88, R40 ;  /* 0x0000002800587202 */ /* 0x000fe40000000f00 */
[----:B------:R-:W-:-:S07]  /*10590*/  MOV R53, R123 ;  /* 0x0000007b00357202 */ /* 0x000fce0000000f00 */
[----:B------:R-:W-:Y:S05]  /*105a0*/  WARPSYNC.COLLECTIVE R91, `(.L_x_2363) ;  /* 0x000000005b087348 */ /* 0x000fea0003c00000 */
[----:B------:R0:W1:Y:S02]  /*105b0*/  SHFL.IDX P0, R123, R88, R89, R90 ;  /* 0x00000059587b7389 */ /* 0x000064000000005a */
[----:B01----:R-:W-:Y:S05]  /*105c0*/  ENDCOLLECTIVE ;  /* 0x000000000000791b */ /* 0x003fea0003800000 */
.L_x_2363:
[-C--:B------:R-:W-:Y:S01]  /*105d0*/  FFMA R129, R76, R56.reuse, R129 ;  /* 0x000000384c817223 */ /* 0x080fe20000000081 */
[----:B------:R-:W-:Y:S01]  /*105e0*/  FFMA R56, R8, R56, R55 ;  /* 0x0000003808387223 */ /* 0x000fe20000000037 */
[----:B------:R-:W-:Y:S02]  /*105f0*/  MOV R88, R41 ;  /* 0x0000002900587202 */ /* 0x000fe40000000f00 */
[----:B------:R-:W-:-:S07]  /*10600*/  MOV R55, R123 ;  /* 0x0000007b00377202 */ /* 0x000fce0000000f00 */
[----:B------:R-:W-:Y:S05]  /*10610*/  WARPSYNC.COLLECTIVE R91, `(.L_x_2364) ;  /* 0x000000005b087348 */ /* 0x000fea0003c00000 */
[----:B------:R0:W1:Y:S02]  /*10620*/  SHFL.IDX P0, R123, R88, R89, R90 ;  /* 0x00000059587b7389 */ /* 0x000064000000005a */
[----:B01----:R-:W-:Y:S05]  /*10630*/  ENDCOLLECTIVE ;  /* 0x000000000000791b */ /* 0x003fea0003800000 */
.L_x_2364:
[-C--:B------:R-:W-:Y:S01]  /*10640*/  FFMA R131, R76, R58.reuse, R131 ;  /* 0x0000003a4c837223 */ /* 0x080fe20000000083 */
[----:B------:R-:W-:Y:S01]  /*10650*/  FFMA R58, R8, R58, R57 ;  /* 0x0000003a083a7223 */ /* 0x000fe20000000039 */
[----:B------:R-:W-:Y:S02]  /*10660*/  MOV R88, R42 ;  /* 0x0000002a00587202 */ /* 0x000fe40000000f00 */
[----:B------:R-:W-:-:S07]  /*10670*/  MOV R57, R123 ;  /* 0x0000007b00397202 */ /* 0x000fce0000000f00 */
[----:B------:R-:W-:Y:S05]  /*10680*/  WARPSYNC.COLLECTIVE R91, `(.L_x_2365) ;  /* 0x000000005b087348 */ /* 0x000fea0003c00000 */
[----:B------:R0:W1:Y:S02]  /*10690*/  SHFL.IDX P0, R123, R88, R89, R90 ;  /* 0x00000059587b7389 */ /* 0x000064000000005a */
[----:B01----:R-:W-:Y:S05]  /*106a0*/  ENDCOLLECTIVE ;  /* 0x000000000000791b */ /* 0x003fea0003800000 */
.L_x_2365:
        /* <DEDUP_REMOVED lines=83> */
.L_x_2094:
        /* <DEDUP_REMOVED lines=11> */
.L_x_2368:
[----:B------:R-:W-:Y:S05]  /*10c90*/  BSYNC B1 ;  /* 0x0000000000017941 */ /* 0x000fea0003800000 */
.L_x_2367:
        /* <DEDUP_REMOVED lines=9> */
.L_x_2369:
[----:B------:R-:W-:Y:S01]  /*10d30*/  MOV R89, R47 ;  /* 0x0000002f00597202 */ /* 0x000fe20000000f00 */
[----:B------:R-:W-:Y:S01]  /*10d40*/  IMAD.WIDE R84, R85, 0x4, R82 ;  /* 0x0000000455547825 */ /* 0x000fe200078e0252 */
[----:B------:R-:W-:-:S07]  /*10d50*/  MOV R79, R123 ;  /* 0x0000007b004f7202 */ /* 0x000fce0000000f00 */
[----:B------:R-:W-:Y:S05]  /*10d60*/  WARPSYNC.COLLECTIVE R91, `(.L_x_2370) ;  /* 0x000000005b087348 */ /* 0x000fea0003c00000 */
[----:B------:R0:W1:Y:S02]  /*10d70*/  SHFL.IDX P0, R123, R88, R89, R90 ;  /* 0x00000059587b7389 */ /* 0x000064000000005a */
[----:B01----:R-:W-:Y:S05]  /*10d80*/  ENDCOLLECTIVE ;  /* 0x000000000000791b */ /* 0x003fea0003800000 */
.L_x_2370:
[----:B------:R-:W-:Y:S02]  /*10d90*/  MOV R89, R49 ;  /* 0x0000003100597202 */ /* 0x000fe40000000f00 */
[----:B------:R-:W-:-:S07]  /*10da0*/  MOV R44, R123 ;  /* 0x0000007b002c7202 */ /* 0x000fce0000000f00 */
[----:B------:R-:W-:Y:S05]  /*10db0*/  WARPSYNC.COLLECTIVE R91, `(.L_x_2371) ;  /* 0x000000005b087348 */ /* 0x000fea0003c00000 */
[----:B------:R0:W1:Y:S02]  /*10dc0*/  SHFL.IDX P0, R123, R88, R89, R90 ;  /* 0x00000059587b7389 */ /* 0x000064000000005a */
[----:B01----:R-:W-:Y:S05]  /*10dd0*/  ENDCOLLECTIVE ;  /* 0x000000000000791b */ /* 0x003fea0003800000 */
.L_x_2371:
[----:B------:R-:W-:Y:S02]  /*10de0*/  MOV R88, R9 ;  /* 0x0000000900587202 */ /* 0x000fe40000000f00 */
[----:B------:R-:W-:Y:S02]  /*10df0*/  MOV R89, R43 ;  /* 0x0000002b00597202 */ /* 0x000fe40000000f00 */
[----:B------:R-:W-:-:S07]  /*10e00*/  MOV R46, R123 ;  /* 0x0000007b002e7202 */ /* 0x000fce0000000f00 */
[----:B------:R-:W-:Y:S05]  /*10e10*/  WARPSYNC.COLLECTIVE R91, `(.L_x_2372) ;  /* 0x000000005b087348 */ /* 0x000fea0003c00000 */
[----:B------:R0:W1:Y:S02]  /*10e20*/  SHFL.IDX P0, R123, R88, R89, R90 ;  /* 0x00000059587b7389 */ /* 0x000064000000005a */
[----:B01----:R-:W-:Y:S05]  /*10e30*/  ENDCOLLECTIVE ;  /* 0x000000000000791b */ /* 0x003fea0003800000 */
.L_x_2372:
[----:B------:R-:W-:Y:S02]  /*10e40*/  MOV R88, R10 ;  /* 0x0000000a00587202 */ /* 0x000fe40000000f00 */
[----:B------:R-:W-:-:S07]  /*10e50*/  MOV R86, R123 ;  /* 0x0000007b00567202 */ /* 0x000fce0000000f00 */
[----:B------:R-:W-:Y:S05]  /*10e60*/  WARPSYNC.COLLECTIVE R91, `(.L_x_2373) ;  /* 0x000000005b087348 */ /* 0x000fea0003c00000 */
[----:B------:R0:W1:Y:S02]  /*10e70*/  SHFL.IDX P0, R123, R88, R89, R90 ;  /* 0x00000059587b7389 */ /* 0x000064000000005a */
[----:B01----:R-:W-:Y:S05]  /*10e80*/  ENDCOLLECTIVE ;  /* 0x000000000000791b */ /* 0x003fea0003800000 */
.L_x_2373:
        /* <DEDUP_REMOVED lines=17> */
.L_x_2374:
        /* <DEDUP_REMOVED lines=24> */
.L_x_2375:
        /* <DEDUP_REMOVED lines=17> */
.L_x_2376:
        /* <DEDUP_REMOVED lines=15> */
.L_x_2377:
        /* <DEDUP_REMOVED lines=13> */
.L_x_2378:
        /* <DEDUP_REMOVED lines=15> */
.L_x_2379:
        /* <DEDUP_REMOVED lines=17> */
.L_x_2380:
        /* <DEDUP_REMOVED lines=16> */
.L_x_2381:
        /* <DEDUP_REMOVED lines=13> */
.L_x_2382:
        /* <DEDUP_REMOVED lines=15> */
.L_x_2383:
        /* <DEDUP_REMOVED lines=15> */
.L_x_2384:
        /* <DEDUP_REMOVED lines=18> */
.L_x_2385:
        /* <DEDUP_REMOVED lines=15> */
.L_x_2386:
        /* <DEDUP_REMOVED lines=12> */
.L_x_2387:
        /* <DEDUP_REMOVED lines=15> */
.L_x_2388:
        /* <DEDUP_REMOVED lines=17> */
.L_x_2389:
        /* <DEDUP_REMOVED lines=15> */
.L_x_2390:
        /* <DEDUP_REMOVED lines=13> */
.L_x_2391:
        /* <DEDUP_REMOVED lines=16> */
.L_x_2392:
        /* <DEDUP_REMOVED lines=15> */
.L_x_2393:
        /* <DEDUP_REMOVED lines=17> */
.L_x_2394:
        /* <DEDUP_REMOVED lines=15> */
.L_x_2395:
        /* <DEDUP_REMOVED lines=15> */
.L_x_2396:
        /* <DEDUP_REMOVED lines=12> */
.L_x_2397:
        /* <DEDUP_REMOVED lines=15> */
.L_x_2398:
        /* <DEDUP_REMOVED lines=18> */
.L_x_2399:
        /* <DEDUP_REMOVED lines=15> */
.L_x_2400:
        /* <DEDUP_REMOVED lines=14> */
.L_x_2401:
        /* <DEDUP_REMOVED lines=15> */
.L_x_2402:
        /* <DEDUP_REMOVED lines=17> */
.L_x_2403:
        /* <DEDUP_REMOVED lines=17> */
.L_x_2404:
[----:B------:R-:W-:Y:S01]  /*12cc0*/  FADD R125, R76, R125 ;  /* 0x0000007d4c7d7221 */ /* 0x000fe20000000000 */
[----:B------:R-:W-:Y:S02]  /*12cd0*/  MOV R88, R10 ;  /* 0x0000000a00587202 */ /* 0x000fe40000000f00 */
[----:B------:R-:W-:-:S07]  /*12ce0*/  MOV R76, R123 ;  /* 0x0000007b004c7202 */ /* 0x000fce0000000f00 */
[----:B------:R-:W-:Y:S05]  /*12cf0*/  WARPSYNC.COLLECTIVE R91, `(.L_x_2405) ;  /* 0x000000005b087348 */ /* 0x000fea0003c00000 */
[----:B------:R0:W1:Y:S02]  /*12d00*/  SHFL.IDX P0, R123, R88, R89, R90 ;  /* 0x00000059587b7389 */ /* 0x000064000000005a */
[----:B01----:R-:W-:Y:S05]  /*12d10*/  ENDCOLLECTIVE ;  /* 0x000000000000791b */ /* 0x003fea0003800000 */
.L_x_2405:
[----:B------:R-:W-:Y:S02]  /*12d20*/  MOV R88, R11 ;  /* 0x0000000b00587202 */ /* 0x000fe40000000f00 */
[----:B------:R-:W-:-:S07]  /*12d30*/  MOV R85, R123 ;  /* 0x0000007b00557202 */ /* 0x000fce0000000f00 */
[----:B------:R-:W-:Y:S05]  /*12d40*/  WARPSYNC.COLLECTIVE R91, `(.L_x_2406) ;  /* 0x000000005b087348 */ /* 0x000fea0003c00000 */
[----:B------:R0:W1:Y:S02]  /*12d50*/  SHFL.IDX P0, R123, R88, R89, R90 ;  /* 0x00000059587b7389 */ /* 0x000064000000005a */
[----:B01----:R-:W-:Y:S05]  /*12d60*/  ENDCOLLECTIVE ;  /* 0x000000000000791b */ /* 0x003fea0003800000 */
.L_x_2406:
        /* <DEDUP_REMOVED lines=8> */
.L_x_2407:
[----:B------:R-:W-:Y:S01]  /*12df0*/  FFMA R81, R76, R122, R81 ;  /* 0x0000007a4c517223 */ /* 0x000fe20000000051 */
[----:B------:R-:W-:Y:S02]  /*12e00*/  MOV R88, R13 ;  /* 0x0000000d00587202 */ /* 0x000fe40000000f00 */
[----:B------:R-:W-:-:S07]  /*12e10*/  MOV R76, R123 ;  /* 0x0000007b004c7202 */ /* 0x000fce0000000f00 */
[----:B------:R-:W-:Y:S05]  /*12e20*/  WARPSYNC.COLLECTIVE R91, `(.L_x_2408) ;  /* 0x000000005b087348 */ /* 0x000fea0003c00000 */
[----:B------:R0:W1:Y:S02]  /*12e30*/  SHFL.IDX P0, R123, R88, R89, R90 ;  /* 0x00000059587b7389 */ /* 0x000064000000005a */
[----:B01----:R-:W-:Y:S05]  /*12e40*/  ENDCOLLECTIVE ;  /* 0x000000000000791b */ /* 0x003fea0003800000 */
.L_x_2408:
[----:B------:R-:W-:Y:S02]  /*12e50*/  MOV R88, R14 ;  /* 0x0000000e00587202 */ /* 0x000fe40000000f00 */
[----:B------:R-:W-:-:S07]  /*12e60*/  MOV R84, R123 ;  /* 0x0000007b00547202 */ /* 0x000fce0000000f00 */
[----:B------:R-:W-:Y:S05]  /*12e70*/  WARPSYNC.COLLECTIVE R91, `(.L_x_2409) ;  /* 0x000000005b087348 */ /* 0x000fea0003c00000 */
[----:B------:R0:W1:Y:S02]  /*12e80*/  SHFL.IDX P0, R123, R88, R89, R90 ;  /* 0x00000059587b7389 */ /* 0x000064000000005a */
[----:B01----:R-:W-:Y:S05]  /*12e90*/  ENDCOLLECTIVE ;  /* 0x000000000000791b */ /* 0x003fea0003800000 */
.L_x_2409:
[----:B------:R-:W-:Y:S02]  /*12ea0*/  MOV R88, R15 ;  /* 0x0000000f00587202 */ /* 0x000fe40000000f00 */
[----:B------:R-:W-:-:S07]  /*12eb0*/  MOV R86, R123 ;  /* 0x0000007b00567202 */ /* 0x000fce0000000f00 */
[----:B------:R-:W-:Y:S05]  /*12ec0*/  WARPSYNC.COLLECTIVE R91, `(.L_x_2410) ;  /* 0x000000005b087348 */ /* 0x000fea0003c00000 */
[----:B------:R0:W1:Y:S02]  /*12ed0*/  SHFL.IDX P0, R123, R88, R89, R90 ;  /* 0x00000059587b7389 */ /* 0x000064000000005a */
[----:B01----:R-:W-:Y:S05]  /*12ee0*/  ENDCOLLECTIVE ;  /* 0x000000000000791b */ /* 0x003fea0003800000 */
.L_x_2410:
[----:B------:R-:W-:Y:S02]  /*12ef0*/  MOV R88, R16 ;  /* 0x0000001000587202 */ /* 0x000fe40000000f00 */
[----:B------:R-:W-:-:S07]  /*12f00*/  MOV R124, R123 ;  /* 0x0000007b007c7202 */ /* 0x000fce0000000f00 */
[----:B------:R-:W-:Y:S05]  /*12f10*/  WARPSYNC.COLLECTIVE R91, `(.L_x_2411) ;  /* 0x000000005b087348 */ /* 0x000fea0003c00000 */
[----:B------:R0:W1:Y:S02]  /*12f20*/  SHFL.IDX P0, R123, R88, R89, R90 ;  /* 0x00000059587b7389 */ /* 0x000064000000005a */
[----:B01----:R-:W-:Y:S05]  /*12f30*/  ENDCOLLECTIVE ;  /* 0x000000000000791b */ /* 0x003fea0003800000 */
.L_x_2411:
[----:B------:R-:W-:Y:S02]  /*12f40*/  MOV R88, R17 ;  /* 0x0000001100587202 */ /* 0x000fe40000000f00 */
[----:B------:R-:W-:-:S07]  /*12f50*/  MOV R126, R123 ;  /* 0x0000007b007e7202 */ /* 0x000fce0000000f00 */
[----:B------:R-:W-:Y:S05]  /*12f60*/  WARPSYNC.COLLECTIVE R91, `(.L_x_2412) ;  /* 0x000000005b087348 */ /* 0x000fea0003c00000 */
[----:B------:R0:W1:Y:S02]  /*12f70*/  SHFL.IDX P0, R123, R88, R89, R90 ;  /* 0x00000059587b7389 */ /* 0x000064000000005a */
[----:B01----:R-:W-:Y:S05]  /*12f80*/  ENDCOLLECTIVE ;  /* 0x000000000000791b */ /* 0x003fea0003800000 */
.L_x_2412:
[----:B------:R-:W-:Y:S02]  /*12f90*/  MOV R88, R18 ;  /* 0x0000001200587202 */ /* 0x000fe40000000f00 */
[----:B------:R-:W-:-:S07]  /*12fa0*/  MOV R128, R123 ;  /* 0x0000007b00807202 */ /* 0x000fce0000000f00 */
[----:B------:R-:W-:Y:S05]  /*12fb0*/  WARPSYNC.COLLECTIVE R91, `(.L_x_2413) ;  /* 0x000000005b087348 */ /* 0x000fea0003c00000 */
[----:B------:R0:W1:Y:S02]  /*12fc0*/  SHFL.IDX P0, R123, R88, R89, R90 ;  /* 0x00000059587b7389 */ /* 0x000064000000005a */
[----:B01----:R-:W-:Y:S05]  /*12fd0*/  ENDCOLLECTIVE ;  /* 0x000000000000791b */ /* 0x003fea0003800000 */
.L_x_2413:
[----:B------:R-:W-:Y:S02]  /*12fe0*/  MOV R88, R19 ;  /* 0x0000001300587202 */ /* 0x000fe40000000f00 */
[----:B------:R-:W-:-:S07]  /*12ff0*/  MOV R130, R123 ;  /* 0x0000007b00827202 */ /* 0x000fce0000000f00 */
[----:B------:R-:W-:Y:S05]  /*13000*/  WARPSYNC.COLLECTIVE R91, `(.L_x_2414) ;  /* 0x000000005b087348 */ /* 0x000fea0003c00000 */
[----:B------:R0:W1:Y:S02]  /*13010*/  SHFL.IDX P0, R123, R88, R89, R90 ;  /* 0x00000059587b7389 */ /* 0x000064000000005a */
[----:B01----:R-:W-:Y:S05]  /*13020*/  ENDCOLLECTIVE ;  /* 0x000000000000791b */ /* 0x003fea0003800000 */
.L_x_2414:
[----:B------:R-:W-:Y:S02]  /*13030*/  MOV R88, R20 ;  /* 0x0000001400587202 */ /* 0x000fe40000000f00 */
[----:B------:R-:W-:-:S07]  /*13040*/  MOV R132, R123 ;  /* 0x0000007b00847202 */ /* 0x000fce0000000f00 */
[----:B------:R-:W-:Y:S05]  /*13050*/  WARPSYNC.COLLECTIVE R91, `(.L_x_2415) ;  /* 0x000000005b087348 */ /* 0x000fea0003c00000 */
[----:B------:R0:W1:Y:S02]  /*13060*/  SHFL.IDX P0, R123, R88, R89, R90 ;  /* 0x00000059587b7389 */ /* 0x000064000000005a */
[----:B01----:R-:W-:Y:S05]  /*13070*/  ENDCOLLECTIVE ;  /* 0x000000000000791b */ /* 0x003fea0003800000 */
.L_x_2415:
[----:B------:R-:W-:Y:S02]  /*13080*/  MOV R88, R21 ;  /* 0x0000001500587202 */ /* 0x000fe40000000f00 */
[----:B------:R-:W-:-:S07]  /*13090*/  MOV R134, R123 ;  /* 0x0000007b00867202 */ /* 0x000fce0000000f00 */
[----:B------:R-:W-:Y:S05]  /*130a0*/  WARPSYNC.COLLECTIVE R91, `(.L_x_2416) ;  /* 0x000000005b087348 */ /* 0x000fea0003c00000 */
[----:B------:R0:W1:Y:S02]  /*130b0*/  SHFL.IDX P0, R123, R88, R89, R90 ;  /* 0x00000059587b7389 */ /* 0x000064000000005a */
[----:B01----:R-:W-:Y:S05]  /*130c0*/  ENDCOLLECTIVE ;  /* 0x000000000000791b */ /* 0x003fea0003800000 */
.L_x_2416:
[----:B------:R-:W-:Y:S01]  /*130d0*/  MOV R88, R22 ;  /* 0x0000001600587202 */ /* 0x000fe20000000f00 */
[-C--:B------:R-:W-:Y:S01]  /*130e0*/  FFMA R71, R122, R123.reuse, R71 ;  /* 0x0000007b7a477223 */ /* 0x080fe20000000047 */
[----:B------:R-:W-:-:S07]  /*130f0*/  FFMA R72, R79, R123, R72 ;  /* 0x0000007b4f487223 */ /* 0x000fce0000000048 */
[----:B------:R-:W-:Y:S05]  /*13100*/  WARPSYNC.COLLECTIVE R91, `(.L_x_2417) ;  /* 0x000000005b087348 */ /* 0x000fea0003c00000 */
[----:B------:R0:W1:Y:S02]  /*13110*/  SHFL.IDX P0, R123, R88, R89, R90 ;  /* 0x00000059587b7389 */ /* 0x000064000000005a */
[----:B01----:R-:W-:Y:S05]  /*13120*/  ENDCOLLECTIVE ;  /* 0x000000000000791b */ /* 0x003fea0003800000 */
.L_x_2417:
[-C--:B------:R-:W-:Y:S01]  /*13130*/  FFMA R53, R122, R76.reuse, R53 ;  /* 0x0000004c7a357223 */ /* 0x080fe20000000035 */
[----:B------:R-:W-:Y:S01]  /*13140*/  FFMA R54, R79, R76, R54 ;  /* 0x0000004c4f367223 */ /* 0x000fe20000000036 */
[----:B------:R-:W-:Y:S02]  /*13150*/  MOV R88, R23 ;  /* 0x0000001700587202 */ /* 0x000fe40000000f00 */
[----:B------:R-:W-:-:S07]  /*13160*/  MOV R76, R123 ;  /* 0x0000007b004c7202 */ /* 0x000fce0000000f00 */
[----:B------:R-:W-:Y:S05]  /*13170*/  WARPSYNC.COLLECTIVE R91, `(.L_x_2418) ;  /* 0x000000005b087348 */ /* 0x000fea0003c00000 */
[----:B------:R0:W1:Y:S02]  /*13180*/  SHFL.IDX P0, R123, R88, R89, R90 ;  /* 0x00000059587b7389 */ /* 0x000064000000005a */
[----:B01----:R-:W-:Y:S05]  /*13190*/  ENDCOLLECTIVE ;  /* 0x000000000000791b */ /* 0x003fea0003800000 */
.L_x_2418:
[-C--:B------:R-:W-:Y:S01]  /*131a0*/  FFMA R55, R122, R84.reuse, R55 ;  /* 0x000000547a377223 */ /* 0x080fe20000000037 */
[----:B------:R-:W-:Y:S01]  /*131b0*/  FFMA R56, R79, R84, R56 ;  /* 0x000000544f387223 */ /* 0x000fe20000000038 */
[----:B------:R-:W-:Y:S02]  /*131c0*/  MOV R88, R24 ;  /* 0x0000001800587202 */ /* 0x000fe40000000f00 */
[----:B------:R-:W-:-:S07]  /*131d0*/  MOV R84, R123 ;  /* 0x0000007b00547202 */ /* 0x000fce0000000f00 */
[----:B------:R-:W-:Y:S05]  /*131e0*/  WARPSYNC.COLLECTIVE R91, `(.L_x_2419) ;  /* 0x000000005b087348 */ /* 0x000fea0003c00000 */
[----:B------:R0:W1:Y:S02]  /*131f0*/  SHFL.IDX P0, R123, R88, R89, R90 ;  /* 0x00000059587b7389 */ /* 0x000064000000005a */
[----:B01----:R-:W-:Y:S05]  /*13200*/  ENDCOLLECTIVE ;  /* 0x000000000000791b */ /* 0x003fea0003800000 */
.L_x_2419:
[-C--:B------:R-:W-:Y:S01]  /*13210*/  FFMA R57, R122, R86.reuse, R57 ;  /* 0x000000567a397223 */ /* 0x080fe20000000039 */
[----:B------:R-:W-:Y:S01]  /*13220*/  FFMA R58, R79, R86, R58 ;  /* 0x000000564f3a7223 */ /* 0x000fe2000000003a */
[----:B------:R-:W-:Y:S02]  /*13230*/  MOV R88, R25 ;  /* 0x0000001900587202 */ /* 0x000fe40000000f00 */
[----:B------:R-:W-:-:S07]  /*13240*/  MOV R86, R123 ;  /* 0x0000007b00567202 */ /* 0x000fce0000000f00 */
[----:B------:R-:W-:Y:S05]  /*13250*/  WARPSYNC.COLLECTIVE R91, `(.L_x_2420) ;  /* 0x000000005b087348 */ /* 0x000fea0003c00000 */
[----:B------:R0:W1:Y:S02]  /*13260*/  SHFL.IDX P0, R123, R88, R89, R90 ;  /* 0x00000059587b7389 */ /* 0x000064000000005a */
[----:B01----:R-:W-:Y:S05]  /*13270*/  ENDCOLLECTIVE ;  /* 0x000000000000791b */ /* 0x003fea0003800000 */
.L_x_2420:
[-C--:B------:R-:W-:Y:S01]  /*13280*/  FFMA R59, R122, R124.reuse, R59 ;  /* 0x0000007c7a3b7223 */ /* 0x080fe2000000003b */
[----:B------:R-:W-:Y:S01]  /*13290*/  FFMA R60, R79, R124, R60 ;  /* 0x0000007c4f3c7223 */ /* 0x000fe2000000003c */
[----:B------:R-:W-:Y:S02]  /*132a0*/  MOV R88, R26 ;  /* 0x0000001a00587202 */ /* 0x000fe40000000f00 */
[----:B------:R-:W-:-:S07]  /*132b0*/  MOV R124, R123 ;  /* 0x0000007b007c7202 */ /* 0x000fce0000000f00 */
[----:B------:R-:W-:Y:S05]  /*132c0*/  WARPSYNC.COLLECTIVE R91, `(.L_x_2421) ;  /* 0x000000005b087348 */ /* 0x000fea0003c00000 */
[----:B------:R0:W1:Y:S02]  /*132d0*/  SHFL.IDX P0, R123, R88, R89, R90 ;  /* 0x00000059587b7389 */ /* 0x000064000000005a */
[----:B01----:R-:W-:Y:S05]  /*132e0*/  ENDCOLLECTIVE ;  /* 0x000000000000791b */ /* 0x003fea0003800000 */
.L_x_2421:
[-C--:B------:R-:W-:Y:S01]  /*132f0*/  FFMA R61, R122, R126.reuse, R61 ;  /* 0x0000007e7a3d7223 */ /* 0x080fe2000000003d */
[----:B------:R-:W-:Y:S01]  /*13300*/  FFMA R62, R79, R126, R62 ;  /* 0x0000007e4f3e7223 */ /* 0x000fe2000000003e */
[----:B------:R-:W-:Y:S02]  /*13310*/  MOV R88, R28 ;  /* 0x0000001c00587202 */ /* 0x000fe40000000f00 */
[----:B------:R-:W-:-:S07]  /*13320*/  MOV R126, R123 ;  /* 0x0000007b007e7202 */ /* 0x000fce0000000f00 */
[----:B------:R-:W-:Y:S05]  /*13330*/  WARPSYNC.COLLECTIVE R91, `(.L_x_2422) ;  /* 0x000000005b087348 */ /* 0x000fea0003c00000 */
[----:B------:R0:W1:Y:S02]  /*13340*/  SHFL.IDX P0, R123, R88, R89, R90 ;  /* 0x00000059587b7389 */ /* 0x000064000000005a */
[----:B01----:R-:W-:Y:S05]  /*13350*/  ENDCOLLECTIVE ;  /* 0x000000000000791b */ /* 0x003fea0003800000 */
.L_x_2422:
[-C--:B------:R-:W-:Y:S01]  /*13360*/  FFMA R63, R122, R128.reuse, R63 ;  /* 0x000000807a3f7223 */ /* 0x080fe2000000003f */
[----:B------:R-:W-:Y:S01]  /*13370*/  FFMA R64, R79, R128, R64 ;  /* 0x000000804f407223 */ /* 0x000fe20000000040 */
[----:B------:R-:W-:Y:S02]  /*13380*/  MOV R88, R29 ;  /* 0x0000001d00587202 */ /* 0x000fe40000000f00 */
[----:B------:R-:W-:-:S07]  /*13390*/  MOV R128, R123 ;  /* 0x0000007b00807202 */ /* 0x000fce0000000f00 */
[----:B------:R-:W-:Y:S05]  /*133a0*/  WARPSYNC.COLLECTIVE R91, `(.L_x_2423) ;  /* 0x000000005b087348 */ /* 0x000fea0003c00000 */
[----:B------:R0:W1:Y:S02]  /*133b0*/  SHFL.IDX P0, R123, R88, R89, R90 ;  /* 0x00000059587b7389 */ /* 0x000064000000005a */
[----:B01----:R-:W-:Y:S05]  /*133c0*/  ENDCOLLECTIVE ;  /* 0x000000000000791b */ /* 0x003fea0003800000 */
.L_x_2423:
[-C--:B------:R-:W-:Y:S01]  /*133d0*/  FFMA R65, R122, R130.reuse, R65 ;  /* 0x000000827a417223 */ /* 0x080fe20000000041 */
[----:B------:R-:W-:Y:S01]  /*133e0*/  FFMA R66, R79, R130, R66 ;  /* 0x000000824f427223 */ /* 0x000fe20000000042 */
[----:B------:R-:W-:Y:S02]  /*133f0*/  MOV R88, R30 ;  /* 0x0000001e00587202 */ /* 0x000fe40000000f00 */
[----:B------:R-:W-:-:S07]  /*13400*/  MOV R130, R123 ;  /* 0x0000007b00827202 */ /* 0x000fce0000000f00 */
[----:B------:R-:W-:Y:S05]  /*13410*/  WARPSYNC.COLLECTIVE R91, `(.L_x_2424) ;  /* 0x000000005b087348 */ /* 0x000fea0003c00000 */
[----:B------:R0:W1:Y:S02]  /*13420*/  SHFL.IDX P0, R123, R88, R89, R90 ;  /* 0x00000059587b7389 */ /* 0x000064000000005a */
[----:B01----:R-:W-:Y:S05]  /*13430*/  ENDCOLLECTIVE ;  /* 0x000000000000791b */ /* 0x003fea0003800000 */
.L_x_2424:
[-C--:B------:R-:W-:Y:S01]  /*13440*/  FFMA R67, R122, R132.reuse, R67 ;  /* 0x000000847a437223 */ /* 0x080fe20000000043 */
[----:B------:R-:W-:Y:S01]  /*13450*/  FFMA R68, R79, R132, R68 ;  /* 0x000000844f447223 */ /* 0x000fe20000000044 */
[----:B------:R-:W-:Y:S02]  /*13460*/  MOV R88, R31 ;  /* 0x0000001f00587202 */ /* 0x000fe40000000f00 */
[----:B------:R-:W-:-:S07]  /*13470*/  MOV R132, R123 ;  /* 0x0000007b00847202 */ /* 0x000fce0000000f00 */
[----:B------:R-:W-:Y:S05]  /*13480*/  WARPSYNC.COLLECTIVE R91, `(.L_x_2425) ;  /* 0x000000005b087348 */ /* 0x000fea0003c00000 */
[----:B------:R0:W1:Y:S02]  /*13490*/  SHFL.IDX P0, R123, R88, R89, R90 ;  /* 0x00000059587b7389 */ /* 0x000064000000005a */
[----:B01----:R-:W-:Y:S05]  /*134a0*/  ENDCOLLECTIVE ;  /* 0x000000000000791b */ /* 0x003fea0003800000 */
.L_x_2425:
[-C--:B------:R-:W-:Y:S01]  /*134b0*/  FFMA R69, R122, R134.reuse, R69 ;  /* 0x000000867a457223 */ /* 0x080fe20000000045 */
[----:B------:R-:W-:Y:S01]  /*134c0*/  FFMA R70, R79, R134, R70 ;  /* 0x000000864f467223 */ /* 0x000fe20000000046 */
[----:B------:R-:W-:Y:S02]  /*134d0*/  MOV R88, R32 ;  /* 0x0000002000587202 */ /* 0x000fe40000000f00 */
[----:B------:R-:W-:-:S07]  /*134e0*/  MOV R134, R123 ;  /* 0x0000007b00867202 */ /* 0x000fce0000000f00 */
[----:B------:R-:W-:Y:S05]  /*134f0*/  WARPSYNC.COLLECTIVE R91, `(.L_x_2426) ;  /* 0x000000005b087348 */ /* 0x000fea0003c00000 */
[----:B------:R0:W1:Y:S02]  /*13500*/  SHFL.IDX P0, R123, R88, R89, R90 ;  /* 0x00000059587b7389 */ /* 0x000064000000005a */
[----:B01----:R-:W-:Y:S05]  /*13510*/  ENDCOLLECTIVE ;  /* 0x000000000000791b */ /* 0x003fea0003800000 */
.L_x_2426:
[----:B------:R-:W-:Y:S01]  /*13520*/  MOV R88, R34 ;  /* 0x0000002200587202 */ /* 0x000fe20000000f00 */
[-C--:B------:R-:W-:Y:S01]  /*13530*/  FFMA R107, R122, R123.reuse, R107 ;  /* 0x0000007b7a6b7223 */ /* 0x080fe2000000006b */
[----:B------:R-:W-:-:S07]  /*13540*/  FFMA R108, R79, R123, R108 ;  /* 0x0000007b4f6c7223 */ /* 0x000fce000000006c */
[----:B------:R-:W-:Y:S05]  /*13550*/  WARPSYNC.COLLECTIVE R91, `(.L_x_2427) ;  /* 0x000000005b087348 */ /* 0x000fea0003c00000 */
[----:B------:R0:W1:Y:S02]  /*13560*/  SHFL.IDX P0, R123, R88, R89, R90 ;  /* 0x00000059587b7389 */ /* 0x000064000000005a */
[----:B01----:R-:W-:Y:S05]  /*13570*/  ENDCOLLECTIVE ;  /* 0x000000000000791b */ /* 0x003fea0003800000 */
.L_x_2427:
[-C--:B------:R-:W-:Y:S01]  /*13580*/  FFMA R75, R122, R84.reuse, R75 ;  /* 0x000000547a4b7223 */ /* 0x080fe2000000004b */
[----:B------:R-:W-:Y:S01]  /*13590*/  FFMA R92, R79, R84, R92 ;  /* 0x000000544f5c7223 */ /* 0x000fe2000000005c */
[----:B------:R-:W-:Y:S02]  /*135a0*/  MOV R88, R35 ;  /* 0x0000002300587202 */ /* 0x000fe40000000f00 */
[----:B------:R-:W-:-:S07]  /*135b0*/  MOV R84, R123 ;  /* 0x0000007b00547202 */ /* 0x000fce0000000f00 */
[----:B------:R-:W-:Y:S05]  /*135c0*/  WARPSYNC.COLLECTIVE R91, `(.L_x_2428) ;  /* 0x000000005b087348 */ /* 0x000fea0003c00000 */
[----:B------:R0:W1:Y:S02]  /*135d0*/  SHFL.IDX P0, R123, R88, R89, R90 ;  /* 0x00000059587b7389 */ /* 0x000064000000005a */
[----:B01----:R-:W-:Y:S05]  /*135e0*/  ENDCOLLECTIVE ;  /* 0x000000000000791b */ /* 0x003fea0003800000 */
.L_x_2428:
[-C--:B------:R-:W-:Y:S01]  /*135f0*/  FFMA R48, R122, R85.reuse, R48 ;  /* 0x000000557a307223 */ /* 0x080fe20000000030 */
[----:B------:R-:W-:Y:S01]  /*13600*/  FFMA R50, R79, R85, R50 ;  /* 0x000000554f327223 */ /* 0x000fe20000000032 */
[----:B------:R-:W-:Y:S02]  /*13610*/  MOV R88, R36 ;  /* 0x0000002400587202 */ /* 0x000fe40000000f00 */
[----:B------:R-:W-:-:S07]  /*13620*/  MOV R85, R123 ;  /* 0x0000007b00557202 */ /* 0x000fce0000000f00 */
[----:B------:R-:W-:Y:S05]  /*13630*/  WARPSYNC.COLLECTIVE R91, `(.L_x_2429) ;  /* 0x000000005b087348 */ /* 0x000fea0003c00000 */
[----:B------:R0:W1:Y:S02]  /*13640*/  SHFL.IDX P0, R123, R88, R89, R90 ;  /* 0x00000059587b7389 */ /* 0x000064000000005a */
[----:B01----:R-:W-:Y:S05]  /*13650*/  ENDCOLLECTIVE ;  /* 0x000000000000791b */ /* 0x003fea0003800000 */
.L_x_2429:
[-C--:B------:R-:W-:Y:S01]  /*13660*/  FFMA R93, R122, R86.reuse, R93 ;  /* 0x000000567a5d7223 */ /* 0x080fe2000000005d */
[----:B------:R-:W-:Y:S01]  /*13670*/  FFMA R94, R79, R86, R94 ;  /* 0x000000564f5e7223 */ /* 0x000fe2000000005e */
[----:B------:R-:W-:Y:S02]  /*13680*/  MOV R88, R37 ;  /* 0x0000002500587202 */ /* 0x000fe40000000f00 */
[----:B------:R-:W-:-:S07]  /*13690*/  MOV R86, R123 ;  /* 0x0000007b00567202 */ /* 0x000fce0000000f00 */
[----:B------:R-:W-:Y:S05]  /*136a0*/  WARPSYNC.COLLECTIVE R91, `(.L_x_2430) ;  /* 0x000000005b087348 */ /* 0x000fea0003c00000 */
[----:B------:R0:W1:Y:S02]  /*136b0*/  SHFL.IDX P0, R123, R88, R89, R90 ;  /* 0x00000059587b7389 */ /* 0x000064000000005a */
[----:B01----:R-:W-:Y:S05]  /*136c0*/  ENDCOLLECTIVE ;  /* 0x000000000000791b */ /* 0x003fea0003800000 */
.L_x_2430:
[-C--:B------:R-:W-:Y:S01]  /*136d0*/  FFMA R97, R122, R126.reuse, R97 ;  /* 0x0000007e7a617223 */ /* 0x080fe20000000061 */
[----:B------:R-:W-:Y:S01]  /*136e0*/  FFMA R98, R79, R126, R98 ;  /* 0x0000007e4f627223 */ /* 0x000fe20000000062 */
[----:B------:R-:W-:Y:S02]  /*136f0*/  MOV R88, R38 ;  /* 0x0000002600587202 */ /* 0x000fe40000000f00 */
[----:B------:R-:W-:-:S07]  /*13700*/  MOV R126, R123 ;  /* 0x0000007b007e7202 */ /* 0x000fce0000000f00 */
[----:B------:R-:W-:Y:S05]  /*13710*/  WARPSYNC.COLLECTIVE R91, `(.L_x_2431) ;  /* 0x000000005b087348 */ /* 0x000fea0003c00000 */
[----:B------:R0:W1:Y:S02]  /*13720*/  SHFL.IDX P0, R123, R88, R89, R90 ;  /* 0x00000059587b7389 */ /* 0x000064000000005a */
[----:B01----:R-:W-:Y:S05]  /*13730*/  ENDCOLLECTIVE ;  /* 0x000000000000791b */ /* 0x003fea0003800000 */
.L_x_2431:
[----:B------:R-:W-:Y:S02]  /*13740*/  MOV R88, R39 ;  /* 0x0000002700587202 */ /* 0x000fe40000000f00 */
[----:B------:R-:W-:-:S07]  /*13750*/  MOV R127, R123 ;  /* 0x0000007b007f7202 */ /* 0x000fce0000000f00 */
[----:B------:R-:W-:Y:S05]  /*13760*/  WARPSYNC.COLLECTIVE R91, `(.L_x_2432) ;  /* 0x000000005b087348 */ /* 0x000fea0003c00000 */
[----:B------:R0:W1:Y:S02]  /*13770*/  SHFL.IDX P0, R123, R88, R89, R90 ;  /* 0x00000059587b7389 */ /* 0x000064000000005a */
[----:B01----:R-:W-:Y:S05]  /*13780*/  ENDCOLLECTIVE ;  /* 0x000000000000791b */ /* 0x003fea0003800000 */
.L_x_2432:
[-C--:B------:R-:W-:Y:S01]  /*13790*/  FFMA R99, R122, R128.reuse, R99 ;  /* 0x000000807a637223 */ /* 0x080fe20000000063 */
[----:B------:R-:W-:Y:S01]  /*137a0*/  FFMA R100, R79, R128, R100 ;  /* 0x000000804f647223 */ /* 0x000fe20000000064 */
[----:B------:R-:W-:Y:S02]  /*137b0*/  MOV R88, R40 ;  /* 0x0000002800587202 */ /* 0x000fe40000000f00 */
[----:B------:R-:W-:-:S07]  /*137c0*/  MOV R128, R123 ;  /* 0x0000007b00807202 */ /* 0x000fce0000000f00 */
[----:B------:R-:W-:Y:S05]  /*137d0*/  WARPSYNC.COLLECTIVE R91, `(.L_x_2433) ;  /* 0x000000005b087348 */ /* 0x000fea0003c00000 */
[----:B------:R0:W1:Y:S02]  /*137e0*/  SHFL.IDX P0, R123, R88, R89, R90 ;  /* 0x00000059587b7389 */ /* 0x000064000000005a */
[----:B01----:R-:W-:Y:S05]  /*137f0*/  ENDCOLLECTIVE ;  /* 0x000000000000791b */ /* 0x003fea0003800000 */
.L_x_2433:
[-C--:B------:R-:W-:Y:S01]  /*13800*/  FFMA R101, R122, R130.reuse, R101 ;  /* 0x000000827a657223 */ /* 0x080fe20000000065 */
[----:B------:R-:W-:Y:S01]  /*13810*/  FFMA R102, R79, R130, R102 ;  /* 0x000000824f667223 */ /* 0x000fe20000000066 */
[----:B------:R-:W-:Y:S02]  /*13820*/  MOV R88, R41 ;  /* 0x0000002900587202 */ /* 0x000fe40000000f00 */
[----:B------:R-:W-:-:S07]  /*13830*/  MOV R130, R123 ;  /* 0x0000007b00827202 */ /* 0x000fce0000000f00 */
[----:B------:R-:W-:Y:S05]  /*13840*/  WARPSYNC.COLLECTIVE R91, `(.L_x_2434) ;  /* 0x000000005b087348 */ /* 0x000fea0003c00000 */
[----:B------:R0:W1:Y:S02]  /*13850*/  SHFL.IDX P0, R123, R88, R89, R90 ;  /* 0x00000059587b7389 */ /* 0x000064000000005a */
[----:B01----:R-:W-:Y:S05]  /*13860*/  ENDCOLLECTIVE ;  /* 0x000000000000791b */ /* 0x003fea0003800000 */
.L_x_2434:
[----:B------:R-:W-:Y:S02]  /*13870*/  MOV R88, R42 ;  /* 0x0000002a00587202 */ /* 0x000fe40000000f00 */
[----:B------:R-:W-:-:S07]  /*13880*/  MOV R129, R123 ;  /* 0x0000007b00817202 */ /* 0x000fce0000000f00 */
[----:B------:R-:W-:Y:S05]  /*13890*/  WARPSYNC.COLLECTIVE R91, `(.L_x_2435) ;  /* 0x000000005b087348 */ /* 0x000fea0003c00000 */
[----:B------:R0:W1:Y:S02]  /*138a0*/  SHFL.IDX P0, R123, R88, R89, R90 ;  /* 0x00000059587b7389 */ /* 0x000064000000005a */
[----:B01----:R-:W-:Y:S05]  /*138b0*/  ENDCOLLECTIVE ;  /* 0x000000000000791b */ /* 0x003fea0003800000 */
.L_x_2435:
        /* <DEDUP_REMOVED lines=23> */
.L_x_2436:
[----:B------:R-:W-:Y:S01]  /*13a30*/  FFMA R114, R79, R86, R114 ;  /* 0x000000564f727223 */ /* 0x000fe20000000072 */
[----:B------:R-:W-:Y:S02]  /*13a40*/  MOV R88, R10 ;  /* 0x0000000a00587202 */ /* 0x000fe40000000f00 */
[----:B------:R-:W-:-:S07]  /*13a50*/  MOV R86, R123 ;  /* 0x0000007b00567202 */ /* 0x000fce0000000f00 */
[----:B------:R-:W-:Y:S05]  /*13a60*/  WARPSYNC.COLLECTIVE R91, `(.L_x_2437) ;  /* 0x000000005b087348 */ /* 0x000fea0003c00000 */
[----:B------:R0:W1:Y:S02]  /*13a70*/  SHFL.IDX P0, R123, R88, R89, R90 ;  /* 0x00000059587b7389 */ /* 0x000064000000005a */
[----:B01----:R-:W-:Y:S05]  /*13a80*/  ENDCOLLECTIVE ;  /* 0x000000000000791b */ /* 0x003fea0003800000 */
.L_x_2437:
        /* <DEDUP_REMOVED lines=18> */
.L_x_2438:
[----:B------:R-:W-:Y:S02]  /*13bb0*/  MOV R88, R12 ;  /* 0x0000000c00587202 */ /* 0x000fe40000000f00 */
[----:B------:R-:W-:-:S07]  /*13bc0*/  MOV R79, R123 ;  /* 0x0000007b004f7202 */ /* 0x000fce0000000f00 */
[----:B------:R-:W-:Y:S05]  /*13bd0*/  WARPSYNC.COLLECTIVE R91, `(.L_x_2439) ;  /* 0x000000005b087348 */ /* 0x000fea0003c00000 */
[----:B------:R0:W1:Y:S02]  /*13be0*/  SHFL.IDX P0, R123, R88, R89, R90 ;  /* 0x00000059587b7389 */ /* 0x000064000000005a */
[----:B01----:R-:W-:Y:S05]  /*13bf0*/  ENDCOLLECTIVE ;  /* 0x000000000000791b */ /* 0x003fea0003800000 */
.L_x_2439:
[----:B------:R-:W-:Y:S01]  /*13c00*/  MOV R88, R13 ;  /* 0x0000000d00587202 */ /* 0x000fe20000000f00 */
[-C--:B------:R-:W-:Y:S01]  /*13c10*/  FFMA R124, R44, R123.reuse, R53 ;  /* 0x0000007b2c7c7223 */ /* 0x080fe20000000035 */
[----:B------:R-:W-:-:S07]  /*13c20*/  FFMA R54, R45, R123, R54 ;  /* 0x0000007b2d367223 */ /* 0x000fce0000000036 */
[----:B------:R-:W-:Y:S05]  /*13c30*/  WARPSYNC.COLLECTIVE R91, `(.L_x_2440) ;  /* 0x000000005b087348 */ /* 0x000fea0003c00000 */
[----:B------:R0:W1:Y:S02]  /*13c40*/  SHFL.IDX P0, R123, R88, R89, R90 ;  /* 0x00000059587b7389 */ /* 0x000064000000005a */
[----:B01----:R-:W-:Y:S05]  /*13c50*/  ENDCOLLECTIVE ;  /* 0x000000000000791b */ /* 0x003fea0003800000 */
.L_x_2440:
[----:B------:R-:W-:Y:S02]  /*13c60*/  MOV R88, R14 ;  /* 0x0000000e00587202 */ /* 0x000fe40000000f00 */
[----:B------:R-:W-:-:S07]  /*13c70*/  MOV R128, R123 ;  /* 0x0000007b00807202 */ /* 0x000fce0000000f00 */
[----:B------:R-:W-:Y:S05]  /*13c80*/  WARPSYNC.COLLECTIVE R91, `(.L_x_2441) ;  /* 0x000000005b087348 */ /* 0x000fea0003c00000 */
[----:B------:R0:W1:Y:S02]  /*13c90*/  SHFL.IDX P0, R123, R88, R89, R90 ;  /* 0x00000059587b7389 */ /* 0x000064000000005a */
[----:B01----:R-:W-:Y:S05]  /*13ca0*/  ENDCOLLECTIVE ;  /* 0x000000000000791b */ /* 0x003fea0003800000 */
.L_x_2441:
[----:B------:R-:W-:Y:S02]  /*13cb0*/  MOV R88, R15 ;  /* 0x0000000f00587202 */ /* 0x000fe40000000f00 */
[----:B------:R-:W-:-:S07]  /*13cc0*/  MOV R130, R123 ;  /* 0x0000007b00827202 */ /* 0x000fce0000000f00 */
[----:B------:R-:W-:Y:S05]  /*13cd0*/  WARPSYNC.COLLECTIVE R91, `(.L_x_2442) ;  /* 0x000000005b087348 */ /* 0x000fea0003c00000 */
[----:B------:R0:W1:Y:S02]  /*13ce0*/  SHFL.IDX P0, R123, R88, R89, R90 ;  /* 0x00000059587b7389 */ /* 0x000064000000005a */
[----:B01----:R-:W-:Y:S05]  /*13cf0*/  ENDCOLLECTIVE ;  /* 0x000000000000791b */ /* 0x003fea0003800000 */
.L_x_2442:
[----:B------:R-:W-:Y:S02]  /*13d00*/  MOV R88, R16 ;  /* 0x0000001000587202 */ /* 0x000fe40000000f00 */
[----:B------:R-:W-:-:S07]  /*13d10*/  MOV R132, R123 ;  /* 0x0000007b00847202 */ /* 0x000fce0000000f00 */
[----:B------:R-:W-:Y:S05]  /*13d20*/  WARPSYNC.COLLECTIVE R91, `(.L_x_2443) ;  /* 0x000000005b087348 */ /* 0x000fea0003c00000 */
[----:B------:R0:W1:Y:S02]  /*13d30*/  SHFL.IDX P0, R123, R88, R89, R90 ;  /* 0x00000059587b7389 */ /* 0x000064000000005a */
[----:B01----:R-:W-:Y:S05]  /*13d40*/  ENDCOLLECTIVE ;  /* 0x000000000000791b */ /* 0x003fea0003800000 */
.L_x_2443:
[----:B------:R-:W-:Y:S02]  /*13d50*/  MOV R88, R17 ;  /* 0x0000001100587202 */ /* 0x000fe40000000f00 */
[----:B------:R-:W-:-:S07]  /*13d60*/  MOV R134, R123 ;  /* 0x0000007b00867202 */ /* 0x000fce0000000f00 */
[----:B------:R-:W-:Y:S05]  /*13d70*/  WARPSYNC.COLLECTIVE R91, `(.L_x_2444) ;  /* 0x000000005b087348 */ /* 0x000fea0003c00000 */
[----:B------:R0:W1:Y:S02]  /*13d80*/  SHFL.IDX P0, R123, R88, R89, R90 ;  /* 0x00000059587b7389 */ /* 0x000064000000005a */
[----:B01----:R-:W-:Y:S05]  /*13d90*/  ENDCOLLECTIVE ;  /* 0x000000000000791b */ /* 0x003fea0003800000 */
.L_x_2444:
[----:B------:R-:W-:Y:S02]  /*13da0*/  MOV R88, R18 ;  /* 0x0000001200587202 */ /* 0x000fe40000000f00 */
[----:B------:R-:W-:-:S07]  /*13db0*/  MOV R136, R123 ;  /* 0x0000007b00887202 */ /* 0x000fce0000000f00 */
[----:B------:R-:W-:Y:S05]  /*13dc0*/  WARPSYNC.COLLECTIVE R91, `(.L_x_2445) ;  /* 0x000000005b087348 */ /* 0x000fea0003c00000 */
[----:B------:R0:W1:Y:S02]  /*13dd0*/  SHFL.IDX P0, R123, R88, R89, R90 ;  /* 0x00000059587b7389 */ /* 0x000064000000005a */
[----:B01----:R-:W-:Y:S05]  /*13de0*/  ENDCOLLECTIVE ;  /* 0x000000000000791b */ /* 0x003fea0003800000 */
.L_x_2445:
[----:B------:R-:W-:Y:S02]  /*13df0*/  MOV R88, R19 ;  /* 0x0000001300587202 */ /* 0x000fe40000000f00 */
[----:B------:R-:W-:-:S07]  /*13e00*/  MOV R138, R123 ;  /* 0x0000007b008a7202 */ /* 0x000fce0000000f00 */
[----:B------:R-:W-:Y:S05]  /*13e10*/  WARPSYNC.COLLECTIVE R91, `(.L_x_2446) ;  /* 0x000000005b087348 */ /* 0x000fea0003c00000 */
[----:B------:R0:W1:Y:S02]  /*13e20*/  SHFL.IDX P0, R123, R88, R89, R90 ;  /* 0x00000059587b7389 */ /* 0x000064000000005a */
[----:B01----:R-:W-:Y:S05]  /*13e30*/  ENDCOLLECTIVE ;  /* 0x000000000000791b */ /* 0x003fea0003800000 */
.L_x_2446:
[----:B------:R-:W-:Y:S02]  /*13e40*/  MOV R88, R20 ;  /* 0x0000001400587202 */ /* 0x000fe40000000f00 */
[----:B------:R-:W-:-:S07]  /*13e50*/  MOV R140, R123 ;  /* 0x0000007b008c7202 */ /* 0x000fce0000000f00 */
[----:B------:R-:W-:Y:S05]  /*13e60*/  WARPSYNC.COLLECTIVE R91, `(.L_x_2447) ;  /* 0x000000005b087348 */ /* 0x000fea0003c00000 */
[----:B------:R0:W1:Y:S02]  /*13e70*/  SHFL.IDX P0, R123, R88, R89, R90 ;  /* 0x00000059587b7389 */ /* 0x000064000000005a */
[----:B01----:R-:W-:Y:S05]  /*13e80*/  ENDCOLLECTIVE ;  /* 0x000000000000791b */ /* 0x003fea0003800000 */
.L_x_2447:
[----:B------:R-:W-:Y:S02]  /*13e90*/  MOV R88, R21 ;  /* 0x0000001500587202 */ /* 0x000fe40000000f00 */
[----:B------:R-:W-:-:S07]  /*13ea0*/  MOV R142, R123 ;  /* 0x0000007b008e7202 */ /* 0x000fce0000000f00 */
[----:B------:R-:W-:Y:S05]  /*13eb0*/  WARPSYNC.COLLECTIVE R91, `(.L_x_2448) ;  /* 0x000000005b087348 */ /* 0x000fea0003c00000 */
[----:B------:R0:W1:Y:S02]  /*13ec0*/  SHFL.IDX P0, R123, R88, R89, R90 ;  /* 0x00000059587b7389 */ /* 0x000064000000005a */
[----:B01----:R-:W-:Y:S05]  /*13ed0*/  ENDCOLLECTIVE ;  /* 0x000000000000791b */ /* 0x003fea0003800000 */
.L_x_2448:
        /* <DEDUP_REMOVED lines=22> */
.L_x_2449:
[----:B------:R-:W-:Y:S02]  /*14040*/  MOV R88, R23 ;  /* 0x0000001700587202 */ /* 0x000fe40000000f00 */
[----:B------:R-:W-:-:S07]  /*14050*/  MOV R146, R123 ;  /* 0x0000007b00927202 */ /* 0x000fce0000000f00 */
[----:B------:R-:W-:Y:S05]  /*14060*/  WARPSYNC.COLLECTIVE R91, `(.L_x_2450) ;  /* 0x000000005b087348 */ /* 0x000fea0003c00000 */
[----:B------:R0:W1:Y:S02]  /*14070*/  SHFL.IDX P0, R123, R88, R89, R90 ;  /* 0x00000059587b7389 */ /* 0x000064000000005a */
[----:B01----:R-:W-:Y:S05]  /*14080*/  ENDCOLLECTIVE ;  /* 0x000000000000791b */ /* 0x003fea0003800000 */
.L_x_2450:
[----:B------:R-:W-:Y:S02]  /*14090*/  MOV R88, R24 ;  /* 0x0000001800587202 */ /* 0x000fe40000000f00 */
[----:B------:R-:W-:-:S07]  /*140a0*/  MOV R148, R123 ;  /* 0x0000007b00947202 */ /* 0x000fce0000000f00 */
[----:B------:R-:W-:Y:S05]  /*140b0*/  WARPSYNC.COLLECTIVE R91, `(.L_x_2451) ;  /* 0x000000005b087348 */ /* 0x000fea0003c00000 */
[----:B------:R0:W1:Y:S02]  /*140c0*/  SHFL.IDX P0, R123, R88, R89, R90 ;  /* 0x00000059587b7389 */ /* 0x000064000000005a */
[----:B01----:R-:W-:Y:S05]  /*140d0*/  ENDCOLLECTIVE ;  /* 0x000000000000791b */ /* 0x003fea0003800000 */
.L_x_2451:
[----:B------:R-:W-:Y:S02]  /*140e0*/  MOV R88, R25 ;  /* 0x0000001900587202 */ /* 0x000fe40000000f00 */
[----:B------:R-:W-:-:S07]  /*140f0*/  MOV R150, R123 ;  /* 0x0000007b00967202 */ /* 0x000fce0000000f00 */
[----:B------:R-:W-:Y:S05]  /*14100*/  WARPSYNC.COLLECTIVE R91, `(.L_x_2452) ;  /* 0x000000005b087348 */ /* 0x000fea0003c00000 */
[----:B------:R0:W1:Y:S02]  /*14110*/  SHFL.IDX P0, R123, R88, R89, R90 ;  /* 0x00000059587b7389 */ /* 0x000064000000005a */
[----:B01----:R-:W-:Y:S05]  /*14120*/  ENDCOLLECTIVE ;  /* 0x000000000000791b */ /* 0x003fea0003800000 */
.L_x_2452:
[----:B------:R-:W-:Y:S02]  /*14130*/  MOV R88, R26 ;  /* 0x0000001a00587202 */ /* 0x000fe40000000f00 */
[----:B------:R-:W-:-:S07]  /*14140*/  MOV R152, R123 ;  /* 0x0000007b00987202 */ /* 0x000fce0000000f00 */
[----:B------:R-:W-:Y:S05]  /*14150*/  WARPSYNC.COLLECTIVE R91, `(.L_x_2453) ;  /* 0x000000005b087348 */ /* 0x000fea0003c00000 */
[----:B------:R0:W1:Y:S02]  /*14160*/  SHFL.IDX P0, R123, R88, R89, R90 ;  /* 0x00000059587b7389 */ /* 0x000064000000005a */
[----:B01----:R-:W-:Y:S05]  /*14170*/  ENDCOLLECTIVE ;  /* 0x000000000000791b */ /* 0x003fea0003800000 */
.L_x_2453:
[----:B------:R-:W-:Y:S02]  /*14180*/  MOV R88, R28 ;  /* 0x0000001c00587202 */ /* 0x000fe40000000f00 */
[----:B------:R-:W-:-:S07]  /*14190*/  MOV R154, R123 ;  /* 0x0000007b009a7202 */ /* 0x000fce0000000f00 */
[----:B------:R-:W-:Y:S05]  /*141a0*/  WARPSYNC.COLLECTIVE R91, `(.L_x_2454) ;  /* 0x000000005b087348 */ /* 0x000fea0003c00000 */
[----:B------:R0:W1:Y:S02]  /*141b0*/  SHFL.IDX P0, R123, R88, R89, R90 ;  /* 0x00000059587b7389 */ /* 0x000064000000005a */
[----:B01----:R-:W-:Y:S05]  /*141c0*/  ENDCOLLECTIVE ;  /* 0x000000000000791b */ /* 0x003fea0003800000 */
.L_x_2454:
[----:B------:R-:W-:Y:S02]  /*141d0*/  MOV R88, R29 ;  /* 0x0000001d00587202 */ /* 0x000fe40000000f00 */
[----:B------:R-:W-:-:S07]  /*141e0*/  MOV R156, R123 ;  /* 0x0000007b009c7202 */ /* 0x000fce0000000f00 */
[----:B------:R-:W-:Y:S05]  /*141f0*/  WARPSYNC.COLLECTIVE R91, `(.L_x_2455) ;  /* 0x000000005b087348 */ /* 0x000fea0003c00000 */
[----:B------:R0:W1:Y:S02]  /*14200*/  SHFL.IDX P0, R123, R88, R89, R90 ;  /* 0x00000059587b7389 */ /* 0x000064000000005a */
[----:B01----:R-:W-:Y:S05]  /*14210*/  ENDCOLLECTIVE ;  /* 0x000000000000791b */ /* 0x003fea0003800000 */
.L_x_2455:
[----:B------:R-:W-:Y:S02]  /*14220*/  MOV R88, R30 ;  /* 0x0000001e00587202 */ /* 0x000fe40000000f00 */
[----:B------:R-:W-:-:S07]  /*14230*/  MOV R158, R123 ;  /* 0x0000007b009e7202 */ /* 0x000fce0000000f00 */
[----:B------:R-:W-:Y:S05]  /*14240*/  WARPSYNC.COLLECTIVE R91, `(.L_x_2456) ;  /* 0x000000005b087348 */ /* 0x000fea0003c00000 */
[----:B------:R0:W1:Y:S02]  /*14250*/  SHFL.IDX P0, R123, R88, R89, R90 ;  /* 0x00000059587b7389 */ /* 0x000064000000005a */
[----:B01----:R-:W-:Y:S05]  /*14260*/  ENDCOLLECTIVE ;  /* 0x000000000000791b */ /* 0x003fea0003800000 */
.L_x_2456:
[----:B------:R-:W-:Y:S02]  /*14270*/  MOV R88, R31 ;  /* 0x0000001f00587202 */ /* 0x000fe40000000f00 */
[----:B------:R-:W-:-:S07]  /*14280*/  MOV R160, R123 ;  /* 0x0000007b00a07202 */ /* 0x000fce0000000f00 */
[----:B------:R-:W-:Y:S05]  /*14290*/  WARPSYNC.COLLECTIVE R91, `(.L_x_2457) ;  /* 0x000000005b087348 */ /* 0x000fea0003c00000 */
[----:B------:R0:W1:Y:S02]  /*142a0*/  SHFL.IDX P0, R123, R88, R89, R90 ;  /* 0x00000059587b7389 */ /* 0x000064000000005a */
[----:B01----:R-:W-:Y:S05]  /*142b0*/  ENDCOLLECTIVE ;  /* 0x000000000000791b */ /* 0x003fea0003800000 */
.L_x_2457:
        /* <DEDUP_REMOVED lines=8> */
.L_x_2458:
        /* <DEDUP_REMOVED lines=24> */
.L_x_2459:
[----:B------:R-:W-:Y:S01]  /*144c0*/  FFMA R76, R44, R79, R51 ;  /* 0x0000004f2c4c7223 */ /* 0x000fe20000000033 */
[----:B------:R-:W-:Y:S02]  /*144d0*/  MOV R88, R35 ;  /* 0x0000002300587202 */ /* 0x000fe40000000f00 */
[----:B------:R-:W-:-:S07]  /*144e0*/  MOV R51, R123 ;  /* 0x0000007b00337202 */ /* 0x000fce0000000f00 */
[----:B------:R-:W-:Y:S05]  /*144f0*/  WARPSYNC.COLLECTIVE R91, `(.L_x_2460) ;  /* 0x000000005b087348 */ /* 0x000fea0003c00000 */
[----:B------:R0:W1:Y:S02]  /*14500*/  SHFL.IDX P0, R123, R88, R89, R90 ;  /* 0x00000059587b7389 */ /* 0x000064000000005a */
[----:B01----:R-:W-:Y:S05]  /*14510*/  ENDCOLLECTIVE ;  /* 0x000000000000791b */ /* 0x003fea0003800000 */
.L_x_2460:
[----:B------:R-:W-:Y:S02]  /*14520*/  MOV R88, R36 ;  /* 0x0000002400587202 */ /* 0x000fe40000000f00 */
[----:B------:R-:W-:-:S07]  /*14530*/  MOV R53, R123 ;  /* 0x0000007b00357202 */ /* 0x000fce0000000f00 */
[----:B------:R-:W-:Y:S05]  /*14540*/  WARPSYNC.COLLECTIVE R91, `(.L_x_2461) ;  /* 0x000000005b087348 */ /* 0x000fea0003c00000 */
[----:B------:R0:W1:Y:S02]  /*14550*/  SHFL.IDX P0, R123, R88, R89, R90 ;  /* 0x00000059587b7389 */ /* 0x000064000000005a */
[----:B01----:R-:W-:Y:S05]  /*14560*/  ENDCOLLECTIVE ;  /* 0x000000000000791b */ /* 0x003fea0003800000 */
.L_x_2461:
[----:B------:R-:W-:Y:S02]  /*14570*/  MOV R88, R37 ;  /* 0x0000002500587202 */ /* 0x000fe40000000f00 */
[----:B------:R-:W-:-:S07]  /*14580*/  MOV R55, R123 ;  /* 0x0000007b00377202 */ /* 0x000fce0000000f00 */
[----:B------:R-:W-:Y:S05]  /*14590*/  WARPSYNC.COLLECTIVE R91, `(.L_x_2462) ;  /* 0x000000005b087348 */ /* 0x000fea0003c00000 */
[----:B------:R0:W1:Y:S02]  /*145a0*/  SHFL.IDX P0, R123, R88, R89, R90 ;  /* 0x00000059587b7389 */ /* 0x000064000000005a */
[----:B01----:R-:W-:Y:S05]  /*145b0*/  ENDCOLLECTIVE ;  /* 0x000000000000791b */ /* 0x003fea0003800000 */
.L_x_2462:
[----:B------:R-:W-:Y:S02]  /*145c0*/  MOV R88, R38 ;  /* 0x0000002600587202 */ /* 0x000fe40000000f00 */
[----:B------:R-:W-:-:S07]  /*145d0*/  MOV R57, R123 ;  /* 0x0000007b00397202 */ /* 0x000fce0000000f00 */
[----:B------:R-:W-:Y:S05]  /*145e0*/  WARPSYNC.COLLECTIVE R91, `(.L_x_2463) ;  /* 0x000000005b087348 */ /* 0x000fea0003c00000 */
[----:B------:R0:W1:Y:S02]  /*145f0*/  SHFL.IDX P0, R123, R88, R89, R90 ;  /* 0x00000059587b7389 */ /* 0x000064000000005a */
[----:B01----:R-:W-:Y:S05]  /*14600*/  ENDCOLLECTIVE ;  /* 0x000000000000791b */ /* 0x003fea0003800000 */
.L_x_2463:
[----:B------:R-:W-:Y:S02]  /*14610*/  MOV R88, R39 ;  /* 0x0000002700587202 */ /* 0x000fe40000000f00 */
[----:B------:R-:W-:-:S07]  /*14620*/  MOV R59, R123 ;  /* 0x0000007b003b7202 */ /* 0x000fce0000000f00 */
[----:B------:R-:W-:Y:S05]  /*14630*/  WARPSYNC.COLLECTIVE R91, `(.L_x_2464) ;  /* 0x000000005b087348 */ /* 0x000fea0003c00000 */
[----:B------:R0:W1:Y:S02]  /*14640*/  SHFL.IDX P0, R123, R88, R89, R90 ;  /* 0x00000059587b7389 */ /* 0x000064000000005a */
[----:B01----:R-:W-:Y:S05]  /*14650*/  ENDCOLLECTIVE ;  /* 0x000000000000791b */ /* 0x003fea0003800000 */
.L_x_2464:
[----:B------:R-:W-:Y:S02]  /*14660*/  MOV R88, R40 ;  /* 0x0000002800587202 */ /* 0x000fe40000000f00 */
[----:B------:R-:W-:-:S07]  /*14670*/  MOV R61, R123 ;  /* 0x0000007b003d7202 */ /* 0x000fce0000000f00 */
[----:B------:R-:W-:Y:S05]  /*14680*/  WARPSYNC.COLLECTIVE R91, `(.L_x_2465) ;  /* 0x000000005b087348 */ /* 0x000fea0003c00000 */
[----:B------:R0:W1:Y:S02]  /*14690*/  SHFL.IDX P0, R123, R88, R89, R90 ;  /* 0x00000059587b7389 */ /* 0x000064000000005a */
[----:B01----:R-:W-:Y:S05]  /*146a0*/  ENDCOLLECTIVE ;  /* 0x000000000000791b */ /* 0x003fea0003800000 */
.L_x_2465:
[----:B------:R-:W-:Y:S02]  /*146b0*/  MOV R88, R41 ;  /* 0x0000002900587202 */ /* 0x000fe40000000f00 */
[----:B------:R-:W-:-:S07]  /*146c0*/  MOV R63, R123 ;  /* 0x0000007b003f7202 */ /* 0x000fce0000000f00 */
[----:B------:R-:W-:Y:S05]  /*146d0*/  WARPSYNC.COLLECTIVE R91, `(.L_x_2466) ;  /* 0x000000005b087348 */ /* 0x000fea0003c00000 */
[----:B------:R0:W1:Y:S02]  /*146e0*/  SHFL.IDX P0, R123, R88, R89, R90 ;  /* 0x00000059587b7389 */ /* 0x000064000000005a */
[----:B01----:R-:W-:Y:S05]  /*146f0*/  ENDCOLLECTIVE ;  /* 0x000000000000791b */ /* 0x003fea0003800000 */
.L_x_2466:
[----:B------:R-:W-:Y:S02]  /*14700*/  MOV R88, R42 ;  /* 0x0000002a00587202 */ /* 0x000fe40000000f00 */
[----:B------:R-:W-:-:S07]  /*14710*/  MOV R65, R123 ;  /* 0x0000007b00417202 */ /* 0x000fce0000000f00 */
[----:B------:R-:W-:Y:S05]  /*14720*/  WARPSYNC.COLLECTIVE R91, `(.L_x_2467) ;  /* 0x000000005b087348 */ /* 0x000fea0003c00000 */
[----:B------:R0:W1:Y:S02]  /*14730*/  SHFL.IDX P0, R123, R88, R89, R90 ;  /* 0x00000059587b7389 */ /* 0x000064000000005a */
[----:B01----:R-:W-:Y:S05]  /*14740*/  ENDCOLLECTIVE ;  /* 0x000000000000791b */ /* 0x003fea0003800000 */
.L_x_2467:
[----:B------:R-:W-:Y:S02]  /*14750*/  MOV R88, R9 ;  /* 0x0000000900587202 */ /* 0x000fe40000000f00 */
[----:B------:R-:W-:Y:S02]  /*14760*/  MOV R89, R49 ;  /* 0x0000003100597202 */ /* 0x000fe40000000f00 */
[----:B------:R-:W-:-:S07]  /*14770*/  MOV R67, R123 ;  /* 0x0000007b00437202 */ /* 0x000fce0000000f00 */
[----:B------:R-:W-:Y:S05]  /*14780*/  WARPSYNC.COLLECTIVE R91, `(.L_x_2468) ;  /* 0x000000005b087348 */ /* 0x000fea0003c00000 */
[----:B------:R0:W1:Y:S02]  /*14790*/  SHFL.IDX P0, R123, R88, R89, R90 ;  /* 0x00000059587b7389 */ /* 0x000064000000005a */
[----:B01----:R-:W-:Y:S05]  /*147a0*/  ENDCOLLECTIVE ;  /* 0x000000000000791b */ /* 0x003fea0003800000 */
.L_x_2468:
[----:B------:R-:W-:Y:S02]  /*147b0*/  MOV R88, R10 ;  /* 0x0000000a00587202 */ /* 0x000fe40000000f00 */
[----:B------:R-:W-:-:S07]  /*147c0*/  MOV R46, R123 ;  /* 0x0000007b002e7202 */ /* 0x000fce0000000f00 */
[----:B------:R-:W-:Y:S05]  /*147d0*/  WARPSYNC.COLLECTIVE R91, `(.L_x_2469) ;  /* 0x000000005b087348 */ /* 0x000fea0003c00000 */
[----:B------:R0:W1:Y:S02]  /*147e0*/  SHFL.IDX P0, R123, R88, R89, R90 ;  /* 0x00000059587b7389 */ /* 0x000064000000005a */
[----:B01----:R-:W-:Y:S05]  /*147f0*/  ENDCOLLECTIVE ;  /* 0x000000000000791b */ /* 0x003fea0003800000 */
.L_x_2469:
[----:B------:R-:W-:Y:S01]  /*14800*/  MOV R88, R11 ;  /* 0x0000000b00587202 */ /* 0x000fe20000000f00 */
[-C--:B------:R-:W-:Y:S01]  /*14810*/  FFMA R48, R47, R123.reuse, R48 ;  /* 0x0000007b2f307223 */ /* 0x080fe20000000030 */
[----:B------:R-:W-:-:S07]  /*14820*/  FFMA R50, R43, R123, R50 ;  /* 0x0000007b2b327223 */ /* 0x000fce0000000032 */
[----:B------:R-:W-:Y:S05]  /*14830*/  WARPSYNC.COLLECTIVE R91, `(.L_x_2470) ;  /* 0x000000005b087348 */ /* 0x000fea0003c00000 */
[----:B------:R0:W1:Y:S02]  /*14840*/  SHFL.IDX P0, R123, R88, R89, R90 ;  /* 0x00000059587b7389 */ /* 0x000064000000005a */
[----:B01----:R-:W-:Y:S05]  /*14850*/  ENDCOLLECTIVE ;  /* 0x000000000000791b */ /* 0x003fea0003800000 */
.L_x_2470:
        /* <DEDUP_REMOVED lines=9> */
.L_x_2471:
        /* <DEDUP_REMOVED lines=15> */
.L_x_2472:
[----:B------:R-:W-:Y:S01]  /*149e0*/  FFMA R115, R44, R57, R115 ;  /* 0x000000392c737223 */ /* 0x000fe20000000073 */
[----:B------:R-:W-:Y:S02]  /*149f0*/  MOV R88, R14 ;  /* 0x0000000e00587202 */ /* 0x000fe40000000f00 */
[----:B------:R-:W-:-:S07]  /*14a00*/  MOV R57, R123 ;  /* 0x0000007b00397202 */ /* 0x000fce0000000f00 */
[----:B------:R-:W-:Y:S05]  /*14a10*/  WARPSYNC.COLLECTIVE R91, `(.L_x_2473) ;  /* 0x000000005b087348 */ /* 0x000fea0003c00000 */
[----:B------:R0:W1:Y:S02]  /*14a20*/  SHFL.IDX P0, R123, R88, R89, R90 ;  /* 0x00000059587b7389 */ /* 0x000064000000005a */
[----:B01----:R-:W-:Y:S05]  /*14a30*/  ENDCOLLECTIVE ;  /* 0x000000000000791b */ /* 0x003fea0003800000 */
.L_x_2473:
        /* <DEDUP_REMOVED lines=9> */
.L_x_2474:
[----:B------:R-:W-:Y:S01]  /*14ad0*/  FFMA R119, R44, R61, R119 ;  /* 0x0000003d2c777223 */ /* 0x000fe20000000077 */
[----:B------:R-:W-:Y:S02]  /*14ae0*/  MOV R88, R16 ;  /* 0x0000001000587202 */ /* 0x000fe40000000f00 */
[----:B------:R-:W-:-:S07]  /*14af0*/  MOV R61, R123 ;  /* 0x0000007b003d7202 */ /* 0x000fce0000000f00 */
[----:B------:R-:W-:Y:S05]  /*14b00*/  WARPSYNC.COLLECTIVE R91, `(.L_x_2475) ;  /* 0x000000005b087348 */ /* 0x000fea0003c00000 */
[----:B------:R0:W1:Y:S02]  /*14b10*/  SHFL.IDX P0, R123, R88, R89, R90 ;  /* 0x00000059587b7389 */ /* 0x000064000000005a */
[----:B01----:R-:W-:Y:S05]  /*14b20*/  ENDCOLLECTIVE ;  /* 0x000000000000791b */ /* 0x003fea0003800000 */
.L_x_2475:
[----:B------:R-:W-:Y:S01]  /*14b30*/  FFMA R121, R44, R63, R121 ;  /* 0x0000003f2c797223 */ /* 0x000fe20000000079 */
[----:B------:R-:W-:Y:S02]  /*14b40*/  MOV R88, R17 ;  /* 0x0000001100587202 */ /* 0x000fe40000000f00 */
[----:B------:R-:W-:-:S07]  /*14b50*/  MOV R63, R123 ;  /* 0x0000007b003f7202 */ /* 0x000fce0000000f00 */
[----:B------:R-:W-:Y:S05]  /*14b60*/  WARPSYNC.COLLECTIVE R91, `(.L_x_2476) ;  /* 0x000000005b087348 */ /* 0x000fea0003c00000 */
[----:B------:R0:W1:Y:S02]  /*14b70*/  SHFL.IDX P0, R123, R88, R89, R90 ;  /* 0x00000059587b7389 */ /* 0x000064000000005a */
[----:B01----:R-:W-:Y:S05]  /*14b80*/  ENDCOLLECTIVE ;  /* 0x000000000000791b */ /* 0x003fea0003800000 */
.L_x_2476:
[----:B------:R-:W-:Y:S01]  /*14b90*/  FFMA R80, R44, R65, R80 ;  /* 0x000000412c507223 */ /* 0x000fe20000000050 */
[----:B------:R-:W-:Y:S02]  /*14ba0*/  MOV R88, R18 ;  /* 0x0000001200587202 */ /* 0x000fe40000000f00 */
[----:B------:R-:W-:-:S07]  /*14bb0*/  MOV R65, R123 ;  /* 0x0000007b00417202 */ /* 0x000fce0000000f00 */
[----:B------:R-:W-:Y:S05]  /*14bc0*/  WARPSYNC.COLLECTIVE R91, `(.L_x_2477) ;  /* 0x000000005b087348 */ /* 0x000fea0003c00000 */
[----:B------:R0:W1:Y:S02]  /*14bd0*/  SHFL.IDX P0, R123, R88, R89, R90 ;  /* 0x00000059587b7389 */ /* 0x000064000000005a */
[----:B01----:R-:W-:Y:S05]  /*14be0*/  ENDCOLLECTIVE ;  /* 0x000000000000791b */ /* 0x003fea0003800000 */
.L_x_2477:
        /* <DEDUP_REMOVED lines=9> */
.L_x_2478:
[-C--:B------:R-:W-:Y:S01]  /*14c80*/  FFMA R51, R47, R46.reuse, R76 ;  /* 0x0000002e2f337223 */ /* 0x080fe2000000004c */
[----:B------:R-:W-:Y:S01]  /*14c90*/  FFMA R52, R43, R46, R52 ;  /* 0x0000002e2b347223 */ /* 0x000fe20000000034 */
[----:B------:R-:W-:Y:S02]  /*14ca0*/  MOV R88, R20 ;  /* 0x0000001400587202 */ /* 0x000fe40000000f00 */
[----:B------:R-:W-:-:S07]  /*14cb0*/  MOV R46, R123 ;  /* 0x0000007b002e7202 */ /* 0x000fce0000000f00 */
[----:B------:R-:W-:Y:S05]  /*14cc0*/  WARPSYNC.COLLECTIVE R91, `(.L_x_2479) ;  /* 0x000000005b087348 */ /* 0x000fea0003c00000 */
[----:B------:R0:W1:Y:S02]  /*14cd0*/  SHFL.IDX P0, R123, R88, R89, R90 ;  /* 0x00000059587b7389 */ /* 0x000064000000005a */
[----:B01----:R-:W-:Y:S05]  /*14ce0*/  ENDCOLLECTIVE ;  /* 0x000000000000791b */ /* 0x003fea0003800000 */
.L_x_2479:
[----:B------:R-:W-:Y:S02]  /*14cf0*/  MOV R88, R21 ;  /* 0x0000001500587202 */ /* 0x000fe40000000f00 */
[----:B------:R-:W-:-:S07]  /*14d00*/  MOV R71, R123 ;  /* 0x0000007b00477202 */ /* 0x000fce0000000f00 */
[----:B------:R-:W-:Y:S05]  /*14d10*/  WARPSYNC.COLLECTIVE R91, `(.L_x_2480) ;  /* 0x000000005b087348 */ /* 0x000fea0003c00000 */
[----:B------:R0:W1:Y:S02]  /*14d20*/  SHFL.IDX P0, R123, R88, R89, R90 ;  /* 0x00000059587b7389 */ /* 0x000064000000005a */
[----:B01----:R-:W-:Y:S05]  /*14d30*/  ENDCOLLECTIVE ;  /* 0x000000000000791b */ /* 0x003fea0003800000 */
.L_x_2480:
        /* <DEDUP_REMOVED lines=8> */
.L_x_2481:
[-C--:B------:R-:W-:Y:S01]  /*14dc0*/  FFMA R53, R47, R45.reuse, R124 ;  /* 0x0000002d2f357223 */ /* 0x080fe2000000007c */
[----:B------:R-:W-:Y:S01]  /*14dd0*/  FFMA R54, R43, R45, R54 ;  /* 0x0000002d2b367223 */ /* 0x000fe20000000036 */
[----:B------:R-:W-:Y:S02]  /*14de0*/  MOV R88, R23 ;  /* 0x0000001700587202 */ /* 0x000fe40000000f00 */
[----:B------:R-:W-:-:S07]  /*14df0*/  MOV R45, R123 ;  /* 0x0000007b002d7202 */ /* 0x000fce0000000f00 */
[----:B------:R-:W-:Y:S05]  /*14e00*/  WARPSYNC.COLLECTIVE R91, `(.L_x_2482) ;  /* 0x000000005b087348 */ /* 0x000fea0003c00000 */
[----:B------:R0:W1:Y:S02]  /*14e10*/  SHFL.IDX P0, R123, R88, R89, R90 ;  /* 0x00000059587b7389 */ /* 0x000064000000005a */
[----:B01----:R-:W-:Y:S05]  /*14e20*/  ENDCOLLECTIVE ;  /* 0x000000000000791b */ /* 0x003fea0003800000 */
.L_x_2482:
[----:B------:R-:W-:Y:S02]  /*14e30*/  MOV R88, R24 ;  /* 0x0000001800587202 */ /* 0x000fe40000000f00 */
[----:B------:R-:W-:-:S07]  /*14e40*/  MOV R79, R123 ;  /* 0x0000007b004f7202 */ /* 0x000fce0000000f00 */
[----:B------:R-:W-:Y:S05]  /*14e50*/  WARPSYNC.COLLECTIVE R91, `(.L_x_2483) ;  /* 0x000000005b087348 */ /* 0x000fea0003c00000 */
[----:B------:R0:W1:Y:S02]  /*14e60*/  SHFL.IDX P0, R123, R88, R89, R90 ;  /* 0x00000059587b7389 */ /* 0x000064000000005a */
[----:B01----:R-:W-:Y:S05]  /*14e70*/  ENDCOLLECTIVE ;  /* 0x000000000000791b */ /* 0x003fea0003800000 */
.L_x_2483:
[----:B------:R-:W-:Y:S02]  /*14e80*/  MOV R88, R25 ;  /* 0x0000001900587202 */ /* 0x000fe40000000f00 */
[----:B------:R-:W-:-:S07]  /*14e90*/  MOV R83, R123 ;  /* 0x0000007b00537202 */ /* 0x000fce0000000f00 */
[----:B------:R-:W-:Y:S05]  /*14ea0*/  WARPSYNC.COLLECTIVE R91, `(.L_x_2484) ;  /* 0x000000005b087348 */ /* 0x000fea0003c00000 */
[----:B------:R0:W1:Y:S02]  /*14eb0*/  SHFL.IDX P0, R123, R88, R89, R90 ;  /* 0x00000059587b7389 */ /* 0x000064000000005a */
[----:B01----:R-:W-:Y:S05]  /*14ec0*/  ENDCOLLECTIVE ;  /* 0x000000000000791b */ /* 0x003fea0003800000 */
.L_x_2484:
[----:B------:R-:W-:Y:S02]  /*14ed0*/  MOV R88, R26 ;  /* 0x0000001a00587202 */ /* 0x000fe40000000f00 */
[----:B------:R-:W-:-:S07]  /*14ee0*/  MOV R85, R123 ;  /* 0x0000007b00557202 */ /* 0x000fce0000000f00 */
[----:B------:R-:W-:Y:S05]  /*14ef0*/  WARPSYNC.COLLECTIVE R91, `(.L_x_2485) ;  /* 0x000000005b087348 */ /* 0x000fea0003c00000 */
[----:B------:R0:W1:Y:S02]  /*14f00*/  SHFL.IDX P0, R123, R88, R89, R90 ;  /* 0x00000059587b7389 */ /* 0x000064000000005a */
[----:B01----:R-:W-:Y:S05]  /*14f10*/  ENDCOLLECTIVE ;  /* 0x000000000000791b */ /* 0x003fea0003800000 */
.L_x_2485:
[----:B------:R-:W-:Y:S02]  /*14f20*/  MOV R88, R28 ;  /* 0x0000001c00587202 */ /* 0x000fe40000000f00 */
[----:B------:R-:W-:-:S07]  /*14f30*/  MOV R87, R123 ;  /* 0x0000007b00577202 */ /* 0x000fce0000000f00 */
[----:B------:R-:W-:Y:S05]  /*14f40*/  WARPSYNC.COLLECTIVE R91, `(.L_x_2486) ;  /* 0x000000005b087348 */ /* 0x000fea0003c00000 */
[----:B------:R0:W1:Y:S02]  /*14f50*/  SHFL.IDX P0, R123, R88, R89, R90 ;  /* 0x00000059587b7389 */ /* 0x000064000000005a */
[----:B01----:R-:W-:Y:S05]  /*14f60*/  ENDCOLLECTIVE ;  /* 0x000000000000791b */ /* 0x003fea0003800000 */
.L_x_2486:
[----:B------:R-:W-:Y:S02]  /*14f70*/  MOV R88, R29 ;  /* 0x0000001d00587202 */ /* 0x000fe40000000f00 */
[----:B------:R-:W-:-:S07]  /*14f80*/  MOV R101, R123 ;  /* 0x0000007b00657202 */ /* 0x000fce0000000f00 */
[----:B------:R-:W-:Y:S05]  /*14f90*/  WARPSYNC.COLLECTIVE R91, `(.L_x_2487) ;  /* 0x000000005b087348 */ /* 0x000fea0003c00000 */
[----:B------:R0:W1:Y:S02]  /*14fa0*/  SHFL.IDX P0, R123, R88, R89, R90 ;  /* 0x00000059587b7389 */ /* 0x000064000000005a */
[----:B01----:R-:W-:Y:S05]  /*14fb0*/  ENDCOLLECTIVE ;  /* 0x000000000000791b */ /* 0x003fea0003800000 */
.L_x_2487:
        /* <DEDUP_REMOVED lines=15> */
.L_x_2488:
[----:B------:R-:W-:Y:S02]  /*150b0*/  MOV R88, R31 ;  /* 0x0000001f00587202 */ /* 0x000fe40000000f00 */
[----:B------:R-:W-:-:S07]  /*150c0*/  MOV R76, R123 ;  /* 0x0000007b004c7202 */ /* 0x000fce0000000f00 */
[----:B------:R-:W-:Y:S05]  /*150d0*/  WARPSYNC.COLLECTIVE R91, `(.L_x_2489) ;  /* 0x000000005b087348 */ /* 0x000fea0003c00000 */
[----:B------:R0:W1:Y:S02]  /*150e0*/  SHFL.IDX P0, R123, R88, R89, R90 ;  /* 0x00000059587b7389 */ /* 0x000064000000005a */
[----:B01----:R-:W-:Y:S05]  /*150f0*/  ENDCOLLECTIVE ;  /* 0x000000000000791b */ /* 0x003fea0003800000 */
.L_x_2489:
[----:B------:R-:W-:Y:S01]  /*15100*/  MOV R88, R32 ;  /* 0x0000002000587202 */ /* 0x000fe20000000f00 */
[-C--:B------:R-:W-:Y:S01]  /*15110*/  FFMA R105, R47, R123.reuse, R160 ;  /* 0x0000007b2f697223 */ /* 0x080fe200000000a0 */
[----:B------:R-:W-:-:S07]  /*15120*/  FFMA R106, R43, R123, R106 ;  /* 0x0000007b2b6a7223 */ /* 0x000fce000000006a */
[----:B------:R-:W-:Y:S05]  /*15130*/  WARPSYNC.COLLECTIVE R91, `(.L_x_2490) ;  /* 0x000000005b087348 */ /* 0x000fea0003c00000 */
[----:B------:R0:W1:Y:S02]  /*15140*/  SHFL.IDX P0, R123, R88, R89, R90 ;  /* 0x00000059587b7389 */ /* 0x000064000000005a */
[----:B01----:R-:W-:Y:S05]  /*15150*/  ENDCOLLECTIVE ;  /* 0x000000000000791b */ /* 0x003fea0003800000 */
.L_x_2490:
[-C--:B------:R-:W-:Y:S01]  /*15160*/  FFMA R73, R47, R45.reuse, R144 ;  /* 0x0000002d2f497223 */ /* 0x080fe20000000090 */
[----:B------:R-:W-:Y:S01]  /*15170*/  FFMA R74, R43, R45, R74 ;  /* 0x0000002d2b4a7223 */ /* 0x000fe2000000004a */
[----:B------:R-:W-:Y:S02]  /*15180*/  MOV R88, R34 ;  /* 0x0000002200587202 */ /* 0x000fe40000000f00 */
[----:B------:R-:W-:-:S07]  /*15190*/  MOV R45, R123 ;  /* 0x0000007b002d7202 */ /* 0x000fce0000000f00 */
[----:B------:R-:W-:Y:S05]  /*151a0*/  WARPSYNC.COLLECTIVE R91, `(.L_x_2491) ;  /* 0x000000005b087348 */ /* 0x000fea0003c00000 */
[----:B------:R0:W1:Y:S02]  /*151b0*/  SHFL.IDX P0, R123, R88, R89, R90 ;  /* 0x00000059587b7389 */ /* 0x000064000000005a */
[----:B01----:R-:W-:Y:S05]  /*151c0*/  ENDCOLLECTIVE ;  /* 0x000000000000791b */ /* 0x003fea0003800000 */
.L_x_2491:
[-C--:B------:R-:W-:Y:S01]  /*151d0*/  FFMA R75, R47, R79.reuse, R146 ;  /* 0x0000004f2f4b7223 */ /* 0x080fe20000000092 */
[----:B------:R-:W-:Y:S01]  /*151e0*/  FFMA R92, R43, R79, R92 ;  /* 0x0000004f2b5c7223 */ /* 0x000fe2000000005c */
[----:B------:R-:W-:Y:S02]  /*151f0*/  MOV R88, R35 ;  /* 0x0000002300587202 */ /* 0x000fe40000000f00 */
[----:B------:R-:W-:-:S07]  /*15200*/  MOV R79, R123 ;  /* 0x0000007b004f7202 */ /* 0x000fce0000000f00 */
[----:B------:R-:W-:Y:S05]  /*15210*/  WARPSYNC.COLLECTIVE R91, `(.L_x_2492) ;  /* 0x000000005b087348 */ /* 0x000fea0003c00000 */
[----:B------:R0:W1:Y:S02]  /*15220*/  SHFL.IDX P0, R123, R88, R89, R90 ;  /* 0x00000059587b7389 */ /* 0x000064000000005a */
[----:B01----:R-:W-:Y:S05]  /*15230*/  ENDCOLLECTIVE ;  /* 0x000000000000791b */ /* 0x003fea0003800000 */
.L_x_2492:
[----:B------:R-:W-:Y:S02]  /*15240*/  MOV R88, R36 ;  /* 0x0000002400587202 */ /* 0x000fe40000000f00 */
[----:B------:R-:W-:-:S07]  /*15250*/  MOV R82, R123 ;  /* 0x0000007b00527202 */ /* 0x000fce0000000f00 */
[----:B------:R-:W-:Y:S05]  /*15260*/  WARPSYNC.COLLECTIVE R91, `(.L_x_2493) ;  /* 0x000000005b087348 */ /* 0x000fea0003c00000 */
[----:B------:R0:W1:Y:S02]  /*15270*/  SHFL.IDX P0, R123, R88, R89, R90 ;  /* 0x00000059587b7389 */ /* 0x000064000000005a */
[----:B01----:R-:W-:Y:S05]  /*15280*/  ENDCOLLECTIVE ;  /* 0x000000000000791b */ /* 0x003fea0003800000 */
.L_x_2493:
[-C--:B------:R-:W-:Y:S01]  /*15290*/  FFMA R103, R47, R76.reuse, R158 ;  /* 0x0000004c2f677223 */ /* 0x080fe2000000009e */
[----:B------:R-:W-:Y:S01]  /*152a0*/  FFMA R104, R43, R76, R104 ;  /* 0x0000004c2b687223 */ /* 0x000fe20000000068 */
[----:B------:R-:W-:Y:S02]  /*152b0*/  MOV R88, R37 ;  /* 0x0000002500587202 */ /* 0x000fe40000000f00 */
[----:B------:R-:W-:-:S07]  /*152c0*/  MOV R76, R123 ;  /* 0x0000007b004c7202 */ /* 0x000fce0000000f00 */
[----:B------:R-:W-:Y:S05]  /*152d0*/  WARPSYNC.COLLECTIVE R91, `(.L_x_2494) ;  /* 0x000000005b087348 */ /* 0x000fea0003c00000 */
[----:B------:R0:W1:Y:S02]  /*152e0*/  SHFL.IDX P0, R123, R88, R89, R90 ;  /* 0x00000059587b7389 */ /* 0x000064000000005a */
[----:B01----:R-:W-:Y:S05]  /*152f0*/  ENDCOLLECTIVE ;  /* 0x000000000000791b */ /* 0x003fea0003800000 */
.L_x_2494:
[----:B------:R-:W-:Y:S02]  /*15300*/  MOV R88, R38 ;  /* 0x0000002600587202 */ /* 0x000fe40000000f00 */
[----:B------:R-:W-:-:S07]  /*15310*/  MOV R122, R123 ;  /* 0x0000007b007a7202 */ /* 0x000fce0000000f00 */
[----:B------:R-:W-:Y:S05]  /*15320*/  WARPSYNC.COLLECTIVE R91, `(.L_x_2495) ;  /* 0x000000005b087348 */ /* 0x000fea0003c00000 */
[----:B------:R0:W1:Y:S02]  /*15330*/  SHFL.IDX P0, R123, R88, R89, R90 ;  /* 0x00000059587b7389 */ /* 0x000064000000005a */
[----:B01----:R-:W-:Y:S05]  /*15340*/  ENDCOLLECTIVE ;  /* 0x000000000000791b */ /* 0x003fea0003800000 */
.L_x_2495:
[----:B------:R-:W-:Y:S02]  /*15350*/  MOV R88, R39 ;  /* 0x0000002700587202 */ /* 0x000fe40000000f00 */
[----:B------:R-:W-:-:S07]  /*15360*/  MOV R124, R123 ;  /* 0x0000007b007c7202 */ /* 0x000fce0000000f00 */
[----:B------:R-:W-:Y:S05]  /*15370*/  WARPSYNC.COLLECTIVE R91, `(.L_x_2496) ;  /* 0x000000005b087348 */ /* 0x000fea0003c00000 */
[----:B------:R0:W1:Y:S02]  /*15380*/  SHFL.IDX P0, R123, R88, R89, R90 ;  /* 0x00000059587b7389 */ /* 0x000064000000005a */
[----:B01----:R-:W-:Y:S05]  /*15390*/  ENDCOLLECTIVE ;  /* 0x000000000000791b */ /* 0x003fea0003800000 */
.L_x_2496:
[----:B------:R-:W-:Y:S02]  /*153a0*/  MOV R88, R40 ;  /* 0x0000002800587202 */ /* 0x000fe40000000f00 */
[----:B------:R-:W-:-:S07]  /*153b0*/  MOV R126, R123 ;  /* 0x0000007b007e7202 */ /* 0x000fce0000000f00 */
[----:B------:R-:W-:Y:S05]  /*153c0*/  WARPSYNC.COLLECTIVE R91, `(.L_x_2497) ;  /* 0x000000005b087348 */ /* 0x000fea0003c00000 */
[----:B------:R0:W1:Y:S02]  /*153d0*/  SHFL.IDX P0, R123, R88, R89, R90 ;  /* 0x00000059587b7389 */ /* 0x000064000000005a */
[----:B01----:R-:W-:Y:S05]  /*153e0*/  ENDCOLLECTIVE ;  /* 0x000000000000791b */ /* 0x003fea0003800000 */
.L_x_2497:
[----:B------:R-:W-:Y:S02]  /*153f0*/  MOV R88, R41 ;  /* 0x0000002900587202 */ /* 0x000fe40000000f00 */
[----:B------:R-:W-:-:S07]  /*15400*/  MOV R128, R123 ;  /* 0x0000007b00807202 */ /* 0x000fce0000000f00 */
[----:B------:R-:W-:Y:S05]  /*15410*/  WARPSYNC.COLLECTIVE R91, `(.L_x_2498) ;  /* 0x000000005b087348 */ /* 0x000fea0003c00000 */
[----:B------:R0:W1:Y:S02]  /*15420*/  SHFL.IDX P0, R123, R88, R89, R90 ;  /* 0x00000059587b7389 */ /* 0x000064000000005a */
[----:B01----:R-:W-:Y:S05]  /*15430*/  ENDCOLLECTIVE ;  /* 0x000000000000791b */ /* 0x003fea0003800000 */
.L_x_2498:
[-C--:B------:R-:W-:Y:S01]  /*15440*/  FFMA R93, R47, R83.reuse, R148 ;  /* 0x000000532f5d7223 */ /* 0x080fe20000000094 */
[----:B------:R-:W-:Y:S01]  /*15450*/  FFMA R94, R43, R83, R94 ;  /* 0x000000532b5e7223 */ /* 0x000fe2000000005e */
[----:B------:R-:W-:Y:S02]  /*15460*/  MOV R88, R42 ;  /* 0x0000002a00587202 */ /* 0x000fe40000000f00 */
[----:B------:R-:W-:-:S07]  /*15470*/  MOV R83, R123 ;  /* 0x0000007b00537202 */ /* 0x000fce0000000f00 */
[----:B------:R-:W-:Y:S05]  /*15480*/  WARPSYNC.COLLECTIVE R91, `(.L_x_2499) ;  /* 0x000000005b087348 */ /* 0x000fea0003c00000 */
[----:B------:R0:W1:Y:S02]  /*15490*/  SHFL.IDX P0, R123, R88, R89, R90 ;  /* 0x00000059587b7389 */ /* 0x000064000000005a */
[----:B01----:R-:W-:Y:S05]  /*154a0*/  ENDCOLLECTIVE ;  /* 0x000000000000791b */ /* 0x003fea0003800000 */
.L_x_2499:
        /* <DEDUP_REMOVED lines=27> */
.L_x_2097:
        /* <DEDUP_REMOVED lines=8> */
.L_x_2502:
[----:B------:R-:W-:Y:S05]  /*156e0*/  BSYNC B1 ;  /* 0x0000000000017941 */ /* 0x000fea0003800000 */
.L_x_2501:
        /* <DEDUP_REMOVED lines=12> */
.L_x_2503:
[----:B------:R-:W-:Y:S02]  /*157b0*/  MOV R88, R9 ;  /* 0x0000000900587202 */ /* 0x000fe40000000f00 */
[----:B------:R-:W-:Y:S02]  /*157c0*/  MOV R89, R47 ;  /* 0x0000002f00597202 */ /* 0x000fe40000000f00 */
[----:B------:R-:W-:-:S07]  /*157d0*/  MOV R45, R123 ;  /* 0x0000007b002d7202 */ /* 0x000fce0000000f00 */
[----:B------:R-:W-:Y:S05]  /*157e0*/  WARPSYNC.COLLECTIVE R91, `(.L_x_2504) ;  /* 0x000000005b087348 */ /* 0x000fea0003c00000 */
[----:B------:R0:W1:Y:S02]  /*157f0*/  SHFL.IDX P0, R123, R88, R89, R90 ;  /* 0x00000059587b7389 */ /* 0x000064000000005a */
[----:B01----:R-:W-:Y:S05]  /*15800*/  ENDCOLLECTIVE ;  /* 0x000000000000791b */ /* 0x003fea0003800000 */
.L_x_2504:
[----:B------:R-:W-:Y:S02]  /*15810*/  MOV R88, R10 ;  /* 0x0000000a00587202 */ /* 0x000fe40000000f00 */
[----:B------:R-:W-:-:S07]  /*15820*/  MOV R84, R123 ;  /* 0x0000007b00547202 */ /* 0x000fce0000000f00 */
[----:B------:R-:W-:Y:S05]  /*15830*/  WARPSYNC.COLLECTIVE R91, `(.L_x_2505) ;  /* 0x000000005b087348 */ /* 0x000fea0003c00000 */
[----:B------:R0:W1:Y:S02]  /*15840*/  SHFL.IDX P0, R123, R88, R89, R90 ;  /* 0x00000059587b7389 */ /* 0x000064000000005a */
[----:B01----:R-:W-:Y:S05]  /*15850*/  ENDCOLLECTIVE ;  /* 0x000000000000791b */ /* 0x003fea0003800000 */
.L_x_2505:
        /* <DEDUP_REMOVED lines=8> */
.L_x_2506:
[----:B------:R-:W-:Y:S02]  /*158e0*/  MOV R88, R12 ;  /* 0x0000000c00587202 */ /* 0x000fe40000000f00 */
[----:B------:R-:W-:-:S07]  /*158f0*/  MOV R86, R123 ;  /* 0x0000007b00567202 */ /* 0x000fce0000000f00 */
[----:B------:R-:W-:Y:S05]  /*15900*/  WARPSYNC.COLLECTIVE R91, `(.L_x_2507) ;  /* 0x000000005b087348 */ /* 0x000fea0003c00000 */
[----:B------:R0:W1:Y:S02]  /*15910*/  SHFL.IDX P0, R123, R88, R89, R90 ;  /* 0x00000059587b7389 */ /* 0x000064000000005a */
[----:B01----:R-:W-:Y:S05]  /*15920*/  ENDCOLLECTIVE ;  /* 0x000000000000791b */ /* 0x003fea0003800000 */
.L_x_2507:
[-C--:B------:R-:W-:Y:S01]  /*15930*/  FFMA R49, R43, R86.reuse, R52 ;  /* 0x000000562b317223 */ /* 0x080fe20000000034 */
[----:B------:R-:W-:Y:S01]  /*15940*/  FFMA R51, R46, R86, R51 ;  /* 0x000000562e337223 */ /* 0x000fe20000000033 */
[----:B------:R-:W-:Y:S02]  /*15950*/  MOV R88, R13 ;  /* 0x0000000d00587202 */ /* 0x000fe40000000f00 */
[----:B------:R-:W-:-:S07]  /*15960*/  MOV R122, R123 ;  /* 0x0000007b007a7202 */ /* 0x000fce0000000f00 */
[----:B------:R-:W-:Y:S05]  /*15970*/  WARPSYNC.COLLECTIVE R91, `(.L_x_2508) ;  /* 0x000000005b087348 */ /* 0x000fea0003c00000 */
[----:B------:R0:W1:Y:S02]  /*15980*/  SHFL.IDX P0, R123, R88, R89, R90 ;  /* 0x00000059587b7389 */ /* 0x000064000000005a */
[----:B01----:R-:W-:Y:S05]  /*15990*/  ENDCOLLECTIVE ;  /* 0x000000000000791b */ /* 0x003fea0003800000 */
.L_x_2508:
[-C--:B------:R-:W-:Y:S01]  /*159a0*/  FFMA R52, R46, R122.reuse, R53 ;  /* 0x0000007a2e347223 */ /* 0x080fe20000000035 */
[----:B------:R-:W-:Y:S01]  /*159b0*/  FFMA R53, R43, R122, R54 ;  /* 0x0000007a2b357223 */ /* 0x000fe20000000036 */
[----:B------:R-:W-:Y:S02]  /*159c0*/  MOV R88, R14 ;  /* 0x0000000e00587202 */ /* 0x000fe40000000f00 */
[----:B------:R-:W-:-:S07]  /*159d0*/  MOV R124, R123 ;  /* 0x0000007b007c7202 */ /* 0x000fce0000000f00 */
[----:B------:R-:W-:Y:S05]  /*159e0*/  WARPSYNC.COLLECTIVE R91, `(.L_x_2509) ;  /* 0x000000005b087348 */ /* 0x000fea0003c00000 */
[----:B------:R0:W1:Y:S02]  /*159f0*/  SHFL.IDX P0, R123, R88, R89, R90 ;  /* 0x00000059587b7389 */ /* 0x000064000000005a */
[----:B01----:R-:W-:Y:S05]  /*15a00*/  ENDCOLLECTIVE ;  /* 0x000000000000791b */ /* 0x003fea0003800000 */
.L_x_2509:
[-C--:B------:R-:W-:Y:S01]  /*15a10*/  FFMA R54, R46, R124.reuse, R55 ;  /* 0x0000007c2e367223 */ /* 0x080fe20000000037 */
[----:B------:R-:W-:Y:S01]  /*15a20*/  FFMA R55, R43, R124, R56 ;  /* 0x0000007c2b377223 */ /* 0x000fe20000000038 */
[----:B------:R-:W-:Y:S02]  /*15a30*/  MOV R88, R15 ;  /* 0x0000000f00587202 */ /* 0x000fe40000000f00 */
[----:B------:R-:W-:-:S07]  /*15a40*/  MOV R126, R123 ;  /* 0x0000007b007e7202 */ /* 0x000fce0000000f00 */
[----:B------:R-:W-:Y:S05]  /*15a50*/  WARPSYNC.COLLECTIVE R91, `(.L_x_2510) ;  /* 0x000000005b087348 */ /* 0x000fea0003c00000 */
[----:B------:R0:W1:Y:S02]  /*15a60*/  SHFL.IDX P0, R123, R88, R89, R90 ;  /* 0x00000059587b7389 */ /* 0x000064000000005a */
[----:B01----:R-:W-:Y:S05]  /*15a70*/  ENDCOLLECTIVE ;  /* 0x000000000000791b */ /* 0x003fea0003800000 */
.L_x_2510:
[-C--:B------:R-:W-:Y:S01]  /*15a80*/  FFMA R56, R46, R126.reuse, R57 ;  /* 0x0000007e2e387223 */ /* 0x080fe20000000039 */
[----:B------:R-:W-:Y:S01]  /*15a90*/  FFMA R57, R43, R126, R58 ;  /* 0x0000007e2b397223 */ /* 0x000fe2000000003a */
[----:B------:R-:W-:Y:S02]  /*15aa0*/  MOV R88, R16 ;  /* 0x0000001000587202 */ /* 0x000fe40000000f00 */
[----:B------:R-:W-:-:S07]  /*15ab0*/  MOV R79, R123 ;  /* 0x0000007b004f7202 */ /* 0x000fce0000000f00 */
[----:B------:R-:W-:Y:S05]  /*15ac0*/  WARPSYNC.COLLECTIVE R91, `(.L_x_2511) ;  /* 0x000000005b087348 */ /* 0x000fea0003c00000 */
[----:B------:R0:W1:Y:S02]  /*15ad0*/  SHFL.IDX P0, R123, R88, R89, R90 ;  /* 0x00000059587b7389 */ /* 0x000064000000005a */
[----:B01----:R-:W-:Y:S05]  /*15ae0*/  ENDCOLLECTIVE ;  /* 0x000000000000791b */ /* 0x003fea0003800000 */
.L_x_2511:
[-C--:B------:R-:W-:Y:S01]  /*15af0*/  FFMA R58, R46, R79.reuse, R59 ;  /* 0x0000004f2e3a7223 */ /* 0x080fe2000000003b */
[----:B------:R-:W-:Y:S01]  /*15b00*/  FFMA R59, R43, R79, R60 ;  /* 0x0000004f2b3b7223 */ /* 0x000fe2000000003c */
[----:B------:R-:W-:Y:S02]  /*15b10*/  MOV R88, R17 ;  /* 0x0000001100587202 */ /* 0x000fe40000000f00 */
[----:B------:R-:W-:-:S07]  /*15b20*/  MOV R85, R123 ;  /* 0x0000007b00557202 */ /* 0x000fce0000000f00 */
[----:B------:R-:W-:Y:S05]  /*15b30*/  WARPSYNC.COLLECTIVE R91, `(.L_x_2512) ;  /* 0x000000005b087348 */ /* 0x000fea0003c00000 */
[----:B------:R0:W1:Y:S02]  /*15b40*/  SHFL.IDX P0, R123, R88, R89, R90 ;  /* 0x00000059587b7389 */ /* 0x000064000000005a */
[----:B01----:R-:W-:Y:S05]  /*15b50*/  ENDCOLLECTIVE ;  /* 0x000000000000791b */ /* 0x003fea0003800000 */
.L_x_2512:
        /* <DEDUP_REMOVED lines=8> */
.L_x_2513:
[----:B------:R-:W-:Y:S02]  /*15be0*/  MOV R88, R19 ;  /* 0x0000001300587202 */ /* 0x000fe40000000f00 */
[----:B------:R-:W-:-:S07]  /*15bf0*/  MOV R82, R123 ;  /* 0x0000007b00527202 */ /* 0x000fce0000000f00 */
[----:B------:R-:W-:Y:S05]  /*15c00*/  WARPSYNC.COLLECTIVE R91, `(.L_x_2514) ;  /* 0x000000005b087348 */ /* 0x000fea0003c00000 */
[----:B------:R0:W1:Y:S02]  /*15c10*/  SHFL.IDX P0, R123, R88, R89, R90 ;  /* 0x00000059587b7389 */ /* 0x000064000000005a */
[----:B01----:R-:W-:Y:S05]  /*15c20*/  ENDCOLLECTIVE ;  /* 0x000000000000791b */ /* 0x003fea0003800000 */
.L_x_2514:
[-C--:B------:R-:W-:Y:S01]  /*15c30*/  FFMA R64, R46, R82.reuse, R65 ;  /* 0x000000522e407223 */ /* 0x080fe20000000041 */
[----:B------:R-:W-:Y:S01]  /*15c40*/  FFMA R65, R43, R82, R66 ;  /* 0x000000522b417223 */ /* 0x000fe20000000042 */
[----:B------:R-:W-:Y:S02]  /*15c50*/  MOV R88, R20 ;  /* 0x0000001400587202 */ /* 0x000fe40000000f00 */
[----:B------:R-:W-:-:S07]  /*15c60*/  MOV R84, R123 ;  /* 0x0000007b00547202 */ /* 0x000fce0000000f00 */
[----:B------:R-:W-:Y:S05]  /*15c70*/  WARPSYNC.COLLECTIVE R91, `(.L_x_2515) ;  /* 0x000000005b087348 */ /* 0x000fea0003c00000 */
[----:B------:R0:W1:Y:S02]  /*15c80*/  SHFL.IDX P0, R123, R88, R89, R90 ;  /* 0x00000059587b7389 */ /* 0x000064000000005a */
[----:B01----:R-:W-:Y:S05]  /*15c90*/  ENDCOLLECTIVE ;  /* 0x000000000000791b */ /* 0x003fea0003800000 */
.L_x_2515:
[-C--:B------:R-:W-:Y:S01]  /*15ca0*/  FFMA R66, R46, R84.reuse, R67 ;  /* 0x000000542e427223 */ /* 0x080fe20000000043 */
[----:B------:R-:W-:Y:S01]  /*15cb0*/  FFMA R67, R43, R84, R68 ;  /* 0x000000542b437223 */ /* 0x000fe20000000044 */
[----:B------:R-:W-:Y:S02]  /*15cc0*/  MOV R88, R21 ;  /* 0x0000001500587202 */ /* 0x000fe40000000f00 */
[----:B------:R-:W-:-:S07]  /*15cd0*/  MOV R86, R123 ;  /* 0x0000007b00567202 */ /* 0x000fce0000000f00 */
[----:B------:R-:W-:Y:S05]  /*15ce0*/  WARPSYNC.COLLECTIVE R91, `(.L_x_2516) ;  /* 0x000000005b087348 */ /* 0x000fea0003c00000 */
[----:B------:R0:W1:Y:S02]  /*15cf0*/  SHFL.IDX P0, R123, R88, R89, R90 ;  /* 0x00000059587b7389 */ /* 0x000064000000005a */
[----:B01----:R-:W-:Y:S05]  /*15d00*/  ENDCOLLECTIVE ;  /* 0x000000000000791b */ /* 0x003fea0003800000 */
.L_x_2516:
[-C--:B------:R-:W-:Y:S01]  /*15d10*/  FFMA R68, R46, R86.reuse, R69 ;  /* 0x000000562e447223 */ /* 0x080fe20000000045 */
[----:B------:R-:W-:Y:S01]  /*15d20*/  FFMA R69, R43, R86, R70 ;  /* 0x000000562b457223 */ /* 0x000fe20000000046 */
[----:B------:R-:W-:Y:S02]  /*15d30*/  MOV R88, R22 ;  /* 0x0000001600587202 */ /* 0x000fe40000000f00 */
[----:B------:R-:W-:-:S07]  /*15d40*/  MOV R122, R123 ;  /* 0x0000007b007a7202 */ /* 0x000fce0000000f00 */
[----:B------:R-:W-:Y:S05]  /*15d50*/  WARPSYNC.COLLECTIVE R91, `(.L_x_2517) ;  /* 0x000000005b087348 */ /* 0x000fea0003c00000 */
[----:B------:R0:W1:Y:S02]  /*15d60*/  SHFL.IDX P0, R123, R88, R89, R90 ;  /* 0x00000059587b7389 */ /* 0x000064000000005a */
[----:B01----:R-:W-:Y:S05]  /*15d70*/  ENDCOLLECTIVE ;  /* 0x000000000000791b */ /* 0x003fea0003800000 */
.L_x_2517:
[-C--:B------:R-:W-:Y:S01]  /*15d80*/  FFMA R70, R46, R122.reuse, R71 ;  /* 0x0000007a2e467223 */ /* 0x080fe20000000047 */
[----:B------:R-:W-:Y:S01]  /*15d90*/  FFMA R71, R43, R122, R72 ;  /* 0x0000007a2b477223 */ /* 0x000fe20000000048 */
[----:B------:R-:W-:Y:S02]  /*15da0*/  MOV R88, R23 ;  /* 0x0000001700587202 */ /* 0x000fe40000000f00 */
[----:B------:R-:W-:-:S07]  /*15db0*/  MOV R124, R123 ;  /* 0x0000007b007c7202 */ /* 0x000fce0000000f00 */
[----:B------:R-:W-:Y:S05]  /*15dc0*/  WARPSYNC.COLLECTIVE R91, `(.L_x_2518) ;  /* 0x000000005b087348 */ /* 0x000fea0003c00000 */
[----:B------:R0:W1:Y:S02]  /*15dd0*/  SHFL.IDX P0, R123, R88, R89, R90 ;  /* 0x00000059587b7389 */ /* 0x000064000000005a */
[----:B01----:R-:W-:Y:S05]  /*15de0*/  ENDCOLLECTIVE ;  /* 0x000000000000791b */ /* 0x003fea0003800000 */
.L_x_2518:
[-C--:B------:R-:W-:Y:S01]  /*15df0*/  FFMA R72, R46, R124.reuse, R73 ;  /* 0x0000007c2e487223 */ /* 0x080fe20000000049 */
[----:B------:R-:W-:Y:S01]  /*15e00*/  FFMA R73, R43, R124, R74 ;  /* 0x0000007c2b497223 */ /* 0x000fe2000000004a */
[----:B------:R-:W-:Y:S02]  /*15e10*/  MOV R88, R24 ;  /* 0x0000001800587202 */ /* 0x000fe40000000f00 */
[----:B------:R-:W-:-:S07]  /*15e20*/  MOV R126, R123 ;  /* 0x0000007b007e7202 */ /* 0x000fce0000000f00 */
[----:B------:R-:W-:Y:S05]  /*15e30*/  WARPSYNC.COLLECTIVE R91, `(.L_x_2519) ;  /* 0x000000005b087348 */ /* 0x000fea0003c00000 */
[----:B------:R0:W1:Y:S02]  /*15e40*/  SHFL.IDX P0, R123, R88, R89, R90 ;  /* 0x00000059587b7389 */ /* 0x000064000000005a */
[----:B01----:R-:W-:Y:S05]  /*15e50*/  ENDCOLLECTIVE ;  /* 0x000000000000791b */ /* 0x003fea0003800000 */
.L_x_2519:
[-C--:B------:R-:W-:Y:S01]  /*15e60*/  FFMA R74, R46, R126.reuse, R75 ;  /* 0x0000007e2e4a7223 */ /* 0x080fe2000000004b */
[----:B------:R-:W-:Y:S01]  /*15e70*/  FFMA R75, R43, R126, R92 ;  /* 0x0000007e2b4b7223 */ /* 0x000fe2000000005c */
[----:B------:R-:W-:Y:S02]  /*15e80*/  MOV R88, R25 ;  /* 0x0000001900587202 */ /* 0x000fe40000000f00 */
[----:B------:R-:W-:-:S07]  /*15e90*/  MOV R128, R123 ;  /* 0x0000007b00807202 */ /* 0x000fce0000000f00 */
[----:B------:R-:W-:Y:S05]  /*15ea0*/  WARPSYNC.COLLECTIVE R91, `(.L_x_2520) ;  /* 0x000000005b087348 */ /* 0x000fea0003c00000 */
[----:B------:R0:W1:Y:S02]  /*15eb0*/  SHFL.IDX P0, R123, R88, R89, R90 ;  /* 0x00000059587b7389 */ /* 0x000064000000005a */
[----:B01----:R-:W-:Y:S05]  /*15ec0*/  ENDCOLLECTIVE ;  /* 0x000000000000791b */ /* 0x003fea0003800000 */
.L_x_2520:
[-C--:B------:R-:W-:Y:S01]  /*15ed0*/  FFMA R79, R43, R128.reuse, R94 ;  /* 0x000000802b4f7223 */ /* 0x080fe2000000005e */
[----:B------:R-:W-:Y:S01]  /*15ee0*/  FFMA R82, R46, R128, R93 ;  /* 0x000000802e527223 */ /* 0x000fe2000000005d */
[----:B------:R-:W-:Y:S02]  /*15ef0*/  MOV R88, R26 ;  /* 0x0000001a00587202 */ /* 0x000fe40000000f00 */
[----:B------:R-:W-:-:S07]  /*15f00*/  MOV R130, R123 ;  /* 0x0000007b00827202 */ /* 0x000fce0000000f00 */
[----:B------:R-:W-:Y:S05]  /*15f10*/  WARPSYNC.COLLECTIVE R91, `(.L_x_2521) ;  /* 0x000000005b087348 */ /* 0x000fea0003c00000 */
[----:B------:R0:W1:Y:S02]  /*15f20*/  SHFL.IDX P0, R123, R88, R89, R90 ;  /* 0x00000059587b7389 */ /* 0x000064000000005a */
[----:B01----:R-:W-:Y:S05]  /*15f30*/  ENDCOLLECTIVE ;  /* 0x000000000000791b */ /* 0x003fea0003800000 */
.L_x_2521:
[-C--:B------:R-:W-:Y:S01]  /*15f40*/  FFMA R84, R46, R130.reuse, R95 ;  /* 0x000000822e547223 */ /* 0x080fe2000000005f */
[----:B------:R-:W-:Y:S01]  /*15f50*/  FFMA R83, R43, R130, R96 ;  /* 0x000000822b537223 */ /* 0x000fe20000000060 */
[----:B------:R-:W-:Y:S02]  /*15f60*/  MOV R88, R28 ;  /* 0x0000001c00587202 */ /* 0x000fe40000000f00 */
[----:B------:R-:W-:-:S07]  /*15f70*/  MOV R132, R123 ;  /* 0x0000007b00847202 */ /* 0x000fce0000000f00 */
[----:B------:R-:W-:Y:S05]  /*15f80*/  WARPSYNC.COLLECTIVE R91, `(.L_x_2522) ;  /* 0x000000005b087348 */ /* 0x000fea0003c00000 */
[----:B------:R0:W1:Y:S02]  /*15f90*/  SHFL.IDX P0, R123, R88, R89, R90 ;  /* 0x00000059587b7389 */ /* 0x000064000000005a */
[----:B01----:R-:W-:Y:S05]  /*15fa0*/  ENDCOLLECTIVE ;  /* 0x000000000000791b */ /* 0x003fea0003800000 */
.L_x_2522:
[-C--:B------:R-:W-:Y:S01]  /*15fb0*/  FFMA R86, R46, R132.reuse, R97 ;  /* 0x000000842e567223 */ /* 0x080fe20000000061 */
[----:B------:R-:W-:Y:S01]  /*15fc0*/  FFMA R85, R43, R132, R98 ;  /* 0x000000842b557223 */ /* 0x000fe20000000062 */
[----:B------:R-:W-:Y:S02]  /*15fd0*/  MOV R88, R29 ;  /* 0x0000001d00587202 */ /* 0x000fe40000000f00 */
[----:B------:R-:W-:-:S07]  /*15fe0*/  MOV R134, R123 ;  /* 0x0000007b00867202 */ /* 0x000fce0000000f00 */
[----:B------:R-:W-:Y:S05]  /*15ff0*/  WARPSYNC.COLLECTIVE R91, `(.L_x_2523) ;  /* 0x000000005b087348 */ /* 0x000fea0003c00000 */
[----:B------:R0:W1:Y:S02]  /*16000*/  SHFL.IDX P0, R123, R88, R89, R90 ;  /* 0x00000059587b7389 */ /* 0x000064000000005a */
[----:B01----:R-:W-:Y:S05]  /*16010*/  ENDCOLLECTIVE ;  /* 0x000000000000791b */ /* 0x003fea0003800000 */
.L_x_2523:
        /* <DEDUP_REMOVED lines=8> */
.L_x_2524:
[----:B------:R-:W-:Y:S02]  /*160a0*/  MOV R88, R31 ;  /* 0x0000001f00587202 */ /* 0x000fe40000000f00 */
[----:B------:R-:W-:-:S07]  /*160b0*/  MOV R97, R123 ;  /* 0x0000007b00617202 */ /* 0x000fce0000000f00 */
[----:B------:R-:W-:Y:S05]  /*160c0*/  WARPSYNC.COLLECTIVE R91, `(.L_x_2525) ;  /* 0x000000005b087348 */ /* 0x000fea0003c00000 */
[----:B------:R0:W1:Y:S02]  /*160d0*/  SHFL.IDX P0, R123, R88, R89, R90 ;  /* 0x00000059587b7389 */ /* 0x000064000000005a */
[----:B01----:R-:W-:Y:S05]  /*160e0*/  ENDCOLLECTIVE ;  /* 0x000000000000791b */ /* 0x003fea0003800000 */
.L_x_2525:
[-C--:B------:R-:W-:Y:S01]  /*160f0*/  FFMA R96, R46, R97.reuse, R103 ;  /* 0x000000612e607223 */ /* 0x080fe20000000067 */
[----:B------:R-:W-:Y:S01]  /*16100*/  FFMA R97, R43, R97, R104 ;  /* 0x000000612b617223 */ /* 0x000fe20000000068 */
[----:B------:R-:W-:Y:S02]  /*16110*/  MOV R88, R32 ;  /* 0x0000002000587202 */ /* 0x000fe40000000f00 */
[----:B------:R-:W-:-:S07]  /*16120*/  MOV R99, R123 ;  /* 0x0000007b00637202 */ /* 0x000fce0000000f00 */
[----:B------:R-:W-:Y:S05]  /*16130*/  WARPSYNC.COLLECTIVE R91, `(.L_x_2526) ;  /* 0x000000005b087348 */ /* 0x000fea0003c00000 */
[----:B------:R0:W1:Y:S02]  /*16140*/  SHFL.IDX P0, R123, R88, R89, R90 ;  /* 0x00000059587b7389 */ /* 0x000064000000005a */
[----:B01----:R-:W-:Y:S05]  /*16150*/  ENDCOLLECTIVE ;  /* 0x000000000000791b */ /* 0x003fea0003800000 */
.L_x_2526:
[-C--:B------:R-:W-:Y:S01]  /*16160*/  FFMA R98, R46, R99.reuse, R105 ;  /* 0x000000632e627223 */ /* 0x080fe20000000069 */
[----:B------:R-:W-:Y:S01]  /*16170*/  FFMA R99, R43, R99, R106 ;  /* 0x000000632b637223 */ /* 0x000fe2000000006a */
[----:B------:R-:W-:Y:S02]  /*16180*/  MOV R88, R34 ;  /* 0x0000002200587202 */ /* 0x000fe40000000f00 */
[----:B------:R-:W-:-:S07]  /*16190*/  MOV R125, R123 ;  /* 0x0000007b007d7202 */ /* 0x000fce0000000f00 */
[----:B------:R-:W-:Y:S05]  /*161a0*/  WARPSYNC.COLLECTIVE R91, `(.L_x_2527) ;  /* 0x000000005b087348 */ /* 0x000fea0003c00000 */
[----:B------:R0:W1:Y:S02]  /*161b0*/  SHFL.IDX P0, R123, R88, R89, R90 ;  /* 0x00000059587b7389 */ /* 0x000064000000005a */
[----:B01----:R-:W-:Y:S05]  /*161c0*/  ENDCOLLECTIVE ;  /* 0x000000000000791b */ /* 0x003fea0003800000 */
.L_x_2527:
[-C--:B------:R-:W-:Y:S01]  /*161d0*/  FFMA R100, R46, R125.reuse, R107 ;  /* 0x0000007d2e647223 */ /* 0x080fe2000000006b */
[----:B------:R-:W-:Y:S01]  /*161e0*/  FFMA R101, R43, R125, R108 ;  /* 0x0000007d2b657223 */ /* 0x000fe2000000006c */
[----:B------:R-:W-:Y:S02]  /*161f0*/  MOV R88, R35 ;  /* 0x0000002300587202 */ /* 0x000fe40000000f00 */
[----:B------:R-:W-:-:S07]  /*16200*/  MOV R127, R123 ;  /* 0x0000007b007f7202 */ /* 0x000fce0000000f00 */
[----:B------:R-:W-:Y:S05]  /*16210*/  WARPSYNC.COLLECTIVE R91, `(.L_x_2528) ;  /* 0x000000005b087348 */ /* 0x000fea0003c00000 */
[----:B------:R0:W1:Y:S02]  /*16220*/  SHFL.IDX P0, R123, R88, R89, R90 ;  /* 0x00000059587b7389 */ /* 0x000064000000005a */
[----:B01----:R-:W-:Y:S05]  /*16230*/  ENDCOLLECTIVE ;  /* 0x000000000000791b */ /* 0x003fea0003800000 */
.L_x_2528:
[-C--:B------:R-:W-:Y:S01]  /*16240*/  FFMA R122, R46, R127.reuse, R109 ;  /* 0x0000007f2e7a7223 */ /* 0x080fe2000000006d */
[----:B------:R-:W-:Y:S01]  /*16250*/  FFMA R103, R43, R127, R110 ;  /* 0x0000007f2b677223 */ /* 0x000fe2000000006e */
[----:B------:R-:W-:Y:S02]  /*16260*/  MOV R88, R36 ;  /* 0x0000002400587202 */ /* 0x000fe40000000f00 */
[----:B------:R-:W-:-:S07]  /*16270*/  MOV R129, R123 ;  /* 0x0000007b00817202 */ /* 0x000fce0000000f00 */
[----:B------:R-:W-:Y:S05]  /*16280*/  WARPSYNC.COLLECTIVE R91, `(.L_x_2529) ;  /* 0x000000005b087348 */ /* 0x000fea0003c00000 */
[----:B------:R0:W1:Y:S02]  /*16290*/  SHFL.IDX P0, R123, R88, R89, R90 ;  /* 0x00000059587b7389 */ /* 0x000064000000005a */
[----:B01----:R-:W-:Y:S05]  /*162a0*/  ENDCOLLECTIVE ;  /* 0x000000000000791b */ /* 0x003fea0003800000 */
.L_x_2529:
[-C--:B------:R-:W-:Y:S01]  /*162b0*/  FFMA R124, R46, R129.reuse, R111 ;  /* 0x000000812e7c7223 */ /* 0x080fe2000000006f */
[----:B------:R-:W-:Y:S01]  /*162c0*/  FFMA R105, R43, R129, R112 ;  /* 0x000000812b697223 */ /* 0x000fe20000000070 */
[----:B------:R-:W-:Y:S02]  /*162d0*/  MOV R88, R37 ;  /* 0x0000002500587202 */ /* 0x000fe40000000f00 */
[----:B------:R-:W-:-:S07]  /*162e0*/  MOV R131, R123 ;  /* 0x0000007b00837202 */ /* 0x000fce0000000f00 */
[----:B------:R-:W-:Y:S05]  /*162f0*/  WARPSYNC.COLLECTIVE R91, `(.L_x_2530) ;  /* 0x000000005b087348 */ /* 0x000fea0003c00000 */
[----:B------:R0:W1:Y:S02]  /*16300*/  SHFL.IDX P0, R123, R88, R89, R90 ;  /* 0x00000059587b7389 */ /* 0x000064000000005a */
[----:B01----:R-:W-:Y:S05]  /*16310*/  ENDCOLLECTIVE ;  /* 0x000000000000791b */ /* 0x003fea0003800000 */
.L_x_2530:
[-C--:B------:R-:W-:Y:S01]  /*16320*/  FFMA R126, R46, R131.reuse, R113 ;  /* 0x000000832e7e7223 */ /* 0x080fe20000000071 */
[----:B------:R-:W-:Y:S01]  /*16330*/  FFMA R107, R43, R131, R114 ;  /* 0x000000832b6b7223 */ /* 0x000fe20000000072 */
[----:B------:R-:W-:Y:S02]  /*16340*/  MOV R88, R38 ;  /* 0x0000002600587202 */ /* 0x000fe40000000f00 */
[----:B------:R-:W-:-:S07]  /*16350*/  MOV R133, R123 ;  /* 0x0000007b00857202 */ /* 0x000fce0000000f00 */
[----:B------:R-:W-:Y:S05]  /*16360*/  WARPSYNC.COLLECTIVE R91, `(.L_x_2531) ;  /* 0x000000005b087348 */ /* 0x000fea0003c00000 */
[----:B------:R0:W1:Y:S02]  /*16370*/  SHFL.IDX P0, R123, R88, R89, R90 ;  /* 0x00000059587b7389 */ /* 0x000064000000005a */
[----:B01----:R-:W-:Y:S05]  /*16380*/  ENDCOLLECTIVE ;  /* 0x000000000000791b */ /* 0x003fea0003800000 */
.L_x_2531:
[-C--:B------:R-:W-:Y:S01]  /*16390*/  FFMA R128, R46, R133.reuse, R115 ;  /* 0x000000852e807223 */ /* 0x080fe20000000073 */
[----:B------:R-:W-:Y:S01]  /*163a0*/  FFMA R109, R43, R133, R116 ;  /* 0x000000852b6d7223 */ /* 0x000fe20000000074 */
[----:B------:R-:W-:Y:S02]  /*163b0*/  MOV R88, R39 ;  /* 0x0000002700587202 */ /* 0x000fe40000000f00 */
[----:B------:R-:W-:-:S07]  /*163c0*/  MOV R135, R123 ;  /* 0x0000007b00877202 */ /* 0x000fce0000000f00 */
[----:B------:R-:W-:Y:S05]  /*163d0*/  WARPSYNC.COLLECTIVE R91, `(.L_x_2532) ;  /* 0x000000005b087348 */ /* 0x000fea0003c00000 */
[----:B------:R0:W1:Y:S02]  /*163e0*/  SHFL.IDX P0, R123, R88, R89, R90 ;  /* 0x00000059587b7389 */ /* 0x000064000000005a */
[----:B01----:R-:W-:Y:S05]  /*163f0*/  ENDCOLLECTIVE ;  /* 0x000000000000791b */ /* 0x003fea0003800000 */
.L_x_2532:
[-C--:B------:R-:W-:Y:S01]  /*16400*/  FFMA R130, R46, R135.reuse, R117 ;  /* 0x000000872e827223 */ /* 0x080fe20000000075 */
[----:B------:R-:W-:Y:S01]  /*16410*/  FFMA R111, R43, R135, R118 ;  /* 0x000000872b6f7223 */ /* 0x000fe20000000076 */
[----:B------:R-:W-:Y:S02]  /*16420*/  MOV R88, R40 ;  /* 0x0000002800587202 */ /* 0x000fe40000000f00 */
[----:B------:R-:W-:-:S07]  /*16430*/  MOV R137, R123 ;  /* 0x0000007b00897202 */ /* 0x000fce0000000f00 */
[----:B------:R-:W-:Y:S05]  /*16440*/  WARPSYNC.COLLECTIVE R91, `(.L_x_2533) ;  /* 0x000000005b087348 */ /* 0x000fea0003c00000 */
[----:B------:R0:W1:Y:S02]  /*16450*/  SHFL.IDX P0, R123, R88, R89, R90 ;  /* 0x00000059587b7389 */ /* 0x000064000000005a */
[----:B01----:R-:W-:Y:S05]  /*16460*/  ENDCOLLECTIVE ;  /* 0x000000000000791b */ /* 0x003fea0003800000 */
.L_x_2533:
[-C--:B------:R-:W-:Y:S01]  /*16470*/  FFMA R132, R46, R137.reuse, R119 ;  /* 0x000000892e847223 */ /* 0x080fe20000000077 */
[----:B------:R-:W-:Y:S01]  /*16480*/  FFMA R113, R43, R137, R120 ;  /* 0x000000892b717223 */ /* 0x000fe20000000078 */
[----:B------:R-:W-:Y:S02]  /*16490*/  MOV R88, R41 ;  /* 0x0000002900587202 */ /* 0x000fe40000000f00 */
[----:B------:R-:W-:-:S07]  /*164a0*/  MOV R138, R123 ;  /* 0x0000007b008a7202 */ /* 0x000fce0000000f00 */
[----:B------:R-:W-:Y:S05]  /*164b0*/  WARPSYNC.COLLECTIVE R91, `(.L_x_2534) ;  /* 0x000000005b087348 */ /* 0x000fea0003c00000 */
[----:B------:R0:W1:Y:S02]  /*164c0*/  SHFL.IDX P0, R123, R88, R89, R90 ;  /* 0x00000059587b7389 */ /* 0x000064000000005a */
[----:B01----:R-:W-:Y:S05]  /*164d0*/  ENDCOLLECTIVE ;  /* 0x000000000000791b */ /* 0x003fea0003800000 */
.L_x_2534:
[-C--:B------:R-:W-:Y:S01]  /*164e0*/  FFMA R134, R46, R138.reuse, R121 ;  /* 0x0000008a2e867223 */ /* 0x080fe20000000079 */
[----:B------:R-:W-:Y:S01]  /*164f0*/  FFMA R115, R43, R138, R87 ;  /* 0x0000008a2b737223 */ /* 0x000fe20000000057 */
[----:B------:R-:W-:Y:S02]  /*16500*/  MOV R88, R42 ;  /* 0x0000002a00587202 */ /* 0x000fe40000000f00 */
[----:B------:R-:W-:-:S07]  /*16510*/  MOV R139, R123 ;  /* 0x0000007b008b7202 */ /* 0x000fce0000000f00 */
[----:B------:R-:W-:Y:S05]  /*16520*/  WARPSYNC.COLLECTIVE R91, `(.L_x_2535) ;  /* 0x000000005b087348 */ /* 0x000fea0003c00000 */
[----:B------:R0:W1:Y:S02]  /*16530*/  SHFL.IDX P0, R123, R88, R89, R90 ;  /* 0x00000059587b7389 */ /* 0x000064000000005a */
[----:B01----:R-:W-:Y:S05]  /*16540*/  ENDCOLLECTIVE ;  /* 0x000000000000791b */ /* 0x003fea0003800000 */
.L_x_2535:
        /* <DEDUP_REMOVED lines=13> */
.L_x_2536:
[----:B------:R-:W-:Y:S02]  /*16620*/  MOV R88, R10 ;  /* 0x0000000a00587202 */ /* 0x000fe40000000f00 */
[----:B------:R-:W-:-:S07]  /*16630*/  MOV R80, R123 ;  /* 0x0000007b00507202 */ /* 0x000fce0000000f00 */
[----:B------:R-:W-:Y:S05]  /*16640*/  WARPSYNC.COLLECTIVE R91, `(.L_x_2537) ;  /* 0x000000005b087348 */ /* 0x000fea0003c00000 */
[----:B------:R0:W1:Y:S02]  /*16650*/  SHFL.IDX P0, R123, R88, R89, R90 ;  /* 0x00000059587b7389 */ /* 0x000064000000005a */
[----:B01----:R-:W-:Y:S05]  /*16660*/  ENDCOLLECTIVE ;  /* 0x000000000000791b */ /* 0x003fea0003800000 */
.L_x_2537:
        /* <DEDUP_REMOVED lines=8> */
.L_x_2538:
[----:B------:R-:W-:Y:S02]  /*166f0*/  MOV R88, R12 ;  /* 0x0000000c00587202 */ /* 0x000fe40000000f00 */
[----:B------:R-:W-:-:S07]  /*16700*/  MOV R46, R123 ;  /* 0x0000007b002e7202 */ /* 0x000fce0000000f00 */
[----:B------:R-:W-:Y:S05]  /*16710*/  WARPSYNC.COLLECTIVE R91, `(.L_x_2539) ;  /* 0x000000005b087348 */ /* 0x000fea0003c00000 */
[----:B------:R0:W1:Y:S02]  /*16720*/  SHFL.IDX P0, R123, R88, R89, R90 ;  /* 0x00000059587b7389 */ /* 0x000064000000005a */
[----:B01----:R-:W-:Y:S05]  /*16730*/  ENDCOLLECTIVE ;  /* 0x000000000000791b */ /* 0x003fea0003800000 */
.L_x_2539:
[-C--:B------:R-:W-:Y:S01]  /*16740*/  FFMA R51, R5, R46.reuse, R51 ;  /* 0x0000002e05337223 */ /* 0x080fe20000000033 */
[----:B------:R-:W-:Y:S01]  /*16750*/  FFMA R49, R4, R46, R49 ;  /* 0x0000002e04317223 */ /* 0x000fe20000000031 */
[----:B------:R-:W-:Y:S02]  /*16760*/  MOV R88, R13 ;  /* 0x0000000d00587202 */ /* 0x000fe40000000f00 */
[----:B------:R-:W-:-:S07]  /*16770*/  MOV R45, R123 ;  /* 0x0000007b002d7202 */ /* 0x000fce0000000f00 */
[----:B------:R-:W-:Y:S05]  /*16780*/  WARPSYNC.COLLECTIVE R91, `(.L_x_2540) ;  /* 0x000000005b087348 */ /* 0x000fea0003c00000 */
[----:B------:R0:W1:Y:S02]  /*16790*/  SHFL.IDX P0, R123, R88, R89, R90 ;  /* 0x00000059587b7389 */ /* 0x000064000000005a */
[----:B01----:R-:W-:Y:S05]  /*167a0*/  ENDCOLLECTIVE ;  /* 0x000000000000791b */ /* 0x003fea0003800000 */
.L_x_2540:
[-C--:B------:R-:W-:Y:S01]  /*167b0*/  FFMA R0, R4, R45.reuse, R53 ;  /* 0x0000002d04007223 */ /* 0x080fe20000000035 */
[----:B------:R-:W-:Y:S01]  /*167c0*/  FFMA R153, R5, R45, R52 ;  /* 0x0000002d05997223 */ /* 0x000fe20000000034 */
[----:B------:R-:W-:Y:S02]  /*167d0*/  MOV R88, R14 ;  /* 0x0000000e00587202 */ /* 0x000fe40000000f00 */
[----:B------:R-:W-:-:S07]  /*167e0*/  MOV R47, R123 ;  /* 0x0000007b002f7202 */ /* 0x000fce0000000f00 */
[----:B------:R-:W-:Y:S05]  /*167f0*/  WARPSYNC.COLLECTIVE R91, `(.L_x_2541) ;  /* 0x000000005b087348 */ /* 0x000fea0003c00000 */
[----:B------:R0:W1:Y:S02]  /*16800*/  SHFL.IDX P0, R123, R88, R89, R90 ;  /* 0x00000059587b7389 */ /* 0x000064000000005a */
[----:B01----:R-:W-:Y:S05]  /*16810*/  ENDCOLLECTIVE ;  /* 0x000000000000791b */ /* 0x003fea0003800000 */
.L_x_2541:
[-C--:B------:R-:W-:Y:S01]  /*16820*/  FFMA R45, R4, R47.reuse, R55 ;  /* 0x0000002f042d7223 */ /* 0x080fe20000000037 */
[----:B------:R-:W-:Y:S01]  /*16830*/  FFMA R152, R5, R47, R54 ;  /* 0x0000002f05987223 */ /* 0x000fe20000000036 */
[----:B------:R-:W-:Y:S02]  /*16840*/  MOV R88, R15 ;  /* 0x0000000f00587202 */ /* 0x000fe40000000f00 */
[----:B------:R-:W-:-:S07]  /*16850*/  MOV R87, R123 ;  /* 0x0000007b00577202 */ /* 0x000fce0000000f00 */
[----:B------:R-:W-:Y:S05]  /*16860*/  WARPSYNC.COLLECTIVE R91, `(.L_x_2542) ;  /* 0x000000005b087348 */ /* 0x000fea0003c00000 */
[----:B------:R0:W1:Y:S02]  /*16870*/  SHFL.IDX P0, R123, R88, R89, R90 ;  /* 0x00000059587b7389 */ /* 0x000064000000005a */
[----:B01----:R-:W-:Y:S05]  /*16880*/  ENDCOLLECTIVE ;  /* 0x000000000000791b */ /* 0x003fea0003800000 */
.L_x_2542:
        /* <DEDUP_REMOVED lines=8> */
.L_x_2543:
        /* <DEDUP_REMOVED lines=8> */
.L_x_2544:
        /* <DEDUP_REMOVED lines=8> */
.L_x_2545:
        /* <DEDUP_REMOVED lines=10> */
.L_x_2546:
[----:B------:R-:W-:Y:S02]  /*16ab0*/  MOV R88, R20 ;  /* 0x0000001400587202 */ /* 0x000fe40000000f00 */
[----:B------:R-:W-:-:S07]  /*16ac0*/  MOV R53, R123 ;  /* 0x0000007b00357202 */ /* 0x000fce0000000f00 */
[----:B------:R-:W-:Y:S05]  /*16ad0*/  WARPSYNC.COLLECTIVE R91, `(.L_x_2547) ;  /* 0x000000005b087348 */ /* 0x000fea0003c00000 */
[----:B------:R0:W1:Y:S02]  /*16ae0*/  SHFL.IDX P0, R123, R88, R89, R90 ;  /* 0x00000059587b7389 */ /* 0x000064000000005a */
[----:B01----:R-:W-:Y:S05]  /*16af0*/  ENDCOLLECTIVE ;  /* 0x000000000000791b */ /* 0x003fea0003800000 */
.L_x_2547:
        /* <DEDUP_REMOVED lines=9> */
.L_x_2548:
        /* <DEDUP_REMOVED lines=9> */
.L_x_2549:
        /* <DEDUP_REMOVED lines=9> */
.L_x_2550:
        /* <DEDUP_REMOVED lines=9> */
.L_x_2551:
        /* <DEDUP_REMOVED lines=9> */
.L_x_2552:
[-C--:B------:R-:W-:Y:S01]  /*16dd0*/  FFMA R138, R5, R63.reuse, R82 ;  /* 0x0000003f058a7223 */ /* 0x080fe20000000052 */
[----:B------:R-:W-:Y:S01]  /*16de0*/  FFMA R79, R4, R63, R79 ;  /* 0x0000003f044f7223 */ /* 0x000fe2000000004f */
[----:B------:R-:W-:Y:S02]  /*16df0*/  MOV R88, R26 ;  /* 0x0000001a00587202 */ /* 0x000fe40000000f00 */
[----:B------:R-:W-:-:S07]  /*16e00*/  MOV R125, R123 ;  /* 0x0000007b007d7202 */ /* 0x000fce0000000f00 */
[----:B------:R-:W-:Y:S05]  /*16e10*/  WARPSYNC.COLLECTIVE R91, `(.L_x_2553) ;  /* 0x000000005b087348 */ /* 0x000fea0003c00000 */
[----:B------:R0:W1:Y:S02]  /*16e20*/  SHFL.IDX P0, R123, R88, R89, R90 ;  /* 0x00000059587b7389 */ /* 0x000064000000005a */
[----:B01----:R-:W-:Y:S05]  /*16e30*/  ENDCOLLECTIVE ;  /* 0x000000000000791b */ /* 0x003fea0003800000 */
.L_x_2553:
        /* <DEDUP_REMOVED lines=8> */
.L_x_2554:
[----:B------:R-:W-:Y:S02]  /*16ec0*/  MOV R88, R29 ;  /* 0x0000001d00587202 */ /* 0x000fe40000000f00 */
[----:B------:R-:W-:-:S07]  /*16ed0*/  MOV R52, R123 ;  /* 0x0000007b00347202 */ /* 0x000fce0000000f00 */
[----:B------:R-:W-:Y:S05]  /*16ee0*/  WARPSYNC.COLLECTIVE R91, `(.L_x_2555) ;  /* 0x000000005b087348 */ /* 0x000fea0003c00000 */
[----:B------:R0:W1:Y:S02]  /*16ef0*/  SHFL.IDX P0, R123, R88, R89, R90 ;  /* 0x00000059587b7389 */ /* 0x000064000000005a */
[----:B01----:R-:W-:Y:S05]  /*16f00*/  ENDCOLLECTIVE ;  /* 0x000000000000791b */ /* 0x003fea0003800000 */
.L_x_2555:
        /* <DEDUP_REMOVED lines=10> */
.L_x_2556:
        /* <DEDUP_REMOVED lines=10> */
.L_x_2557:
        /* <DEDUP_REMOVED lines=11> */
.L_x_2558:
        /* <DEDUP_REMOVED lines=13> */
.L_x_2559:
[----:B------:R-:W-:Y:S02]  /*171d0*/  MOV R101, R142 ;  /* 0x0000008e00657202 */ /* 0x000fe40000000f00 */
[----:B------:R-:W-:Y:S02]  /*171e0*/  MOV R108, R114 ;  /* 0x00000072006c7202 */ /* 0x000fe40000000f00 */
[----:B------:R-:W-:Y:S02]  /*171f0*/  MOV R88, R35 ;  /* 0x0000002300587202 */ /* 0x000fe40000000f00 */
[----:B------:R-:W-:-:S07]  /*17200*/  MOV R57, R123 ;  /* 0x0000007b00397202 */ /* 0x000fce0000000f00 */
[----:B------:R-:W-:Y:S05]  /*17210*/  WARPSYNC.COLLECTIVE R91, `(.L_x_2560) ;  /* 0x000000005b087348 */ /* 0x000fea0003c00000 */
[----:B------:R0:W1:Y:S02]  /*17220*/  SHFL.IDX P0, R123, R88, R89, R90 ;  /* 0x00000059587b7389 */ /* 0x000064000000005a */
[----:B01----:R-:W-:Y:S05]  /*17230*/  ENDCOLLECTIVE ;  /* 0x000000000000791b */ /* 0x003fea0003800000 */
.L_x_2560:
        /* <DEDUP_REMOVED lines=10> */
.L_x_2561:
        /* <DEDUP_REMOVED lines=10> */
.L_x_2562:
        /* <DEDUP_REMOVED lines=10> */
.L_x_2563:
        /* <DEDUP_REMOVED lines=10> */
.L_x_2564:
        /* <DEDUP_REMOVED lines=10> */
.L_x_2565:
        /* <DEDUP_REMOVED lines=11> */
.L_x_2566:
        /* <DEDUP_REMOVED lines=10> */
.L_x_2567:
[-C--:B------:R-:W-:Y:S01]  /*176b0*/  FFMA R136, R5, R125.reuse, R136 ;  /* 0x0000007d05887223 */ /* 0x080fe20000000088 */
[----:B------:R-:W-:Y:S01]  /*176c0*/  FFMA R125, R4, R125, R117 ;  /* 0x0000007d047d7223 */ /* 0x000fe20000000075 */
[----:B------:R-:W-:Y:S01]  /*176d0*/  MOV R117, R130 ;  /* 0x0000008200757202 */ /* 0x000fe20000000f00 */
[----:B------:R-:W-:Y:S06]  /*176e0*/  BRA `(.L_x_2568) ;  /* 0xffffff0c00407947 */ /* 0x000fec000383ffff */
.L_x_2100:
[----:B------:R-:W-:Y:S01]  /*176f0*/  HFMA2 R90, -RZ, RZ, 0, 1.847743988037109375e-06 ;  /* 0x0000001fff5a7431 */ /* 0x000fe200000001ff */
[----:B------:R-:W-:Y:S01]  /*17700*/  BSSY B1, `(.L_x_2569) ;  /* 0x0000006000017945 */ /* 0x000fe20003800000 */
[----:B------:R-:W-:Y:S02]  /*17710*/  MOV R88, R7 ;  /* 0x0000000700587202 */ /* 0x000fe40000000f00 */
[----:B------:R-:W-:-:S07]  /*17720*/  MOV R91, 0xffffffff ;  /* 0xffffffff005b7802 */ /* 0x000fce0000000f00 */
[----:B-----5:R-:W-:Y:S05]  /*17730*/  WARPSYNC.COLLECTIVE R91, `(.L_x_2570) ;  /* 0x000000005b087348 */ /* 0x020fea0003c00000 */
[----:B------:R0:W1:Y:S02]  /*17740*/  SHFL.IDX P0, R123, R88, R89, R90 ;  /* 0x00000059587b7389 */ /* 0x000064000000005a */
[----:B01---5:R-:W-:Y:S05]  /*17750*/  ENDCOLLECTIVE ;  /* 0x000000000000791b */ /* 0x023fea0003800000 */
.L_x_2570:
[----:B------:R-:W-:Y:S05]  /*17760*/  BSYNC B1 ;  /* 0x0000000000017941 */ /* 0x000fea0003800000 */
.L_x_2569:
        /* <DEDUP_REMOVED lines=8> */
.L_x_2571:
[----:B------:R0:W5:Y:S04]  /*177f0*/  LDG.E.CONSTANT R8, desc[UR4][R4.64] ;  /* 0x0000000404087981 */ /* 0x000168000c1e9900 */
[----:B------:R0:W5:Y:S01]  /*17800*/  LDG.E.CONSTANT R27, desc[UR4][R4.64+0x80] ;  /* 0x00008004041b7981 */ /* 0x000162000c1e9900 */
[----:B------:R-:W-:Y:S02]  /*17810*/  MOV R88, R10 ;  /* 0x0000000a00587202 */ /* 0x000fe40000000f00 */
[----:B------:R-:W-:-:S07]  /*17820*/  MOV R44, R123 ;  /* 0x0000007b002c7202 */ /* 0x000fce0000000f00 */
[----:B0----5:R-:W-:Y:S05]  /*17830*/  WARPSYNC.COLLECTIVE R91, `(.L_x_2572) ;  /* 0x000000005b087348 */ /* 0x021fea0003c00000 */
[----:B------:R1:W2:Y:S02]  /*17840*/  SHFL.IDX P0, R123, R88, R89, R90 ;  /* 0x00000059587b7389 */ /* 0x0002a4000000005a */
[----:B012--5:R-:W-:Y:S05]  /*17850*/  ENDCOLLECTIVE ;  /* 0x000000000000791b */ /* 0x027fea0003800000 */
.L_x_2572:
[----:B------:R-:W-:Y:S02]  /*17860*/  MOV R88, R11 ;  /* 0x0000000b00587202 */ /* 0x000fe40000000f00 */
[----:B------:R-:W-:-:S07]  /*17870*/  MOV R33, R123 ;  /* 0x0000007b00217202 */ /* 0x000fce0000000f00 */
[----:B------:R-:W-:Y:S05]  /*17880*/  WARPSYNC.COLLECTIVE R91, `(.L_x_2573) ;  /* 0x000000005b087348 */ /* 0x000fea0003c00000 */
[----:B------:R0:W1:Y:S02]  /*17890*/  SHFL.IDX P0, R123, R88, R89, R90 ;  /* 0x00000059587b7389 */ /* 0x000064000000005a */
[----:B01----:R-:W-:Y:S05]  /*178a0*/  ENDCOLLECTIVE ;  /* 0x000000000000791b */ /* 0x003fea0003800000 */
.L_x_2573:
[----:B------:R-:W-:Y:S02]  /*178b0*/  MOV R88, R12 ;  /* 0x0000000c00587202 */ /* 0x000fe40000000f00 */
[----:B------:R-:W-:-:S07]  /*178c0*/  MOV R46, R123 ;  /* 0x0000007b002e7202 */ /* 0x000fce0000000f00 */
[----:B------:R-:W-:Y:S05]  /*178d0*/  WARPSYNC.COLLECTIVE R91, `(.L_x_2574) ;  /* 0x000000005b087348 */ /* 0x000fea0003c00000 */
[----:B------:R0:W1:Y:S02]  /*178e0*/  SHFL.IDX P0, R123, R88, R89, R90 ;  /* 0x00000059587b7389 */ /* 0x000064000000005a */
[----:B01----:R-:W-:Y:S05]  /*178f0*/  ENDCOLLECTIVE ;  /* 0x000000000000791b */ /* 0x003fea0003800000 */
.L_x_2574:
[----:B------:R-:W-:Y:S02]  /*17900*/  MOV R88, R13 ;  /* 0x0000000d00587202 */ /* 0x000fe40000000f00 */
[----:B------:R-:W-:-:S07]  /*17910*/  MOV R12, R123 ;  /* 0x0000007b000c7202 */ /* 0x000fce0000000f00 */
[----:B------:R-:W-:Y:S05]  /*17920*/  WARPSYNC.COLLECTIVE R91, `(.L_x_2575) ;  /* 0x000000005b087348 */ /* 0x000fea0003c00000 */
[----:B------:R0:W1:Y:S02]  /*17930*/  SHFL.IDX P0, R123, R88, R89, R90 ;  /* 0x00000059587b7389 */ /* 0x000064000000005a */
[----:B01----:R-:W-:Y:S05]  /*17940*/  ENDCOLLECTIVE ;  /* 0x000000000000791b */ /* 0x003fea0003800000 */
.L_x_2575:
[----:B------:R-:W-:Y:S02]  /*17950*/  MOV R88, R14 ;  /* 0x0000000e00587202 */ /* 0x000fe40000000f00 */
[----:B------:R-:W-:-:S07]  /*17960*/  MOV R82, R123 ;  /* 0x0000007b00527202 */ /* 0x000fce0000000f00 */
[----:B------:R-:W-:Y:S05]  /*17970*/  WARPSYNC.COLLECTIVE R91, `(.L_x_2576) ;  /* 0x000000005b087348 */ /* 0x000fea0003c00000 */
[----:B------:R0:W1:Y:S02]  /*17980*/  SHFL.IDX P0, R123, R88, R89, R90 ;  /* 0x00000059587b7389 */ /* 0x000064000000005a */
[----:B01----:R-:W-:Y:S05]  /*17990*/  ENDCOLLECTIVE ;  /* 0x000000000000791b */ /* 0x003fea0003800000 */
.L_x_2576:
[----:B------:R-:W-:Y:S02]  /*179a0*/  MOV R88, R15 ;  /* 0x0000000f00587202 */ /* 0x000fe40000000f00 */
[----:B------:R-:W-:-:S07]  /*179b0*/  MOV R14, R123 ;  /* 0x0000007b000e7202 */ /* 0x000fce0000000f00 */
[----:B------:R-:W-:Y:S05]  /*179c0*/  WARPSYNC.COLLECTIVE R91, `(.L_x_2577) ;  /* 0x000000005b087348 */ /* 0x000fea0003c00000 */
[----:B------:R0:W1:Y:S02]  /*179d0*/  SHFL.IDX P0, R123, R88, R89, R90 ;  /* 0x00000059587b7389 */ /* 0x000064000000005a */
[----:B01----:R-:W-:Y:S05]  /*179e0*/  ENDCOLLECTIVE ;  /* 0x000000000000791b */ /* 0x003fea0003800000 */
.L_x_2577:
[----:B------:R-:W-:Y:S02]  /*179f0*/  MOV R88, R16 ;  /* 0x0000001000587202 */ /* 0x000fe40000000f00 */
[----:B------:R-:W-:-:S07]  /*17a00*/  MOV R84, R123 ;  /* 0x0000007b00547202 */ /* 0x000fce0000000f00 */
[----:B------:R-:W-:Y:S05]  /*17a10*/  WARPSYNC.COLLECTIVE R91, `(.L_x_2578) ;  /* 0x000000005b087348 */ /* 0x000fea0003c00000 */
[----:B------:R0:W1:Y:S02]  /*17a20*/  SHFL.IDX P0, R123, R88, R89, R90 ;  /* 0x00000059587b7389 */ /* 0x000064000000005a */
[----:B01----:R-:W-:Y:S05]  /*17a30*/  ENDCOLLECTIVE ;  /* 0x000000000000791b */ /* 0x003fea0003800000 */
.L_x_2578:
[----:B------:R-:W-:Y:S02]  /*17a40*/  MOV R88, R17 ;  /* 0x0000001100587202 */ /* 0x000fe40000000f00 */
[----:B------:R-:W-:-:S07]  /*17a50*/  MOV R16, R123 ;  /* 0x0000007b00107202 */ /* 0x000fce0000000f00 */
[----:B------:R-:W-:Y:S05]  /*17a60*/  WARPSYNC.COLLECTIVE R91, `(.L_x_2579) ;  /* 0x000000005b087348 */ /* 0x000fea0003c00000 */
[----:B------:R0:W1:Y:S02]  /*17a70*/  SHFL.IDX P0, R123, R88, R89, R90 ;  /* 0x00000059587b7389 */ /* 0x000064000000005a */
[----:B01----:R-:W-:Y:S05]  /*17a80*/  ENDCOLLECTIVE ;  /* 0x000000000000791b */ /* 0x003fea0003800000 */
.L_x_2579:
[----:B------:R-:W-:Y:S02]  /*17a90*/  MOV R88, R18 ;  /* 0x0000001200587202 */ /* 0x000fe40000000f00 */
[----:B------:R-:W-:-:S07]  /*17aa0*/  MOV R86, R123 ;  /* 0x0000007b00567202 */ /* 0x000fce0000000f00 */
[----:B------:R-:W-:Y:S05]  /*17ab0*/  WARPSYNC.COLLECTIVE R91, `(.L_x_2580) ;  /* 0x000000005b087348 */ /* 0x000fea0003c00000 */
[----:B------:R0:W1:Y:S02]  /*17ac0*/  SHFL.IDX P0, R123, R88, R89, R90 ;  /* 0x00000059587b7389 */ /* 0x000064000000005a */
[----:B01----:R-:W-:Y:S05]  /*17ad0*/  ENDCOLLECTIVE ;  /* 0x000000000000791b */ /* 0x003fea0003800000 */
.L_x_2580:
[----:B------:R-:W-:Y:S02]  /*17ae0*/  MOV R88, R19 ;  /* 0x0000001300587202 */ /* 0x000fe40000000f00 */
[----:B------:R-:W-:-:S07]  /*17af0*/  MOV R18, R123 ;  /* 0x0000007b00127202 */ /* 0x000fce0000000f00 */
[----:B------:R-:W-:Y:S05]  /*17b00*/  WARPSYNC.COLLECTIVE R91, `(.L_x_2581) ;  /* 0x000000005b087348 */ /* 0x000fea0003c00000 */
[----:B------:R0:W1:Y:S02]  /*17b10*/  SHFL.IDX P0, R123, R88, R89, R90 ;  /* 0x00000059587b7389 */ /* 0x000064000000005a */
[----:B01----:R-:W-:Y:S05]  /*17b20*/  ENDCOLLECTIVE ;  /* 0x000000000000791b */ /* 0x003fea0003800000 */
.L_x_2581:
[----:B------:R-:W-:Y:S02]  /*17b30*/  MOV R88, R20 ;  /* 0x0000001400587202 */ /* 0x000fe40000000f00 */
[----:B------:R-:W-:-:S07]  /*17b40*/  MOV R122, R123 ;  /* 0x0000007b007a7202 */ /* 0x000fce0000000f00 */
[----:B------:R-:W-:Y:S05]  /*17b50*/  WARPSYNC.COLLECTIVE R91, `(.L_x_2582) ;  /* 0x000000005b087348 */ /* 0x000fea0003c00000 */
[----:B------:R0:W1:Y:S02]  /*17b60*/  SHFL.IDX P0, R123, R88, R89, R90 ;  /* 0x00000059587b7389 */ /* 0x000064000000005a */
[----:B01----:R-:W-:Y:S05]  /*17b70*/  ENDCOLLECTIVE ;  /* 0x000000000000791b */ /* 0x003fea0003800000 */
.L_x_2582:
        /* <DEDUP_REMOVED lines=12> */
.L_x_2583:
        /* <DEDUP_REMOVED lines=22> */
.L_x_2584:
[-C--:B------:R-:W-:Y:S01]  /*17da0*/  FFMA R71, R8, R10.reuse, R71 ;  /* 0x0000000a08477223 */ /* 0x080fe20000000047 */
[----:B------:R-:W-:Y:S01]  /*17db0*/  FFMA R72, R27, R10, R72 ;  /* 0x0000000a1b487223 */ /* 0x000fe20000000048 */
[----:B------:R-:W-:Y:S02]  /*17dc0*/  MOV R88, R23 ;  /* 0x0000001700587202 */ /* 0x000fe40000000f00 */
[----:B------:R-:W-:-:S07]  /*17dd0*/  MOV R22, R123 ;  /* 0x0000007b00167202 */ /* 0x000fce0000000f00 */
[----:B------:R-:W-:Y:S05]  /*17de0*/  WARPSYNC.COLLECTIVE R91, `(.L_x_2585) ;  /* 0x000000005b087348 */ /* 0x000fea0003c00000 */
[----:B------:R0:W1:Y:S02]  /*17df0*/  SHFL.IDX P0, R123, R88, R89, R90 ;  /* 0x00000059587b7389 */ /* 0x000064000000005a */
[----:B01----:R-:W-:Y:S05]  /*17e00*/  ENDCOLLECTIVE ;  /* 0x000000000000791b */ /* 0x003fea0003800000 */
.L_x_2585:
[-C--:B------:R-:W-:Y:S01]  /*17e10*/  FFMA R73, R8, R22.reuse, R73 ;  /* 0x0000001608497223 */ /* 0x080fe20000000049 */
[----:B------:R-:W-:Y:S01]  /*17e20*/  FFMA R74, R27, R22, R74 ;  /* 0x000000161b4a7223 */ /* 0x000fe2000000004a */
[----:B------:R-:W-:Y:S02]  /*17e30*/  MOV R88, R24 ;  /* 0x0000001800587202 */ /* 0x000fe40000000f00 */
[----:B------:R-:W-:-:S07]  /*17e40*/  MOV R124, R123 ;  /* 0x0000007b007c7202 */ /* 0x000fce0000000f00 */
[----:B------:R-:W-:Y:S05]  /*17e50*/  WARPSYNC.COLLECTIVE R91, `(.L_x_2586) ;  /* 0x000000005b087348 */ /* 0x000fea0003c00000 */
[----:B------:R0:W1:Y:S02]  /*17e60*/  SHFL.IDX P0, R123, R88, R89, R90 ;  /* 0x00000059587b7389 */ /* 0x000064000000005a */
[----:B01----:R-:W-:Y:S05]  /*17e70*/  ENDCOLLECTIVE ;  /* 0x000000000000791b */ /* 0x003fea0003800000 */
.L_x_2586:
[-C--:B------:R-:W-:Y:S01]  /*17e80*/  FFMA R75, R8, R124.reuse, R75 ;  /* 0x0000007c084b7223 */ /* 0x080fe2000000004b */
[----:B------:R-:W-:Y:S01]  /*17e90*/  FFMA R92, R27, R124, R92 ;  /* 0x0000007c1b5c7223 */ /* 0x000fe2000000005c */
[----:B------:R-:W-:Y:S02]  /*17ea0*/  MOV R88, R25 ;  /* 0x0000001900587202 */ /* 0x000fe40000000f00 */
[----:B------:R-:W-:-:S07]  /*17eb0*/  MOV R24, R123 ;  /* 0x0000007b00187202 */ /* 0x000fce0000000f00 */
[----:B------:R-:W-:Y:S05]  /*17ec0*/  WARPSYNC.COLLECTIVE R91, `(.L_x_2587) ;  /* 0x000000005b087348 */ /* 0x000fea0003c00000 */
[----:B------:R0:W1:Y:S02]  /*17ed0*/  SHFL.IDX P0, R123, R88, R89, R90 ;  /* 0x00000059587b7389 */ /* 0x000064000000005a */
[----:B01----:R-:W-:Y:S05]  /*17ee0*/  ENDCOLLECTIVE ;  /* 0x000000000000791b */ /* 0x003fea0003800000 */
.L_x_2587:
[-C--:B------:R-:W-:Y:S01]  /*17ef0*/  FFMA R93, R8, R24.reuse, R93 ;  /* 0x00000018085d7223 */ /* 0x080fe2000000005d */
[----:B------:R-:W-:Y:S01]  /*17f00*/  FFMA R94, R27, R24, R94 ;  /* 0x000000181b5e7223 */ /* 0x000fe2000000005e */
[----:B------:R-:W-:Y:S02]  /*17f10*/  MOV R88, R26 ;  /* 0x0000001a00587202 */ /* 0x000fe40000000f00 */
[----:B------:R-:W-:-:S07]  /*17f20*/  MOV R126, R123 ;  /* 0x0000007b007e7202 */ /* 0x000fce0000000f00 */
[----:B------:R-:W-:Y:S05]  /*17f30*/  WARPSYNC.COLLECTIVE R91, `(.L_x_2588) ;  /* 0x000000005b087348 */ /* 0x000fea0003c00000 */
[----:B------:R0:W1:Y:S02]  /*17f40*/  SHFL.IDX P0, R123, R88, R89, R90 ;  /* 0x00000059587b7389 */ /* 0x000064000000005a */
[----:B01----:R-:W-:Y:S05]  /*17f50*/  ENDCOLLECTIVE ;  /* 0x000000000000791b */ /* 0x003fea0003800000 */
.L_x_2588:
[-C--:B------:R-:W-:Y:S01]  /*17f60*/  FFMA R95, R8, R126.reuse, R95 ;  /* 0x0000007e085f7223 */ /* 0x080fe2000000005f */
[----:B------:R-:W-:Y:S01]  /*17f70*/  FFMA R96, R27, R126, R96 ;  /* 0x0000007e1b607223 */ /* 0x000fe20000000060 */
[----:B------:R-:W-:Y:S02]  /*17f80*/  MOV R88, R28 ;  /* 0x0000001c00587202 */ /* 0x000fe40000000f00 */
[----:B------:R-:W-:-:S07]  /*17f90*/  MOV R26, R123 ;  /* 0x0000007b001a7202 */ /* 0x000fce0000000f00 */
[----:B------:R-:W-:Y:S05]  /*17fa0*/  WARPSYNC.COLLECTIVE R91, `(.L_x_2589) ;  /* 0x000000005b087348 */ /* 0x000fea0003c00000 */
[----:B------:R0:W1:Y:S02]  /*17fb0*/  SHFL.IDX P0, R123, R88, R89, R90 ;  /* 0x00000059587b7389 */ /* 0x000064000000005a */
[----:B01----:R-:W-:Y:S05]  /*17fc0*/  ENDCOLLECTIVE ;  /* 0x000000000000791b */ /* 0x003fea0003800000 */
.L_x_2589:
[-C--:B------:R-:W-:Y:S01]  /*17fd0*/  FFMA R97, R8, R26.reuse, R97 ;  /* 0x0000001a08617223 */ /* 0x080fe20000000061 */
[----:B------:R-:W-:Y:S01]  /*17fe0*/  FFMA R98, R27, R26, R98 ;  /* 0x0000001a1b627223 */ /* 0x000fe20000000062 */
[----:B------:R-:W-:Y:S02]  /*17ff0*/  MOV R88, R29 ;  /* 0x0000001d00587202 */ /* 0x000fe40000000f00 */
[----:B------:R-:W-:-:S07]  /*18000*/  MOV R28, R123 ;  /* 0x0000007b001c7202 */ /* 0x000fce0000000f00 */
[----:B------:R-:W-:Y:S05]  /*18010*/  WARPSYNC.COLLECTIVE R91, `(.L_x_2590) ;  /* 0x000000005b087348 */ /* 0x000fea0003c00000 */
[----:B------:R0:W1:Y:S02]  /*18020*/  SHFL.IDX P0, R123, R88, R89, R90 ;  /* 0x00000059587b7389 */ /* 0x000064000000005a */
[----:B01----:R-:W-:Y:S05]  /*18030*/  ENDCOLLECTIVE ;  /* 0x000000000000791b */ /* 0x003fea0003800000 */
.L_x_2590:
[-C--:B------:R-:W-:Y:S01]  /*18040*/  FFMA R99, R8, R28.reuse, R99 ;  /* 0x0000001c08637223 */ /* 0x080fe20000000063 */
[----:B------:R-:W-:Y:S01]  /*18050*/  FFMA R100, R27, R28, R100 ;  /* 0x0000001c1b647223 */ /* 0x000fe20000000064 */
[----:B------:R-:W-:Y:S02]  /*18060*/  MOV R88, R30 ;  /* 0x0000001e00587202 */ /* 0x000fe40000000f00 */
[----:B------:R-:W-:-:S07]  /*18070*/  MOV R128, R123 ;  /* 0x0000007b00807202 */ /* 0x000fce0000000f00 */
[----:B------:R-:W-:Y:S05]  /*18080*/  WARPSYNC.COLLECTIVE R91, `(.L_x_2591) ;  /* 0x000000005b087348 */ /* 0x000fea0003c00000 */
[----:B------:R0:W1:Y:S02]  /*18090*/  SHFL.IDX P0, R123, R88, R89, R90 ;  /* 0x00000059587b7389 */ /* 0x000064000000005a */
[----:B01----:R-:W-:Y:S05]  /*180a0*/  ENDCOLLECTIVE ;  /* 0x000000000000791b */ /* 0x003fea0003800000 */
.L_x_2591:
[-C--:B------:R-:W-:Y:S01]  /*180b0*/  FFMA R101, R8, R128.reuse, R101 ;  /* 0x0000008008657223 */ /* 0x080fe20000000065 */
[----:B------:R-:W-:Y:S01]  /*180c0*/  FFMA R102, R27, R128, R102 ;  /* 0x000000801b667223 */ /* 0x000fe20000000066 */
[----:B------:R-:W-:Y:S02]  /*180d0*/  MOV R88, R31 ;  /* 0x0000001f00587202 */ /* 0x000fe40000000f00 */
[----:B------:R-:W-:-:S07]  /*180e0*/  MOV R30, R123 ;  /* 0x0000007b001e7202 */ /* 0x000fce0000000f00 */
[----:B------:R-:W-:Y:S05]  /*180f0*/  WARPSYNC.COLLECTIVE R91, `(.L_x_2592) ;  /* 0x000000005b087348 */ /* 0x000fea0003c00000 */
[----:B------:R0:W1:Y:S02]  /*18100*/  SHFL.IDX P0, R123, R88, R89, R90 ;  /* 0x00000059587b7389 */ /* 0x000064000000005a */
[----:B01----:R-:W-:Y:S05]  /*18110*/  ENDCOLLECTIVE ;  /* 0x000000000000791b */ /* 0x003fea0003800000 */
.L_x_2592:
[-C--:B------:R-:W-:Y:S01]  /*18120*/  FFMA R103, R8, R30.reuse, R103 ;  /* 0x0000001e08677223 */ /* 0x080fe20000000067 */
[----:B------:R-:W-:Y:S01]  /*18130*/  FFMA R104, R27, R30, R104 ;  /* 0x0000001e1b687223 */ /* 0x000fe20000000068 */
[----:B------:R-:W-:Y:S02]  /*18140*/  MOV R88, R32 ;  /* 0x0000002000587202 */ /* 0x000fe40000000f00 */
[----:B------:R-:W-:-:S07]  /*18150*/  MOV R130, R123 ;  /* 0x0000007b00827202 */ /* 0x000fce0000000f00 */
[----:B------:R-:W-:Y:S05]  /*18160*/  WARPSYNC.COLLECTIVE R91, `(.L_x_2593) ;  /* 0x000000005b087348 */ /* 0x000fea0003c00000 */
[----:B------:R0:W1:Y:S02]  /*18170*/  SHFL.IDX P0, R123, R88, R89, R90 ;  /* 0x00000059587b7389 */ /* 0x000064000000005a */
[----:B01----:R-:W-:Y:S05]  /*18180*/  ENDCOLLECTIVE ;  /* 0x000000000000791b */ /* 0x003fea0003800000 */
.L_x_2593:
[-C--:B------:R-:W-:Y:S01]  /*18190*/  FFMA R105, R8, R130.reuse, R105 ;  /* 0x0000008208697223 */ /* 0x080fe20000000069 */
[----:B------:R-:W-:Y:S01]  /*181a0*/  FFMA R106, R27, R130, R106 ;  /* 0x000000821b6a7223 */ /* 0x000fe2000000006a */
[----:B------:R-:W-:Y:S02]  /*181b0*/  MOV R88, R34 ;  /* 0x0000002200587202 */ /* 0x000fe40000000f00 */
[----:B------:R-:W-:-:S07]  /*181c0*/  MOV R32, R123 ;  /* 0x0000007b00207202 */ /* 0x000fce0000000f00 */
[----:B------:R-:W-:Y:S05]  /*181d0*/  WARPSYNC.COLLECTIVE R91, `(.L_x_2594) ;  /* 0x000000005b087348 */ /* 0x000fea0003c00000 */
[----:B------:R0:W1:Y:S02]  /*181e0*/  SHFL.IDX P0, R123, R88, R89, R90 ;  /* 0x00000059587b7389 */ /* 0x000064000000005a */
[----:B01----:R-:W-:Y:S05]  /*181f0*/  ENDCOLLECTIVE ;  /* 0x000000000000791b */ /* 0x003fea0003800000 */
.L_x_2594:
[-C--:B------:R-:W-:Y:S01]  /*18200*/  FFMA R107, R8, R32.reuse, R107 ;  /* 0x00000020086b7223 */ /* 0x080fe2000000006b */
[----:B------:R-:W-:Y:S01]  /*18210*/  FFMA R108, R27, R32, R108 ;  /* 0x000000201b6c7223 */ /* 0x000fe2000000006c */
[----:B------:R-:W-:Y:S02]  /*18220*/  MOV R88, R35 ;  /* 0x0000002300587202 */ /* 0x000fe40000000f00 */
[----:B------:R-:W-:-:S07]  /*18230*/  MOV R34, R123 ;  /* 0x0000007b00227202 */ /* 0x000fce0000000f00 */
[----:B------:R-:W-:Y:S05]  /*18240*/  WARPSYNC.COLLECTIVE R91, `(.L_x_2595) ;  /* 0x000000005b087348 */ /* 0x000fea0003c00000 */
[----:B------:R0:W1:Y:S02]  /*18250*/  SHFL.IDX P0, R123, R88, R89, R90 ;  /* 0x00000059587b7389 */ /* 0x000064000000005a */
[----:B01----:R-:W-:Y:S05]  /*18260*/  ENDCOLLECTIVE ;  /* 0x000000000000791b */ /* 0x003fea0003800000 */
.L_x_2595:
[-C--:B------:R-:W-:Y:S01]  /*18270*/  FFMA R109, R8, R34.reuse, R109 ;  /* 0x00000022086d7223 */ /* 0x080fe2000000006d */
[----:B------:R-:W-:Y:S01]  /*18280*/  FFMA R110, R27, R34, R110 ;  /* 0x000000221b6e7223 */ /* 0x000fe2000000006e */
[----:B------:R-:W-:Y:S02]  /*18290*/  MOV R88, R36 ;  /* 0x0000002400587202 */ /* 0x000fe40000000f00 */
[----:B------:R-:W-:-:S07]  /*182a0*/  MOV R132, R123 ;  /* 0x0000007b00847202 */ /* 0x000fce0000000f00 */
[----:B------:R-:W-:Y:S05]  /*182b0*/  WARPSYNC.COLLECTIVE R91, `(.L_x_2596) ;  /* 0x000000005b087348 */ /* 0x000fea0003c00000 */
[----:B------:R0:W1:Y:S02]  /*182c0*/  SHFL.IDX P0, R123, R88, R89, R90 ;  /* 0x00000059587b7389 */ /* 0x000064000000005a */
[----:B01----:R-:W-:Y:S05]  /*182d0*/  ENDCOLLECTIVE ;  /* 0x000000000000791b */ /* 0x003fea0003800000 */
.L_x_2596:
[-C--:B------:R-:W-:Y:S01]  /*182e0*/  FFMA R111, R8, R132.reuse, R111 ;  /* 0x00000084086f7223 */ /* 0x080fe2000000006f */
[----:B------:R-:W-:Y:S01]  /*182f0*/  FFMA R112, R27, R132, R112 ;  /* 0x000000841b707223 */ /* 0x000fe20000000070 */
[----:B------:R-:W-:Y:S02]  /*18300*/  MOV R88, R37 ;  /* 0x0000002500587202 */ /* 0x000fe40000000f00 */
[----:B------:R-:W-:-:S07]  /*18310*/  MOV R36, R123 ;  /* 0x0000007b00247202 */ /* 0x000fce0000000f00 */
[----:B------:R-:W-:Y:S05]  /*18320*/  WARPSYNC.COLLECTIVE R91, `(.L_x_2597) ;  /* 0x000000005b087348 */ /* 0x000fea0003c00000 */
[----:B------:R0:W1:Y:S02]  /*18330*/  SHFL.IDX P0, R123, R88, R89, R90 ;  /* 0x00000059587b7389 */ /* 0x000064000000005a */
[----:B01----:R-:W-:Y:S05]  /*18340*/  ENDCOLLECTIVE ;  /* 0x000000000000791b */ /* 0x003fea0003800000 */
.L_x_2597:
[-C--:B------:R-:W-:Y:S01]  /*18350*/  FFMA R113, R8, R36.reuse, R113 ;  /* 0x0000002408717223 */ /* 0x080fe20000000071 */
[----:B------:R-:W-:Y:S01]  /*18360*/  FFMA R114, R27, R36, R114 ;  /* 0x000000241b727223 */ /* 0x000fe20000000072 */
[----:B------:R-:W-:Y:S02]  /*18370*/  MOV R88, R38 ;  /* 0x0000002600587202 */ /* 0x000fe40000000f00 */
[----:B------:R-:W-:-:S07]  /*18380*/  MOV R134, R123 ;  /* 0x0000007b00867202 */ /* 0x000fce0000000f00 */
[----:B------:R-:W-:Y:S05]  /*18390*/  WARPSYNC.COLLECTIVE R91, `(.L_x_2598) ;  /* 0x000000005b087348 */ /* 0x000fea0003c00000 */
[----:B------:R0:W1:Y:S02]  /*183a0*/  SHFL.IDX P0, R123, R88, R89, R90 ;  /* 0x00000059587b7389 */ /* 0x000064000000005a */
[----:B01----:R-:W-:Y:S05]  /*183b0*/  ENDCOLLECTIVE ;  /* 0x000000000000791b */ /* 0x003fea0003800000 */
.L_x_2598:
[-C--:B------:R-:W-:Y:S01]  /*183c0*/  FFMA R115, R8, R134.reuse, R115 ;  /* 0x0000008608737223 */ /* 0x080fe20000000073 */
[----:B------:R-:W-:Y:S01]  /*183d0*/  FFMA R116, R27, R134, R116 ;  /* 0x000000861b747223 */ /* 0x000fe20000000074 */
[----:B------:R-:W-:Y:S02]  /*183e0*/  MOV R88, R39 ;  /* 0x0000002700587202 */ /* 0x000fe40000000f00 */
[----:B------:R-:W-:-:S07]  /*183f0*/  MOV R38, R123 ;  /* 0x0000007b00267202 */ /* 0x000fce0000000f00 */
[----:B------:R-:W-:Y:S05]  /*18400*/  WARPSYNC.COLLECTIVE R91, `(.L_x_2599) ;  /* 0x000000005b087348 */ /* 0x000fea0003c00000 */
[----:B------:R0:W1:Y:S02]  /*18410*/  SHFL.IDX P0, R123, R88, R89, R90 ;  /* 0x00000059587b7389 */ /* 0x000064000000005a */
[----:B01----:R-:W-:Y:S05]  /*18420*/  ENDCOLLECTIVE ;  /* 0x000000000000791b */ /* 0x003fea0003800000 */
.L_x_2599:
[-C--:B------:R-:W-:Y:S01]  /*18430*/  FFMA R117, R8, R38.reuse, R117 ;  /* 0x0000002608757223 */ /* 0x080fe20000000075 */
[----:B------:R-:W-:Y:S01]  /*18440*/  FFMA R118, R27, R38, R118 ;  /* 0x000000261b767223 */ /* 0x000fe20000000076 */
[----:B------:R-:W-:Y:S02]  /*18450*/  MOV R88, R40 ;  /* 0x0000002800587202 */ /* 0x000fe40000000f00 */
[----:B------:R-:W-:-:S07]  /*18460*/  MOV R4, R123 ;  /* 0x0000007b00047202 */ /* 0x000fce0000000f00 */
[----:B------:R-:W-:Y:S05]  /*18470*/  WARPSYNC.COLLECTIVE R91, `(.L_x_2600) ;  /* 0x000000005b087348 */ /* 0x000fea0003c00000 */
[----:B------:R0:W1:Y:S02]  /*18480*/  SHFL.IDX P0, R123, R88, R89, R90 ;  /* 0x00000059587b7389 */ /* 0x000064000000005a */
[----:B01----:R-:W-:Y:S05]  /*18490*/  ENDCOLLECTIVE ;  /* 0x000000000000791b */ /* 0x003fea0003800000 */
.L_x_2600:
[-C--:B------:R-:W-:Y:S01]  /*184a0*/  FFMA R119, R8, R4.reuse, R119 ;  /* 0x0000000408777223 */ /* 0x080fe20000000077 */
[----:B------:R-:W-:Y:S01]  /*184b0*/  FFMA R120, R27, R4, R120 ;  /* 0x000000041b787223 */ /* 0x000fe20000000078 */
[----:B------:R-:W-:Y:S02]  /*184c0*/  MOV R88, R41 ;  /* 0x0000002900587202 */ /* 0x000fe40000000f00 */
[----:B------:R-:W-:-:S07]  /*184d0*/  MOV R40, R123 ;  /* 0x0000007b00287202 */ /* 0x000fce0000000f00 */
[----:B------:R-:W-:Y:S05]  /*184e0*/  WARPSYNC.COLLECTIVE R91, `(.L_x_2601) ;  /* 0x000000005b087348 */ /* 0x000fea0003c00000 */
[----:B------:R0:W1:Y:S02]  /*184f0*/  SHFL.IDX P0, R123, R88, R89, R90 ;  /* 0x00000059587b7389 */ /* 0x000064000000005a */
[----:B01----:R-:W-:Y:S05]  /*18500*/  ENDCOLLECTIVE ;  /* 0x000000000000791b */ /* 0x003fea0003800000 */
.L_x_2601:
[-C--:B------:R-:W-:Y:S01]  /*18510*/  FFMA R121, R8, R40.reuse, R121 ;  /* 0x0000002808797223 */ /* 0x080fe20000000079 */
[----:B------:R-:W-:Y:S01]  /*18520*/  FFMA R87, R27, R40, R87 ;  /* 0x000000281b577223 */ /* 0x000fe20000000057 */
[----:B------:R-:W-:Y:S02]  /*18530*/  MOV R88, R42 ;  /* 0x0000002a00587202 */ /* 0x000fe40000000f00 */
[----:B------:R-:W-:-:S07]  /*18540*/  MOV R41, R123 ;  /* 0x0000007b00297202 */ /* 0x000fce0000000f00 */
[----:B------:R-:W-:Y:S05]  /*18550*/  WARPSYNC.COLLECTIVE R91, `(.L_x_2602) ;  /* 0x000000005b087348 */ /* 0x000fea0003c00000 */
[----:B------:R0:W1:Y:S02]  /*18560*/  SHFL.IDX P0, R123, R88, R89, R90 ;  /* 0x00000059587b7389 */ /* 0x000064000000005a */
[----:B01----:R-:W-:Y:S05]  /*18570*/  ENDCOLLECTIVE ;  /* 0x000000000000791b */ /* 0x003fea0003800000 */
.L_x_2602:
[-C--:B------:R-:W-:Y:S01]  /*18580*/  FFMA R80, R8, R41.reuse, R80 ;  /* 0x0000002908507223 */ /* 0x080fe20000000050 */
[----:B------:R-:W-:Y:S01]  /*18590*/  FFMA R78, R27, R41, R78 ;  /* 0x000000291b4e7223 */ /* 0x000fe2000000004e */
[----:B------:R-:W-:Y:S06]  /*185a0*/  BRA `(.L_x_2603) ;  /* 0xffffff0400487947 */ /* 0x000fec000383ffff */
.L_x_2604:
        /* <DEDUP_REMOVED lines=13> */
.L_x_4172:


//--------------------- .text._Z12_spmm_conv_4PKfPfiiPKiS3_S3_S0_ --------------------------
	.section	.text._Z12_spmm_conv_4PKfPfiiPKiS3_S3_S0_,"ax",@progbits
	.align	128
        .global         _Z12_spmm_conv_4PKfPfiiPKiS3_S3_S0_
        .type           _Z12_spmm_conv_4PKfPfiiPKiS3_S3_S0_,@function
        .size           _Z12_spmm_conv_4PKfPfiiPKiS3_S3_S0_,(.L_x_4173 - _Z12_spmm_conv_4PKfPfiiPKiS3_S3_S0_)
        .other          _Z12_spmm_conv_4PKfPfiiPKiS3_S3_S0_,@"STO_CUDA_ENTRY STV_DEFAULT"
_Z12_spmm_conv_4PKfPfiiPKiS3_S3_S0_:
.text._Z12_spmm_conv_4PKfPfiiPKiS3_S3_S0_:
        /* <DEDUP_REMOVED lines=69> */
.L_x_2610:
        /* <DEDUP_REMOVED lines=121> */
.L_x_2608:
[----:B------:R-:W-:Y:S05]  /*0be0*/  BSYNC.RECONVERGENT B1 ;  /* 0x0000000000017941 */ /* 0x000fea0003800200 */
.L_x_2607:
        /* <DEDUP_REMOVED lines=845> */
.L_x_2887:
        /* <DEDUP_REMOVED lines=8> */
.L_x_2606:
[----:B------:R-:W-:Y:S05]  /*4140*/  BSYNC B0 ;  /* 0x0000000000007941 */ /* 0x000fea0003800000 */
.L_x_2605:
        /* <DEDUP_REMOVED lines=129> */
.L_x_2612:
[----:B------:R-:W-:Y:S05]  /*4960*/  BSYNC.RECONVERGENT B0 ;  /* 0x0000000000007941 */ /* 0x000fea0003800200 */
.L_x_2611:
        /* <DEDUP_REMOVED lines=669> */
.L_x_3021:
[-C--:B------:R-:W-:Y:S01]  /*7340*/  FFMA R76, R47, R123.reuse, R44 ;  /* 0x0000007b2f4c7223 */ /* 0x080fe2000000002c */
[----:B------:R-:W-:-:S07]  /*7350*/  FFMA R0, R43, R123, R0 ;  /* 0x0000007b2b007223 */ /* 0x000fce0000000000 */
.L_x_2614:
[----:B------:R-:W-:Y:S05]  /*7360*/  BSYNC B0 ;  /* 0x0000000000007941 */ /* 0x000fea0003800000 */
.L_x_2613:
        /* <DEDUP_REMOVED lines=264> */
.L_x_3089:
[-C--:B------:R-:W-:Y:S01]  /*83f0*/  FFMA R76, R5, R123.reuse, R76 ;  /* 0x0000007b054c7223 */ /* 0x080fe2000000004c */
[----:B------:R-:W-:Y:S01]  /*8400*/  FFMA R0, R4, R123, R43 ;  /* 0x0000007b04007223 */ /* 0x000fe2000000002b */
[----:B------:R-:W-:Y:S02]  /*8410*/  MOV R80, R136 ;  /* 0x0000008800507202 */ /* 0x000fe40000000f00 */
[----:B------:R-:W-:-:S07]  /*8420*/  MOV R78, R125 ;  /* 0x0000007d004e7202 */ /* 0x000fce0000000f00 */
.L_x_2617:
[----:B------:R-:W-:Y:S05]  /*8430*/  BSYNC B0 ;  /* 0x0000000000007941 */ /* 0x000fea0003800000 */
.L_x_2616:
        /* <DEDUP_REMOVED lines=105> */
.L_x_3124:
[-C--:B------:R-:W-:Y:S01]  /*8ad0*/  FFMA R76, R8, R123.reuse, R76 ;  /* 0x0000007b084c7223 */ /* 0x080fe2000000004c */
[----:B------:R-:W-:-:S07]  /*8ae0*/  FFMA R0, R27, R123, R0 ;  /* 0x0000007b1b007223 */ /* 0x000fce0000000000 */
.L_x_2620:
[----:B------:R-:W-:Y:S05]  /*8af0*/  BSYNC B0 ;  /* 0x0000000000007941 */ /* 0x000fea0003800000 */
.L_x_2619:
        /* <DEDUP_REMOVED lines=175> */
.L_x_2609:
        /* <DEDUP_REMOVED lines=8> */
.L_x_2623:
[----:B------:R-:W-:Y:S05]  /*9670*/  BSYNC B1 ;  /* 0x0000000000017941 */ /* 0x000fea0003800000 */
.L_x_2622:
        /* <DEDUP_REMOVED lines=14> */
.L_x_2624:
        /* <DEDUP_REMOVED lines=9> */
.L_x_2625:
[----:B------:R-:W-:Y:S02]  /*97f0*/  MOV R89, R86 ;  /* 0x0000005600597202 */ /* 0x000fe40000000f00 */
[----:B------:R-:W-:-:S07]  /*9800*/  MOV R85, R123 ;  /* 0x0000007b00557202 */ /* 0x000fce0000000f00 */
[----:B------:R-:W-:Y:S05]  /*9810*/  WARPSYNC.COLLECTIVE R91, `(.L_x_2626) ;  /* 0x000000005b087348 */ /* 0x000fea0003c00000 */
[----:B------:R0:W1:Y:S02]  /*9820*/  SHFL.IDX P0, R123, R88, R89, R90 ;  /* 0x00000059587b7389 */ /* 0x000064000000005a */
[----:B01----:R-:W-:Y:S05]  /*9830*/  ENDCOLLECTIVE ;  /* 0x000000000000791b */ /* 0x003fea0003800000 */
.L_x_2626:
[----:B------:R-:W-:Y:S02]  /*9840*/  MOV R89, R84 ;  /* 0x0000005400597202 */ /* 0x000fe40000000f00 */
[----:B------:R-:W-:-:S07]  /*9850*/  MOV R83, R123 ;  /* 0x0000007b00537202 */ /* 0x000fce0000000f00 */
[----:B------:R-:W-:Y:S05]  /*9860*/  WARPSYNC.COLLECTIVE R91, `(.L_x_2627) ;  /* 0x000000005b087348 */ /* 0x000fea0003c00000 */
[----:B------:R0:W1:Y:S02]  /*9870*/  SHFL.IDX P0, R123, R88, R89, R90 ;  /* 0x00000059587b7389 */ /* 0x000064000000005a */
[----:B01----:R-:W-:Y:S05]  /*9880*/  ENDCOLLECTIVE ;  /* 0x000000000000791b */ /* 0x003fea0003800000 */
.L_x_2627:
[----:B------:R-:W-:Y:S02]  /*9890*/  MOV R89, R82 ;  /* 0x0000005200597202 */ /* 0x000fe40000000f00 */
[----:B------:R-:W-:-:S07]  /*98a0*/  MOV R79, R123 ;  /* 0x0000007b004f7202 */ /* 0x000fce0000000f00 */
[----:B------:R-:W-:Y:S05]  /*98b0*/  WARPSYNC.COLLECTIVE R91, `(.L_x_2628) ;  /* 0x000000005b087348 */ /* 0x000fea0003c00000 */
[----:B------:R0:W1:Y:S02]  /*98c0*/  SHFL.IDX P0, R123, R88, R89, R90 ;  /* 0x00000059587b7389 */ /* 0x000064000000005a */
[----:B01----:R-:W-:Y:S05]  /*98d0*/  ENDCOLLECTIVE ;  /* 0x000000000000791b */ /* 0x003fea0003800000 */
.L_x_2628:
[----:B------:R-:W-:Y:S02]  /*98e0*/  MOV R89, R46 ;  /* 0x0000002e00597202 */ /* 0x000fe40000000f00 */
[----:B------:R-:W-:-:S07]  /*98f0*/  MOV R49, R123 ;  /* 0x0000007b00317202 */ /* 0x000fce0000000f00 */
[----:B------:R-:W-:Y:S05]  /*9900*/  WARPSYNC.COLLECTIVE R91, `(.L_x_2629) ;  /* 0x000000005b087348 */ /* 0x000fea0003c00000 */
[----:B------:R0:W1:Y:S02]  /*9910*/  SHFL.IDX P0, R123, R88, R89, R90 ;  /* 0x00000059587b7389 */ /* 0x000064000000005a */
[----:B01----:R-:W-:Y:S05]  /*9920*/  ENDCOLLECTIVE ;  /* 0x000000000000791b */ /* 0x003fea0003800000 */
.L_x_2629:
[----:B------:R-:W-:Y:S02]  /*9930*/  MOV R89, R44 ;  /* 0x0000002c00597202 */ /* 0x000fe40000000f00 */
[----:B------:R-:W-:-:S07]  /*9940*/  MOV R47, R123 ;  /* 0x0000007b002f7202 */ /* 0x000fce0000000f00 */
[----:B------:R-:W-:Y:S05]  /*9950*/  WARPSYNC.COLLECTIVE R91, `(.L_x_2630) ;  /* 0x000000005b087348 */ /* 0x000fea0003c00000 */
[----:B------:R0:W1:Y:S02]  /*9960*/  SHFL.IDX P0, R123, R88, R89, R90 ;  /* 0x00000059587b7389 */ /* 0x000064000000005a */
[----:B01----:R-:W-:Y:S05]  /*9970*/  ENDCOLLECTIVE ;  /* 0x000000000000791b */ /* 0x003fea0003800000 */
.L_x_2630:
[----:B------:R-:W-:Y:S02]  /*9980*/  MOV R88, R43 ;  /* 0x0000002b00587202 */ /* 0x000fe40000000f00 */
[----:B------:R-:W-:Y:S02]  /*9990*/  MOV R89, R128 ;  /* 0x0000008000597202 */ /* 0x000fe40000000f00 */
[----:B------:R-:W-:-:S07]  /*99a0*/  MOV R45, R123 ;  /* 0x0000007b002d7202 */ /* 0x000fce0000000f00 */
[----:B------:R-:W-:Y:S05]  /*99b0*/  WARPSYNC.COLLECTIVE R91, `(.L_x_2631) ;  /* 0x000000005b087348 */ /* 0x000fea0003c00000 */
[----:B------:R0:W1:Y:S02]  /*99c0*/  SHFL.IDX P0, R123, R88, R89, R90 ;  /* 0x00000059587b7389 */ /* 0x000064000000005a */
[----:B01----:R-:W-:Y:S05]  /*99d0*/  ENDCOLLECTIVE ;  /* 0x000000000000791b */ /* 0x003fea0003800000 */
.L_x_2631:
[----:B------:R-:W-:Y:S02]  /*99e0*/  MOV R88, R33 ;  /* 0x0000002100587202 */ /* 0x000fe40000000f00 */
[----:B------:R-:W-:-:S07]  /*99f0*/  MOV R136, R123 ;  /* 0x0000007b00887202 */ /* 0x000fce0000000f00 */
[----:B------:R-:W-:Y:S05]  /*9a00*/  WARPSYNC.COLLECTIVE R91, `(.L_x_2632) ;  /* 0x000000005b087348 */ /* 0x000fea0003c00000 */
[----:B------:R0:W1:Y:S02]  /*9a10*/  SHFL.IDX P0, R123, R88, R89, R90 ;  /* 0x00000059587b7389 */ /* 0x000064000000005a */
[----:B01----:R-:W-:Y:S05]  /*9a20*/  ENDCOLLECTIVE ;  /* 0x000000000000791b */ /* 0x003fea0003800000 */
.L_x_2632:
        /* <DEDUP_REMOVED lines=8> */
.L_x_2633:
[----:B------:R-:W-:Y:S02]  /*9ab0*/  MOV R88, R12 ;  /* 0x0000000c00587202 */ /* 0x000fe40000000f00 */
[----:B------:R-:W-:-:S07]  /*9ac0*/  MOV R138, R123 ;  /* 0x0000007b008a7202 */ /* 0x000fce0000000f00 */
[----:B------:R-:W-:Y:S05]  /*9ad0*/  WARPSYNC.COLLECTIVE R91, `(.L_x_2634) ;  /* 0x000000005b087348 */ /* 0x000fea0003c00000 */
[----:B------:R0:W1:Y:S02]  /*9ae0*/  SHFL.IDX P0, R123, R88, R89, R90 ;  /* 0x00000059587b7389 */ /* 0x000064000000005a */
[----:B01----:R-:W-:Y:S05]  /*9af0*/  ENDCOLLECTIVE ;  /* 0x000000000000791b */ /* 0x003fea0003800000 */
.L_x_2634:
[-C--:B------:R-:W-:Y:S01]  /*9b00*/  FFMA R50, R126, R138.reuse, R51 ;  /* 0x0000008a7e327223 */ /* 0x080fe20000000033 */
[----:B------:R-:W-:Y:S01]  /*9b10*/  FFMA R51, R125, R138, R52 ;  /* 0x0000008a7d337223 */ /* 0x000fe20000000034 */
[----:B------:R-:W-:Y:S02]  /*9b20*/  MOV R88, R13 ;  /* 0x0000000d00587202 */ /* 0x000fe40000000f00 */
[----:B------:R-:W-:-:S07]  /*9b30*/  MOV R140, R123 ;  /* 0x0000007b008c7202 */ /* 0x000fce0000000f00 */
[----:B------:R-:W-:Y:S05]  /*9b40*/  WARPSYNC.COLLECTIVE R91, `(.L_x_2635) ;  /* 0x000000005b087348 */ /* 0x000fea0003c00000 */
[----:B------:R0:W1:Y:S02]  /*9b50*/  SHFL.IDX P0, R123, R88, R89, R90 ;  /* 0x00000059587b7389 */ /* 0x000064000000005a */
[----:B01----:R-:W-:Y:S05]  /*9b60*/  ENDCOLLECTIVE ;  /* 0x000000000000791b */ /* 0x003fea0003800000 */
.L_x_2635:
[-C--:B------:R-:W-:Y:S01]  /*9b70*/  FFMA R52, R126, R140.reuse, R53 ;  /* 0x0000008c7e347223 */ /* 0x080fe20000000035 */
[----:B------:R-:W-:Y:S01]  /*9b80*/  FFMA R53, R125, R140, R54 ;  /* 0x0000008c7d357223 */ /* 0x000fe20000000036 */
[----:B------:R-:W-:Y:S02]  /*9b90*/  MOV R88, R14 ;  /* 0x0000000e00587202 */ /* 0x000fe40000000f00 */
[----:B------:R-:W-:-:S07]  /*9ba0*/  MOV R142, R123 ;  /* 0x0000007b008e7202 */ /* 0x000fce0000000f00 */
[----:B------:R-:W-:Y:S05]  /*9bb0*/  WARPSYNC.COLLECTIVE R91, `(.L_x_2636) ;  /* 0x000000005b087348 */ /* 0x000fea0003c00000 */
[----:B------:R0:W1:Y:S02]  /*9bc0*/  SHFL.IDX P0, R123, R88, R89, R90 ;  /* 0x00000059587b7389 */ /* 0x000064000000005a */
[----:B01----:R-:W-:Y:S05]  /*9bd0*/  ENDCOLLECTIVE ;  /* 0x000000000000791b */ /* 0x003fea0003800000 */
.L_x_2636:
[-C--:B------:R-:W-:Y:S01]  /*9be0*/  FFMA R54, R126, R142.reuse, R55 ;  /* 0x0000008e7e367223 */ /* 0x080fe20000000037 */
[----:B------:R-:W-:Y:S01]  /*9bf0*/  FFMA R55, R125, R142, R56 ;  /* 0x0000008e7d377223 */ /* 0x000fe20000000038 */
[----:B------:R-:W-:Y:S02]  /*9c00*/  MOV R88, R15 ;  /* 0x0000000f00587202 */ /* 0x000fe40000000f00 */
[----:B------:R-:W-:-:S07]  /*9c10*/  MOV R144, R123 ;  /* 0x0000007b00907202 */ /* 0x000fce0000000f00 */
[----:B------:R-:W-:Y:S05]  /*9c20*/  WARPSYNC.COLLECTIVE R91, `(.L_x_2637) ;  /* 0x000000005b087348 */ /* 0x000fea0003c00000 */
[----:B------:R0:W1:Y:S02]  /*9c30*/  SHFL.IDX P0, R123, R88, R89, R90 ;  /* 0x00000059587b7389 */ /* 0x000064000000005a */
[----:B01----:R-:W-:Y:S05]  /*9c40*/  ENDCOLLECTIVE ;  /* 0x000000000000791b */ /* 0x003fea0003800000 */
.L_x_2637:
[-C--:B------:R-:W-:Y:S01]  /*9c50*/  FFMA R56, R126, R144.reuse, R57 ;  /* 0x000000907e387223 */ /* 0x080fe20000000039 */
[----:B------:R-:W-:Y:S01]  /*9c60*/  FFMA R57, R125, R144, R58 ;  /* 0x000000907d397223 */ /* 0x000fe2000000003a */
[----:B------:R-:W-:Y:S02]  /*9c70*/  MOV R88, R16 ;  /* 0x0000001000587202 */ /* 0x000fe40000000f00 */
[----:B------:R-:W-:-:S07]  /*9c80*/  MOV R146, R123 ;  /* 0x0000007b00927202 */ /* 0x000fce0000000f00 */
[----:B------:R-:W-:Y:S05]  /*9c90*/  WARPSYNC.COLLECTIVE R91, `(.L_x_2638) ;  /* 0x000000005b087348 */ /* 0x000fea0003c00000 */
[----:B------:R0:W1:Y:S02]  /*9ca0*/  SHFL.IDX P0, R123, R88, R89, R90 ;  /* 0x00000059587b7389 */ /* 0x000064000000005a */
[----:B01----:R-:W-:Y:S05]  /*9cb0*/  ENDCOLLECTIVE ;  /* 0x000000000000791b */ /* 0x003fea0003800000 */
.L_x_2638:
[-C--:B------:R-:W-:Y:S01]  /*9cc0*/  FFMA R58, R126, R146.reuse, R59 ;  /* 0x000000927e3a7223 */ /* 0x080fe2000000003b */
[----:B------:R-:W-:Y:S01]  /*9cd0*/  FFMA R59, R125, R146, R60 ;  /* 0x000000927d3b7223 */ /* 0x000fe2000000003c */
[----:B------:R-:W-:Y:S02]  /*9ce0*/  MOV R88, R17 ;  /* 0x0000001100587202 */ /* 0x000fe40000000f00 */
[----:B------:R-:W-:-:S07]  /*9cf0*/  MOV R148, R123 ;  /* 0x0000007b00947202 */ /* 0x000fce0000000f00 */
[----:B------:R-:W-:Y:S05]  /*9d00*/  WARPSYNC.COLLECTIVE R91, `(.L_x_2639) ;  /* 0x000000005b087348 */ /* 0x000fea0003c00000 */
[----:B------:R0:W1:Y:S02]  /*9d10*/  SHFL.IDX P0, R123, R88, R89, R90 ;  /* 0x00000059587b7389 */ /* 0x000064000000005a */
[----:B01----:R-:W-:Y:S05]  /*9d20*/  ENDCOLLECTIVE ;  /* 0x000000000000791b */ /* 0x003fea0003800000 */
.L_x_2639:
        /* <DEDUP_REMOVED lines=8> */
.L_x_2640:
[----:B------:R-:W-:Y:S02]  /*9db0*/  MOV R88, R19 ;  /* 0x0000001300587202 */ /* 0x000fe40000000f00 */
[----:B------:R-:W-:-:S07]  /*9dc0*/  MOV R10, R123 ;  /* 0x0000007b000a7202 */ /* 0x000fce0000000f00 */
[----:B------:R-:W-:Y:S05]  /*9dd0*/  WARPSYNC.COLLECTIVE R91, `(.L_x_2641) ;  /* 0x000000005b087348 */ /* 0x000fea0003c00000 */
[----:B------:R0:W1:Y:S02]  /*9de0*/  SHFL.IDX P0, R123, R88, R89, R90 ;  /* 0x00000059587b7389 */ /* 0x000064000000005a */
[----:B01----:R-:W-:Y:S05]  /*9df0*/  ENDCOLLECTIVE ;  /* 0x000000000000791b */ /* 0x003fea0003800000 */
.L_x_2641:
[-C--:B------:R-:W-:Y:S01]  /*9e00*/  FFMA R64, R126, R10.reuse, R65 ;  /* 0x0000000a7e407223 */ /* 0x080fe20000000041 */
[----:B------:R-:W-:Y:S01]  /*9e10*/  FFMA R65, R125, R10, R66 ;  /* 0x0000000a7d417223 */ /* 0x000fe20000000042 */
[----:B------:R-:W-:Y:S02]  /*9e20*/  MOV R88, R20 ;  /* 0x0000001400587202 */ /* 0x000fe40000000f00 */
[----:B------:R-:W-:-:S07]  /*9e30*/  MOV R136, R123 ;  /* 0x0000007b00887202 */ /* 0x000fce0000000f00 */
[----:B------:R-:W-:Y:S05]  /*9e40*/  WARPSYNC.COLLECTIVE R91, `(.L_x_2642) ;  /* 0x000000005b087348 */ /* 0x000fea0003c00000 */
[----:B------:R0:W1:Y:S02]  /*9e50*/  SHFL.IDX P0, R123, R88, R89, R90 ;  /* 0x00000059587b7389 */ /* 0x000064000000005a */
[----:B01----:R-:W-:Y:S05]  /*9e60*/  ENDCOLLECTIVE ;  /* 0x000000000000791b */ /* 0x003fea0003800000 */
.L_x_2642:
[-C--:B------:R-:W-:Y:S01]  /*9e70*/  FFMA R66, R126, R136.reuse, R67 ;  /* 0x000000887e427223 */ /* 0x080fe20000000043 */
[----:B------:R-:W-:Y:S01]  /*9e80*/  FFMA R67, R125, R136, R68 ;  /* 0x000000887d437223 */ /* 0x000fe20000000044 */
[----:B------:R-:W-:Y:S02]  /*9e90*/  MOV R88, R21 ;  /* 0x0000001500587202 */ /* 0x000fe40000000f00 */
[----:B------:R-:W-:-:S07]  /*9ea0*/  MOV R138, R123 ;  /* 0x0000007b008a7202 */ /* 0x000fce0000000f00 */
[----:B------:R-:W-:Y:S05]  /*9eb0*/  WARPSYNC.COLLECTIVE R91, `(.L_x_2643) ;  /* 0x000000005b087348 */ /* 0x000fea0003c00000 */
[----:B------:R0:W1:Y:S02]  /*9ec0*/  SHFL.IDX P0, R123, R88, R89, R90 ;  /* 0x00000059587b7389 */ /* 0x000064000000005a */
[----:B01----:R-:W-:Y:S05]  /*9ed0*/  ENDCOLLECTIVE ;  /* 0x000000000000791b */ /* 0x003fea0003800000 */
.L_x_2643:
[-C--:B------:R-:W-:Y:S01]  /*9ee0*/  FFMA R68, R126, R138.reuse, R69 ;  /* 0x0000008a7e447223 */ /* 0x080fe20000000045 */
[----:B------:R-:W-:Y:S01]  /*9ef0*/  FFMA R69, R125, R138, R70 ;  /* 0x0000008a7d457223 */ /* 0x000fe20000000046 */
[----:B------:R-:W-:Y:S02]  /*9f00*/  MOV R88, R22 ;  /* 0x0000001600587202 */ /* 0x000fe40000000f00 */
[----:B------:R-:W-:-:S07]  /*9f10*/  MOV R140, R123 ;  /* 0x0000007b008c7202 */ /* 0x000fce0000000f00 */
[----:B------:R-:W-:Y:S05]  /*9f20*/  WARPSYNC.COLLECTIVE R91, `(.L_x_2644) ;  /* 0x000000005b087348 */ /* 0x000fea0003c00000 */
[----:B------:R0:W1:Y:S02]  /*9f30*/  SHFL.IDX P0, R123, R88, R89, R90 ;  /* 0x00000059587b7389 */ /* 0x000064000000005a */
[----:B01----:R-:W-:Y:S05]  /*9f40*/  ENDCOLLECTIVE ;  /* 0x000000000000791b */ /* 0x003fea0003800000 */
.L_x_2644:
[-C--:B------:R-:W-:Y:S01]  /*9f50*/  FFMA R70, R126, R140.reuse, R71 ;  /* 0x0000008c7e467223 */ /* 0x080fe20000000047 */
[----:B------:R-:W-:Y:S01]  /*9f60*/  FFMA R71, R125, R140, R72 ;  /* 0x0000008c7d477223 */ /* 0x000fe20000000048 */
[----:B------:R-:W-:Y:S02]  /*9f70*/  MOV R88, R23 ;  /* 0x0000001700587202 */ /* 0x000fe40000000f00 */
[----:B------:R-:W-:-:S07]  /*9f80*/  MOV R142, R123 ;  /* 0x0000007b008e7202 */ /* 0x000fce0000000f00 */
[----:B------:R-:W-:Y:S05]  /*9f90*/  WARPSYNC.COLLECTIVE R91, `(.L_x_2645) ;  /* 0x000000005b087348 */ /* 0x000fea0003c00000 */
[----:B------:R0:W1:Y:S02]  /*9fa0*/  SHFL.IDX P0, R123, R88, R89, R90 ;  /* 0x00000059587b7389 */ /* 0x000064000000005a */
[----:B01----:R-:W-:Y:S05]  /*9fb0*/  ENDCOLLECTIVE ;  /* 0x000000000000791b */ /* 0x003fea0003800000 */
.L_x_2645:
[-C--:B------:R-:W-:Y:S01]  /*9fc0*/  FFMA R72, R126, R142.reuse, R73 ;  /* 0x0000008e7e487223 */ /* 0x080fe20000000049 */
[----:B------:R-:W-:Y:S01]  /*9fd0*/  FFMA R73, R125, R142, R74 ;  /* 0x0000008e7d497223 */ /* 0x000fe2000000004a */
[----:B------:R-:W-:Y:S02]  /*9fe0*/  MOV R88, R24 ;  /* 0x0000001800587202 */ /* 0x000fe40000000f00 */
[----:B------:R-:W-:-:S07]  /*9ff0*/  MOV R144, R123 ;  /* 0x0000007b00907202 */ /* 0x000fce0000000f00 */
[----:B------:R-:W-:Y:S05]  /*a000*/  WARPSYNC.COLLECTIVE R91, `(.L_x_2646) ;  /* 0x000000005b087348 */ /* 0x000fea0003c00000 */
[----:B------:R0:W1:Y:S02]  /*a010*/  SHFL.IDX P0, R123, R88, R89, R90 ;  /* 0x00000059587b7389 */ /* 0x000064000000005a */
[----:B01----:R-:W-:Y:S05]  /*a020*/  ENDCOLLECTIVE ;  /* 0x000000000000791b */ /* 0x003fea0003800000 */
.L_x_2646:
[-C--:B------:R-:W-:Y:S01]  /*a030*/  FFMA R74, R126, R144.reuse, R75 ;  /* 0x000000907e4a7223 */ /* 0x080fe2000000004b */
[----:B------:R-:W-:Y:S01]  /*a040*/  FFMA R75, R125, R144, R92 ;  /* 0x000000907d4b7223 */ /* 0x000fe2000000005c */
[----:B------:R-:W-:Y:S02]  /*a050*/  MOV R88, R25 ;  /* 0x0000001900587202 */ /* 0x000fe40000000f00 */
[----:B------:R-:W-:-:S07]  /*a060*/  MOV R146, R123 ;  /* 0x0000007b00927202 */ /* 0x000fce0000000f00 */
[----:B------:R-:W-:Y:S05]  /*a070*/  WARPSYNC.COLLECTIVE R91, `(.L_x_2647) ;  /* 0x000000005b087348 */ /* 0x000fea0003c00000 */
[----:B------:R0:W1:Y:S02]  /*a080*/  SHFL.IDX P0, R123, R88, R89, R90 ;  /* 0x00000059587b7389 */ /* 0x000064000000005a */
[----:B01----:R-:W-:Y:S05]  /*a090*/  ENDCOLLECTIVE ;  /* 0x000000000000791b */ /* 0x003fea0003800000 */
.L_x_2647:
        /* <DEDUP_REMOVED lines=8> */
.L_x_2648:
[----:B------:R-:W-:Y:S02]  /*a120*/  MOV R88, R28 ;  /* 0x0000001c00587202 */ /* 0x000fe40000000f00 */
[----:B------:R-:W-:-:S07]  /*a130*/  MOV R10, R123 ;  /* 0x0000007b000a7202 */ /* 0x000fce0000000f00 */
[----:B------:R-:W-:Y:S05]  /*a140*/  WARPSYNC.COLLECTIVE R91, `(.L_x_2649) ;  /* 0x000000005b087348 */ /* 0x000fea0003c00000 */
[----:B------:R0:W1:Y:S02]  /*a150*/  SHFL.IDX P0, R123, R88, R89, R90 ;  /* 0x00000059587b7389 */ /* 0x000064000000005a */
[----:B01----:R-:W-:Y:S05]  /*a160*/  ENDCOLLECTIVE ;  /* 0x000000000000791b */ /* 0x003fea0003800000 */
.L_x_2649:
[-C--:B------:R-:W-:Y:S01]  /*a170*/  FFMA R96, R126, R10.reuse, R97 ;  /* 0x0000000a7e607223 */ /* 0x080fe20000000061 */
[----:B------:R-:W-:Y:S01]  /*a180*/  FFMA R97, R125, R10, R98 ;  /* 0x0000000a7d617223 */ /* 0x000fe20000000062 */
[----:B------:R-:W-:Y:S02]  /*a190*/  MOV R88, R29 ;  /* 0x0000001d00587202 */ /* 0x000fe40000000f00 */
[----:B------:R-:W-:-:S07]  /*a1a0*/  MOV R136, R123 ;  /* 0x0000007b00887202 */ /* 0x000fce0000000f00 */
[----:B------:R-:W-:Y:S05]  /*a1b0*/  WARPSYNC.COLLECTIVE R91, `(.L_x_2650) ;  /* 0x000000005b087348 */ /* 0x000fea0003c00000 */
[----:B------:R0:W1:Y:S02]  /*a1c0*/  SHFL.IDX P0, R123, R88, R89, R90 ;  /* 0x00000059587b7389 */ /* 0x000064000000005a */
[----:B01----:R-:W-:Y:S05]  /*a1d0*/  ENDCOLLECTIVE ;  /* 0x000000000000791b */ /* 0x003fea0003800000 */
.L_x_2650:
[-C--:B------:R-:W-:Y:S01]  /*a1e0*/  FFMA R98, R126, R136.reuse, R99 ;  /* 0x000000887e627223 */ /* 0x080fe20000000063 */
[----:B------:R-:W-:Y:S01]  /*a1f0*/  FFMA R99, R125, R136, R100 ;  /* 0x000000887d637223 */ /* 0x000fe20000000064 */
[----:B------:R-:W-:Y:S02]  /*a200*/  MOV R88, R30 ;  /* 0x0000001e00587202 */ /* 0x000fe40000000f00 */
[----:B------:R-:W-:-:S07]  /*a210*/  MOV R138, R123 ;  /* 0x0000007b008a7202 */ /* 0x000fce0000000f00 */
[----:B------:R-:W-:Y:S05]  /*a220*/  WARPSYNC.COLLECTIVE R91, `(.L_x_2651) ;  /* 0x000000005b087348 */ /* 0x000fea0003c00000 */
[----:B------:R0:W1:Y:S02]  /*a230*/  SHFL.IDX P0, R123, R88, R89, R90 ;  /* 0x00000059587b7389 */ /* 0x000064000000005a */
[----:B01----:R-:W-:Y:S05]  /*a240*/  ENDCOLLECTIVE ;  /* 0x000000000000791b */ /* 0x003fea0003800000 */
.L_x_2651:
[-C--:B------:R-:W-:Y:S01]  /*a250*/  FFMA R100, R126, R138.reuse, R101 ;  /* 0x0000008a7e647223 */ /* 0x080fe20000000065 */
[----:B------:R-:W-:Y:S01]  /*a260*/  FFMA R101, R125, R138, R102 ;  /* 0x0000008a7d657223 */ /* 0x000fe20000000066 */
[----:B------:R-:W-:Y:S02]  /*a270*/  MOV R88, R31 ;  /* 0x0000001f00587202 */ /* 0x000fe40000000f00 */
[----:B------:R-:W-:-:S07]  /*a280*/  MOV R140, R123 ;  /* 0x0000007b008c7202 */ /* 0x000fce0000000f00 */
[----:B------:R-:W-:Y:S05]  /*a290*/  WARPSYNC.COLLECTIVE R91, `(.L_x_2652) ;  /* 0x000000005b087348 */ /* 0x000fea0003c00000 */
[----:B------:R0:W1:Y:S02]  /*a2a0*/  SHFL.IDX P0, R123, R88, R89, R90 ;  /* 0x00000059587b7389 */ /* 0x000064000000005a */
[----:B01----:R-:W-:Y:S05]  /*a2b0*/  ENDCOLLECTIVE ;  /* 0x000000000000791b */ /* 0x003fea0003800000 */
.L_x_2652:
[-C--:B------:R-:W-:Y:S01]  /*a2c0*/  FFMA R102, R126, R140.reuse, R103 ;  /* 0x0000008c7e667223 */ /* 0x080fe20000000067 */
[----:B------:R-:W-:Y:S01]  /*a2d0*/  FFMA R103, R125, R140, R104 ;  /* 0x0000008c7d677223 */ /* 0x000fe20000000068 */
[----:B------:R-:W-:Y:S02]  /*a2e0*/  MOV R88, R32 ;  /* 0x0000002000587202 */ /* 0x000fe40000000f00 */
[----:B------:R-:W-:-:S07]  /*a2f0*/  MOV R142, R123 ;  /* 0x0000007b008e7202 */ /* 0x000fce0000000f00 */
[----:B------:R-:W-:Y:S05]  /*a300*/  WARPSYNC.COLLECTIVE R91, `(.L_x_2653) ;  /* 0x000000005b087348 */ /* 0x000fea0003c00000 */
[----:B------:R0:W1:Y:S02]  /*a310*/  SHFL.IDX P0, R123, R88, R89, R90 ;  /* 0x00000059587b7389 */ /* 0x000064000000005a */
[----:B01----:R-:W-:Y:S05]  /*a320*/  ENDCOLLECTIVE ;  /* 0x000000000000791b */ /* 0x003fea0003800000 */
.L_x_2653:
[-C--:B------:R-:W-:Y:S01]  /*a330*/  FFMA R104, R126, R142.reuse, R105 ;  /* 0x0000008e7e687223 */ /* 0x080fe20000000069 */
[----:B------:R-:W-:Y:S01]  /*a340*/  FFMA R105, R125, R142, R106 ;  /* 0x0000008e7d697223 */ /* 0x000fe2000000006a */
[----:B------:R-:W-:Y:S02]  /*a350*/  MOV R88, R34 ;  /* 0x0000002200587202 */ /* 0x000fe40000000f00 */
[----:B------:R-:W-:-:S07]  /*a360*/  MOV R144, R123 ;  /* 0x0000007b00907202 */ /* 0x000fce0000000f00 */
[----:B------:R-:W-:Y:S05]  /*a370*/  WARPSYNC.COLLECTIVE R91, `(.L_x_2654) ;  /* 0x000000005b087348 */ /* 0x000fea0003c00000 */
[----:B------:R0:W1:Y:S02]  /*a380*/  SHFL.IDX P0, R123, R88, R89, R90 ;  /* 0x00000059587b7389 */ /* 0x000064000000005a */
[----:B01----:R-:W-:Y:S05]  /*a390*/  ENDCOLLECTIVE ;  /* 0x000000000000791b */ /* 0x003fea0003800000 */
.L_x_2654:
[-C--:B------:R-:W-:Y:S01]  /*a3a0*/  FFMA R106, R126, R144.reuse, R107 ;  /* 0x000000907e6a7223 */ /* 0x080fe2000000006b */
[----:B------:R-:W-:Y:S01]  /*a3b0*/  FFMA R107, R125, R144, R108 ;  /* 0x000000907d6b7223 */ /* 0x000fe2000000006c */
[----:B------:R-:W-:Y:S02]  /*a3c0*/  MOV R88, R35 ;  /* 0x0000002300587202 */ /* 0x000fe40000000f00 */
[----:B------:R-:W-:-:S07]  /*a3d0*/  MOV R146, R123 ;  /* 0x0000007b00927202 */ /* 0x000fce0000000f00 */
[----:B------:R-:W-:Y:S05]  /*a3e0*/  WARPSYNC.COLLECTIVE R91, `(.L_x_2655) ;  /* 0x000000005b087348 */ /* 0x000fea0003c00000 */
[----:B------:R0:W1:Y:S02]  /*a3f0*/  SHFL.IDX P0, R123, R88, R89, R90 ;  /* 0x00000059587b7389 */ /* 0x000064000000005a */
[----:B01----:R-:W-:Y:S05]  /*a400*/  ENDCOLLECTIVE ;  /* 0x000000000000791b */ /* 0x003fea0003800000 */
.L_x_2655:
        /* <DEDUP_REMOVED lines=8> */
.L_x_2656:
[----:B------:R-:W-:Y:S02]  /*a490*/  MOV R88, R37 ;  /* 0x0000002500587202 */ /* 0x000fe40000000f00 */
[----:B------:R-:W-:-:S07]  /*a4a0*/  MOV R10, R123 ;  /* 0x0000007b000a7202 */ /* 0x000fce0000000f00 */
[----:B------:R-:W-:Y:S05]  /*a4b0*/  WARPSYNC.COLLECTIVE R91, `(.L_x_2657) ;  /* 0x000000005b087348 */ /* 0x000fea0003c00000 */
[----:B------:R0:W1:Y:S02]  /*a4c0*/  SHFL.IDX P0, R123, R88, R89, R90 ;  /* 0x00000059587b7389 */ /* 0x000064000000005a */
[----:B01----:R-:W-:Y:S05]  /*a4d0*/  ENDCOLLECTIVE ;  /* 0x000000000000791b */ /* 0x003fea0003800000 */
.L_x_2657:
        /* <DEDUP_REMOVED lines=10> */
.L_x_2658:
[-C--:B------:R-:W-:Y:S01]  /*a580*/  FFMA R114, R126, R136.reuse, R115 ;  /* 0x000000887e727223 */ /* 0x080fe20000000073 */
[----:B------:R-:W-:Y:S01]  /*a590*/  FFMA R115, R125, R136, R116 ;  /* 0x000000887d737223 */ /* 0x000fe20000000074 */
[----:B------:R-:W-:Y:S02]  /*a5a0*/  MOV R88, R39 ;  /* 0x0000002700587202 */ /* 0x000fe40000000f00 */
[----:B------:R-:W-:-:S07]  /*a5b0*/  MOV R138, R123 ;  /* 0x0000007b008a7202 */ /* 0x000fce0000000f00 */
[----:B------:R-:W-:Y:S05]  /*a5c0*/  WARPSYNC.COLLECTIVE R91, `(.L_x_2659) ;  /* 0x000000005b087348 */ /* 0x000fea0003c00000 */
[----:B------:R0:W1:Y:S02]  /*a5d0*/  SHFL.IDX P0, R123, R88, R89, R90 ;  /* 0x00000059587b7389 */ /* 0x000064000000005a */
[----:B01----:R-:W-:Y:S05]  /*a5e0*/  ENDCOLLECTIVE ;  /* 0x000000000000791b */ /* 0x003fea0003800000 */
.L_x_2659:
[-C--:B------:R-:W-:Y:S01]  /*a5f0*/  FFMA R116, R126, R138.reuse, R117 ;  /* 0x0000008a7e747223 */ /* 0x080fe20000000075 */
[----:B------:R-:W-:Y:S01]  /*a600*/  FFMA R117, R125, R138, R118 ;  /* 0x0000008a7d757223 */ /* 0x000fe20000000076 */
[----:B------:R-:W-:Y:S02]  /*a610*/  MOV R88, R40 ;  /* 0x0000002800587202 */ /* 0x000fe40000000f00 */
[----:B------:R-:W-:-:S07]  /*a620*/  MOV R140, R123 ;  /* 0x0000007b008c7202 */ /* 0x000fce0000000f00 */
[----:B------:R-:W-:Y:S05]  /*a630*/  WARPSYNC.COLLECTIVE R91, `(.L_x_2660) ;  /* 0x000000005b087348 */ /* 0x000fea0003c00000 */
[----:B------:R0:W1:Y:S02]  /*a640*/  SHFL.IDX P0, R123, R88, R89, R90 ;  /* 0x00000059587b7389 */ /* 0x000064000000005a */
[----:B01----:R-:W-:Y:S05]  /*a650*/  ENDCOLLECTIVE ;  /* 0x000000000000791b */ /* 0x003fea0003800000 */
.L_x_2660:
[-C--:B------:R-:W-:Y:S01]  /*a660*/  FFMA R118, R126, R140.reuse, R119 ;  /* 0x0000008c7e767223 */ /* 0x080fe20000000077 */
[----:B------:R-:W-:Y:S01]  /*a670*/  FFMA R119, R125, R140, R120 ;  /* 0x0000008c7d777223 */ /* 0x000fe20000000078 */
[----:B------:R-:W-:Y:S02]  /*a680*/  MOV R88, R41 ;  /* 0x0000002900587202 */ /* 0x000fe40000000f00 */
[----:B------:R-:W-:-:S07]  /*a690*/  MOV R142, R123 ;  /* 0x0000007b008e7202 */ /* 0x000fce0000000f00 */
[----:B------:R-:W-:Y:S05]  /*a6a0*/  WARPSYNC.COLLECTIVE R91, `(.L_x_2661) ;  /* 0x000000005b087348 */ /* 0x000fea0003c00000 */
[----:B------:R0:W1:Y:S02]  /*a6b0*/  SHFL.IDX P0, R123, R88, R89, R90 ;  /* 0x00000059587b7389 */ /* 0x000064000000005a */
[----:B01----:R-:W-:Y:S05]  /*a6c0*/  ENDCOLLECTIVE ;  /* 0x000000000000791b */ /* 0x003fea0003800000 */
.L_x_2661:
[-C--:B------:R-:W-:Y:S01]  /*a6d0*/  FFMA R120, R126, R142.reuse, R121 ;  /* 0x0000008e7e787223 */ /* 0x080fe20000000079 */
[----:B------:R-:W-:Y:S01]  /*a6e0*/  FFMA R87, R125, R142, R87 ;  /* 0x0000008e7d577223 */ /* 0x000fe20000000057 */
[----:B------:R-:W-:Y:S02]  /*a6f0*/  MOV R88, R42 ;  /* 0x0000002a00587202 */ /* 0x000fe40000000f00 */
[----:B------:R-:W-:-:S07]  /*a700*/  MOV R131, R123 ;  /* 0x0000007b00837202 */ /* 0x000fce0000000f00 */
[----:B------:R-:W-:Y:S05]  /*a710*/  WARPSYNC.COLLECTIVE R91, `(.L_x_2662) ;  /* 0x000000005b087348 */ /* 0x000fea0003c00000 */
[----:B------:R0:W1:Y:S02]  /*a720*/  SHFL.IDX P0, R123, R88, R89, R90 ;  /* 0x00000059587b7389 */ /* 0x000064000000005a */
[----:B01----:R-:W-:Y:S05]  /*a730*/  ENDCOLLECTIVE ;  /* 0x000000000000791b */ /* 0x003fea0003800000 */
.L_x_2662:
        /* <DEDUP_REMOVED lines=8> */
.L_x_2663:
        /* <DEDUP_REMOVED lines=8> */
.L_x_2664:
[----:B------:R-:W-:Y:S02]  /*a840*/  MOV R88, R27 ;  /* 0x0000001b00587202 */ /* 0x000fe40000000f00 */
[----:B------:R-:W-:-:S07]  /*a850*/  MOV R0, R123 ;  /* 0x0000007b00007202 */ /* 0x000fce0000000f00 */
[----:B------:R-:W-:Y:S05]  /*a860*/  WARPSYNC.COLLECTIVE R91, `(.L_x_2665) ;  /* 0x000000005b087348 */ /* 0x000fea0003c00000 */
[----:B------:R0:W1:Y:S02]  /*a870*/  SHFL.IDX P0, R123, R88, R89, R90 ;  /* 0x00000059587b7389 */ /* 0x000064000000005a */
[----:B01----:R-:W-:Y:S05]  /*a880*/  ENDCOLLECTIVE ;  /* 0x000000000000791b */ /* 0x003fea0003800000 */
.L_x_2665:
[----:B------:R-:W-:Y:S02]  /*a890*/  MOV R88, R12 ;  /* 0x0000000c00587202 */ /* 0x000fe40000000f00 */
[----:B------:R-:W-:-:S07]  /*a8a0*/  MOV R11, R123 ;  /* 0x0000007b000b7202 */ /* 0x000fce0000000f00 */
[----:B------:R-:W-:Y:S05]  /*a8b0*/  WARPSYNC.COLLECTIVE R91, `(.L_x_2666) ;  /* 0x000000005b087348 */ /* 0x000fea0003c00000 */
[----:B------:R0:W1:Y:S02]  /*a8c0*/  SHFL.IDX P0, R123, R88, R89, R90 ;  /* 0x00000059587b7389 */ /* 0x000064000000005a */
[----:B01----:R-:W-:Y:S05]  /*a8d0*/  ENDCOLLECTIVE ;  /* 0x000000000000791b */ /* 0x003fea0003800000 */
.L_x_2666:
[----:B------:R-:W-:Y:S02]  /*a8e0*/  MOV R88, R13 ;  /* 0x0000000d00587202 */ /* 0x000fe40000000f00 */
[----:B------:R-:W-:-:S07]  /*a8f0*/  MOV R131, R123 ;  /* 0x0000007b00837202 */ /* 0x000fce0000000f00 */
[----:B------:R-:W-:Y:S05]  /*a900*/  WARPSYNC.COLLECTIVE R91, `(.L_x_2667) ;  /* 0x000000005b087348 */ /* 0x000fea0003c00000 */
[----:B------:R0:W1:Y:S02]  /*a910*/  SHFL.IDX P0, R123, R88, R89, R90 ;  /* 0x00000059587b7389 */ /* 0x000064000000005a */
[----:B01----:R-:W-:Y:S05]  /*a920*/  ENDCOLLECTIVE ;  /* 0x000000000000791b */ /* 0x003fea0003800000 */
.L_x_2667:
[----:B------:R-:W-:Y:S02]  /*a930*/  MOV R88, R14 ;  /* 0x0000000e00587202 */ /* 0x000fe40000000f00 */
[----:B------:R-:W-:-:S07]  /*a940*/  MOV R133, R123 ;  /* 0x0000007b00857202 */ /* 0x000fce0000000f00 */
[----:B------:R-:W-:Y:S05]  /*a950*/  WARPSYNC.COLLECTIVE R91, `(.L_x_2668) ;  /* 0x000000005b087348 */ /* 0x000fea0003c00000 */
[----:B------:R0:W1:Y:S02]  /*a960*/  SHFL.IDX P0, R123, R88, R89, R90 ;  /* 0x00000059587b7389 */ /* 0x000064000000005a */
[----:B01----:R-:W-:Y:S05]  /*a970*/  ENDCOLLECTIVE ;  /* 0x000000000000791b */ /* 0x003fea0003800000 */
.L_x_2668:
[----:B------:R-:W-:Y:S02]  /*a980*/  MOV R88, R15 ;  /* 0x0000000f00587202 */ /* 0x000fe40000000f00 */
[----:B------:R-:W-:-:S07]  /*a990*/  MOV R135, R123 ;  /* 0x0000007b00877202 */ /* 0x000fce0000000f00 */
[----:B------:R-:W-:Y:S05]  /*a9a0*/  WARPSYNC.COLLECTIVE R91, `(.L_x_2669) ;  /* 0x000000005b087348 */ /* 0x000fea0003c00000 */
[----:B------:R0:W1:Y:S02]  /*a9b0*/  SHFL.IDX P0, R123, R88, R89, R90 ;  /* 0x00000059587b7389 */ /* 0x000064000000005a */
[----:B01----:R-:W-:Y:S05]  /*a9c0*/  ENDCOLLECTIVE ;  /* 0x000000000000791b */ /* 0x003fea0003800000 */
.L_x_2669:
[----:B------:R-:W-:Y:S02]  /*a9d0*/  MOV R88, R16 ;  /* 0x0000001000587202 */ /* 0x000fe40000000f00 */
[----:B------:R-:W-:-:S07]  /*a9e0*/  MOV R137, R123 ;  /* 0x0000007b00897202 */ /* 0x000fce0000000f00 */
[----:B------:R-:W-:Y:S05]  /*a9f0*/  WARPSYNC.COLLECTIVE R91, `(.L_x_2670) ;  /* 0x000000005b087348 */ /* 0x000fea0003c00000 */
[----:B------:R0:W1:Y:S02]  /*aa00*/  SHFL.IDX P0, R123, R88, R89, R90 ;  /* 0x00000059587b7389 */ /* 0x000064000000005a */
[----:B01----:R-:W-:Y:S05]  /*aa10*/  ENDCOLLECTIVE ;  /* 0x000000000000791b */ /* 0x003fea0003800000 */
.L_x_2670:
[----:B------:R-:W-:Y:S02]  /*aa20*/  MOV R88, R17 ;  /* 0x0000001100587202 */ /* 0x000fe40000000f00 */
[----:B------:R-:W-:-:S07]  /*aa30*/  MOV R139, R123 ;  /* 0x0000007b008b7202 */ /* 0x000fce0000000f00 */
[----:B------:R-:W-:Y:S05]  /*aa40*/  WARPSYNC.COLLECTIVE R91, `(.L_x_2671) ;  /* 0x000000005b087348 */ /* 0x000fea0003c00000 */
[----:B------:R0:W1:Y:S02]  /*aa50*/  SHFL.IDX P0, R123, R88, R89, R90 ;  /* 0x00000059587b7389 */ /* 0x000064000000005a */
[----:B01----:R-:W-:Y:S05]  /*aa60*/  ENDCOLLECTIVE ;  /* 0x000000000000791b */ /* 0x003fea0003800000 */
.L_x_2671:
[----:B------:R-:W-:Y:S02]  /*aa70*/  MOV R88, R18 ;  /* 0x0000001200587202 */ /* 0x000fe40000000f00 */
[----:B------:R-:W-:-:S07]  /*aa80*/  MOV R10, R123 ;  /* 0x0000007b000a7202 */ /* 0x000fce0000000f00 */
[----:B------:R-:W-:Y:S05]  /*aa90*/  WARPSYNC.COLLECTIVE R91, `(.L_x_2672) ;  /* 0x000000005b087348 */ /* 0x000fea0003c00000 */
[----:B------:R0:W1:Y:S02]  /*aaa0*/  SHFL.IDX P0, R123, R88, R89, R90 ;  /* 0x00000059587b7389 */ /* 0x000064000000005a */
[----:B01----:R-:W-:Y:S05]  /*aab0*/  ENDCOLLECTIVE ;  /* 0x000000000000791b */ /* 0x003fea0003800000 */
.L_x_2672:
[----:B------:R-:W-:Y:S01]  /*aac0*/  MOV R88, R19 ;  /* 0x0000001300587202 */ /* 0x000fe20000000f00 */
[-C--:B------:R-:W-:Y:S01]  /*aad0*/  FFMA R64, R129, R123.reuse, R64 ;  /* 0x0000007b81407223 */ /* 0x080fe20000000040 */
[----:B------:R-:W-:-:S07]  /*aae0*/  FFMA R65, R134, R123, R65 ;  /* 0x0000007b86417223 */ /* 0x000fce0000000041 */
[----:B------:R-:W-:Y:S05]  /*aaf0*/  WARPSYNC.COLLECTIVE R91, `(.L_x_2673) ;  /* 0x000000005b087348 */ /* 0x000fea0003c00000 */
[----:B------:R0:W1:Y:S02]  /*ab00*/  SHFL.IDX P0, R123, R88, R89, R90 ;  /* 0x00000059587b7389 */ /* 0x000064000000005a */
[----:B01----:R-:W-:Y:S05]  /*ab10*/  ENDCOLLECTIVE ;  /* 0x000000000000791b */ /* 0x003fea0003800000 */
.L_x_2673:
[-C--:B------:R-:W-:Y:S01]  /*ab20*/  FFMA R50, R129, R11.reuse, R50 ;  /* 0x0000000b81327223 */ /* 0x080fe20000000032 */
[----:B------:R-:W-:Y:S01]  /*ab30*/  FFMA R51, R134, R11, R51 ;  /* 0x0000000b86337223 */ /* 0x000fe20000000033 */
[----:B------:R-:W-:Y:S02]  /*ab40*/  MOV R88, R20 ;  /* 0x0000001400587202 */ /* 0x000fe40000000f00 */
[----:B------:R-:W-:-:S07]  /*ab50*/  MOV R11, R123 ;  /* 0x0000007b000b7202 */ /* 0x000fce0000000f00 */
[----:B------:R-:W-:Y:S05]  /*ab60*/  WARPSYNC.COLLECTIVE R91, `(.L_x_2674) ;  /* 0x000000005b087348 */ /* 0x000fea0003c00000 */
[----:B------:R0:W1:Y:S02]  /*ab70*/  SHFL.IDX P0, R123, R88, R89, R90 ;  /* 0x00000059587b7389 */ /* 0x000064000000005a */
[----:B01----:R-:W-:Y:S05]  /*ab80*/  ENDCOLLECTIVE ;  /* 0x000000000000791b */ /* 0x003fea0003800000 */
.L_x_2674:
[-C--:B------:R-:W-:Y:S01]  /*ab90*/  FFMA R52, R129, R131.reuse, R52 ;  /* 0x0000008381347223 */ /* 0x080fe20000000034 */
[----:B------:R-:W-:Y:S01]  /*aba0*/  FFMA R53, R134, R131, R53 ;  /* 0x0000008386357223 */ /* 0x000fe20000000035 */
[----:B------:R-:W-:Y:S02]  /*abb0*/  MOV R88, R21 ;  /* 0x0000001500587202 */ /* 0x000fe40000000f00 */
[----:B------:R-:W-:-:S07]  /*abc0*/  MOV R131, R123 ;  /* 0x0000007b00837202 */ /* 0x000fce0000000f00 */
[----:B------:R-:W-:Y:S05]  /*abd0*/  WARPSYNC.COLLECTIVE R91, `(.L_x_2675) ;  /* 0x000000005b087348 */ /* 0x000fea0003c00000 */
[----:B------:R0:W1:Y:S02]  /*abe0*/  SHFL.IDX P0, R123, R88, R89, R90 ;  /* 0x00000059587b7389 */ /* 0x000064000000005a */
[----:B01----:R-:W-:Y:S05]  /*abf0*/  ENDCOLLECTIVE ;  /* 0x000000000000791b */ /* 0x003fea0003800000 */
.L_x_2675:
[-C--:B------:R-:W-:Y:S01]  /*ac00*/  FFMA R54, R129, R133.reuse, R54 ;  /* 0x0000008581367223 */ /* 0x080fe20000000036 */
[----:B------:R-:W-:Y:S01]  /*ac10*/  FFMA R55, R134, R133, R55 ;  /* 0x0000008586377223 */ /* 0x000fe20000000037 */
[----:B------:R-:W-:Y:S02]  /*ac20*/  MOV R88, R22 ;  /* 0x0000001600587202 */ /* 0x000fe40000000f00 */
[----:B------:R-:W-:-:S07]  /*ac30*/  MOV R133, R123 ;  /* 0x0000007b00857202 */ /* 0x000fce0000000f00 */
[----:B------:R-:W-:Y:S05]  /*ac40*/  WARPSYNC.COLLECTIVE R91, `(.L_x_2676) ;  /* 0x000000005b087348 */ /* 0x000fea0003c00000 */
[----:B------:R0:W1:Y:S02]  /*ac50*/  SHFL.IDX P0, R123, R88, R89, R90 ;  /* 0x00000059587b7389 */ /* 0x000064000000005a */
[----:B01----:R-:W-:Y:S05]  /*ac60*/  ENDCOLLECTIVE ;  /* 0x000000000000791b */ /* 0x003fea0003800000 */
.L_x_2676:
[-C--:B------:R-:W-:Y:S01]  /*ac70*/  FFMA R56, R129, R135.reuse, R56 ;  /* 0x0000008781387223 */ /* 0x080fe20000000038 */
[----:B------:R-:W-:Y:S01]  /*ac80*/  FFMA R57, R134, R135, R57 ;  /* 0x0000008786397223 */ /* 0x000fe20000000039 */
[----:B------:R-:W-:Y:S02]  /*ac90*/  MOV R88, R23 ;  /* 0x0000001700587202 */ /* 0x000fe40000000f00 */
[----:B------:R-:W-:-:S07]  /*aca0*/  MOV R135, R123 ;  /* 0x0000007b00877202 */ /* 0x000fce0000000f00 */
[----:B------:R-:W-:Y:S05]  /*acb0*/  WARPSYNC.COLLECTIVE R91, `(.L_x_2677) ;  /* 0x000000005b087348 */ /* 0x000fea0003c00000 */
[----:B------:R0:W1:Y:S02]  /*acc0*/  SHFL.IDX P0, R123, R88, R89, R90 ;  /* 0x00000059587b7389 */ /* 0x000064000000005a */
[----:B01----:R-:W-:Y:S05]  /*acd0*/  ENDCOLLECTIVE ;  /* 0x000000000000791b */ /* 0x003fea0003800000 */
.L_x_2677:
[-C--:B------:R-:W-:Y:S01]  /*ace0*/  FFMA R58, R129, R137.reuse, R58 ;  /* 0x00000089813a7223 */ /* 0x080fe2000000003a */
[----:B------:R-:W-:Y:S01]  /*acf0*/  FFMA R59, R134, R137, R59 ;  /* 0x00000089863b7223 */ /* 0x000fe2000000003b */
[----:B------:R-:W-:Y:S02]  /*ad00*/  MOV R88, R24 ;  /* 0x0000001800587202 */ /* 0x000fe40000000f00 */
[----:B------:R-:W-:-:S07]  /*ad10*/  MOV R137, R123 ;  /* 0x0000007b00897202 */ /* 0x000fce0000000f00 */
[----:B------:R-:W-:Y:S05]  /*ad20*/  WARPSYNC.COLLECTIVE R91, `(.L_x_2678) ;  /* 0x000000005b087348 */ /* 0x000fea0003c00000 */
[----:B------:R0:W1:Y:S02]  /*ad30*/  SHFL.IDX P0, R123, R88, R89, R90 ;  /* 0x00000059587b7389 */ /* 0x000064000000005a */
[----:B01----:R-:W-:Y:S05]  /*ad40*/  ENDCOLLECTIVE ;  /* 0x000000000000791b */ /* 0x003fea0003800000 */
.L_x_2678:
[-C--:B------:R-:W-:Y:S01]  /*ad50*/  FFMA R60, R129, R139.reuse, R60 ;  /* 0x0000008b813c7223 */ /* 0x080fe2000000003c */
[----:B------:R-:W-:Y:S01]  /*ad60*/  FFMA R61, R134, R139, R61 ;  /* 0x0000008b863d7223 */ /* 0x000fe2000000003d */
[----:B------:R-:W-:Y:S02]  /*ad70*/  MOV R88, R25 ;  /* 0x0000001900587202 */ /* 0x000fe40000000f00 */
[----:B------:R-:W-:-:S07]  /*ad80*/  MOV R139, R123 ;  /* 0x0000007b008b7202 */ /* 0x000fce0000000f00 */
[----:B------:R-:W-:Y:S05]  /*ad90*/  WARPSYNC.COLLECTIVE R91, `(.L_x_2679) ;  /* 0x000000005b087348 */ /* 0x000fea0003c00000 */
[----:B------:R0:W1:Y:S02]  /*ada0*/  SHFL.IDX P0, R123, R88, R89, R90 ;  /* 0x00000059587b7389 */ /* 0x000064000000005a */
[----:B01----:R-:W-:Y:S05]  /*adb0*/  ENDCOLLECTIVE ;  /* 0x000000000000791b */ /* 0x003fea0003800000 */
.L_x_2679:
[----:B------:R-:W-:Y:S02]  /*adc0*/  MOV R88, R26 ;  /* 0x0000001a00587202 */ /* 0x000fe40000000f00 */
[----:B------:R-:W-:-:S07]  /*add0*/  MOV R141, R123 ;  /* 0x0000007b008d7202 */ /* 0x000fce0000000f00 */
[----:B------:R-:W-:Y:S05]  /*ade0*/  WARPSYNC.COLLECTIVE R91, `(.L_x_2680) ;  /* 0x000000005b087348 */ /* 0x000fea0003c00000 */
[----:B------:R0:W1:Y:S02]  /*adf0*/  SHFL.IDX P0, R123, R88, R89, R90 ;  /* 0x00000059587b7389 */ /* 0x000064000000005a */
[----:B01----:R-:W-:Y:S05]  /*ae00*/  ENDCOLLECTIVE ;  /* 0x000000000000791b */ /* 0x003fea0003800000 */
.L_x_2680:
[----:B------:R-:W-:Y:S02]  /*ae10*/  MOV R88, R28 ;  /* 0x0000001c00587202 */ /* 0x000fe40000000f00 */
[----:B------:R-:W-:-:S07]  /*ae20*/  MOV R143, R123 ;  /* 0x0000007b008f7202 */ /* 0x000fce0000000f00 */
[----:B------:R-:W-:Y:S05]  /*ae30*/  WARPSYNC.COLLECTIVE R91, `(.L_x_2681) ;  /* 0x000000005b087348 */ /* 0x000fea0003c00000 */
[----:B------:R0:W1:Y:S02]  /*ae40*/  SHFL.IDX P0, R123, R88, R89, R90 ;  /* 0x00000059587b7389 */ /* 0x000064000000005a */
[----:B01----:R-:W-:Y:S05]  /*ae50*/  ENDCOLLECTIVE ;  /* 0x000000000000791b */ /* 0x003fea0003800000 */
.L_x_2681:
[----:B------:R-:W-:Y:S02]  /*ae60*/  MOV R88, R29 ;  /* 0x0000001d00587202 */ /* 0x000fe40000000f00 */
[----:B------:R-:W-:-:S07]  /*ae70*/  MOV R145, R123 ;  /* 0x0000007b00917202 */ /* 0x000fce0000000f00 */
[----:B------:R-:W-:Y:S05]  /*ae80*/  WARPSYNC.COLLECTIVE R91, `(.L_x_2682) ;  /* 0x000000005b087348 */ /* 0x000fea0003c00000 */
[----:B------:R0:W1:Y:S02]  /*ae90*/  SHFL.IDX P0, R123, R88, R89, R90 ;  /* 0x00000059587b7389 */ /* 0x000064000000005a */
[----:B01----:R-:W-:Y:S05]  /*aea0*/  ENDCOLLECTIVE ;  /* 0x000000000000791b */ /* 0x003fea0003800000 */
.L_x_2682:
[----:B------:R-:W-:Y:S02]  /*aeb0*/  MOV R88, R30 ;  /* 0x0000001e00587202 */ /* 0x000fe40000000f00 */
[----:B------:R-:W-:-:S07]  /*aec0*/  MOV R147, R123 ;  /* 0x0000007b00937202 */ /* 0x000fce0000000f00 */
[----:B------:R-:W-:Y:S05]  /*aed0*/  WARPSYNC.COLLECTIVE R91, `(.L_x_2683) ;  /* 0x000000005b087348 */ /* 0x000fea0003c00000 */
[----:B------:R0:W1:Y:S02]  /*aee0*/  SHFL.IDX P0, R123, R88, R89, R90 ;  /* 0x00000059587b7389 */ /* 0x000064000000005a */
[----:B01----:R-:W-:Y:S05]  /*aef0*/  ENDCOLLECTIVE ;  /* 0x000000000000791b */ /* 0x003fea0003800000 */
.L_x_2683:
[----:B------:R-:W-:Y:S01]  /*af00*/  MOV R88, R31 ;  /* 0x0000001f00587202 */ /* 0x000fe20000000f00 */
[-C--:B------:R-:W-:Y:S01]  /*af10*/  FFMA R102, R129, R123.reuse, R102 ;  /* 0x0000007b81667223 */ /* 0x080fe20000000066 */
[----:B------:R-:W-:-:S07]  /*af20*/  FFMA R103, R134, R123, R103 ;  /* 0x0000007b86677223 */ /* 0x000fce0000000067 */
[----:B------:R-:W-:Y:S05]  /*af30*/  WARPSYNC.COLLECTIVE R91, `(.L_x_2684) ;  /* 0x000000005b087348 */ /* 0x000fea0003c00000 */
[----:B------:R0:W1:Y:S02]  /*af40*/  SHFL.IDX P0, R123, R88, R89, R90 ;  /* 0x00000059587b7389 */ /* 0x000064000000005a */
[----:B01----:R-:W-:Y:S05]  /*af50*/  ENDCOLLECTIVE ;  /* 0x000000000000791b */ /* 0x003fea0003800000 */
.L_x_2684:
        /* <DEDUP_REMOVED lines=16> */
.L_x_2685:
[-C--:B------:R-:W-:Y:S01]  /*b060*/  FFMA R62, R129, R10.reuse, R62 ;  /* 0x0000000a813e7223 */ /* 0x080fe2000000003e */
[----:B------:R-:W-:Y:S01]  /*b070*/  FFMA R63, R134, R10, R63 ;  /* 0x0000000a863f7223 */ /* 0x000fe2000000003f */
[----:B------:R-:W-:Y:S02]  /*b080*/  MOV R88, R34 ;  /* 0x0000002200587202 */ /* 0x000fe40000000f00 */
[----:B------:R-:W-:-:S07]  /*b090*/  MOV R10, R123 ;  /* 0x0000007b000a7202 */ /* 0x000fce0000000f00 */
[----:B------:R-:W-:Y:S05]  /*b0a0*/  WARPSYNC.COLLECTIVE R91, `(.L_x_2686) ;  /* 0x000000005b087348 */ /* 0x000fea0003c00000 */
[----:B------:R0:W1:Y:S02]  /*b0b0*/  SHFL.IDX P0, R123, R88, R89, R90 ;  /* 0x00000059587b7389 */ /* 0x000064000000005a */
[----:B01----:R-:W-:Y:S05]  /*b0c0*/  ENDCOLLECTIVE ;  /* 0x000000000000791b */ /* 0x003fea0003800000 */
.L_x_2686:
[-C--:B------:R-:W-:Y:S01]  /*b0d0*/  FFMA R68, R129, R131.reuse, R68 ;  /* 0x0000008381447223 */ /* 0x080fe20000000044 */
[----:B------:R-:W-:Y:S01]  /*b0e0*/  FFMA R69, R134, R131, R69 ;  /* 0x0000008386457223 */ /* 0x000fe20000000045 */
[----:B------:R-:W-:Y:S02]  /*b0f0*/  MOV R88, R35 ;  /* 0x0000002300587202 */ /* 0x000fe40000000f00 */
[----:B------:R-:W-:-:S07]  /*b100*/  MOV R131, R123 ;  /* 0x0000007b00837202 */ /* 0x000fce0000000f00 */
[----:B------:R-:W-:Y:S05]  /*b110*/  WARPSYNC.COLLECTIVE R91, `(.L_x_2687) ;  /* 0x000000005b087348 */ /* 0x000fea0003c00000 */
[----:B------:R0:W1:Y:S02]  /*b120*/  SHFL.IDX P0, R123, R88, R89, R90 ;  /* 0x00000059587b7389 */ /* 0x000064000000005a */
[----:B01----:R-:W-:Y:S05]  /*b130*/  ENDCOLLECTIVE ;  /* 0x000000000000791b */ /* 0x003fea0003800000 */
.L_x_2687:
[----:B------:R-:W-:Y:S02]  /*b140*/  MOV R88, R36 ;  /* 0x0000002400587202 */ /* 0x000fe40000000f00 */
[----:B------:R-:W-:-:S07]  /*b150*/  MOV R78, R123 ;  /* 0x0000007b004e7202 */ /* 0x000fce0000000f00 */
[----:B------:R-:W-:Y:S05]  /*b160*/  WARPSYNC.COLLECTIVE R91, `(.L_x_2688) ;  /* 0x000000005b087348 */ /* 0x000fea0003c00000 */
[----:B------:R0:W1:Y:S02]  /*b170*/  SHFL.IDX P0, R123, R88, R89, R90 ;  /* 0x00000059587b7389 */ /* 0x000064000000005a */
[----:B01----:R-:W-:Y:S05]  /*b180*/  ENDCOLLECTIVE ;  /* 0x000000000000791b */ /* 0x003fea0003800000 */
.L_x_2688:
[----:B------:R-:W-:Y:S02]  /*b190*/  MOV R88, R37 ;  /* 0x0000002500587202 */ /* 0x000fe40000000f00 */
[----:B------:R-:W-:-:S07]  /*b1a0*/  MOV R126, R123 ;  /* 0x0000007b007e7202 */ /* 0x000fce0000000f00 */
[----:B------:R-:W-:Y:S05]  /*b1b0*/  WARPSYNC.COLLECTIVE R91, `(.L_x_2689) ;  /* 0x000000005b087348 */ /* 0x000fea0003c00000 */
[----:B------:R0:W1:Y:S02]  /*b1c0*/  SHFL.IDX P0, R123, R88, R89, R90 ;  /* 0x00000059587b7389 */ /* 0x000064000000005a */
[----:B01----:R-:W-:Y:S05]  /*b1d0*/  ENDCOLLECTIVE ;  /* 0x000000000000791b */ /* 0x003fea0003800000 */
.L_x_2689:
[-C--:B------:R-:W-:Y:S01]  /*b1e0*/  FFMA R70, R129, R133.reuse, R70 ;  /* 0x0000008581467223 */ /* 0x080fe20000000046 */
[----:B------:R-:W-:Y:S01]  /*b1f0*/  FFMA R71, R134, R133, R71 ;  /* 0x0000008586477223 */ /* 0x000fe20000000047 */
[----:B------:R-:W-:Y:S02]  /*b200*/  MOV R88, R38 ;  /* 0x0000002600587202 */ /* 0x000fe40000000f00 */
[----:B------:R-:W-:-:S07]  /*b210*/  MOV R133, R123 ;  /* 0x0000007b00857202 */ /* 0x000fce0000000f00 */
[----:B------:R-:W-:Y:S05]  /*b220*/  WARPSYNC.COLLECTIVE R91, `(.L_x_2690) ;  /* 0x000000005b087348 */ /* 0x000fea0003c00000 */
[----:B------:R0:W1:Y:S02]  /*b230*/  SHFL.IDX P0, R123, R88, R89, R90 ;  /* 0x00000059587b7389 */ /* 0x000064000000005a */
[----:B01----:R-:W-:Y:S05]  /*b240*/  ENDCOLLECTIVE ;  /* 0x000000000000791b */ /* 0x003fea0003800000 */
.L_x_2690:
[-C--:B------:R-:W-:Y:S01]  /*b250*/  FFMA R72, R129, R135.reuse, R72 ;  /* 0x0000008781487223 */ /* 0x080fe20000000048 */
[----:B------:R-:W-:Y:S01]  /*b260*/  FFMA R73, R134, R135, R73 ;  /* 0x0000008786497223 */ /* 0x000fe20000000049 */
[----:B------:R-:W-:Y:S02]  /*b270*/  MOV R88, R39 ;  /* 0x0000002700587202 */ /* 0x000fe40000000f00 */
[----:B------:R-:W-:-:S07]  /*b280*/  MOV R135, R123 ;  /* 0x0000007b00877202 */ /* 0x000fce0000000f00 */
[----:B------:R-:W-:Y:S05]  /*b290*/  WARPSYNC.COLLECTIVE R91, `(.L_x_2691) ;  /* 0x000000005b087348 */ /* 0x000fea0003c00000 */
[----:B------:R0:W1:Y:S02]  /*b2a0*/  SHFL.IDX P0, R123, R88, R89, R90 ;  /* 0x00000059587b7389 */ /* 0x000064000000005a */
[----:B01----:R-:W-:Y:S05]  /*b2b0*/  ENDCOLLECTIVE ;  /* 0x000000000000791b */ /* 0x003fea0003800000 */
.L_x_2691:
[----:B------:R-:W-:Y:S02]  /*b2c0*/  MOV R88, R40 ;  /* 0x0000002800587202 */ /* 0x000fe40000000f00 */
[----:B------:R-:W-:-:S07]  /*b2d0*/  MOV R138, R123 ;  /* 0x0000007b008a7202 */ /* 0x000fce0000000f00 */
[----:B------:R-:W-:Y:S05]  /*b2e0*/  WARPSYNC.COLLECTIVE R91, `(.L_x_2692) ;  /* 0x000000005b087348 */ /* 0x000fea0003c00000 */
[----:B------:R0:W1:Y:S02]  /*b2f0*/  SHFL.IDX P0, R123, R88, R89, R90 ;  /* 0x00000059587b7389 */ /* 0x000064000000005a */
[----:B01----:R-:W-:Y:S05]  /*b300*/  ENDCOLLECTIVE ;  /* 0x000000000000791b */ /* 0x003fea0003800000 */
.L_x_2692:
[-C--:B------:R-:W-:Y:S01]  /*b310*/  FFMA R92, R129, R139.reuse, R92 ;  /* 0x0000008b815c7223 */ /* 0x080fe2000000005c */
[----:B------:R-:W-:Y:S01]  /*b320*/  FFMA R93, R134, R139, R93 ;  /* 0x0000008b865d7223 */ /* 0x000fe2000000005d */
[----:B------:R-:W-:Y:S02]  /*b330*/  MOV R88, R41 ;  /* 0x0000002900587202 */ /* 0x000fe40000000f00 */
[----:B------:R-:W-:-:S07]  /*b340*/  MOV R139, R123 ;  /* 0x0000007b008b7202 */ /* 0x000fce0000000f00 */
[----:B------:R-:W-:Y:S05]  /*b350*/  WARPSYNC.COLLECTIVE R91, `(.L_x_2693) ;  /* 0x000000005b087348 */ /* 0x000fea0003c00000 */
[----:B------:R0:W1:Y:S02]  /*b360*/  SHFL.IDX P0, R123, R88, R89, R90 ;  /* 0x00000059587b7389 */ /* 0x000064000000005a */
[----:B01----:R-:W-:Y:S05]  /*b370*/  ENDCOLLECTIVE ;  /* 0x000000000000791b */ /* 0x003fea0003800000 */
.L_x_2693:
[----:B------:R-:W-:Y:S02]  /*b380*/  MOV R88, R42 ;  /* 0x0000002a00587202 */ /* 0x000fe40000000f00 */
[----:B------:R-:W-:-:S07]  /*b390*/  MOV R140, R123 ;  /* 0x0000007b008c7202 */ /* 0x000fce0000000f00 */
[----:B------:R-:W-:Y:S05]  /*b3a0*/  WARPSYNC.COLLECTIVE R91, `(.L_x_2694) ;  /* 0x000000005b087348 */ /* 0x000fea0003c00000 */
[----:B------:R0:W1:Y:S02]  /*b3b0*/  SHFL.IDX P0, R123, R88, R89, R90 ;  /* 0x00000059587b7389 */ /* 0x000064000000005a */
[----:B01----:R-:W-:Y:S05]  /*b3c0*/  ENDCOLLECTIVE ;  /* 0x000000000000791b */ /* 0x003fea0003800000 */
.L_x_2694:
        /* <DEDUP_REMOVED lines=8> */
.L_x_2695:
[----:B------:R-:W-:Y:S01]  /*b450*/  MOV R88, R33 ;  /* 0x0000002100587202 */ /* 0x000fe20000000f00 */
[C---:B------:R-:W-:Y:S01]  /*b460*/  FFMA R132, R123.reuse, R11, R132 ;  /* 0x0000000b7b847223 */ /* 0x040fe20000000084 */
[----:B------:R-:W-:-:S07]  /*b470*/  FFMA R77, R123, R0, R77 ;  /* 0x000000007b4d7223 */ /* 0x000fce000000004d */
[----:B------:R-:W-:Y:S05]  /*b480*/  WARPSYNC.COLLECTIVE R91, `(.L_x_2696) ;  /* 0x000000005b087348 */ /* 0x000fea0003c00000 */
[----:B------:R0:W1:Y:S02]  /*b490*/  SHFL.IDX P0, R123, R88, R89, R90 ;  /* 0x00000059587b7389 */ /* 0x000064000000005a */
[----:B01----:R-:W-:Y:S05]  /*b4a0*/  ENDCOLLECTIVE ;  /* 0x000000000000791b */ /* 0x003fea0003800000 */
.L_x_2696:
[-C--:B------:R-:W-:Y:S01]  /*b4b0*/  FFMA R106, R129, R10.reuse, R106 ;  /* 0x0000000a816a7223 */ /* 0x080fe2000000006a */
[----:B------:R-:W-:Y:S01]  /*b4c0*/  FFMA R107, R134, R10, R107 ;  /* 0x0000000a866b7223 */ /* 0x000fe2000000006b */
[----:B------:R-:W-:Y:S02]  /*b4d0*/  MOV R88, R27 ;  /* 0x0000001b00587202 */ /* 0x000fe40000000f00 */
[----:B------:R-:W-:-:S07]  /*b4e0*/  MOV R10, R123 ;  /* 0x0000007b000a7202 */ /* 0x000fce0000000f00 */
[----:B------:R-:W-:Y:S05]  /*b4f0*/  WARPSYNC.COLLECTIVE R91, `(.L_x_2697) ;  /* 0x000000005b087348 */ /* 0x000fea0003c00000 */
[----:B------:R0:W1:Y:S02]  /*b500*/  SHFL.IDX P0, R123, R88, R89, R90 ;  /* 0x00000059587b7389 */ /* 0x000064000000005a */
[----:B01----:R-:W-:Y:S05]  /*b510*/  ENDCOLLECTIVE ;  /* 0x000000000000791b */ /* 0x003fea0003800000 */
.L_x_2697:
[----:B------:R-:W-:Y:S02]  /*b520*/  MOV R88, R12 ;  /* 0x0000000c00587202 */ /* 0x000fe40000000f00 */
[----:B------:R-:W-:-:S07]  /*b530*/  MOV R85, R123 ;  /* 0x0000007b00557202 */ /* 0x000fce0000000f00 */
[----:B------:R-:W-:Y:S05]  /*b540*/  WARPSYNC.COLLECTIVE R91, `(.L_x_2698) ;  /* 0x000000005b087348 */ /* 0x000fea0003c00000 */
[----:B------:R0:W1:Y:S02]  /*b550*/  SHFL.IDX P0, R123, R88, R89, R90 ;  /* 0x00000059587b7389 */ /* 0x000064000000005a */
[----:B01----:R-:W-:Y:S05]  /*b560*/  ENDCOLLECTIVE ;  /* 0x000000000000791b */ /* 0x003fea0003800000 */
.L_x_2698:
        /* <DEDUP_REMOVED lines=17> */
.L_x_2699:
[----:B------:R-:W-:Y:S01]  /*b680*/  FFMA R109, R134, R131, R109 ;  /* 0x00000083866d7223 */ /* 0x000fe2000000006d */
[----:B------:R-:W-:Y:S02]  /*b690*/  MOV R88, R14 ;  /* 0x0000000e00587202 */ /* 0x000fe40000000f00 */
[----:B------:R-:W-:-:S07]  /*b6a0*/  MOV R131, R123 ;  /* 0x0000007b00837202 */ /* 0x000fce0000000f00 */
[----:B------:R-:W-:Y:S05]  /*b6b0*/  WARPSYNC.COLLECTIVE R91, `(.L_x_2700) ;  /* 0x000000005b087348 */ /* 0x000fea0003c00000 */
[----:B------:R0:W1:Y:S02]  /*b6c0*/  SHFL.IDX P0, R123, R88, R89, R90 ;  /* 0x00000059587b7389 */ /* 0x000064000000005a */
[----:B01----:R-:W-:Y:S05]  /*b6d0*/  ENDCOLLECTIVE ;  /* 0x000000000000791b */ /* 0x003fea0003800000 */
.L_x_2700:
[----:B------:R-:W-:Y:S01]  /*b6e0*/  FFMA R115, R134, R133, R115 ;  /* 0x0000008586737223 */ /* 0x000fe20000000073 */
[----:B------:R-:W-:Y:S02]  /*b6f0*/  MOV R88, R15 ;  /* 0x0000000f00587202 */ /* 0x000fe40000000f00 */
[----:B------:R-:W-:-:S07]  /*b700*/  MOV R133, R123 ;  /* 0x0000007b00857202 */ /* 0x000fce0000000f00 */
[----:B------:R-:W-:Y:S05]  /*b710*/  WARPSYNC.COLLECTIVE R91, `(.L_x_2701) ;  /* 0x000000005b087348 */ /* 0x000fea0003c00000 */
[----:B------:R0:W1:Y:S02]  /*b720*/  SHFL.IDX P0, R123, R88, R89, R90 ;  /* 0x00000059587b7389 */ /* 0x000064000000005a */
[----:B01----:R-:W-:Y:S05]  /*b730*/  ENDCOLLECTIVE ;  /* 0x000000000000791b */ /* 0x003fea0003800000 */
.L_x_2701:
[----:B------:R-:W-:Y:S01]  /*b740*/  FFMA R117, R134, R135, R117 ;  /* 0x0000008786757223 */ /* 0x000fe20000000075 */
[----:B------:R-:W-:Y:S02]  /*b750*/  MOV R88, R16 ;  /* 0x0000001000587202 */ /* 0x000fe40000000f00 */
[----:B------:R-:W-:-:S07]  /*b760*/  MOV R135, R123 ;  /* 0x0000007b00877202 */ /* 0x000fce0000000f00 */
[----:B------:R-:W-:Y:S05]  /*b770*/  WARPSYNC.COLLECTIVE R91, `(.L_x_2702) ;  /* 0x000000005b087348 */ /* 0x000fea0003c00000 */
[----:B------:R0:W1:Y:S02]  /*b780*/  SHFL.IDX P0, R123, R88, R89, R90 ;  /* 0x00000059587b7389 */ /* 0x000064000000005a */
[----:B01----:R-:W-:Y:S05]  /*b790*/  ENDCOLLECTIVE ;  /* 0x000000000000791b */ /* 0x003fea0003800000 */
.L_x_2702:
[----:B------:R-:W-:Y:S02]  /*b7a0*/  MOV R88, R17 ;  /* 0x0000001100587202 */ /* 0x000fe40000000f00 */
[----:B------:R-:W-:-:S07]  /*b7b0*/  MOV R137, R123 ;  /* 0x0000007b00897202 */ /* 0x000fce0000000f00 */
[----:B------:R-:W-:Y:S05]  /*b7c0*/  WARPSYNC.COLLECTIVE R91, `(.L_x_2703) ;  /* 0x000000005b087348 */ /* 0x000fea0003c00000 */
[----:B------:R0:W1:Y:S02]  /*b7d0*/  SHFL.IDX P0, R123, R88, R89, R90 ;  /* 0x00000059587b7389 */ /* 0x000064000000005a */
[----:B01----:R-:W-:Y:S05]  /*b7e0*/  ENDCOLLECTIVE ;  /* 0x000000000000791b */ /* 0x003fea0003800000 */
.L_x_2703:
[----:B------:R-:W-:Y:S01]  /*b7f0*/  FFMA R111, R134, R78, R111 ;  /* 0x0000004e866f7223 */ /* 0x000fe2000000006f */
[----:B------:R-:W-:Y:S02]  /*b800*/  MOV R88, R18 ;  /* 0x0000001200587202 */ /* 0x000fe40000000f00 */
[----:B------:R-:W-:-:S07]  /*b810*/  MOV R78, R123 ;  /* 0x0000007b004e7202 */ /* 0x000fce0000000f00 */
[----:B------:R-:W-:Y:S05]  /*b820*/  WARPSYNC.COLLECTIVE R91, `(.L_x_2704) ;  /* 0x000000005b087348 */ /* 0x000fea0003c00000 */
[----:B------:R0:W1:Y:S02]  /*b830*/  SHFL.IDX P0, R123, R88, R89, R90 ;  /* 0x00000059587b7389 */ /* 0x000064000000005a */
[----:B01----:R-:W-:Y:S05]  /*b840*/  ENDCOLLECTIVE ;  /* 0x000000000000791b */ /* 0x003fea0003800000 */
.L_x_2704:
[----:B------:R-:W-:Y:S01]  /*b850*/  MOV R88, R19 ;  /* 0x0000001300587202 */ /* 0x000fe20000000f00 */
[-C--:B------:R-:W-:Y:S01]  /*b860*/  FFMA R64, R11, R123.reuse, R64 ;  /* 0x0000007b0b407223 */ /* 0x080fe20000000040 */
[----:B------:R-:W-:-:S07]  /*b870*/  FFMA R65, R0, R123, R65 ;  /* 0x0000007b00417223 */ /* 0x000fce0000000041 */
[----:B------:R-:W-:Y:S05]  /*b880*/  WARPSYNC.COLLECTIVE R91, `(.L_x_2705) ;  /* 0x000000005b087348 */ /* 0x000fea0003c00000 */
[----:B------:R0:W1:Y:S02]  /*b890*/  SHFL.IDX P0, R123, R88, R89, R90 ;  /* 0x00000059587b7389 */ /* 0x000064000000005a */
[----:B01----:R-:W-:Y:S05]  /*b8a0*/  ENDCOLLECTIVE ;  /* 0x000000000000791b */ /* 0x003fea0003800000 */
.L_x_2705:
[-C--:B------:R-:W-:Y:S01]  /*b8b0*/  FFMA R50, R11, R85.reuse, R50 ;  /* 0x000000550b327223 */ /* 0x080fe20000000032 */
[----:B------:R-:W-:Y:S01]  /*b8c0*/  FFMA R51, R0, R85, R51 ;  /* 0x0000005500337223 */ /* 0x000fe20000000033 */
[----:B------:R-:W-:Y:S02]  /*b8d0*/  MOV R88, R20 ;  /* 0x0000001400587202 */ /* 0x000fe40000000f00 */
[----:B------:R-:W-:-:S07]  /*b8e0*/  MOV R85, R123 ;  /* 0x0000007b00557202 */ /* 0x000fce0000000f00 */
[----:B------:R-:W-:Y:S05]  /*b8f0*/  WARPSYNC.COLLECTIVE R91, `(.L_x_2706) ;  /* 0x000000005b087348 */ /* 0x000fea0003c00000 */
[----:B------:R0:W1:Y:S02]  /*b900*/  SHFL.IDX P0, R123, R88, R89, R90 ;  /* 0x00000059587b7389 */ /* 0x000064000000005a */
[----:B01----:R-:W-:Y:S05]  /*b910*/  ENDCOLLECTIVE ;  /* 0x000000000000791b */ /* 0x003fea0003800000 */
.L_x_2706:
[-C--:B------:R-:W-:Y:S01]  /*b920*/  FFMA R52, R11, R129.reuse, R52 ;  /* 0x000000810b347223 */ /* 0x080fe20000000034 */
[----:B------:R-:W-:Y:S01]  /*b930*/  FFMA R53, R0, R129, R53 ;  /* 0x0000008100357223 */ /* 0x000fe20000000035 */
[----:B------:R-:W-:Y:S02]  /*b940*/  MOV R88, R21 ;  /* 0x0000001500587202 */ /* 0x000fe40000000f00 */
[----:B------:R-:W-:-:S07]  /*b950*/  MOV R129, R123 ;  /* 0x0000007b00817202 */ /* 0x000fce0000000f00 */
[----:B------:R-:W-:Y:S05]  /*b960*/  WARPSYNC.COLLECTIVE R91, `(.L_x_2707) ;  /* 0x000000005b087348 */ /* 0x000fea0003c00000 */
[----:B------:R0:W1:Y:S02]  /*b970*/  SHFL.IDX P0, R123, R88, R89, R90 ;  /* 0x00000059587b7389 */ /* 0x000064000000005a */
[----:B01----:R-:W-:Y:S05]  /*b980*/  ENDCOLLECTIVE ;  /* 0x000000000000791b */ /* 0x003fea0003800000 */
.L_x_2707:
[-C--:B------:R-:W-:Y:S01]  /*b990*/  FFMA R54, R11, R131.reuse, R54 ;  /* 0x000000830b367223 */ /* 0x080fe20000000036 */
[----:B------:R-:W-:Y:S01]  /*b9a0*/  FFMA R55, R0, R131, R55 ;  /* 0x0000008300377223 */ /* 0x000fe20000000037 */
[----:B------:R-:W-:Y:S02]  /*b9b0*/  MOV R88, R22 ;  /* 0x0000001600587202 */ /* 0x000fe40000000f00 */
[----:B------:R-:W-:-:S07]  /*b9c0*/  MOV R131, R123 ;  /* 0x0000007b00837202 */ /* 0x000fce0000000f00 */
[----:B------:R-:W-:Y:S05]  /*b9d0*/  WARPSYNC.COLLECTIVE R91, `(.L_x_2708) ;  /* 0x000000005b087348 */ /* 0x000fea0003c00000 */
[----:B------:R0:W1:Y:S02]  /*b9e0*/  SHFL.IDX P0, R123, R88, R89, R90 ;  /* 0x00000059587b7389 */ /* 0x000064000000005a */
[----:B01----:R-:W-:Y:S05]  /*b9f0*/  ENDCOLLECTIVE ;  /* 0x000000000000791b */ /* 0x003fea0003800000 */
.L_x_2708:
[-C--:B------:R-:W-:Y:S01]  /*ba00*/  FFMA R56, R11, R133.reuse, R56 ;  /* 0x000000850b387223 */ /* 0x080fe20000000038 */
[----:B------:R-:W-:Y:S01]  /*ba10*/  FFMA R57, R0, R133, R57 ;  /* 0x0000008500397223 */ /* 0x000fe20000000039 */
[----:B------:R-:W-:Y:S02]  /*ba20*/  MOV R88, R23 ;  /* 0x0000001700587202 */ /* 0x000fe40000000f00 */
[----:B------:R-:W-:-:S07]  /*ba30*/  MOV R133, R123 ;  /* 0x0000007b00857202 */ /* 0x000fce0000000f00 */
[----:B------:R-:W-:Y:S05]  /*ba40*/  WARPSYNC.COLLECTIVE R91, `(.L_x_2709) ;  /* 0x000000005b087348 */ /* 0x000fea0003c00000 */
[----:B------:R0:W1:Y:S02]  /*ba50*/  SHFL.IDX P0, R123, R88, R89, R90 ;  /* 0x00000059587b7389 */ /* 0x000064000000005a */
[----:B01----:R-:W-:Y:S05]  /*ba60*/  ENDCOLLECTIVE ;  /* 0x000000000000791b */ /* 0x003fea0003800000 */
.L_x_2709:
[-C--:B------:R-:W-:Y:S01]  /*ba70*/  FFMA R58, R11, R135.reuse, R58 ;  /* 0x000000870b3a7223 */ /* 0x080fe2000000003a */
[----:B------:R-:W-:Y:S01]  /*ba80*/  FFMA R59, R0, R135, R59 ;  /* 0x00000087003b7223 */ /* 0x000fe2000000003b */
[----:B------:R-:W-:Y:S02]  /*ba90*/  MOV R88, R24 ;  /* 0x0000001800587202 */ /* 0x000fe40000000f00 */
[----:B------:R-:W-:-:S07]  /*baa0*/  MOV R135, R123 ;  /* 0x0000007b00877202 */ /* 0x000fce0000000f00 */
[----:B------:R-:W-:Y:S05]  /*bab0*/  WARPSYNC.COLLECTIVE R91, `(.L_x_2710) ;  /* 0x000000005b087348 */ /* 0x000fea0003c00000 */
[----:B------:R0:W1:Y:S02]  /*bac0*/  SHFL.IDX P0, R123, R88, R89, R90 ;  /* 0x00000059587b7389 */ /* 0x000064000000005a */
[----:B01----:R-:W-:Y:S05]  /*bad0*/  ENDCOLLECTIVE ;  /* 0x000000000000791b */ /* 0x003fea0003800000 */
.L_x_2710:
[-C--:B------:R-:W-:Y:S01]  /*bae0*/  FFMA R60, R11, R137.reuse, R60 ;  /* 0x000000890b3c7223 */ /* 0x080fe2000000003c */
[----:B------:R-:W-:Y:S01]  /*baf0*/  FFMA R61, R0, R137, R61 ;  /* 0x00000089003d7223 */ /* 0x000fe2000000003d */
[----:B------:R-:W-:Y:S02]  /*bb00*/  MOV R88, R25 ;  /* 0x0000001900587202 */ /* 0x000fe40000000f00 */
[----:B------:R-:W-:-:S07]  /*bb10*/  MOV R137, R123 ;  /* 0x0000007b00897202 */ /* 0x000fce0000000f00 */
[----:B------:R-:W-:Y:S05]  /*bb20*/  WARPSYNC.COLLECTIVE R91, `(.L_x_2711) ;  /* 0x000000005b087348 */ /* 0x000fea0003c00000 */
[----:B------:R0:W1:Y:S02]  /*bb30*/  SHFL.IDX P0, R123, R88, R89, R90 ;  /* 0x00000059587b7389 */ /* 0x000064000000005a */
[----:B01----:R-:W-:Y:S05]  /*bb40*/  ENDCOLLECTIVE ;  /* 0x000000000000791b */ /* 0x003fea0003800000 */
.L_x_2711:
[----:B------:R-:W-:Y:S01]  /*bb50*/  FFMA R87, R134, R139, R87 ;  /* 0x0000008b86577223 */ /* 0x000fe20000000057 */
[----:B------:R-:W-:Y:S02]  /*bb60*/  MOV R88, R26 ;  /* 0x0000001a00587202 */ /* 0x000fe40000000f00 */
[----:B------:R-:W-:-:S07]  /*bb70*/  MOV R139, R123 ;  /* 0x0000007b008b7202 */ /* 0x000fce0000000f00 */
[----:B------:R-:W-:Y:S05]  /*bb80*/  WARPSYNC.COLLECTIVE R91, `(.L_x_2712) ;  /* 0x000000005b087348 */ /* 0x000fea0003c00000 */
[----:B------:R0:W1:Y:S02]  /*bb90*/  SHFL.IDX P0, R123, R88, R89, R90 ;  /* 0x00000059587b7389 */ /* 0x000064000000005a */
[----:B01----:R-:W-:Y:S05]  /*bba0*/  ENDCOLLECTIVE ;  /* 0x000000000000791b */ /* 0x003fea0003800000 */
.L_x_2712:
[----:B------:R-:W-:Y:S01]  /*bbb0*/  FFMA R125, R134, R141, R125 ;  /* 0x0000008d867d7223 */ /* 0x000fe2000000007d */
[----:B------:R-:W-:Y:S02]  /*bbc0*/  MOV R88, R28 ;  /* 0x0000001c00587202 */ /* 0x000fe40000000f00 */
[----:B------:R-:W-:-:S07]  /*bbd0*/  MOV R141, R123 ;  /* 0x0000007b008d7202 */ /* 0x000fce0000000f00 */
[----:B------:R-:W-:Y:S05]  /*bbe0*/  WARPSYNC.COLLECTIVE R91, `(.L_x_2713) ;  /* 0x000000005b087348 */ /* 0x000fea0003c00000 */
[----:B------:R0:W1:Y:S02]  /*bbf0*/  SHFL.IDX P0, R123, R88, R89, R90 ;  /* 0x00000059587b7389 */ /* 0x000064000000005a */
[----:B01----:R-:W-:Y:S05]  /*bc00*/  ENDCOLLECTIVE ;  /* 0x000000000000791b */ /* 0x003fea0003800000 */
.L_x_2713:
[----:B------:R-:W-:Y:S01]  /*bc10*/  FFMA R97, R134, R143, R97 ;  /* 0x0000008f86617223 */ /* 0x000fe20000000061 */
[----:B------:R-:W-:Y:S02]  /*bc20*/  MOV R88, R29 ;  /* 0x0000001d00587202 */ /* 0x000fe40000000f00 */
[----:B------:R-:W-:-:S07]  /*bc30*/  MOV R143, R123 ;  /* 0x0000007b008f7202 */ /* 0x000fce0000000f00 */
[----:B------:R-:W-:Y:S05]  /*bc40*/  WARPSYNC.COLLECTIVE R91, `(.L_x_2714) ;  /* 0x000000005b087348 */ /* 0x000fea0003c00000 */
[----:B------:R0:W1:Y:S02]  /*bc50*/  SHFL.IDX P0, R123, R88, R89, R90 ;  /* 0x00000059587b7389 */ /* 0x000064000000005a */
[----:B01----:R-:W-:Y:S05]  /*bc60*/  ENDCOLLECTIVE ;  /* 0x000000000000791b */ /* 0x003fea0003800000 */
.L_x_2714:
[----:B------:R-:W-:Y:S01]  /*bc70*/  FFMA R99, R134, R145, R99 ;  /* 0x0000009186637223 */ /* 0x000fe20000000063 */
[----:B------:R-:W-:Y:S02]  /*bc80*/  MOV R88, R30 ;  /* 0x0000001e00587202 */ /* 0x000fe40000000f00 */
[----:B------:R-:W-:-:S07]  /*bc90*/  MOV R145, R123 ;  /* 0x0000007b00917202 */ /* 0x000fce0000000f00 */
[----:B------:R-:W-:Y:S05]  /*bca0*/  WARPSYNC.COLLECTIVE R91, `(.L_x_2715) ;  /* 0x000000005b087348 */ /* 0x000fea0003c00000 */
[----:B------:R0:W1:Y:S02]  /*bcb0*/  SHFL.IDX P0, R123, R88, R89, R90 ;  /* 0x00000059587b7389 */ /* 0x000064000000005a */
[----:B01----:R-:W-:Y:S05]  /*bcc0*/  ENDCOLLECTIVE ;  /* 0x000000000000791b */ /* 0x003fea0003800000 */
.L_x_2715:
[----:B------:R-:W-:Y:S01]  /*bcd0*/  MOV R88, R31 ;  /* 0x0000001f00587202 */ /* 0x000fe20000000f00 */
[-C--:B------:R-:W-:Y:S01]  /*bce0*/  FFMA R102, R11, R123.reuse, R102 ;  /* 0x0000007b0b667223 */ /* 0x080fe20000000066 */
[----:B------:R-:W-:-:S07]  /*bcf0*/  FFMA R103, R0, R123, R103 ;  /* 0x0000007b00677223 */ /* 0x000fce0000000067 */
[----:B------:R-:W-:Y:S05]  /*bd00*/  WARPSYNC.COLLECTIVE R91, `(.L_x_2716) ;  /* 0x000000005b087348 */ /* 0x000fea0003c00000 */
[----:B------:R0:W1:Y:S02]  /*bd10*/  SHFL.IDX P0, R123, R88, R89, R90 ;  /* 0x00000059587b7389 */ /* 0x000064000000005a */
[----:B01----:R-:W-:Y:S05]  /*bd20*/  ENDCOLLECTIVE ;  /* 0x000000000000791b */ /* 0x003fea0003800000 */
.L_x_2716:
        /* <DEDUP_REMOVED lines=18> */
.L_x_2717:
[-C--:B------:R-:W-:Y:S01]  /*be50*/  FFMA R62, R11, R78.reuse, R62 ;  /* 0x0000004e0b3e7223 */ /* 0x080fe2000000003e */
[----:B------:R-:W-:Y:S01]  /*be60*/  FFMA R63, R0, R78, R63 ;  /* 0x0000004e003f7223 */ /* 0x000fe2000000003f */
[----:B------:R-:W-:Y:S02]  /*be70*/  MOV R88, R34 ;  /* 0x0000002200587202 */ /* 0x000fe40000000f00 */
[----:B------:R-:W-:-:S07]  /*be80*/  MOV R78, R123 ;  /* 0x0000007b004e7202 */ /* 0x000fce0000000f00 */
[----:B------:R-:W-:Y:S05]  /*be90*/  WARPSYNC.COLLECTIVE R91, `(.L_x_2718) ;  /* 0x000000005b087348 */ /* 0x000fea0003c00000 */
[----:B------:R0:W1:Y:S02]  /*bea0*/  SHFL.IDX P0, R123, R88, R89, R90 ;  /* 0x00000059587b7389 */ /* 0x000064000000005a */
[----:B01----:R-:W-:Y:S05]  /*beb0*/  ENDCOLLECTIVE ;  /* 0x000000000000791b */ /* 0x003fea0003800000 */
.L_x_2718:
[-C--:B------:R-:W-:Y:S01]  /*bec0*/  FFMA R66, R11, R85.reuse, R66 ;  /* 0x000000550b427223 */ /* 0x080fe20000000042 */
[----:B------:R-:W-:Y:S01]  /*bed0*/  FFMA R67, R0, R85, R67 ;  /* 0x0000005500437223 */ /* 0x000fe20000000043 */
[----:B------:R-:W-:Y:S02]  /*bee0*/  MOV R88, R35 ;  /* 0x0000002300587202 */ /* 0x000fe40000000f00 */
[----:B------:R-:W-:-:S07]  /*bef0*/  MOV R85, R123 ;  /* 0x0000007b00557202 */ /* 0x000fce0000000f00 */
[----:B------:R-:W-:Y:S05]  /*bf00*/  WARPSYNC.COLLECTIVE R91, `(.L_x_2719) ;  /* 0x000000005b087348 */ /* 0x000fea0003c00000 */
[----:B------:R0:W1:Y:S02]  /*bf10*/  SHFL.IDX P0, R123, R88, R89, R90 ;  /* 0x00000059587b7389 */ /* 0x000064000000005a */
[----:B01----:R-:W-:Y:S05]  /*bf20*/  ENDCOLLECTIVE ;  /* 0x000000000000791b */ /* 0x003fea0003800000 */
.L_x_2719:
[----:B------:R-:W-:Y:S02]  /*bf30*/  MOV R88, R36 ;  /* 0x0000002400587202 */ /* 0x000fe40000000f00 */
[----:B------:R-:W-:-:S07]  /*bf40*/  MOV R124, R123 ;  /* 0x0000007b007c7202 */ /* 0x000fce0000000f00 */
[----:B------:R-:W-:Y:S05]  /*bf50*/  WARPSYNC.COLLECTIVE R91, `(.L_x_2720) ;  /* 0x000000005b087348 */ /* 0x000fea0003c00000 */
[----:B------:R0:W1:Y:S02]  /*bf60*/  SHFL.IDX P0, R123, R88, R89, R90 ;  /* 0x00000059587b7389 */ /* 0x000064000000005a */
[----:B01----:R-:W-:Y:S05]  /*bf70*/  ENDCOLLECTIVE ;  /* 0x000000000000791b */ /* 0x003fea0003800000 */
.L_x_2720:
[----:B------:R-:W-:Y:S02]  /*bf80*/  MOV R88, R37 ;  /* 0x0000002500587202 */ /* 0x000fe40000000f00 */
[----:B------:R-:W-:-:S07]  /*bf90*/  MOV R126, R123 ;  /* 0x0000007b007e7202 */ /* 0x000fce0000000f00 */
[----:B------:R-:W-:Y:S05]  /*bfa0*/  WARPSYNC.COLLECTIVE R91, `(.L_x_2721) ;  /* 0x000000005b087348 */ /* 0x000fea0003c00000 */
[----:B------:R0:W1:Y:S02]  /*bfb0*/  SHFL.IDX P0, R123, R88, R89, R90 ;  /* 0x00000059587b7389 */ /* 0x000064000000005a */
[----:B01----:R-:W-:Y:S05]  /*bfc0*/  ENDCOLLECTIVE ;  /* 0x000000000000791b */ /* 0x003fea0003800000 */
.L_x_2721:
[-C--:B------:R-:W-:Y:S01]  /*bfd0*/  FFMA R68, R11, R129.reuse, R68 ;  /* 0x000000810b447223 */ /* 0x080fe20000000044 */
[----:B------:R-:W-:Y:S01]  /*bfe0*/  FFMA R69, R0, R129, R69 ;  /* 0x0000008100457223 */ /* 0x000fe20000000045 */
[----:B------:R-:W-:Y:S02]  /*bff0*/  MOV R88, R38 ;  /* 0x0000002600587202 */ /* 0x000fe40000000f00 */
[----:B------:R-:W-:-:S07]  /*c000*/  MOV R129, R123 ;  /* 0x0000007b00817202 */ /* 0x000fce0000000f00 */
[----:B------:R-:W-:Y:S05]  /*c010*/  WARPSYNC.COLLECTIVE R91, `(.L_x_2722) ;  /* 0x000000005b087348 */ /* 0x000fea0003c00000 */
[----:B------:R0:W1:Y:S02]  /*c020*/  SHFL.IDX P0, R123, R88, R89, R90 ;  /* 0x00000059587b7389 */ /* 0x000064000000005a */
[----:B01----:R-:W-:Y:S05]  /*c030*/  ENDCOLLECTIVE ;  /* 0x000000000000791b */ /* 0x003fea0003800000 */
.L_x_2722:
[-C--:B------:R-:W-:Y:S01]  /*c040*/  FFMA R70, R11, R131.reuse, R70 ;  /* 0x000000830b467223 */ /* 0x080fe20000000046 */
[----:B------:R-:W-:Y:S01]  /*c050*/  FFMA R71, R0, R131, R71 ;  /* 0x0000008300477223 */ /* 0x000fe20000000047 */
[----:B------:R-:W-:Y:S02]  /*c060*/  MOV R88, R39 ;  /* 0x0000002700587202 */ /* 0x000fe40000000f00 */
[----:B------:R-:W-:-:S07]  /*c070*/  MOV R131, R123 ;  /* 0x0000007b00837202 */ /* 0x000fce0000000f00 */
[----:B------:R-:W-:Y:S05]  /*c080*/  WARPSYNC.COLLECTIVE R91, `(.L_x_2723) ;  /* 0x000000005b087348 */ /* 0x000fea0003c00000 */
[----:B------:R0:W1:Y:S02]  /*c090*/  SHFL.IDX P0, R123, R88, R89, R90 ;  /* 0x00000059587b7389 */ /* 0x000064000000005a */
[----:B01----:R-:W-:Y:S05]  /*c0a0*/  ENDCOLLECTIVE ;  /* 0x000000000000791b */ /* 0x003fea0003800000 */
.L_x_2723:
[-C--:B------:R-:W-:Y:S01]  /*c0b0*/  FFMA R72, R11, R133.reuse, R72 ;  /* 0x000000850b487223 */ /* 0x080fe20000000048 */
[----:B------:R-:W-:Y:S01]  /*c0c0*/  FFMA R73, R0, R133, R73 ;  /* 0x0000008500497223 */ /* 0x000fe20000000049 */
[----:B------:R-:W-:Y:S02]  /*c0d0*/  MOV R88, R40 ;  /* 0x0000002800587202 */ /* 0x000fe40000000f00 */
[----:B------:R-:W-:-:S07]  /*c0e0*/  MOV R133, R123 ;  /* 0x0000007b00857202 */ /* 0x000fce0000000f00 */
[----:B------:R-:W-:Y:S05]  /*c0f0*/  WARPSYNC.COLLECTIVE R91, `(.L_x_2724) ;  /* 0x000000005b087348 */ /* 0x000fea0003c00000 */
[----:B------:R0:W1:Y:S02]  /*c100*/  SHFL.IDX P0, R123, R88, R89, R90 ;  /* 0x00000059587b7389 */ /* 0x000064000000005a */
[----:B01----:R-:W-:Y:S05]  /*c110*/  ENDCOLLECTIVE ;  /* 0x000000000000791b */ /* 0x003fea0003800000 */
.L_x_2724:
[----:B------:R-:W-:Y:S02]  /*c120*/  MOV R88, R41 ;  /* 0x0000002900587202 */ /* 0x000fe40000000f00 */
[----:B------:R-:W-:-:S07]  /*c130*/  MOV R136, R123 ;  /* 0x0000007b00887202 */ /* 0x000fce0000000f00 */
[----:B------:R-:W-:Y:S05]  /*c140*/  WARPSYNC.COLLECTIVE R91, `(.L_x_2725) ;  /* 0x000000005b087348 */ /* 0x000fea0003c00000 */
[----:B------:R0:W1:Y:S02]  /*c150*/  SHFL.IDX P0, R123, R88, R89, R90 ;  /* 0x00000059587b7389 */ /* 0x000064000000005a */
[----:B01----:R-:W-:Y:S05]  /*c160*/  ENDCOLLECTIVE ;  /* 0x000000000000791b */ /* 0x003fea0003800000 */
.L_x_2725:
[-C--:B------:R-:W-:Y:S01]  /*c170*/  FFMA R92, R11, R137.reuse, R92 ;  /* 0x000000890b5c7223 */ /* 0x080fe2000000005c */
[----:B------:R-:W-:Y:S01]  /*c180*/  FFMA R93, R0, R137, R93 ;  /* 0x00000089005d7223 */ /* 0x000fe2000000005d */
[----:B------:R-:W-:Y:S02]  /*c190*/  MOV R88, R42 ;  /* 0x0000002a00587202 */ /* 0x000fe40000000f00 */
[----:B------:R-:W-:-:S07]  /*c1a0*/  MOV R137, R123 ;  /* 0x0000007b00897202 */ /* 0x000fce0000000f00 */
[----:B------:R-:W-:Y:S05]  /*c1b0*/  WARPSYNC.COLLECTIVE R91, `(.L_x_2726) ;  /* 0x000000005b087348 */ /* 0x000fea0003c00000 */
[----:B------:R0:W1:Y:S02]  /*c1c0*/  SHFL.IDX P0, R123, R88, R89, R90 ;  /* 0x00000059587b7389 */ /* 0x000064000000005a */
[----:B01----:R-:W-:Y:S05]  /*c1d0*/  ENDCOLLECTIVE ;  /* 0x000000000000791b */ /* 0x003fea0003800000 */
.L_x_2726:
[----:B------:R-:W-:Y:S02]  /*c1e0*/  MOV R88, R43 ;  /* 0x0000002b00587202 */ /* 0x000fe40000000f00 */
[----:B------:R-:W-:Y:S02]  /*c1f0*/  MOV R89, R86 ;  /* 0x0000005600597202 */ /* 0x000fe40000000f00 */
[----:B------:R-:W-:-:S07]  /*c200*/  MOV R138, R123 ;  /* 0x0000007b008a7202 */ /* 0x000fce0000000f00 */
[----:B------:R-:W-:Y:S05]  /*c210*/  WARPSYNC.COLLECTIVE R91, `(.L_x_2727) ;  /* 0x000000005b087348 */ /* 0x000fea0003c00000 */
[----:B------:R0:W1:Y:S02]  /*c220*/  SHFL.IDX P0, R123, R88, R89, R90 ;  /* 0x00000059587b7389 */ /* 0x000064000000005a */
[----:B01----:R-:W-:Y:S05]  /*c230*/  ENDCOLLECTIVE ;  /* 0x000000000000791b */ /* 0x003fea0003800000 */
.L_x_2727:
[----:B------:R-:W-:Y:S01]  /*c240*/  MOV R88, R33 ;  /* 0x0000002100587202 */ /* 0x000fe20000000f00 */
[C---:B------:R-:W-:Y:S01]  /*c250*/  FFMA R132, R123.reuse, R83, R132 ;  /* 0x000000537b847223 */ /* 0x040fe20000000084 */
[----:B------:R-:W-:-:S07]  /*c260*/  FFMA R77, R123, R10, R77 ;  /* 0x0000000a7b4d7223 */ /* 0x000fce000000004d */
[----:B------:R-:W-:Y:S05]  /*c270*/  WARPSYNC.COLLECTIVE R91, `(.L_x_2728) ;  /* 0x000000005b087348 */ /* 0x000fea0003c00000 */
[----:B------:R0:W1:Y:S02]  /*c280*/  SHFL.IDX P0, R123, R88, R89, R90 ;  /* 0x00000059587b7389 */ /* 0x000064000000005a */
[----:B01----:R-:W-:Y:S05]  /*c290*/  ENDCOLLECTIVE ;  /* 0x000000000000791b */ /* 0x003fea0003800000 */
.L_x_2728:
        /* <DEDUP_REMOVED lines=19> */
.L_x_2729:
[----:B------:R-:W-:Y:S01]  /*c3d0*/  FFMA R108, R11, R85, R108 ;  /* 0x000000550b6c7223 */ /* 0x000fe2000000006c */
[----:B------:R-:W-:Y:S02]  /*c3e0*/  MOV R88, R12 ;  /* 0x0000000c00587202 */ /* 0x000fe40000000f00 */
[----:B------:R-:W-:-:S07]  /*c3f0*/  MOV R85, R123 ;  /* 0x0000007b00557202 */ /* 0x000fce0000000f00 */
[----:B------:R-:W-:Y:S05]  /*c400*/  WARPSYNC.COLLECTIVE R91, `(.L_x_2730) ;  /* 0x000000005b087348 */ /* 0x000fea0003c00000 */
[----:B------:R0:W1:Y:S02]  /*c410*/  SHFL.IDX P0, R123, R88, R89, R90 ;  /* 0x00000059587b7389 */ /* 0x000064000000005a */
[----:B01----:R-:W-:Y:S05]  /*c420*/  ENDCOLLECTIVE ;  /* 0x000000000000791b */ /* 0x003fea0003800000 */
.L_x_2730:
[----:B------:R-:W-:Y:S01]  /*c430*/  FFMA R114, R11, R129, R114 ;  /* 0x000000810b727223 */ /* 0x000fe20000000072 */
[----:B------:R-:W-:Y:S02]  /*c440*/  MOV R88, R13 ;  /* 0x0000000d00587202 */ /* 0x000fe40000000f00 */
[----:B------:R-:W-:-:S07]  /*c450*/  MOV R129, R123 ;  /* 0x0000007b00817202 */ /* 0x000fce0000000f00 */
[----:B------:R-:W-:Y:S05]  /*c460*/  WARPSYNC.COLLECTIVE R91, `(.L_x_2731) ;  /* 0x000000005b087348 */ /* 0x000fea0003c00000 */
[----:B------:R0:W1:Y:S02]  /*c470*/  SHFL.IDX P0, R123, R88, R89, R90 ;  /* 0x00000059587b7389 */ /* 0x000064000000005a */
[----:B01----:R-:W-:Y:S05]  /*c480*/  ENDCOLLECTIVE ;  /* 0x000000000000791b */ /* 0x003fea0003800000 */
.L_x_2731:
[----:B------:R-:W-:Y:S01]  /*c490*/  FFMA R116, R11, R131, R116 ;  /* 0x000000830b747223 */ /* 0x000fe20000000074 */
[----:B------:R-:W-:Y:S02]  /*c4a0*/  MOV R88, R14 ;  /* 0x0000000e00587202 */ /* 0x000fe40000000f00 */
[----:B------:R-:W-:-:S07]  /*c4b0*/  MOV R131, R123 ;  /* 0x0000007b00837202 */ /* 0x000fce0000000f00 */
[----:B------:R-:W-:Y:S05]  /*c4c0*/  WARPSYNC.COLLECTIVE R91, `(.L_x_2732) ;  /* 0x000000005b087348 */ /* 0x000fea0003c00000 */
[----:B------:R0:W1:Y:S02]  /*c4d0*/  SHFL.IDX P0, R123, R88, R89, R90 ;  /* 0x00000059587b7389 */ /* 0x000064000000005a */
[----:B01----:R-:W-:Y:S05]  /*c4e0*/  ENDCOLLECTIVE ;  /* 0x000000000000791b */ /* 0x003fea0003800000 */
.L_x_2732:
[----:B------:R-:W-:Y:S01]  /*c4f0*/  FFMA R118, R11, R133, R118 ;  /* 0x000000850b767223 */ /* 0x000fe20000000076 */
[----:B------:R-:W-:Y:S02]  /*c500*/  MOV R88, R15 ;  /* 0x0000000f00587202 */ /* 0x000fe40000000f00 */
[----:B------:R-:W-:-:S07]  /*c510*/  MOV R133, R123 ;  /* 0x0000007b00857202 */ /* 0x000fce0000000f00 */
[----:B------:R-:W-:Y:S05]  /*c520*/  WARPSYNC.COLLECTIVE R91, `(.L_x_2733) ;  /* 0x000000005b087348 */ /* 0x000fea0003c00000 */
[----:B------:R0:W1:Y:S02]  /*c530*/  SHFL.IDX P0, R123, R88, R89, R90 ;  /* 0x00000059587b7389 */ /* 0x000064000000005a */
[----:B01----:R-:W-:Y:S05]  /*c540*/  ENDCOLLECTIVE ;  /* 0x000000000000791b */ /* 0x003fea0003800000 */
.L_x_2733:
[----:B------:R-:W-:Y:S02]  /*c550*/  MOV R88, R16 ;  /* 0x0000001000587202 */ /* 0x000fe40000000f00 */
[----:B------:R-:W-:-:S07]  /*c560*/  MOV R135, R123 ;  /* 0x0000007b00877202 */ /* 0x000fce0000000f00 */
[----:B------:R-:W-:Y:S05]  /*c570*/  WARPSYNC.COLLECTIVE R91, `(.L_x_2734) ;  /* 0x000000005b087348 */ /* 0x000fea0003c00000 */
[----:B------:R0:W1:Y:S02]  /*c580*/  SHFL.IDX P0, R123, R88, R89, R90 ;  /* 0x00000059587b7389 */ /* 0x000064000000005a */
[----:B01----:R-:W-:Y:S05]  /*c590*/  ENDCOLLECTIVE ;  /* 0x000000000000791b */ /* 0x003fea0003800000 */
.L_x_2734:
[----:B------:R-:W-:Y:S01]  /*c5a0*/  FFMA R80, R11, R137, R80 ;  /* 0x000000890b507223 */ /* 0x000fe20000000050 */
[----:B------:R-:W-:Y:S02]  /*c5b0*/  MOV R88, R17 ;  /* 0x0000001100587202 */ /* 0x000fe40000000f00 */
[----:B------:R-:W-:-:S07]  /*c5c0*/  MOV R137, R123 ;  /* 0x0000007b00897202 */ /* 0x000fce0000000f00 */
[----:B------:R-:W-:Y:S05]  /*c5d0*/  WARPSYNC.COLLECTIVE R91, `(.L_x_2735) ;  /* 0x000000005b087348 */ /* 0x000fea0003c00000 */
[----:B------:R0:W1:Y:S02]  /*c5e0*/  SHFL.IDX P0, R123, R88, R89, R90 ;  /* 0x00000059587b7389 */ /* 0x000064000000005a */
[----:B01----:R-:W-:Y:S05]  /*c5f0*/  ENDCOLLECTIVE ;  /* 0x000000000000791b */ /* 0x003fea0003800000 */
.L_x_2735:
        /* <DEDUP_REMOVED lines=14> */
.L_x_2736:
[----:B------:R-:W-:Y:S01]  /*c6e0*/  MOV R88, R19 ;  /* 0x0000001300587202 */ /* 0x000fe20000000f00 */
[-C--:B------:R-:W-:Y:S01]  /*c6f0*/  FFMA R64, R83, R123.reuse, R64 ;  /* 0x0000007b53407223 */ /* 0x080fe20000000040 */
[----:B------:R-:W-:-:S07]  /*c700*/  FFMA R65, R10, R123, R65 ;  /* 0x0000007b0a417223 */ /* 0x000fce0000000041 */
[----:B------:R-:W-:Y:S05]  /*c710*/  WARPSYNC.COLLECTIVE R91, `(.L_x_2737) ;  /* 0x000000005b087348 */ /* 0x000fea0003c00000 */
[----:B------:R0:W1:Y:S02]  /*c720*/  SHFL.IDX P0, R123, R88, R89, R90 ;  /* 0x00000059587b7389 */ /* 0x000064000000005a */
[----:B01----:R-:W-:Y:S05]  /*c730*/  ENDCOLLECTIVE ;  /* 0x000000000000791b */ /* 0x003fea0003800000 */
.L_x_2737:
[-C--:B------:R-:W-:Y:S01]  /*c740*/  FFMA R50, R83, R85.reuse, R50 ;  /* 0x0000005553327223 */ /* 0x080fe20000000032 */
[----:B------:R-:W-:Y:S01]  /*c750*/  FFMA R51, R10, R85, R51 ;  /* 0x000000550a337223 */ /* 0x000fe20000000033 */
[----:B------:R-:W-:Y:S02]  /*c760*/  MOV R88, R20 ;  /* 0x0000001400587202 */ /* 0x000fe40000000f00 */
[----:B------:R-:W-:-:S07]  /*c770*/  MOV R85, R123 ;  /* 0x0000007b00557202 */ /* 0x000fce0000000f00 */
[----:B------:R-:W-:Y:S05]  /*c780*/  WARPSYNC.COLLECTIVE R91, `(.L_x_2738) ;  /* 0x000000005b087348 */ /* 0x000fea0003c00000 */
[----:B------:R0:W1:Y:S02]  /*c790*/  SHFL.IDX P0, R123, R88, R89, R90 ;  /* 0x00000059587b7389 */ /* 0x000064000000005a */
[----:B01----:R-:W-:Y:S05]  /*c7a0*/  ENDCOLLECTIVE ;  /* 0x000000000000791b */ /* 0x003fea0003800000 */
.L_x_2738:
[-C--:B------:R-:W-:Y:S01]  /*c7b0*/  FFMA R52, R83, R129.reuse, R52 ;  /* 0x0000008153347223 */ /* 0x080fe20000000034 */
[----:B------:R-:W-:Y:S01]  /*c7c0*/  FFMA R53, R10, R129, R53 ;  /* 0x000000810a357223 */ /* 0x000fe20000000035 */
[----:B------:R-:W-:Y:S02]  /*c7d0*/  MOV R88, R21 ;  /* 0x0000001500587202 */ /* 0x000fe40000000f00 */
[----:B------:R-:W-:-:S07]  /*c7e0*/  MOV R129, R123 ;  /* 0x0000007b00817202 */ /* 0x000fce0000000f00 */
[----:B------:R-:W-:Y:S05]  /*c7f0*/  WARPSYNC.COLLECTIVE R91, `(.L_x_2739) ;  /* 0x000000005b087348 */ /* 0x000fea0003c00000 */
[----:B------:R0:W1:Y:S02]  /*c800*/  SHFL.IDX P0, R123, R88, R89, R90 ;  /* 0x00000059587b7389 */ /* 0x000064000000005a */
[----:B01----:R-:W-:Y:S05]  /*c810*/  ENDCOLLECTIVE ;  /* 0x000000000000791b */ /* 0x003fea0003800000 */
.L_x_2739:
[-C--:B------:R-:W-:Y:S01]  /*c820*/  FFMA R54, R83, R131.reuse, R54 ;  /* 0x0000008353367223 */ /* 0x080fe20000000036 */
[----:B------:R-:W-:Y:S01]  /*c830*/  FFMA R55, R10, R131, R55 ;  /* 0x000000830a377223 */ /* 0x000fe20000000037 */
[----:B------:R-:W-:Y:S02]  /*c840*/  MOV R88, R22 ;  /* 0x0000001600587202 */ /* 0x000fe40000000f00 */
[----:B------:R-:W-:-:S07]  /*c850*/  MOV R131, R123 ;  /* 0x0000007b00837202 */ /* 0x000fce0000000f00 */
[----:B------:R-:W-:Y:S05]  /*c860*/  WARPSYNC.COLLECTIVE R91, `(.L_x_2740) ;  /* 0x000000005b087348 */ /* 0x000fea0003c00000 */
[----:B------:R0:W1:Y:S02]  /*c870*/  SHFL.IDX P0, R123, R88, R89, R90 ;  /* 0x00000059587b7389 */ /* 0x000064000000005a */
[----:B01----:R-:W-:Y:S05]  /*c880*/  ENDCOLLECTIVE ;  /* 0x000000000000791b */ /* 0x003fea0003800000 */
.L_x_2740:
[-C--:B------:R-:W-:Y:S01]  /*c890*/  FFMA R56, R83, R133.reuse, R56 ;  /* 0x0000008553387223 */ /* 0x080fe20000000038 */
[----:B------:R-:W-:Y:S01]  /*c8a0*/  FFMA R57, R10, R133, R57 ;  /* 0x000000850a397223 */ /* 0x000fe20000000039 */
[----:B------:R-:W-:Y:S02]  /*c8b0*/  MOV R88, R23 ;  /* 0x0000001700587202 */ /* 0x000fe40000000f00 */
[----:B------:R-:W-:-:S07]  /*c8c0*/  MOV R133, R123 ;  /* 0x0000007b00857202 */ /* 0x000fce0000000f00 */
[----:B------:R-:W-:Y:S05]  /*c8d0*/  WARPSYNC.COLLECTIVE R91, `(.L_x_2741) ;  /* 0x000000005b087348 */ /* 0x000fea0003c00000 */
[----:B------:R0:W1:Y:S02]  /*c8e0*/  SHFL.IDX P0, R123, R88, R89, R90 ;  /* 0x00000059587b7389 */ /* 0x000064000000005a */
[----:B01----:R-:W-:Y:S05]  /*c8f0*/  ENDCOLLECTIVE ;  /* 0x000000000000791b */ /* 0x003fea0003800000 */
.L_x_2741:
[-C--:B------:R-:W-:Y:S01]  /*c900*/  FFMA R58, R83, R135.reuse, R58 ;  /* 0x00000087533a7223 */ /* 0x080fe2000000003a */
[----:B------:R-:W-:Y:S01]  /*c910*/  FFMA R59, R10, R135, R59 ;  /* 0x000000870a3b7223 */ /* 0x000fe2000000003b */
[----:B------:R-:W-:Y:S02]  /*c920*/  MOV R88, R24 ;  /* 0x0000001800587202 */ /* 0x000fe40000000f00 */
[----:B------:R-:W-:-:S07]  /*c930*/  MOV R135, R123 ;  /* 0x0000007b00877202 */ /* 0x000fce0000000f00 */
[----:B------:R-:W-:Y:S05]  /*c940*/  WARPSYNC.COLLECTIVE R91, `(.L_x_2742) ;  /* 0x000000005b087348 */ /* 0x000fea0003c00000 */
[----:B------:R0:W1:Y:S02]  /*c950*/  SHFL.IDX P0, R123, R88, R89, R90 ;  /* 0x00000059587b7389 */ /* 0x000064000000005a */
[----:B01----:R-:W-:Y:S05]  /*c960*/  ENDCOLLECTIVE ;  /* 0x000000000000791b */ /* 0x003fea0003800000 */
.L_x_2742:
[-C--:B------:R-:W-:Y:S01]  /*c970*/  FFMA R60, R83, R137.reuse, R60 ;  /* 0x00000089533c7223 */ /* 0x080fe2000000003c */
[----:B------:R-:W-:Y:S01]  /*c980*/  FFMA R61, R10, R137, R61 ;  /* 0x000000890a3d7223 */ /* 0x000fe2000000003d */
[----:B------:R-:W-:Y:S02]  /*c990*/  MOV R88, R25 ;  /* 0x0000001900587202 */ /* 0x000fe40000000f00 */
[----:B------:R-:W-:-:S07]  /*c9a0*/  MOV R137, R123 ;  /* 0x0000007b00897202 */ /* 0x000fce0000000f00 */
[----:B------:R-:W-:Y:S05]  /*c9b0*/  WARPSYNC.COLLECTIVE R91, `(.L_x_2743) ;  /* 0x000000005b087348 */ /* 0x000fea0003c00000 */
[----:B------:R0:W1:Y:S02]  /*c9c0*/  SHFL.IDX P0, R123, R88, R89, R90 ;  /* 0x00000059587b7389 */ /* 0x000064000000005a */
[----:B01----:R-:W-:Y:S05]  /*c9d0*/  ENDCOLLECTIVE ;  /* 0x000000000000791b */ /* 0x003fea0003800000 */
.L_x_2743:
[----:B------:R-:W-:Y:S02]  /*c9e0*/  MOV R88, R26 ;  /* 0x0000001a00587202 */ /* 0x000fe40000000f00 */
[----:B------:R-:W-:-:S07]  /*c9f0*/  MOV R139, R123 ;  /* 0x0000007b008b7202 */ /* 0x000fce0000000f00 */
[----:B------:R-:W-:Y:S05]  /*ca00*/  WARPSYNC.COLLECTIVE R91, `(.L_x_2744) ;  /* 0x000000005b087348 */ /* 0x000fea0003c00000 */
[----:B------:R0:W1:Y:S02]  /*ca10*/  SHFL.IDX P0, R123, R88, R89, R90 ;  /* 0x00000059587b7389 */ /* 0x000064000000005a */
[----:B01----:R-:W-:Y:S05]  /*ca20*/  ENDCOLLECTIVE ;  /* 0x000000000000791b */ /* 0x003fea0003800000 */
.L_x_2744:
[----:B------:R-:W-:Y:S02]  /*ca30*/  MOV R88, R28 ;  /* 0x0000001c00587202 */ /* 0x000fe40000000f00 */
[----:B------:R-:W-:-:S07]  /*ca40*/  MOV R141, R123 ;  /* 0x0000007b008d7202 */ /* 0x000fce0000000f00 */
[----:B------:R-:W-:Y:S05]  /*ca50*/  WARPSYNC.COLLECTIVE R91, `(.L_x_2745) ;  /* 0x000000005b087348 */ /* 0x000fea0003c00000 */
[----:B------:R0:W1:Y:S02]  /*ca60*/  SHFL.IDX P0, R123, R88, R89, R90 ;  /* 0x00000059587b7389 */ /* 0x000064000000005a */
[----:B01----:R-:W-:Y:S05]  /*ca70*/  ENDCOLLECTIVE ;  /* 0x000000000000791b */ /* 0x003fea0003800000 */
.L_x_2745:
[----:B------:R-:W-:Y:S02]  /*ca80*/  MOV R88, R29 ;  /* 0x0000001d00587202 */ /* 0x000fe40000000f00 */
[----:B------:R-:W-:-:S07]  /*ca90*/  MOV R143, R123 ;  /* 0x0000007b008f7202 */ /* 0x000fce0000000f00 */
[----:B------:R-:W-:Y:S05]  /*caa0*/  WARPSYNC.COLLECTIVE R91, `(.L_x_2746) ;  /* 0x000000005b087348 */ /* 0x000fea0003c00000 */
[----:B------:R0:W1:Y:S02]  /*cab0*/  SHFL.IDX P0, R123, R88, R89, R90 ;  /* 0x00000059587b7389 */ /* 0x000064000000005a */
[----:B01----:R-:W-:Y:S05]  /*cac0*/  ENDCOLLECTIVE ;  /* 0x000000000000791b */ /* 0x003fea0003800000 */
.L_x_2746:
[----:B------:R-:W-:Y:S02]  /*cad0*/  MOV R88, R30 ;  /* 0x0000001e00587202 */ /* 0x000fe40000000f00 */
[----:B------:R-:W-:-:S07]  /*cae0*/  MOV R145, R123 ;  /* 0x0000007b00917202 */ /* 0x000fce0000000f00 */
[----:B------:R-:W-:Y:S05]  /*caf0*/  WARPSYNC.COLLECTIVE R91, `(.L_x_2747) ;  /* 0x000000005b087348 */ /* 0x000fea0003c00000 */
[----:B------:R0:W1:Y:S02]  /*cb00*/  SHFL.IDX P0, R123, R88, R89, R90 ;  /* 0x00000059587b7389 */ /* 0x000064000000005a */
[----:B01----:R-:W-:Y:S05]  /*cb10*/  ENDCOLLECTIVE ;  /* 0x000000000000791b */ /* 0x003fea0003800000 */
.L_x_2747:
[----:B------:R-:W-:Y:S01]  /*cb20*/  MOV R88, R31 ;  /* 0x0000001f00587202 */ /* 0x000fe20000000f00 */
[-C--:B------:R-:W-:Y:S01]  /*cb30*/  FFMA R102, R83, R123.reuse, R102 ;  /* 0x0000007b53667223 */ /* 0x080fe20000000066 */
[----:B------:R-:W-:-:S07]  /*cb40*/  FFMA R103, R10, R123, R103 ;  /* 0x0000007b0a677223 */ /* 0x000fce0000000067 */
[----:B------:R-:W-:Y:S05]  /*cb50*/  WARPSYNC.COLLECTIVE R91, `(.L_x_2748) ;  /* 0x000000005b087348 */ /* 0x000fea0003c00000 */
[----:B------:R0:W1:Y:S02]  /*cb60*/  SHFL.IDX P0, R123, R88, R89, R90 ;  /* 0x00000059587b7389 */ /* 0x000064000000005a */
[----:B01----:R-:W-:Y:S05]  /*cb70*/  ENDCOLLECTIVE ;  /* 0x000000000000791b */ /* 0x003fea0003800000 */
.L_x_2748:
        /* <DEDUP_REMOVED lines=14> */
.L_x_2749:
[-C--:B------:R-:W-:Y:S01]  /*cc60*/  FFMA R62, R83, R76.reuse, R62 ;  /* 0x0000004c533e7223 */ /* 0x080fe2000000003e */
[----:B------:R-:W-:Y:S01]  /*cc70*/  FFMA R63, R10, R76, R63 ;  /* 0x0000004c0a3f7223 */ /* 0x000fe2000000003f */
[----:B------:R-:W-:Y:S02]  /*cc80*/  MOV R88, R34 ;  /* 0x0000002200587202 */ /* 0x000fe40000000f00 */
[----:B------:R-:W-:-:S07]  /*cc90*/  MOV R76, R123 ;  /* 0x0000007b004c7202 */ /* 0x000fce0000000f00 */
[----:B------:R-:W-:Y:S05]  /*cca0*/  WARPSYNC.COLLECTIVE R91, `(.L_x_2750) ;  /* 0x000000005b087348 */ /* 0x000fea0003c00000 */
[----:B------:R0:W1:Y:S02]  /*ccb0*/  SHFL.IDX P0, R123, R88, R89, R90 ;  /* 0x00000059587b7389 */ /* 0x000064000000005a */
[----:B01----:R-:W-:Y:S05]  /*ccc0*/  ENDCOLLECTIVE ;  /* 0x000000000000791b */ /* 0x003fea0003800000 */
.L_x_2750:
[-C--:B------:R-:W-:Y:S01]  /*ccd0*/  FFMA R66, R83, R85.reuse, R66 ;  /* 0x0000005553427223 */ /* 0x080fe20000000042 */
[----:B------:R-:W-:Y:S01]  /*cce0*/  FFMA R67, R10, R85, R67 ;  /* 0x000000550a437223 */ /* 0x000fe20000000043 */
[----:B------:R-:W-:Y:S02]  /*ccf0*/  MOV R88, R35 ;  /* 0x0000002300587202 */ /* 0x000fe40000000f00 */
[----:B------:R-:W-:-:S07]  /*cd00*/  MOV R85, R123 ;  /* 0x0000007b00557202 */ /* 0x000fce0000000f00 */
[----:B------:R-:W-:Y:S05]  /*cd10*/  WARPSYNC.COLLECTIVE R91, `(.L_x_2751) ;  /* 0x000000005b087348 */ /* 0x000fea0003c00000 */
[----:B------:R0:W1:Y:S02]  /*cd20*/  SHFL.IDX P0, R123, R88, R89, R90 ;  /* 0x00000059587b7389 */ /* 0x000064000000005a */
[----:B01----:R-:W-:Y:S05]  /*cd30*/  ENDCOLLECTIVE ;  /* 0x000000000000791b */ /* 0x003fea0003800000 */
.L_x_2751:
[----:B------:R-:W-:Y:S02]  /*cd40*/  MOV R88, R36 ;  /* 0x0000002400587202 */ /* 0x000fe40000000f00 */
[----:B------:R-:W-:-:S07]  /*cd50*/  MOV R78, R123 ;  /* 0x0000007b004e7202 */ /* 0x000fce0000000f00 */
[----:B------:R-:W-:Y:S05]  /*cd60*/  WARPSYNC.COLLECTIVE R91, `(.L_x_2752) ;  /* 0x000000005b087348 */ /* 0x000fea0003c00000 */
[----:B------:R0:W1:Y:S02]  /*cd70*/  SHFL.IDX P0, R123, R88, R89, R90 ;  /* 0x00000059587b7389 */ /* 0x000064000000005a */
[----:B01----:R-:W-:Y:S05]  /*cd80*/  ENDCOLLECTIVE ;  /* 0x000000000000791b */ /* 0x003fea0003800000 */
.L_x_2752:
[----:B------:R-:W-:Y:S02]  /*cd90*/  MOV R88, R37 ;  /* 0x0000002500587202 */ /* 0x000fe40000000f00 */
[----:B------:R-:W-:-:S07]  /*cda0*/  MOV R122, R123 ;  /* 0x0000007b007a7202 */ /* 0x000fce0000000f00 */
[----:B------:R-:W-:Y:S05]  /*cdb0*/  WARPSYNC.COLLECTIVE R91, `(.L_x_2753) ;  /* 0x000000005b087348 */ /* 0x000fea0003c00000 */
[----:B------:R0:W1:Y:S02]  /*cdc0*/  SHFL.IDX P0, R123, R88, R89, R90 ;  /* 0x00000059587b7389 */ /* 0x000064000000005a */
[----:B01----:R-:W-:Y:S05]  /*cdd0*/  ENDCOLLECTIVE ;  /* 0x000000000000791b */ /* 0x003fea0003800000 */
.L_x_2753:
[----:B------:R-:W-:Y:S02]  /*cde0*/  MOV R88, R38 ;  /* 0x0000002600587202 */ /* 0x000fe40000000f00 */
[----:B------:R-:W-:-:S07]  /*cdf0*/  MOV R124, R123 ;  /* 0x0000007b007c7202 */ /* 0x000fce0000000f00 */
[----:B------:R-:W-:Y:S05]  /*ce00*/  WARPSYNC.COLLECTIVE R91, `(.L_x_2754) ;  /* 0x000000005b087348 */ /* 0x000fea0003c00000 */
[----:B------:R0:W1:Y:S02]  /*ce10*/  SHFL.IDX P0, R123, R88, R89, R90 ;  /* 0x00000059587b7389 */ /* 0x000064000000005a */
[----:B01----:R-:W-:Y:S05]  /*ce20*/  ENDCOLLECTIVE ;  /* 0x000000000000791b */ /* 0x003fea0003800000 */
.L_x_2754:
[----:B------:R-:W-:Y:S02]  /*ce30*/  MOV R88, R39 ;  /* 0x0000002700587202 */ /* 0x000fe40000000f00 */
[----:B------:R-:W-:-:S07]  /*ce40*/  MOV R126, R123 ;  /* 0x0000007b007e7202 */ /* 0x000fce0000000f00 */
[----:B------:R-:W-:Y:S05]  /*ce50*/  WARPSYNC.COLLECTIVE R91, `(.L_x_2755) ;  /* 0x000000005b087348 */ /* 0x000fea0003c00000 */
[----:B------:R0:W1:Y:S02]  /*ce60*/  SHFL.IDX P0, R123, R88, R89, R90 ;  /* 0x00000059587b7389 */ /* 0x000064000000005a */
[----:B01----:R-:W-:Y:S05]  /*ce70*/  ENDCOLLECTIVE ;  /* 0x000000000000791b */ /* 0x003fea0003800000 */
.L_x_2755:
[-C--:B------:R-:W-:Y:S01]  /*ce80*/  FFMA R68, R83, R129.reuse, R68 ;  /* 0x0000008153447223 */ /* 0x080fe20000000044 */
[----:B------:R-:W-:Y:S01]  /*ce90*/  FFMA R69, R10, R129, R69 ;  /* 0x000000810a457223 */ /* 0x000fe20000000045 */
[----:B------:R-:W-:Y:S02]  /*cea0*/  MOV R88, R40 ;  /* 0x0000002800587202 */ /* 0x000fe40000000f00 */
[----:B------:R-:W-:-:S07]  /*ceb0*/  MOV R129, R123 ;  /* 0x0000007b00817202 */ /* 0x000fce0000000f00 */
[----:B------:R-:W-:Y:S05]  /*cec0*/  WARPSYNC.COLLECTIVE R91, `(.L_x_2756) ;  /* 0x000000005b087348 */ /* 0x000fea0003c00000 */
[----:B------:R0:W1:Y:S02]  /*ced0*/  SHFL.IDX P0, R123, R88, R89, R90 ;  /* 0x00000059587b7389 */ /* 0x000064000000005a */
[----:B01----:R-:W-:Y:S05]  /*cee0*/  ENDCOLLECTIVE ;  /* 0x000000000000791b */ /* 0x003fea0003800000 */
.L_x_2756:
[-C--:B------:R-:W-:Y:S01]  /*cef0*/  FFMA R70, R83, R131.reuse, R70 ;  /* 0x0000008353467223 */ /* 0x080fe20000000046 */
[----:B------:R-:W-:Y:S01]  /*cf00*/  FFMA R71, R10, R131, R71 ;  /* 0x000000830a477223 */ /* 0x000fe20000000047 */
[----:B------:R-:W-:Y:S02]  /*cf10*/  MOV R88, R41 ;  /* 0x0000002900587202 */ /* 0x000fe40000000f00 */
[----:B------:R-:W-:-:S07]  /*cf20*/  MOV R131, R123 ;  /* 0x0000007b00837202 */ /* 0x000fce0000000f00 */
[----:B------:R-:W-:Y:S05]  /*cf30*/  WARPSYNC.COLLECTIVE R91, `(.L_x_2757) ;  /* 0x000000005b087348 */ /* 0x000fea0003c00000 */
[----:B------:R0:W1:Y:S02]  /*cf40*/  SHFL.IDX P0, R123, R88, R89, R90 ;  /* 0x00000059587b7389 */ /* 0x000064000000005a */
[----:B01----:R-:W-:Y:S05]  /*cf50*/  ENDCOLLECTIVE ;  /* 0x000000000000791b */ /* 0x003fea0003800000 */
.L_x_2757:
[-C--:B------:R-:W-:Y:S01]  /*cf60*/  FFMA R72, R83, R133.reuse, R72 ;  /* 0x0000008553487223 */ /* 0x080fe20000000048 */
[----:B------:R-:W-:Y:S01]  /*cf70*/  FFMA R73, R10, R133, R73 ;  /* 0x000000850a497223 */ /* 0x000fe20000000049 */
[----:B------:R-:W-:Y:S02]  /*cf80*/  MOV R88, R42 ;  /* 0x0000002a00587202 */ /* 0x000fe40000000f00 */
[----:B------:R-:W-:-:S07]  /*cf90*/  MOV R133, R123 ;  /* 0x0000007b00857202 */ /* 0x000fce0000000f00 */
[----:B------:R-:W-:Y:S05]  /*cfa0*/  WARPSYNC.COLLECTIVE R91, `(.L_x_2758) ;  /* 0x000000005b087348 */ /* 0x000fea0003c00000 */
[----:B------:R0:W1:Y:S02]  /*cfb0*/  SHFL.IDX P0, R123, R88, R89, R90 ;  /* 0x00000059587b7389 */ /* 0x000064000000005a */
[----:B01----:R-:W-:Y:S05]  /*cfc0*/  ENDCOLLECTIVE ;  /* 0x000000000000791b */ /* 0x003fea0003800000 */
.L_x_2758:
[----:B------:R-:W-:Y:S02]  /*cfd0*/  MOV R88, R43 ;  /* 0x0000002b00587202 */ /* 0x000fe40000000f00 */
[----:B------:R-:W-:Y:S02]  /*cfe0*/  MOV R89, R84 ;  /* 0x0000005400597202 */ /* 0x000fe40000000f00 */
[----:B------:R-:W-:-:S07]  /*cff0*/  MOV R136, R123 ;  /* 0x0000007b00887202 */ /* 0x000fce0000000f00 */
[----:B------:R-:W-:Y:S05]  /*d000*/  WARPSYNC.COLLECTIVE R91, `(.L_x_2759) ;  /* 0x000000005b087348 */ /* 0x000fea0003c00000 */
[----:B------:R0:W1:Y:S02]  /*d010*/  SHFL.IDX P0, R123, R88, R89, R90 ;  /* 0x00000059587b7389 */ /* 0x000064000000005a */
[----:B01----:R-:W-:Y:S05]  /*d020*/  ENDCOLLECTIVE ;  /* 0x000000000000791b */ /* 0x003fea0003800000 */
.L_x_2759:
[----:B------:R-:W-:Y:S01]  /*d030*/  MOV R88, R33 ;  /* 0x0000002100587202 */ /* 0x000fe20000000f00 */
[C---:B------:R-:W-:Y:S01]  /*d040*/  FFMA R132, R123.reuse, R79, R132 ;  /* 0x0000004f7b847223 */ /* 0x040fe20000000084 */
[----:B------:R-:W-:-:S07]  /*d050*/  FFMA R77, R123, R0, R77 ;  /* 0x000000007b4d7223 */ /* 0x000fce000000004d */
[----:B------:R-:W-:Y:S05]  /*d060*/  WARPSYNC.COLLECTIVE R91, `(.L_x_2760) ;  /* 0x000000005b087348 */ /* 0x000fea0003c00000 */
[----:B------:R0:W1:Y:S02]  /*d070*/  SHFL.IDX P0, R123, R88, R89, R90 ;  /* 0x00000059587b7389 */ /* 0x000064000000005a */
[----:B01----:R-:W-:Y:S05]  /*d080*/  ENDCOLLECTIVE ;  /* 0x000000000000791b */ /* 0x003fea0003800000 */
.L_x_2760:
        /* <DEDUP_REMOVED lines=20> */
.L_x_2761:
        /* <DEDUP_REMOVED lines=20> */
.L_x_2762:
[----:B------:R-:W-:Y:S02]  /*d310*/  MOV R88, R13 ;  /* 0x0000000d00587202 */ /* 0x000fe40000000f00 */
[----:B------:R-:W-:-:S07]  /*d320*/  MOV R85, R123 ;  /* 0x0000007b00557202 */ /* 0x000fce0000000f00 */
[----:B------:R-:W-:Y:S05]  /*d330*/  WARPSYNC.COLLECTIVE R91, `(.L_x_2763) ;  /* 0x000000005b087348 */ /* 0x000fea0003c00000 */
[----:B------:R0:W1:Y:S02]  /*d340*/  SHFL.IDX P0, R123, R88, R89, R90 ;  /* 0x00000059587b7389 */ /* 0x000064000000005a */
[----:B01----:R-:W-:Y:S05]  /*d350*/  ENDCOLLECTIVE ;  /* 0x000000000000791b */ /* 0x003fea0003800000 */
.L_x_2763:
[----:B------:R-:W-:Y:S02]  /*d360*/  MOV R88, R14 ;  /* 0x0000000e00587202 */ /* 0x000fe40000000f00 */
[----:B------:R-:W-:-:S07]  /*d370*/  MOV R129, R123 ;  /* 0x0000007b00817202 */ /* 0x000fce0000000f00 */
[----:B------:R-:W-:Y:S05]  /*d380*/  WARPSYNC.COLLECTIVE R91, `(.L_x_2764) ;  /* 0x000000005b087348 */ /* 0x000fea0003c00000 */
[----:B------:R0:W1:Y:S02]  /*d390*/  SHFL.IDX P0, R123, R88, R89, R90 ;  /* 0x00000059587b7389 */ /* 0x000064000000005a */
[----:B01----:R-:W-:Y:S05]  /*d3a0*/  ENDCOLLECTIVE ;  /* 0x000000000000791b */ /* 0x003fea0003800000 */
.L_x_2764:
[----:B------:R-:W-:Y:S02]  /*d3b0*/  MOV R88, R15 ;  /* 0x0000000f00587202 */ /* 0x000fe40000000f00 */
[----:B------:R-:W-:-:S07]  /*d3c0*/  MOV R131, R123 ;  /* 0x0000007b00837202 */ /* 0x000fce0000000f00 */
[----:B------:R-:W-:Y:S05]  /*d3d0*/  WARPSYNC.COLLECTIVE R91, `(.L_x_2765) ;  /* 0x000000005b087348 */ /* 0x000fea0003c00000 */
[----:B------:R0:W1:Y:S02]  /*d3e0*/  SHFL.IDX P0, R123, R88, R89, R90 ;  /* 0x00000059587b7389 */ /* 0x000064000000005a */
[----:B01----:R-:W-:Y:S05]  /*d3f0*/  ENDCOLLECTIVE ;  /* 0x000000000000791b */ /* 0x003fea0003800000 */
.L_x_2765:
[----:B------:R-:W-:Y:S02]  /*d400*/  MOV R88, R16 ;  /* 0x0000001000587202 */ /* 0x000fe40000000f00 */
[----:B------:R-:W-:-:S07]  /*d410*/  MOV R133, R123 ;  /* 0x0000007b00857202 */ /* 0x000fce0000000f00 */
[----:B------:R-:W-:Y:S05]  /*d420*/  WARPSYNC.COLLECTIVE R91, `(.L_x_2766) ;  /* 0x000000005b087348 */ /* 0x000fea0003c00000 */
[----:B------:R0:W1:Y:S02]  /*d430*/  SHFL.IDX P0, R123, R88, R89, R90 ;  /* 0x00000059587b7389 */ /* 0x000064000000005a */
[----:B01----:R-:W-:Y:S05]  /*d440*/  ENDCOLLECTIVE ;  /* 0x000000000000791b */ /* 0x003fea0003800000 */
.L_x_2766:
[----:B------:R-:W-:Y:S02]  /*d450*/  MOV R88, R17 ;  /* 0x0000001100587202 */ /* 0x000fe40000000f00 */
[----:B------:R-:W-:-:S07]  /*d460*/  MOV R135, R123 ;  /* 0x0000007b00877202 */ /* 0x000fce0000000f00 */
[----:B------:R-:W-:Y:S05]  /*d470*/  WARPSYNC.COLLECTIVE R91, `(.L_x_2767) ;  /* 0x000000005b087348 */ /* 0x000fea0003c00000 */
[----:B------:R0:W1:Y:S02]  /*d480*/  SHFL.IDX P0, R123, R88, R89, R90 ;  /* 0x00000059587b7389 */ /* 0x000064000000005a */
[----:B01----:R-:W-:Y:S05]  /*d490*/  ENDCOLLECTIVE ;  /* 0x000000000000791b */ /* 0x003fea0003800000 */
.L_x_2767:
[----:B------:R-:W-:Y:S02]  /*d4a0*/  MOV R88, R18 ;  /* 0x0000001200587202 */ /* 0x000fe40000000f00 */
[----:B------:R-:W-:-:S07]  /*d4b0*/  MOV R76, R123 ;  /* 0x0000007b004c7202 */ /* 0x000fce0000000f00 */
[----:B------:R-:W-:Y:S05]  /*d4c0*/  WARPSYNC.COLLECTIVE R91, `(.L_x_2768) ;  /* 0x000000005b087348 */ /* 0x000fea0003c00000 */
[----:B------:R0:W1:Y:S02]  /*d4d0*/  SHFL.IDX P0, R123, R88, R89, R90 ;  /* 0x00000059587b7389 */ /* 0x000064000000005a */
[----:B01----:R-:W-:Y:S05]  /*d4e0*/  ENDCOLLECTIVE ;  /* 0x000000000000791b */ /* 0x003fea0003800000 */
.L_x_2768:
[----:B------:R-:W-:Y:S01]  /*d4f0*/  MOV R88, R19 ;  /* 0x0000001300587202 */ /* 0x000fe20000000f00 */
[-C--:B------:R-:W-:Y:S01]  /*d500*/  FFMA R64, R79, R123.reuse, R64 ;  /* 0x0000007b4f407223 */ /* 0x080fe20000000040 */
[----:B------:R-:W-:-:S07]  /*d510*/  FFMA R65, R0, R123, R65 ;  /* 0x0000007b00417223 */ /* 0x000fce0000000041 */
[----:B------:R-:W-:Y:S05]  /*d520*/  WARPSYNC.COLLECTIVE R91, `(.L_x_2769) ;  /* 0x000000005b087348 */ /* 0x000fea0003c00000 */
[----:B------:R0:W1:Y:S02]  /*d530*/  SHFL.IDX P0, R123, R88, R89, R90 ;  /* 0x00000059587b7389 */ /* 0x000064000000005a */
[----:B01----:R-:W-:Y:S05]  /*d540*/  ENDCOLLECTIVE ;  /* 0x000000000000791b */ /* 0x003fea0003800000 */
.L_x_2769:
[-C--:B------:R-:W-:Y:S01]  /*d550*/  FFMA R50, R79, R83.reuse, R50 ;  /* 0x000000534f327223 */ /* 0x080fe20000000032 */
[----:B------:R-:W-:Y:S01]  /*d560*/  FFMA R51, R0, R83, R51 ;  /* 0x0000005300337223 */ /* 0x000fe20000000033 */
[----:B------:R-:W-:Y:S02]  /*d570*/  MOV R88, R20 ;  /* 0x0000001400587202 */ /* 0x000fe40000000f00 */
[----:B------:R-:W-:-:S07]  /*d580*/  MOV R83, R123 ;  /* 0x0000007b00537202 */ /* 0x000fce0000000f00 */
[----:B------:R-:W-:Y:S05]  /*d590*/  WARPSYNC.COLLECTIVE R91, `(.L_x_2770) ;  /* 0x000000005b087348 */ /* 0x000fea0003c00000 */
[----:B------:R0:W1:Y:S02]  /*d5a0*/  SHFL.IDX P0, R123, R88, R89, R90 ;  /* 0x00000059587b7389 */ /* 0x000064000000005a */
[----:B01----:R-:W-:Y:S05]  /*d5b0*/  ENDCOLLECTIVE ;  /* 0x000000000000791b */ /* 0x003fea0003800000 */
.L_x_2770:
[-C--:B------:R-:W-:Y:S01]  /*d5c0*/  FFMA R52, R79, R85.reuse, R52 ;  /* 0x000000554f347223 */ /* 0x080fe20000000034 */
[----:B------:R-:W-:Y:S01]  /*d5d0*/  FFMA R53, R0, R85, R53 ;  /* 0x0000005500357223 */ /* 0x000fe20000000035 */
[----:B------:R-:W-:Y:S02]  /*d5e0*/  MOV R88, R21 ;  /* 0x0000001500587202 */ /* 0x000fe40000000f00 */
[----:B------:R-:W-:-:S07]  /*d5f0*/  MOV R85, R123 ;  /* 0x0000007b00557202 */ /* 0x000fce0000000f00 */
[----:B------:R-:W-:Y:S05]  /*d600*/  WARPSYNC.COLLECTIVE R91, `(.L_x_2771) ;  /* 0x000000005b087348 */ /* 0x000fea0003c00000 */
[----:B------:R0:W1:Y:S02]  /*d610*/  SHFL.IDX P0, R123, R88, R89, R90 ;  /* 0x00000059587b7389 */ /* 0x000064000000005a */
[----:B01----:R-:W-:Y:S05]  /*d620*/  ENDCOLLECTIVE ;  /* 0x000000000000791b */ /* 0x003fea0003800000 */
.L_x_2771:
[-C--:B------:R-:W-:Y:S01]  /*d630*/  FFMA R54, R79, R129.reuse, R54 ;  /* 0x000000814f367223 */ /* 0x080fe20000000036 */
[----:B------:R-:W-:Y:S01]  /*d640*/  FFMA R55, R0, R129, R55 ;  /* 0x0000008100377223 */ /* 0x000fe20000000037 */
[----:B------:R-:W-:Y:S02]  /*d650*/  MOV R88, R22 ;  /* 0x0000001600587202 */ /* 0x000fe40000000f00 */
[----:B------:R-:W-:-:S07]  /*d660*/  MOV R129, R123 ;  /* 0x0000007b00817202 */ /* 0x000fce0000000f00 */
[----:B------:R-:W-:Y:S05]  /*d670*/  WARPSYNC.COLLECTIVE R91, `(.L_x_2772) ;  /* 0x000000005b087348 */ /* 0x000fea0003c00000 */
[----:B------:R0:W1:Y:S02]  /*d680*/  SHFL.IDX P0, R123, R88, R89, R90 ;  /* 0x00000059587b7389 */ /* 0x000064000000005a */
[----:B01----:R-:W-:Y:S05]  /*d690*/  ENDCOLLECTIVE ;  /* 0x000000000000791b */ /* 0x003fea0003800000 */
.L_x_2772:
[-C--:B------:R-:W-:Y:S01]  /*d6a0*/  FFMA R56, R79, R131.reuse, R56 ;  /* 0x000000834f387223 */ /* 0x080fe20000000038 */
[----:B------:R-:W-:Y:S01]  /*d6b0*/  FFMA R57, R0, R131, R57 ;  /* 0x0000008300397223 */ /* 0x000fe20000000039 */
[----:B------:R-:W-:Y:S02]  /*d6c0*/  MOV R88, R23 ;  /* 0x0000001700587202 */ /* 0x000fe40000000f00 */
[----:B------:R-:W-:-:S07]  /*d6d0*/  MOV R131, R123 ;  /* 0x0000007b00837202 */ /* 0x000fce0000000f00 */
[----:B------:R-:W-:Y:S05]  /*d6e0*/  WARPSYNC.COLLECTIVE R91, `(.L_x_2773) ;  /* 0x000000005b087348 */ /* 0x000fea0003c00000 */
[----:B------:R0:W1:Y:S02]  /*d6f0*/  SHFL.IDX P0, R123, R88, R89, R90 ;  /* 0x00000059587b7389 */ /* 0x000064000000005a */
[----:B01----:R-:W-:Y:S05]  /*d700*/  ENDCOLLECTIVE ;  /* 0x000000000000791b */ /* 0x003fea0003800000 */
.L_x_2773:
[-C--:B------:R-:W-:Y:S01]  /*d710*/  FFMA R58, R79, R133.reuse, R58 ;  /* 0x000000854f3a7223 */ /* 0x080fe2000000003a */
[----:B------:R-:W-:Y:S01]  /*d720*/  FFMA R59, R0, R133, R59 ;  /* 0x00000085003b7223 */ /* 0x000fe2000000003b */
[----:B------:R-:W-:Y:S02]  /*d730*/  MOV R88, R24 ;  /* 0x0000001800587202 */ /* 0x000fe40000000f00 */
[----:B------:R-:W-:-:S07]  /*d740*/  MOV R133, R123 ;  /* 0x0000007b00857202 */ /* 0x000fce0000000f00 */
[----:B------:R-:W-:Y:S05]  /*d750*/  WARPSYNC.COLLECTIVE R91, `(.L_x_2774) ;  /* 0x000000005b087348 */ /* 0x000fea0003c00000 */
[----:B------:R0:W1:Y:S02]  /*d760*/  SHFL.IDX P0, R123, R88, R89, R90 ;  /* 0x00000059587b7389 */ /* 0x000064000000005a */
[----:B01----:R-:W-:Y:S05]  /*d770*/  ENDCOLLECTIVE ;  /* 0x000000000000791b */ /* 0x003fea0003800000 */
.L_x_2774:
[-C--:B------:R-:W-:Y:S01]  /*d780*/  FFMA R60, R79, R135.reuse, R60 ;  /* 0x000000874f3c7223 */ /* 0x080fe2000000003c */
[----:B------:R-:W-:Y:S01]  /*d790*/  FFMA R61, R0, R135, R61 ;  /* 0x00000087003d7223 */ /* 0x000fe2000000003d */
[----:B------:R-:W-:Y:S02]  /*d7a0*/  MOV R88, R25 ;  /* 0x0000001900587202 */ /* 0x000fe40000000f00 */
[----:B------:R-:W-:-:S07]  /*d7b0*/  MOV R135, R123 ;  /* 0x0000007b00877202 */ /* 0x000fce0000000f00 */
[----:B------:R-:W-:Y:S05]  /*d7c0*/  WARPSYNC.COLLECTIVE R91, `(.L_x_2775) ;  /* 0x000000005b087348 */ /* 0x000fea0003c00000 */
[----:B------:R0:W1:Y:S02]  /*d7d0*/  SHFL.IDX P0, R123, R88, R89, R90 ;  /* 0x00000059587b7389 */ /* 0x000064000000005a */
[----:B01----:R-:W-:Y:S05]  /*d7e0*/  ENDCOLLECTIVE ;  /* 0x000000000000791b */ /* 0x003fea0003800000 */
.L_x_2775:
[----:B------:R-:W-:Y:S02]  /*d7f0*/  MOV R88, R26 ;  /* 0x0000001a00587202 */ /* 0x000fe40000000f00 */
[----:B------:R-:W-:-:S07]  /*d800*/  MOV R137, R123 ;  /* 0x0000007b00897202 */ /* 0x000fce0000000f00 */
[----:B------:R-:W-:Y:S05]  /*d810*/  WARPSYNC.COLLECTIVE R91, `(.L_x_2776) ;  /* 0x000000005b087348 */ /* 0x000fea0003c00000 */
[----:B------:R0:W1:Y:S02]  /*d820*/  SHFL.IDX P0, R123, R88, R89, R90 ;  /* 0x00000059587b7389 */ /* 0x000064000000005a */
[----:B01----:R-:W-:Y:S05]  /*d830*/  ENDCOLLECTIVE ;  /* 0x000000000000791b */ /* 0x003fea0003800000 */
.L_x_2776:
[----:B------:R-:W-:Y:S02]  /*d840*/  MOV R88, R28 ;  /* 0x0000001c00587202 */ /* 0x000fe40000000f00 */
[----:B------:R-:W-:-:S07]  /*d850*/  MOV R139, R123 ;  /* 0x0000007b008b7202 */ /* 0x000fce0000000f00 */
[----:B------:R-:W-:Y:S05]  /*d860*/  WARPSYNC.COLLECTIVE R91, `(.L_x_2777) ;  /* 0x000000005b087348 */ /* 0x000fea0003c00000 */
[----:B------:R0:W1:Y:S02]  /*d870*/  SHFL.IDX P0, R123, R88, R89, R90 ;  /* 0x00000059587b7389 */ /* 0x000064000000005a */
[----:B01----:R-:W-:Y:S05]  /*d880*/  ENDCOLLECTIVE ;  /* 0x000000000000791b */ /* 0x003fea0003800000 */
.L_x_2777:
[----:B------:R-:W-:Y:S02]  /*d890*/  MOV R88, R29 ;  /* 0x0000001d00587202 */ /* 0x000fe40000000f00 */
[----:B------:R-:W-:-:S07]  /*d8a0*/  MOV R141, R123 ;  /* 0x0000007b008d7202 */ /* 0x000fce0000000f00 */
[----:B------:R-:W-:Y:S05]  /*d8b0*/  WARPSYNC.COLLECTIVE R91, `(.L_x_2778) ;  /* 0x000000005b087348 */ /* 0x000fea0003c00000 */
[----:B------:R0:W1:Y:S02]  /*d8c0*/  SHFL.IDX P0, R123, R88, R89, R90 ;  /* 0x00000059587b7389 */ /* 0x000064000000005a */
[----:B01----:R-:W-:Y:S05]  /*d8d0*/  ENDCOLLECTIVE ;  /* 0x000000000000791b */ /* 0x003fea0003800000 */
.L_x_2778:
[----:B------:R-:W-:Y:S02]  /*d8e0*/  MOV R88, R30 ;  /* 0x0000001e00587202 */ /* 0x000fe40000000f00 */
[----:B------:R-:W-:-:S07]  /*d8f0*/  MOV R143, R123 ;  /* 0x0000007b008f7202 */ /* 0x000fce0000000f00 */
[----:B------:R-:W-:Y:S05]  /*d900*/  WARPSYNC.COLLECTIVE R91, `(.L_x_2779) ;  /* 0x000000005b087348 */ /* 0x000fea0003c00000 */
[----:B------:R0:W1:Y:S02]  /*d910*/  SHFL.IDX P0, R123, R88, R89, R90 ;  /* 0x00000059587b7389 */ /* 0x000064000000005a */
[----:B01----:R-:W-:Y:S05]  /*d920*/  ENDCOLLECTIVE ;  /* 0x000000000000791b */ /* 0x003fea0003800000 */
.L_x_2779:
[----:B------:R-:W-:Y:S01]  /*d930*/  MOV R88, R31 ;  /* 0x0000001f00587202 */ /* 0x000fe20000000f00 */
[-C--:B------:R-:W-:Y:S01]  /*d940*/  FFMA R102, R79, R123.reuse, R102 ;  /* 0x0000007b4f667223 */ /* 0x080fe20000000066 */
[----:B------:R-:W-:-:S07]  /*d950*/  FFMA R103, R0, R123, R103 ;  /* 0x0000007b00677223 */ /* 0x000fce0000000067 */
[----:B------:R-:W-:Y:S05]  /*d960*/  WARPSYNC.COLLECTIVE R91, `(.L_x_2780) ;  /* 0x000000005b087348 */ /* 0x000fea0003c00000 */
[----:B------:R0:W1:Y:S02]  /*d970*/  SHFL.IDX P0, R123, R88, R89, R90 ;  /* 0x00000059587b7389 */ /* 0x000064000000005a */
[----:B01----:R-:W-:Y:S05]  /*d980*/  ENDCOLLECTIVE ;  /* 0x000000000000791b */ /* 0x003fea0003800000 */
.L_x_2780:
[-C--:B------:R-:W-:Y:S01]  /*d990*/  FFMA R48, R79, R10.reuse, R48 ;  /* 0x0000000a4f307223 */ /* 0x080fe20000000030 */
[----:B------:R-:W-:Y:S01]  /*d9a0*/  FFMA R81, R0, R10, R81 ;  /* 0x0000000a00517223 */ /* 0x000fe20000000051 */
[----:B------:R-:W-:Y:S02]  /*d9b0*/  MOV R88, R32 ;  /* 0x0000002000587202 */ /* 0x000fe40000000f00 */
[----:B------:R-:W-:-:S07]  /*d9c0*/  MOV R10, R123 ;  /* 0x0000007b000a7202 */ /* 0x000fce0000000f00 */
[----:B------:R-:W-:Y:S05]  /*d9d0*/  WARPSYNC.COLLECTIVE R91, `(.L_x_2781) ;  /* 0x000000005b087348 */ /* 0x000fea0003c00000 */
[----:B------:R0:W1:Y:S02]  /*d9e0*/  SHFL.IDX P0, R123, R88, R89, R90 ;  /* 0x00000059587b7389 */ /* 0x000064000000005a */
[----:B01----:R-:W-:Y:S05]  /*d9f0*/  ENDCOLLECTIVE ;  /* 0x000000000000791b */ /* 0x003fea0003800000 */
.L_x_2781:
[-C--:B------:R-:W-:Y:S01]  /*da00*/  FFMA R62, R79, R76.reuse, R62 ;  /* 0x0000004c4f3e7223 */ /* 0x080fe2000000003e */
[----:B------:R-:W-:Y:S01]  /*da10*/  FFMA R63, R0, R76, R63 ;  /* 0x0000004c003f7223 */ /* 0x000fe2000000003f */
[----:B------:R-:W-:Y:S02]  /*da20*/  MOV R88, R34 ;  /* 0x0000002200587202 */ /* 0x000fe40000000f00 */
[----:B------:R-:W-:-:S07]  /*da30*/  MOV R76, R123 ;  /* 0x0000007b004c7202 */ /* 0x000fce0000000f00 */
[----:B------:R-:W-:Y:S05]  /*da40*/  WARPSYNC.COLLECTIVE R91, `(.L_x_2782) ;  /* 0x000000005b087348 */ /* 0x000fea0003c00000 */
[----:B------:R0:W1:Y:S02]  /*da50*/  SHFL.IDX P0, R123, R88, R89, R90 ;  /* 0x00000059587b7389 */ /* 0x000064000000005a */
[----:B01----:R-:W-:Y:S05]  /*da60*/  ENDCOLLECTIVE ;  /* 0x000000000000791b */ /* 0x003fea0003800000 */
.L_x_2782:
[-C--:B------:R-:W-:Y:S01]  /*da70*/  FFMA R66, R79, R83.reuse, R66 ;  /* 0x000000534f427223 */ /* 0x080fe20000000042 */
[----:B------:R-:W-:Y:S01]  /*da80*/  FFMA R67, R0, R83, R67 ;  /* 0x0000005300437223 */ /* 0x000fe20000000043 */
[----:B------:R-:W-:Y:S02]  /*da90*/  MOV R88, R35 ;  /* 0x0000002300587202 */ /* 0x000fe40000000f00 */
[----:B------:R-:W-:-:S07]  /*daa0*/  MOV R83, R123 ;  /* 0x0000007b00537202 */ /* 0x000fce0000000f00 */
[----:B------:R-:W-:Y:S05]  /*dab0*/  WARPSYNC.COLLECTIVE R91, `(.L_x_2783) ;  /* 0x000000005b087348 */ /* 0x000fea0003c00000 */
[----:B------:R0:W1:Y:S02]  /*dac0*/  SHFL.IDX P0, R123, R88, R89, R90 ;  /* 0x00000059587b7389 */ /* 0x000064000000005a */
[----:B01----:R-:W-:Y:S05]  /*dad0*/  ENDCOLLECTIVE ;  /* 0x000000000000791b */ /* 0x003fea0003800000 */
.L_x_2783:
[-C--:B------:R-:W-:Y:S01]  /*dae0*/  FFMA R68, R79, R85.reuse, R68 ;  /* 0x000000554f447223 */ /* 0x080fe20000000044 */
[----:B------:R-:W-:Y:S01]  /*daf0*/  FFMA R69, R0, R85, R69 ;  /* 0x0000005500457223 */ /* 0x000fe20000000045 */
[----:B------:R-:W-:Y:S02]  /*db00*/  MOV R88, R36 ;  /* 0x0000002400587202 */ /* 0x000fe40000000f00 */
[----:B------:R-:W-:-:S07]  /*db10*/  MOV R85, R123 ;  /* 0x0000007b00557202 */ /* 0x000fce0000000f00 */
[----:B------:R-:W-:Y:S05]  /*db20*/  WARPSYNC.COLLECTIVE R91, `(.L_x_2784) ;  /* 0x000000005b087348 */ /* 0x000fea0003c00000 */
[----:B------:R0:W1:Y:S02]  /*db30*/  SHFL.IDX P0, R123, R88, R89, R90 ;  /* 0x00000059587b7389 */ /* 0x000064000000005a */
[----:B01----:R-:W-:Y:S05]  /*db40*/  ENDCOLLECTIVE ;  /* 0x000000000000791b */ /* 0x003fea0003800000 */
.L_x_2784:
[----:B------:R-:W-:Y:S02]  /*db50*/  MOV R88, R37 ;  /* 0x0000002500587202 */ /* 0x000fe40000000f00 */
[----:B------:R-:W-:-:S07]  /*db60*/  MOV R86, R123 ;  /* 0x0000007b00567202 */ /* 0x000fce0000000f00 */
[----:B------:R-:W-:Y:S05]  /*db70*/  WARPSYNC.COLLECTIVE R91, `(.L_x_2785) ;  /* 0x000000005b087348 */ /* 0x000fea0003c00000 */
[----:B------:R0:W1:Y:S02]  /*db80*/  SHFL.IDX P0, R123, R88, R89, R90 ;  /* 0x00000059587b7389 */ /* 0x000064000000005a */
[----:B01----:R-:W-:Y:S05]  /*db90*/  ENDCOLLECTIVE ;  /* 0x000000000000791b */ /* 0x003fea0003800000 */
.L_x_2785:
[----:B------:R-:W-:Y:S02]  /*dba0*/  MOV R88, R38 ;  /* 0x0000002600587202 */ /* 0x000fe40000000f00 */
[----:B------:R-:W-:-:S07]  /*dbb0*/  MOV R122, R123 ;  /* 0x0000007b007a7202 */ /* 0x000fce0000000f00 */
[----:B------:R-:W-:Y:S05]  /*dbc0*/  WARPSYNC.COLLECTIVE R91, `(.L_x_2786) ;  /* 0x000000005b087348 */ /* 0x000fea0003c00000 */
[----:B------:R0:W1:Y:S02]  /*dbd0*/  SHFL.IDX P0, R123, R88, R89, R90 ;  /* 0x00000059587b7389 */ /* 0x000064000000005a */
[----:B01----:R-:W-:Y:S05]  /*dbe0*/  ENDCOLLECTIVE ;  /* 0x000000000000791b */ /* 0x003fea0003800000 */
.L_x_2786:
[----:B------:R-:W-:Y:S02]  /*dbf0*/  MOV R88, R39 ;  /* 0x0000002700587202 */ /* 0x000fe40000000f00 */
[----:B------:R-:W-:-:S07]  /*dc00*/  MOV R124, R123 ;  /* 0x0000007b007c7202 */ /* 0x000fce0000000f00 */
[----:B------:R-:W-:Y:S05]  /*dc10*/  WARPSYNC.COLLECTIVE R91, `(.L_x_2787) ;  /* 0x000000005b087348 */ /* 0x000fea0003c00000 */
[----:B------:R0:W1:Y:S02]  /*dc20*/  SHFL.IDX P0, R123, R88, R89, R90 ;  /* 0x00000059587b7389 */ /* 0x000064000000005a */
[----:B01----:R-:W-:Y:S05]  /*dc30*/  ENDCOLLECTIVE ;  /* 0x000000000000791b */ /* 0x003fea0003800000 */
.L_x_2787:
[----:B------:R-:W-:Y:S02]  /*dc40*/  MOV R88, R40 ;  /* 0x0000002800587202 */ /* 0x000fe40000000f00 */
[----:B------:R-:W-:-:S07]  /*dc50*/  MOV R126, R123 ;  /* 0x0000007b007e7202 */ /* 0x000fce0000000f00 */
[----:B------:R-:W-:Y:S05]  /*dc60*/  WARPSYNC.COLLECTIVE R91, `(.L_x_2788) ;  /* 0x000000005b087348 */ /* 0x000fea0003c00000 */
[----:B------:R0:W1:Y:S02]  /*dc70*/  SHFL.IDX P0, R123, R88, R89, R90 ;  /* 0x00000059587b7389 */ /* 0x000064000000005a */
[----:B01----:R-:W-:Y:S05]  /*dc80*/  ENDCOLLECTIVE ;  /* 0x000000000000791b */ /* 0x003fea0003800000 */
.L_x_2788:
[-C--:B------:R-:W-:Y:S01]  /*dc90*/  FFMA R70, R79, R129.reuse, R70 ;  /* 0x000000814f467223 */ /* 0x080fe20000000046 */
[----:B------:R-:W-:Y:S01]  /*dca0*/  FFMA R71, R0, R129, R71 ;  /* 0x0000008100477223 */ /* 0x000fe20000000047 */
[----:B------:R-:W-:Y:S02]  /*dcb0*/  MOV R88, R41 ;  /* 0x0000002900587202 */ /* 0x000fe40000000f00 */
[----:B------:R-:W-:-:S07]  /*dcc0*/  MOV R129, R123 ;  /* 0x0000007b00817202 */ /* 0x000fce0000000f00 */
[----:B------:R-:W-:Y:S05]  /*dcd0*/  WARPSYNC.COLLECTIVE R91, `(.L_x_2789) ;  /* 0x000000005b087348 */ /* 0x000fea0003c00000 */
[----:B------:R0:W1:Y:S02]  /*dce0*/  SHFL.IDX P0, R123, R88, R89, R90 ;  /* 0x00000059587b7389 */ /* 0x000064000000005a */
[----:B01----:R-:W-:Y:S05]  /*dcf0*/  ENDCOLLECTIVE ;  /* 0x000000000000791b */ /* 0x003fea0003800000 */
.L_x_2789:
[-C--:B------:R-:W-:Y:S01]  /*dd00*/  FFMA R72, R79, R131.reuse, R72 ;  /* 0x000000834f487223 */ /* 0x080fe20000000048 */
[----:B------:R-:W-:Y:S01]  /*dd10*/  FFMA R73, R0, R131, R73 ;  /* 0x0000008300497223 */ /* 0x000fe20000000049 */
[----:B------:R-:W-:Y:S02]  /*dd20*/  MOV R88, R42 ;  /* 0x0000002a00587202 */ /* 0x000fe40000000f00 */
[----:B------:R-:W-:-:S07]  /*dd30*/  MOV R131, R123 ;  /* 0x0000007b00837202 */ /* 0x000fce0000000f00 */
[----:B------:R-:W-:Y:S05]  /*dd40*/  WARPSYNC.COLLECTIVE R91, `(.L_x_2790) ;  /* 0x000000005b087348 */ /* 0x000fea0003c00000 */
[----:B------:R0:W1:Y:S02]  /*dd50*/  SHFL.IDX P0, R123, R88, R89, R90 ;  /* 0x00000059587b7389 */ /* 0x000064000000005a */
[----:B01----:R-:W-:Y:S05]  /*dd60*/  ENDCOLLECTIVE ;  /* 0x000000000000791b */ /* 0x003fea0003800000 */
.L_x_2790:
        /* <DEDUP_REMOVED lines=27> */
.L_x_2791:
        /* <DEDUP_REMOVED lines=22> */
.L_x_2792:
[----:B------:R-:W-:Y:S02]  /*e080*/  MOV R88, R27 ;  /* 0x0000001b00587202 */ /* 0x000fe40000000f00 */
[----:B------:R-:W-:-:S07]  /*e090*/  MOV R0, R123 ;  /* 0x0000007b00007202 */ /* 0x000fce0000000f00 */
[----:B------:R-:W-:Y:S05]  /*e0a0*/  WARPSYNC.COLLECTIVE R91, `(.L_x_2793) ;  /* 0x000000005b087348 */ /* 0x000fea0003c00000 */
[----:B------:R0:W1:Y:S02]  /*e0b0*/  SHFL.IDX P0, R123, R88, R89, R90 ;  /* 0x00000059587b7389 */ /* 0x000064000000005a */
[----:B01----:R-:W-:Y:S05]  /*e0c0*/  ENDCOLLECTIVE ;  /* 0x000000000000791b */ /* 0x003fea0003800000 */
.L_x_2793:
[----:B------:R-:W-:Y:S02]  /*e0d0*/  MOV R88, R12 ;  /* 0x0000000c00587202 */ /* 0x000fe40000000f00 */
[----:B------:R-:W-:-:S07]  /*e0e0*/  MOV R79, R123 ;  /* 0x0000007b004f7202 */ /* 0x000fce0000000f00 */
[----:B------:R-:W-:Y:S05]  /*e0f0*/  WARPSYNC.COLLECTIVE R91, `(.L_x_2794) ;  /* 0x000000005b087348 */ /* 0x000fea0003c00000 */
[----:B------:R0:W1:Y:S02]  /*e100*/  SHFL.IDX P0, R123, R88, R89, R90 ;  /* 0x00000059587b7389 */ /* 0x000064000000005a */
[----:B01----:R-:W-:Y:S05]  /*e110*/  ENDCOLLECTIVE ;  /* 0x000000000000791b */ /* 0x003fea0003800000 */
.L_x_2794:
[----:B------:R-:W-:Y:S02]  /*e120*/  MOV R88, R13 ;  /* 0x0000000d00587202 */ /* 0x000fe40000000f00 */
[----:B------:R-:W-:-:S07]  /*e130*/  MOV R83, R123 ;  /* 0x0000007b00537202 */ /* 0x000fce0000000f00 */
[----:B------:R-:W-:Y:S05]  /*e140*/  WARPSYNC.COLLECTIVE R91, `(.L_x_2795) ;  /* 0x000000005b087348 */ /* 0x000fea0003c00000 */
[----:B------:R0:W1:Y:S02]  /*e150*/  SHFL.IDX P0, R123, R88, R89, R90 ;  /* 0x00000059587b7389 */ /* 0x000064000000005a */
[----:B01----:R-:W-:Y:S05]  /*e160*/  ENDCOLLECTIVE ;  /* 0x000000000000791b */ /* 0x003fea0003800000 */
.L_x_2795:
[----:B------:R-:W-:Y:S02]  /*e170*/  MOV R88, R14 ;  /* 0x0000000e00587202 */ /* 0x000fe40000000f00 */
[----:B------:R-:W-:-:S07]  /*e180*/  MOV R85, R123 ;  /* 0x0000007b00557202 */ /* 0x000fce0000000f00 */
[----:B------:R-:W-:Y:S05]  /*e190*/  WARPSYNC.COLLECTIVE R91, `(.L_x_2796) ;  /* 0x000000005b087348 */ /* 0x000fea0003c00000 */
[----:B------:R0:W1:Y:S02]  /*e1a0*/  SHFL.IDX P0, R123, R88, R89, R90 ;  /* 0x00000059587b7389 */ /* 0x000064000000005a */
[----:B01----:R-:W-:Y:S05]  /*e1b0*/  ENDCOLLECTIVE ;  /* 0x000000000000791b */ /* 0x003fea0003800000 */
.L_x_2796:
[----:B------:R-:W-:Y:S02]  /*e1c0*/  MOV R88, R15 ;  /* 0x0000000f00587202 */ /* 0x000fe40000000f00 */
[----:B------:R-:W-:-:S07]  /*e1d0*/  MOV R129, R123 ;  /* 0x0000007b00817202 */ /* 0x000fce0000000f00 */
[----:B------:R-:W-:Y:S05]  /*e1e0*/  WARPSYNC.COLLECTIVE R91, `(.L_x_2797) ;  /* 0x000000005b087348 */ /* 0x000fea0003c00000 */
[----:B------:R0:W1:Y:S02]  /*e1f0*/  SHFL.IDX P0, R123, R88, R89, R90 ;  /* 0x00000059587b7389 */ /* 0x000064000000005a */
[----:B01----:R-:W-:Y:S05]  /*e200*/  ENDCOLLECTIVE ;  /* 0x000000000000791b */ /* 0x003fea0003800000 */
.L_x_2797:
[----:B------:R-:W-:Y:S02]  /*e210*/  MOV R88, R16 ;  /* 0x0000001000587202 */ /* 0x000fe40000000f00 */
[----:B------:R-:W-:-:S07]  /*e220*/  MOV R131, R123 ;  /* 0x0000007b00837202 */ /* 0x000fce0000000f00 */
[----:B------:R-:W-:Y:S05]  /*e230*/  WARPSYNC.COLLECTIVE R91, `(.L_x_2798) ;  /* 0x000000005b087348 */ /* 0x000fea0003c00000 */
[----:B------:R0:W1:Y:S02]  /*e240*/  SHFL.IDX P0, R123, R88, R89, R90 ;  /* 0x00000059587b7389 */ /* 0x000064000000005a */
[----:B01----:R-:W-:Y:S05]  /*e250*/  ENDCOLLECTIVE ;  /* 0x000000000000791b */ /* 0x003fea0003800000 */
.L_x_2798:
[----:B------:R-:W-:Y:S02]  /*e260*/  MOV R88, R17 ;  /* 0x0000001100587202 */ /* 0x000fe40000000f00 */
[----:B------:R-:W-:-:S07]  /*e270*/  MOV R133, R123 ;  /* 0x0000007b00857202 */ /* 0x000fce0000000f00 */
[----:B------:R-:W-:Y:S05]  /*e280*/  WARPSYNC.COLLECTIVE R91, `(.L_x_2799) ;  /* 0x000000005b087348 */ /* 0x000fea0003c00000 */
[----:B------:R0:W1:Y:S02]  /*e290*/  SHFL.IDX P0, R123, R88, R89, R90 ;  /* 0x00000059587b7389 */ /* 0x000064000000005a */
[----:B01----:R-:W-:Y:S05]  /*e2a0*/  ENDCOLLECTIVE ;  /* 0x000000000000791b */ /* 0x003fea0003800000 */
.L_x_2799:
[----:B------:R-:W-:Y:S02]  /*e2b0*/  MOV R88, R18 ;  /* 0x0000001200587202 */ /* 0x000fe40000000f00 */
[----:B------:R-:W-:-:S07]  /*e2c0*/  MOV R76, R123 ;  /* 0x0000007b004c7202 */ /* 0x000fce0000000f00 */
[----:B------:R-:W-:Y:S05]  /*e2d0*/  WARPSYNC.COLLECTIVE R91, `(.L_x_2800) ;  /* 0x000000005b087348 */ /* 0x000fea0003c00000 */
[----:B------:R0:W1:Y:S02]  /*e2e0*/  SHFL.IDX P0, R123, R88, R89, R90 ;  /* 0x00000059587b7389 */ /* 0x000064000000005a */
[----:B01----:R-:W-:Y:S05]  /*e2f0*/  ENDCOLLECTIVE ;  /* 0x000000000000791b */ /* 0x003fea0003800000 */
.L_x_2800:
[----:B------:R-:W-:Y:S01]  /*e300*/  MOV R88, R19 ;  /* 0x0000001300587202 */ /* 0x000fe20000000f00 */
[-C--:B------:R-:W-:Y:S01]  /*e310*/  FFMA R64, R49, R123.reuse, R64 ;  /* 0x0000007b31407223 */ /* 0x080fe20000000040 */
[----:B------:R-:W-:-:S07]  /*e320*/  FFMA R65, R10, R123, R65 ;  /* 0x0000007b0a417223 */ /* 0x000fce0000000041 */
[----:B------:R-:W-:Y:S05]  /*e330*/  WARPSYNC.COLLECTIVE R91, `(.L_x_2801) ;  /* 0x000000005b087348 */ /* 0x000fea0003c00000 */
[----:B------:R0:W1:Y:S02]  /*e340*/  SHFL.IDX P0, R123, R88, R89, R90 ;  /* 0x00000059587b7389 */ /* 0x000064000000005a */
[----:B01----:R-:W-:Y:S05]  /*e350*/  ENDCOLLECTIVE ;  /* 0x000000000000791b */ /* 0x003fea0003800000 */
.L_x_2801:
[-C--:B------:R-:W-:Y:S01]  /*e360*/  FFMA R50, R49, R79.reuse, R50 ;  /* 0x0000004f31327223 */ /* 0x080fe20000000032 */
[----:B------:R-:W-:Y:S01]  /*e370*/  FFMA R51, R10, R79, R51 ;  /* 0x0000004f0a337223 */ /* 0x000fe20000000033 */
[----:B------:R-:W-:Y:S02]  /*e380*/  MOV R88, R20 ;  /* 0x0000001400587202 */ /* 0x000fe40000000f00 */
[----:B------:R-:W-:-:S07]  /*e390*/  MOV R79, R123 ;  /* 0x0000007b004f7202 */ /* 0x000fce0000000f00 */
[----:B------:R-:W-:Y:S05]  /*e3a0*/  WARPSYNC.COLLECTIVE R91, `(.L_x_2802) ;  /* 0x000000005b087348 */ /* 0x000fea0003c00000 */
[----:B------:R0:W1:Y:S02]  /*e3b0*/  SHFL.IDX P0, R123, R88, R89, R90 ;  /* 0x00000059587b7389 */ /* 0x000064000000005a */
[----:B01----:R-:W-:Y:S05]  /*e3c0*/  ENDCOLLECTIVE ;  /* 0x000000000000791b */ /* 0x003fea0003800000 */
.L_x_2802:
[-C--:B------:R-:W-:Y:S01]  /*e3d0*/  FFMA R52, R49, R83.reuse, R52 ;  /* 0x0000005331347223 */ /* 0x080fe20000000034 */
[----:B------:R-:W-:Y:S01]  /*e3e0*/  FFMA R53, R10, R83, R53 ;  /* 0x000000530a357223 */ /* 0x000fe20000000035 */
[----:B------:R-:W-:Y:S02]  /*e3f0*/  MOV R88, R21 ;  /* 0x0000001500587202 */ /* 0x000fe40000000f00 */
[----:B------:R-:W-:-:S07]  /*e400*/  MOV R83, R123 ;  /* 0x0000007b00537202 */ /* 0x000fce0000000f00 */
[----:B------:R-:W-:Y:S05]  /*e410*/  WARPSYNC.COLLECTIVE R91, `(.L_x_2803) ;  /* 0x000000005b087348 */ /* 0x000fea0003c00000 */
[----:B------:R0:W1:Y:S02]  /*e420*/  SHFL.IDX P0, R123, R88, R89, R90 ;  /* 0x00000059587b7389 */ /* 0x000064000000005a */
[----:B01----:R-:W-:Y:S05]  /*e430*/  ENDCOLLECTIVE ;  /* 0x000000000000791b */ /* 0x003fea0003800000 */
.L_x_2803:
[-C--:B------:R-:W-:Y:S01]  /*e440*/  FFMA R54, R49, R85.reuse, R54 ;  /* 0x0000005531367223 */ /* 0x080fe20000000036 */
[----:B------:R-:W-:Y:S01]  /*e450*/  FFMA R55, R10, R85, R55 ;  /* 0x000000550a377223 */ /* 0x000fe20000000037 */
[----:B------:R-:W-:Y:S02]  /*e460*/  MOV R88, R22 ;  /* 0x0000001600587202 */ /* 0x000fe40000000f00 */
[----:B------:R-:W-:-:S07]  /*e470*/  MOV R85, R123 ;  /* 0x0000007b00557202 */ /* 0x000fce0000000f00 */
[----:B------:R-:W-:Y:S05]  /*e480*/  WARPSYNC.COLLECTIVE R91, `(.L_x_2804) ;  /* 0x000000005b087348 */ /* 0x000fea0003c00000 */
[----:B------:R0:W1:Y:S02]  /*e490*/  SHFL.IDX P0, R123, R88, R89, R90 ;  /* 0x00000059587b7389 */ /* 0x000064000000005a */
[----:B01----:R-:W-:Y:S05]  /*e4a0*/  ENDCOLLECTIVE ;  /* 0x000000000000791b */ /* 0x003fea0003800000 */
.L_x_2804:
[-C--:B------:R-:W-:Y:S01]  /*e4b0*/  FFMA R56, R49, R129.reuse, R56 ;  /* 0x0000008131387223 */ /* 0x080fe20000000038 */
[----:B------:R-:W-:Y:S01]  /*e4c0*/  FFMA R57, R10, R129, R57 ;  /* 0x000000810a397223 */ /* 0x000fe20000000039 */
[----:B------:R-:W-:Y:S02]  /*e4d0*/  MOV R88, R23 ;  /* 0x0000001700587202 */ /* 0x000fe40000000f00 */
[----:B------:R-:W-:-:S07]  /*e4e0*/  MOV R129, R123 ;  /* 0x0000007b00817202 */ /* 0x000fce0000000f00 */
[----:B------:R-:W-:Y:S05]  /*e4f0*/  WARPSYNC.COLLECTIVE R91, `(.L_x_2805) ;  /* 0x000000005b087348 */ /* 0x000fea0003c00000 */
[----:B------:R0:W1:Y:S02]  /*e500*/  SHFL.IDX P0, R123, R88, R89, R90 ;  /* 0x00000059587b7389 */ /* 0x000064000000005a */
[----:B01----:R-:W-:Y:S05]  /*e510*/  ENDCOLLECTIVE ;  /* 0x000000000000791b */ /* 0x003fea0003800000 */
.L_x_2805:
[-C--:B------:R-:W-:Y:S01]  /*e520*/  FFMA R58, R49, R131.reuse, R58 ;  /* 0x00000083313a7223 */ /* 0x080fe2000000003a */
[----:B------:R-:W-:Y:S01]  /*e530*/  FFMA R59, R10, R131, R59 ;  /* 0x000000830a3b7223 */ /* 0x000fe2000000003b */
[----:B------:R-:W-:Y:S02]  /*e540*/  MOV R88, R24 ;  /* 0x0000001800587202 */ /* 0x000fe40000000f00 */
[----:B------:R-:W-:-:S07]  /*e550*/  MOV R131, R123 ;  /* 0x0000007b00837202 */ /* 0x000fce0000000f00 */
[----:B------:R-:W-:Y:S05]  /*e560*/  WARPSYNC.COLLECTIVE R91, `(.L_x_2806) ;  /* 0x000000005b087348 */ /* 0x000fea0003c00000 */
[----:B------:R0:W1:Y:S02]  /*e570*/  SHFL.IDX P0, R123, R88, R89, R90 ;  /* 0x00000059587b7389 */ /* 0x000064000000005a */
[----:B01----:R-:W-:Y:S05]  /*e580*/  ENDCOLLECTIVE ;  /* 0x000000000000791b */ /* 0x003fea0003800000 */
.L_x_2806:
[-C--:B------:R-:W-:Y:S01]  /*e590*/  FFMA R60, R49, R133.reuse, R60 ;  /* 0x00000085313c7223 */ /* 0x080fe2000000003c */
[----:B------:R-:W-:Y:S01]  /*e5a0*/  FFMA R61, R10, R133, R61 ;  /* 0x000000850a3d7223 */ /* 0x000fe2000000003d */
[----:B------:R-:W-:Y:S02]  /*e5b0*/  MOV R88, R25 ;  /* 0x0000001900587202 */ /* 0x000fe40000000f00 */
[----:B------:R-:W-:-:S07]  /*e5c0*/  MOV R133, R123 ;  /* 0x0000007b00857202 */ /* 0x000fce0000000f00 */
[----:B------:R-:W-:Y:S05]  /*e5d0*/  WARPSYNC.COLLECTIVE R91, `(.L_x_2807) ;  /* 0x000000005b087348 */ /* 0x000fea0003c00000 */
[----:B------:R0:W1:Y:S02]  /*e5e0*/  SHFL.IDX P0, R123, R88, R89, R90 ;  /* 0x00000059587b7389 */ /* 0x000064000000005a */
[----:B01----:R-:W-:Y:S05]  /*e5f0*/  ENDCOLLECTIVE ;  /* 0x000000000000791b */ /* 0x003fea0003800000 */
.L_x_2807:
[----:B------:R-:W-:Y:S02]  /*e600*/  MOV R88, R26 ;  /* 0x0000001a00587202 */ /* 0x000fe40000000f00 */
[----:B------:R-:W-:-:S07]  /*e610*/  MOV R135, R123 ;  /* 0x0000007b00877202 */ /* 0x000fce0000000f00 */
[----:B------:R-:W-:Y:S05]  /*e620*/  WARPSYNC.COLLECTIVE R91, `(.L_x_2808) ;  /* 0x000000005b087348 */ /* 0x000fea0003c00000 */
[----:B------:R0:W1:Y:S02]  /*e630*/  SHFL.IDX P0, R123, R88, R89, R90 ;  /* 0x00000059587b7389 */ /* 0x000064000000005a */
[----:B01----:R-:W-:Y:S05]  /*e640*/  ENDCOLLECTIVE ;  /* 0x000000000000791b */ /* 0x003fea0003800000 */
.L_x_2808:
[----:B------:R-:W-:Y:S02]  /*e650*/  MOV R88, R28 ;  /* 0x0000001c00587202 */ /* 0x000fe40000000f00 */
[----:B------:R-:W-:-:S07]  /*e660*/  MOV R137, R123 ;  /* 0x0000007b00897202 */ /* 0x000fce0000000f00 */
[----:B------:R-:W-:Y:S05]  /*e670*/  WARPSYNC.COLLECTIVE R91, `(.L_x_2809) ;  /* 0x000000005b087348 */ /* 0x000fea0003c00000 */
[----:B------:R0:W1:Y:S02]  /*e680*/  SHFL.IDX P0, R123, R88, R89, R90 ;  /* 0x00000059587b7389 */ /* 0x000064000000005a */
[----:B01----:R-:W-:Y:S05]  /*e690*/  ENDCOLLECTIVE ;  /* 0x000000000000791b */ /* 0x003fea0003800000 */
.L_x_2809:
[----:B------:R-:W-:Y:S02]  /*e6a0*/  MOV R88, R29 ;  /* 0x0000001d00587202 */ /* 0x000fe40000000f00 */
[----:B------:R-:W-:-:S07]  /*e6b0*/  MOV R139, R123 ;  /* 0x0000007b008b7202 */ /* 0x000fce0000000f00 */
[----:B------:R-:W-:Y:S05]  /*e6c0*/  WARPSYNC.COLLECTIVE R91, `(.L_x_2810) ;  /* 0x000000005b087348 */ /* 0x000fea0003c00000 */
[----:B------:R0:W1:Y:S02]  /*e6d0*/  SHFL.IDX P0, R123, R88, R89, R90 ;  /* 0x00000059587b7389 */ /* 0x000064000000005a */
[----:B01----:R-:W-:Y:S05]  /*e6e0*/  ENDCOLLECTIVE ;  /* 0x000000000000791b */ /* 0x003fea0003800000 */
.L_x_2810:
[----:B------:R-:W-:Y:S02]  /*e6f0*/  MOV R88, R30 ;  /* 0x0000001e00587202 */ /* 0x000fe40000000f00 */
[----:B------:R-:W-:-:S07]  /*e700*/  MOV R141, R123 ;  /* 0x0000007b008d7202 */ /* 0x000fce0000000f00 */
[----:B------:R-:W-:Y:S05]  /*e710*/  WARPSYNC.COLLECTIVE R91, `(.L_x_2811) ;  /* 0x000000005b087348 */ /* 0x000fea0003c00000 */
[----:B------:R0:W1:Y:S02]  /*e720*/  SHFL.IDX P0, R123, R88, R89, R90 ;  /* 0x00000059587b7389 */ /* 0x000064000000005a */
[----:B01----:R-:W-:Y:S05]  /*e730*/  ENDCOLLECTIVE ;  /* 0x000000000000791b */ /* 0x003fea0003800000 */
.L_x_2811:
[----:B------:R-:W-:Y:S01]  /*e740*/  MOV R88, R31 ;  /* 0x0000001f00587202 */ /* 0x000fe20000000f00 */
[-C--:B------:R-:W-:Y:S01]  /*e750*/  FFMA R102, R49, R123.reuse, R102 ;  /* 0x0000007b31667223 */ /* 0x080fe20000000066 */
[----:B------:R-:W-:-:S07]  /*e760*/  FFMA R103, R10, R123, R103 ;  /* 0x0000007b0a677223 */ /* 0x000fce0000000067 */
[----:B------:R-:W-:Y:S05]  /*e770*/  WARPSYNC.COLLECTIVE R91, `(.L_x_2812) ;  /* 0x000000005b087348 */ /* 0x000fea0003c00000 */
[----:B------:R0:W1:Y:S02]  /*e780*/  SHFL.IDX P0, R123, R88, R89, R90 ;  /* 0x00000059587b7389 */ /* 0x000064000000005a */
[----:B01----:R-:W-:Y:S05]  /*e790*/  ENDCOLLECTIVE ;  /* 0x000000000000791b */ /* 0x003fea0003800000 */
.L_x_2812:
        /* <DEDUP_REMOVED lines=14> */
.L_x_2813:
[-C--:B------:R-:W-:Y:S01]  /*e880*/  FFMA R62, R49, R76.reuse, R62 ;  /* 0x0000004c313e7223 */ /* 0x080fe2000000003e */
[----:B------:R-:W-:Y:S01]  /*e890*/  FFMA R63, R10, R76, R63 ;  /* 0x0000004c0a3f7223 */ /* 0x000fe2000000003f */
[----:B------:R-:W-:Y:S02]  /*e8a0*/  MOV R88, R34 ;  /* 0x0000002200587202 */ /* 0x000fe40000000f00 */
[----:B------:R-:W-:-:S07]  /*e8b0*/  MOV R76, R123 ;  /* 0x0000007b004c7202 */ /* 0x000fce0000000f00 */
[----:B------:R-:W-:Y:S05]  /*e8c0*/  WARPSYNC.COLLECTIVE R91, `(.L_x_2814) ;  /* 0x000000005b087348 */ /* 0x000fea0003c00000 */
[----:B------:R0:W1:Y:S02]  /*e8d0*/  SHFL.IDX P0, R123, R88, R89, R90 ;  /* 0x00000059587b7389 */ /* 0x000064000000005a */
[----:B01----:R-:W-:Y:S05]  /*e8e0*/  ENDCOLLECTIVE ;  /* 0x000000000000791b */ /* 0x003fea0003800000 */
.L_x_2814:
[-C--:B------:R-:W-:Y:S01]  /*e8f0*/  FFMA R68, R49, R83.reuse, R68 ;  /* 0x0000005331447223 */ /* 0x080fe20000000044 */
[----:B------:R-:W-:Y:S01]  /*e900*/  FFMA R69, R10, R83, R69 ;  /* 0x000000530a457223 */ /* 0x000fe20000000045 */
[----:B------:R-:W-:Y:S02]  /*e910*/  MOV R88, R35 ;  /* 0x0000002300587202 */ /* 0x000fe40000000f00 */
[----:B------:R-:W-:-:S07]  /*e920*/  MOV R83, R123 ;  /* 0x0000007b00537202 */ /* 0x000fce0000000f00 */
[----:B------:R-:W-:Y:S05]  /*e930*/  WARPSYNC.COLLECTIVE R91, `(.L_x_2815) ;  /* 0x000000005b087348 */ /* 0x000fea0003c00000 */
[----:B------:R0:W1:Y:S02]  /*e940*/  SHFL.IDX P0, R123, R88, R89, R90 ;  /* 0x00000059587b7389 */ /* 0x000064000000005a */
[----:B01----:R-:W-:Y:S05]  /*e950*/  ENDCOLLECTIVE ;  /* 0x000000000000791b */ /* 0x003fea0003800000 */
.L_x_2815:
[----:B------:R-:W-:Y:S02]  /*e960*/  MOV R88, R36 ;  /* 0x0000002400587202 */ /* 0x000fe40000000f00 */
[----:B------:R-:W-:-:S07]  /*e970*/  MOV R84, R123 ;  /* 0x0000007b00547202 */ /* 0x000fce0000000f00 */
[----:B------:R-:W-:Y:S05]  /*e980*/  WARPSYNC.COLLECTIVE R91, `(.L_x_2816) ;  /* 0x000000005b087348 */ /* 0x000fea0003c00000 */
[----:B------:R0:W1:Y:S02]  /*e990*/  SHFL.IDX P0, R123, R88, R89, R90 ;  /* 0x00000059587b7389 */ /* 0x000064000000005a */
[----:B01----:R-:W-:Y:S05]  /*e9a0*/  ENDCOLLECTIVE ;  /* 0x000000000000791b */ /* 0x003fea0003800000 */
.L_x_2816:
[-C--:B------:R-:W-:Y:S01]  /*e9b0*/  FFMA R70, R49, R85.reuse, R70 ;  /* 0x0000005531467223 */ /* 0x080fe20000000046 */
[----:B------:R-:W-:Y:S01]  /*e9c0*/  FFMA R71, R10, R85, R71 ;  /* 0x000000550a477223 */ /* 0x000fe20000000047 */
[----:B------:R-:W-:Y:S02]  /*e9d0*/  MOV R88, R37 ;  /* 0x0000002500587202 */ /* 0x000fe40000000f00 */
[----:B------:R-:W-:-:S07]  /*e9e0*/  MOV R85, R123 ;  /* 0x0000007b00557202 */ /* 0x000fce0000000f00 */
[----:B------:R-:W-:Y:S05]  /*e9f0*/  WARPSYNC.COLLECTIVE R91, `(.L_x_2817) ;  /* 0x000000005b087348 */ /* 0x000fea0003c00000 */
[----:B------:R0:W1:Y:S02]  /*ea00*/  SHFL.IDX P0, R123, R88, R89, R90 ;  /* 0x00000059587b7389 */ /* 0x000064000000005a */
[----:B01----:R-:W-:Y:S05]  /*ea10*/  ENDCOLLECTIVE ;  /* 0x000000000000791b */ /* 0x003fea0003800000 */
.L_x_2817:
[----:B------:R-:W-:Y:S02]  /*ea20*/  MOV R88, R38 ;  /* 0x0000002600587202 */ /* 0x000fe40000000f00 */
[----:B------:R-:W-:-:S07]  /*ea30*/  MOV R86, R123 ;  /* 0x0000007b00567202 */ /* 0x000fce0000000f00 */
[----:B------:R-:W-:Y:S05]  /*ea40*/  WARPSYNC.COLLECTIVE R91, `(.L_x_2818) ;  /* 0x000000005b087348 */ /* 0x000fea0003c00000 */
[----:B------:R0:W1:Y:S02]  /*ea50*/  SHFL.IDX P0, R123, R88, R89, R90 ;  /* 0x00000059587b7389 */ /* 0x000064000000005a */
[----:B01----:R-:W-:Y:S05]  /*ea60*/  ENDCOLLECTIVE ;  /* 0x000000000000791b */ /* 0x003fea0003800000 */
.L_x_2818:
[----:B------:R-:W-:Y:S02]  /*ea70*/  MOV R88, R39 ;  /* 0x0000002700587202 */ /* 0x000fe40000000f00 */
[----:B------:R-:W-:-:S07]  /*ea80*/  MOV R122, R123 ;  /* 0x0000007b007a7202 */ /* 0x000fce0000000f00 */
[----:B------:R-:W-:Y:S05]  /*ea90*/  WARPSYNC.COLLECTIVE R91, `(.L_x_2819) ;  /* 0x000000005b087348 */ /* 0x000fea0003c00000 */
[----:B------:R0:W1:Y:S02]  /*eaa0*/  SHFL.IDX P0, R123, R88, R89, R90 ;  /* 0x00000059587b7389 */ /* 0x000064000000005a */
[----:B01----:R-:W-:Y:S05]  /*eab0*/  ENDCOLLECTIVE ;  /* 0x000000000000791b */ /* 0x003fea0003800000 */
.L_x_2819:
[----:B------:R-:W-:Y:S02]  /*eac0*/  MOV R88, R40 ;  /* 0x0000002800587202 */ /* 0x000fe40000000f00 */
[----:B------:R-:W-:-:S07]  /*ead0*/  MOV R124, R123 ;  /* 0x0000007b007c7202 */ /* 0x000fce0000000f00 */
[----:B------:R-:W-:Y:S05]  /*eae0*/  WARPSYNC.COLLECTIVE R91, `(.L_x_2820) ;  /* 0x000000005b087348 */ /* 0x000fea0003c00000 */
[----:B------:R0:W1:Y:S02]  /*eaf0*/  SHFL.IDX P0, R123, R88, R89, R90 ;  /* 0x00000059587b7389 */ /* 0x000064000000005a */
[----:B01----:R-:W-:Y:S05]  /*eb00*/  ENDCOLLECTIVE ;  /* 0x000000000000791b */ /* 0x003fea0003800000 */
.L_x_2820:
[----:B------:R-:W-:Y:S02]  /*eb10*/  MOV R88, R41 ;  /* 0x0000002900587202 */ /* 0x000fe40000000f00 */
[----:B------:R-:W-:-:S07]  /*eb20*/  MOV R126, R123 ;  /* 0x0000007b007e7202 */ /* 0x000fce0000000f00 */
[----:B------:R-:W-:Y:S05]  /*eb30*/  WARPSYNC.COLLECTIVE R91, `(.L_x_2821) ;  /* 0x000000005b087348 */ /* 0x000fea0003c00000 */
[----:B------:R0:W1:Y:S02]  /*eb40*/  SHFL.IDX P0, R123, R88, R89, R90 ;  /* 0x00000059587b7389 */ /* 0x000064000000005a */
[----:B01----:R-:W-:Y:S05]  /*eb50*/  ENDCOLLECTIVE ;  /* 0x000000000000791b */ /* 0x003fea0003800000 */
.L_x_2821:
[-C--:B------:R-:W-:Y:S01]  /*eb60*/  FFMA R72, R49, R129.reuse, R72 ;  /* 0x0000008131487223 */ /* 0x080fe20000000048 */
[----:B------:R-:W-:Y:S01]  /*eb70*/  FFMA R73, R10, R129, R73 ;  /* 0x000000810a497223 */ /* 0x000fe20000000049 */
[----:B------:R-:W-:Y:S02]  /*eb80*/  MOV R88, R42 ;  /* 0x0000002a00587202 */ /* 0x000fe40000000f00 */
[----:B------:R-:W-:-:S07]  /*eb90*/  MOV R129, R123 ;  /* 0x0000007b00817202 */ /* 0x000fce0000000f00 */
[----:B------:R-:W-:Y:S05]  /*eba0*/  WARPSYNC.COLLECTIVE R91, `(.L_x_2822) ;  /* 0x000000005b087348 */ /* 0x000fea0003c00000 */
[----:B------:R0:W1:Y:S02]  /*ebb0*/  SHFL.IDX P0, R123, R88, R89, R90 ;  /* 0x00000059587b7389 */ /* 0x000064000000005a */
[----:B01----:R-:W-:Y:S05]  /*ebc0*/  ENDCOLLECTIVE ;  /* 0x000000000000791b */ /* 0x003fea0003800000 */
.L_x_2822:
[----:B------:R-:W-:Y:S02]  /*ebd0*/  MOV R88, R43 ;  /* 0x0000002b00587202 */ /* 0x000fe40000000f00 */
[----:B------:R-:W-:Y:S02]  /*ebe0*/  MOV R89, R46 ;  /* 0x0000002e00597202 */ /* 0x000fe40000000f00 */
[----:B------:R-:W-:-:S07]  /*ebf0*/  MOV R134, R123 ;  /* 0x0000007b00867202 */ /* 0x000fce0000000f00 */
[----:B------:R-:W-:Y:S05]  /*ec00*/  WARPSYNC.COLLECTIVE R91, `(.L_x_2823) ;  /* 0x000000005b087348 */ /* 0x000fea0003c00000 */
[----:B------:R0:W1:Y:S02]  /*ec10*/  SHFL.IDX P0, R123, R88, R89, R90 ;  /* 0x00000059587b7389 */ /* 0x000064000000005a */
[----:B01----:R-:W-:Y:S05]  /*ec20*/  ENDCOLLECTIVE ;  /* 0x000000000000791b */ /* 0x003fea0003800000 */
.L_x_2823:
        /* <DEDUP_REMOVED lines=22> */
.L_x_2824:
        /* <DEDUP_REMOVED lines=21> */
.L_x_2825:
[----:B------:R-:W-:Y:S02]  /*eee0*/  MOV R88, R12 ;  /* 0x0000000c00587202 */ /* 0x000fe40000000f00 */
[----:B------:R-:W-:-:S07]  /*eef0*/  MOV R85, R123 ;  /* 0x0000007b00557202 */ /* 0x000fce0000000f00 */
[----:B------:R-:W-:Y:S05]  /*ef00*/  WARPSYNC.COLLECTIVE R91, `(.L_x_2826) ;  /* 0x000000005b087348 */ /* 0x000fea0003c00000 */
[----:B------:R0:W1:Y:S02]  /*ef10*/  SHFL.IDX P0, R123, R88, R89, R90 ;  /* 0x00000059587b7389 */ /* 0x000064000000005a */
[----:B01----:R-:W-:Y:S05]  /*ef20*/  ENDCOLLECTIVE ;  /* 0x000000000000791b */ /* 0x003fea0003800000 */
.L_x_2826:
[----:B------:R-:W-:Y:S02]  /*ef30*/  MOV R88, R13 ;  /* 0x0000000d00587202 */ /* 0x000fe40000000f00 */
[----:B------:R-:W-:-:S07]  /*ef40*/  MOV R129, R123 ;  /* 0x0000007b00817202 */ /* 0x000fce0000000f00 */
[----:B------:R-:W-:Y:S05]  /*ef50*/  WARPSYNC.COLLECTIVE R91, `(.L_x_2827) ;  /* 0x000000005b087348 */ /* 0x000fea0003c00000 */
[----:B------:R0:W1:Y:S02]  /*ef60*/  SHFL.IDX P0, R123, R88, R89, R90 ;  /* 0x00000059587b7389 */ /* 0x000064000000005a */
[----:B01----:R-:W-:Y:S05]  /*ef70*/  ENDCOLLECTIVE ;  /* 0x000000000000791b */ /* 0x003fea0003800000 */
.L_x_2827:
[----:B------:R-:W-:Y:S02]  /*ef80*/  MOV R88, R14 ;  /* 0x0000000e00587202 */ /* 0x000fe40000000f00 */
[----:B------:R-:W-:-:S07]  /*ef90*/  MOV R131, R123 ;  /* 0x0000007b00837202 */ /* 0x000fce0000000f00 */
[----:B------:R-:W-:Y:S05]  /*efa0*/  WARPSYNC.COLLECTIVE R91, `(.L_x_2828) ;  /* 0x000000005b087348 */ /* 0x000fea0003c00000 */
[----:B------:R0:W1:Y:S02]  /*efb0*/  SHFL.IDX P0, R123, R88, R89, R90 ;  /* 0x00000059587b7389 */ /* 0x000064000000005a */
[----:B01----:R-:W-:Y:S05]  /*efc0*/  ENDCOLLECTIVE ;  /* 0x000000000000791b */ /* 0x003fea0003800000 */
.L_x_2828:
[----:B------:R-:W-:Y:S02]  /*efd0*/  MOV R88, R15 ;  /* 0x0000000f00587202 */ /* 0x000fe40000000f00 */
[----:B------:R-:W-:-:S07]  /*efe0*/  MOV R133, R123 ;  /* 0x0000007b00857202 */ /* 0x000fce0000000f00 */
[----:B------:R-:W-:Y:S05]  /*eff0*/  WARPSYNC.COLLECTIVE R91, `(.L_x_2829) ;  /* 0x000000005b087348 */ /* 0x000fea0003c00000 */
[----:B------:R0:W1:Y:S02]  /*f000*/  SHFL.IDX P0, R123, R88, R89, R90 ;  /* 0x00000059587b7389 */ /* 0x000064000000005a */
[----:B01----:R-:W-:Y:S05]  /*f010*/  ENDCOLLECTIVE ;  /* 0x000000000000791b */ /* 0x003fea0003800000 */
.L_x_2829:
[----:B------:R-:W-:Y:S02]  /*f020*/  MOV R88, R16 ;  /* 0x0000001000587202 */ /* 0x000fe40000000f00 */
[----:B------:R-:W-:-:S07]  /*f030*/  MOV R135, R123 ;  /* 0x0000007b00877202 */ /* 0x000fce0000000f00 */
[----:B------:R-:W-:Y:S05]  /*f040*/  WARPSYNC.COLLECTIVE R91, `(.L_x_2830) ;  /* 0x000000005b087348 */ /* 0x000fea0003c00000 */
[----:B------:R0:W1:Y:S02]  /*f050*/  SHFL.IDX P0, R123, R88, R89, R90 ;  /* 0x00000059587b7389 */ /* 0x000064000000005a */
[----:B01----:R-:W-:Y:S05]  /*f060*/  ENDCOLLECTIVE ;  /* 0x000000000000791b */ /* 0x003fea0003800000 */
.L_x_2830:
[----:B------:R-:W-:Y:S02]  /*f070*/  MOV R88, R17 ;  /* 0x0000001100587202 */ /* 0x000fe40000000f00 */
[----:B------:R-:W-:-:S07]  /*f080*/  MOV R137, R123 ;  /* 0x0000007b00897202 */ /* 0x000fce0000000f00 */
[----:B------:R-:W-:Y:S05]  /*f090*/  WARPSYNC.COLLECTIVE R91, `(.L_x_2831) ;  /* 0x000000005b087348 */ /* 0x000fea0003c00000 */
[----:B------:R0:W1:Y:S02]  /*f0a0*/  SHFL.IDX P0, R123, R88, R89, R90 ;  /* 0x00000059587b7389 */ /* 0x000064000000005a */
[----:B01----:R-:W-:Y:S05]  /*f0b0*/  ENDCOLLECTIVE ;  /* 0x000000000000791b */ /* 0x003fea0003800000 */
.L_x_2831:
[----:B------:R-:W-:Y:S02]  /*f0c0*/  MOV R88, R18 ;  /* 0x0000001200587202 */ /* 0x000fe40000000f00 */
[----:B------:R-:W-:-:S07]  /*f0d0*/  MOV R76, R123 ;  /* 0x0000007b004c7202 */ /* 0x000fce0000000f00 */
[----:B------:R-:W-:Y:S05]  /*f0e0*/  WARPSYNC.COLLECTIVE R91, `(.L_x_2832) ;  /* 0x000000005b087348 */ /* 0x000fea0003c00000 */
[----:B------:R0:W1:Y:S02]  /*f0f0*/  SHFL.IDX P0, R123, R88, R89, R90 ;  /* 0x00000059587b7389 */ /* 0x000064000000005a */
[----:B01----:R-:W-:Y:S05]  /*f100*/  ENDCOLLECTIVE ;  /* 0x000000000000791b */ /* 0x003fea0003800000 */
.L_x_2832:
[----:B------:R-:W-:Y:S01]  /*f110*/  MOV R88, R19 ;  /* 0x0000001300587202 */ /* 0x000fe20000000f00 */
[-C--:B------:R-:W-:Y:S01]  /*f120*/  FFMA R139, R47, R123.reuse, R64 ;  /* 0x0000007b2f8b7223 */ /* 0x080fe20000000040 */
[----:B------:R-:W-:-:S07]  /*f130*/  FFMA R65, R0, R123, R65 ;  /* 0x0000007b00417223 */ /* 0x000fce0000000041 */
[----:B------:R-:W-:Y:S05]  /*f140*/  WARPSYNC.COLLECTIVE R91, `(.L_x_2833) ;  /* 0x000000005b087348 */ /* 0x000fea0003c00000 */
[----:B------:R0:W1:Y:S02]  /*f150*/  SHFL.IDX P0, R123, R88, R89, R90 ;  /* 0x00000059587b7389 */ /* 0x000064000000005a */
[----:B01----:R-:W-:Y:S05]  /*f160*/  ENDCOLLECTIVE ;  /* 0x000000000000791b */ /* 0x003fea0003800000 */
.L_x_2833:
[----:B------:R-:W-:Y:S02]  /*f170*/  MOV R88, R20 ;  /* 0x0000001400587202 */ /* 0x000fe40000000f00 */
[----:B------:R-:W-:-:S07]  /*f180*/  MOV R143, R123 ;  /* 0x0000007b008f7202 */ /* 0x000fce0000000f00 */
[----:B------:R-:W-:Y:S05]  /*f190*/  WARPSYNC.COLLECTIVE R91, `(.L_x_2834) ;  /* 0x000000005b087348 */ /* 0x000fea0003c00000 */
[----:B------:R0:W1:Y:S02]  /*f1a0*/  SHFL.IDX P0, R123, R88, R89, R90 ;  /* 0x00000059587b7389 */ /* 0x000064000000005a */
[----:B01----:R-:W-:Y:S05]  /*f1b0*/  ENDCOLLECTIVE ;  /* 0x000000000000791b */ /* 0x003fea0003800000 */
.L_x_2834:
[----:B------:R-:W-:Y:S02]  /*f1c0*/  MOV R88, R21 ;  /* 0x0000001500587202 */ /* 0x000fe40000000f00 */
[----:B------:R-:W-:-:S07]  /*f1d0*/  MOV R145, R123 ;  /* 0x0000007b00917202 */ /* 0x000fce0000000f00 */
[----:B------:R-:W-:Y:S05]  /*f1e0*/  WARPSYNC.COLLECTIVE R91, `(.L_x_2835) ;  /* 0x000000005b087348 */ /* 0x000fea0003c00000 */
[----:B------:R0:W1:Y:S02]  /*f1f0*/  SHFL.IDX P0, R123, R88, R89, R90 ;  /* 0x00000059587b7389 */ /* 0x000064000000005a */
[----:B01----:R-:W-:Y:S05]  /*f200*/  ENDCOLLECTIVE ;  /* 0x000000000000791b */ /* 0x003fea0003800000 */
.L_x_2835:
[----:B------:R-:W-:Y:S02]  /*f210*/  MOV R88, R22 ;  /* 0x0000001600587202 */ /* 0x000fe40000000f00 */
[----:B------:R-:W-:-:S07]  /*f220*/  MOV R147, R123 ;  /* 0x0000007b00937202 */ /* 0x000fce0000000f00 */
[----:B------:R-:W-:Y:S05]  /*f230*/  WARPSYNC.COLLECTIVE R91, `(.L_x_2836) ;  /* 0x000000005b087348 */ /* 0x000fea0003c00000 */
[----:B------:R0:W1:Y:S02]  /*f240*/  SHFL.IDX P0, R123, R88, R89, R90 ;  /* 0x00000059587b7389 */ /* 0x000064000000005a */
[----:B01----:R-:W-:Y:S05]  /*f250*/  ENDCOLLECTIVE ;  /* 0x000000000000791b */ /* 0x003fea0003800000 */
.L_x_2836:
[----:B------:R-:W-:Y:S02]  /*f260*/  MOV R88, R23 ;  /* 0x0000001700587202 */ /* 0x000fe40000000f00 */
[----:B------:R-:W-:-:S07]  /*f270*/  MOV R149, R123 ;  /* 0x0000007b00957202 */ /* 0x000fce0000000f00 */
[----:B------:R-:W-:Y:S05]  /*f280*/  WARPSYNC.COLLECTIVE R91, `(.L_x_2837) ;  /* 0x000000005b087348 */ /* 0x000fea0003c00000 */
[----:B------:R0:W1:Y:S02]  /*f290*/  SHFL.IDX P0, R123, R88, R89, R90 ;  /* 0x00000059587b7389 */ /* 0x000064000000005a */
[----:B01----:R-:W-:Y:S05]  /*f2a0*/  ENDCOLLECTIVE ;  /* 0x000000000000791b */ /* 0x003fea0003800000 */
.L_x_2837:
[----:B------:R-:W-:Y:S02]  /*f2b0*/  MOV R88, R24 ;  /* 0x0000001800587202 */ /* 0x000fe40000000f00 */
[----:B------:R-:W-:-:S07]  /*f2c0*/  MOV R151, R123 ;  /* 0x0000007b00977202 */ /* 0x000fce0000000f00 */
[----:B------:R-:W-:Y:S05]  /*f2d0*/  WARPSYNC.COLLECTIVE R91, `(.L_x_2838) ;  /* 0x000000005b087348 */ /* 0x000fea0003c00000 */
[----:B------:R0:W1:Y:S02]  /*f2e0*/  SHFL.IDX P0, R123, R88, R89, R90 ;  /* 0x00000059587b7389 */ /* 0x000064000000005a */
[----:B01----:R-:W-:Y:S05]  /*f2f0*/  ENDCOLLECTIVE ;  /* 0x000000000000791b */ /* 0x003fea0003800000 */
.L_x_2838:
[----:B------:R-:W-:Y:S02]  /*f300*/  MOV R88, R25 ;  /* 0x0000001900587202 */ /* 0x000fe40000000f00 */
[----:B------:R-:W-:-:S07]  /*f310*/  MOV R153, R123 ;  /* 0x0000007b00997202 */ /* 0x000fce0000000f00 */
[----:B------:R-:W-:Y:S05]  /*f320*/  WARPSYNC.COLLECTIVE R91, `(.L_x_2839) ;  /* 0x000000005b087348 */ /* 0x000fea0003c00000 */
[----:B------:R0:W1:Y:S02]  /*f330*/  SHFL.IDX P0, R123, R88, R89, R90 ;  /* 0x00000059587b7389 */ /* 0x000064000000005a */
[----:B01----:R-:W-:Y:S05]  /*f340*/  ENDCOLLECTIVE ;  /* 0x000000000000791b */ /* 0x003fea0003800000 */
.L_x_2839:
[----:B------:R-:W-:Y:S02]  /*f350*/  MOV R88, R26 ;  /* 0x0000001a00587202 */ /* 0x000fe40000000f00 */
[----:B------:R-:W-:-:S07]  /*f360*/  MOV R155, R123 ;  /* 0x0000007b009b7202 */ /* 0x000fce0000000f00 */
[----:B------:R-:W-:Y:S05]  /*f370*/  WARPSYNC.COLLECTIVE R91, `(.L_x_2840) ;  /* 0x000000005b087348 */ /* 0x000fea0003c00000 */
[----:B------:R0:W1:Y:S02]  /*f380*/  SHFL.IDX P0, R123, R88, R89, R90 ;  /* 0x00000059587b7389 */ /* 0x000064000000005a */
[----:B01----:R-:W-:Y:S05]  /*f390*/  ENDCOLLECTIVE ;  /* 0x000000000000791b */ /* 0x003fea0003800000 */
.L_x_2840:
[----:B------:R-:W-:Y:S02]  /*f3a0*/  MOV R88, R28 ;  /* 0x0000001c00587202 */ /* 0x000fe40000000f00 */
[----:B------:R-:W-:-:S07]  /*f3b0*/  MOV R157, R123 ;  /* 0x0000007b009d7202 */ /* 0x000fce0000000f00 */
[----:B------:R-:W-:Y:S05]  /*f3c0*/  WARPSYNC.COLLECTIVE R91, `(.L_x_2841) ;  /* 0x000000005b087348 */ /* 0x000fea0003c00000 */
[----:B------:R0:W1:Y:S02]  /*f3d0*/  SHFL.IDX P0, R123, R88, R89, R90 ;  /* 0x00000059587b7389 */ /* 0x000064000000005a */
[----:B01----:R-:W-:Y:S05]  /*f3e0*/  ENDCOLLECTIVE ;  /* 0x000000000000791b */ /* 0x003fea0003800000 */
.L_x_2841:
[----:B------:R-:W-:Y:S02]  /*f3f0*/  MOV R88, R29 ;  /* 0x0000001d00587202 */ /* 0x000fe40000000f00 */
[----:B------:R-:W-:-:S07]  /*f400*/  MOV R159, R123 ;  /* 0x0000007b009f7202 */ /* 0x000fce0000000f00 */
[----:B------:R-:W-:Y:S05]  /*f410*/  WARPSYNC.COLLECTIVE R91, `(.L_x_2842) ;  /* 0x000000005b087348 */ /* 0x000fea0003c00000 */
[----:B------:R0:W1:Y:S02]  /*f420*/  SHFL.IDX P0, R123, R88, R89, R90 ;  /* 0x00000059587b7389 */ /* 0x000064000000005a */
[----:B01----:R-:W-:Y:S05]  /*f430*/  ENDCOLLECTIVE ;  /* 0x000000000000791b */ /* 0x003fea0003800000 */
.L_x_2842:
[----:B------:R-:W-:Y:S02]  /*f440*/  MOV R88, R30 ;  /* 0x0000001e00587202 */ /* 0x000fe40000000f00 */
[----:B------:R-:W-:-:S07]  /*f450*/  MOV R161, R123 ;  /* 0x0000007b00a17202 */ /* 0x000fce0000000f00 */
[----:B------:R-:W-:Y:S05]  /*f460*/  WARPSYNC.COLLECTIVE R91, `(.L_x_2843) ;  /* 0x000000005b087348 */ /* 0x000fea0003c00000 */
[----:B------:R0:W1:Y:S02]  /*f470*/  SHFL.IDX P0, R123, R88, R89, R90 ;  /* 0x00000059587b7389 */ /* 0x000064000000005a */
[----:B01----:R-:W-:Y:S05]  /*f480*/  ENDCOLLECTIVE ;  /* 0x000000000000791b */ /* 0x003fea0003800000 */
.L_x_2843:
        /* <DEDUP_REMOVED lines=26> */
.L_x_2844:
[-C--:B------:R-:W-:Y:S01]  /*f630*/  FFMA R79, R47, R10.reuse, R48 ;  /* 0x0000000a2f4f7223 */ /* 0x080fe20000000030 */
[----:B------:R-:W-:Y:S01]  /*f640*/  FFMA R81, R0, R10, R81 ;  /* 0x0000000a00517223 */ /* 0x000fe20000000051 */
[----:B------:R-:W-:Y:S02]  /*f650*/  MOV R88, R32 ;  /* 0x0000002000587202 */ /* 0x000fe40000000f00 */
[----:B------:R-:W-:-:S07]  /*f660*/  MOV R10, R123 ;  /* 0x0000007b000a7202 */ /* 0x000fce0000000f00 */
[----:B------:R-:W-:Y:S05]  /*f670*/  WARPSYNC.COLLECTIVE R91, `(.L_x_2845) ;  /* 0x000000005b087348 */ /* 0x000fea0003c00000 */
[----:B------:R0:W1:Y:S02]  /*f680*/  SHFL.IDX P0, R123, R88, R89, R90 ;  /* 0x00000059587b7389 */ /* 0x000064000000005a */
[----:B01----:R-:W-:Y:S05]  /*f690*/  ENDCOLLECTIVE ;  /* 0x000000000000791b */ /* 0x003fea0003800000 */
.L_x_2845:
[----:B------:R-:W-:Y:S02]  /*f6a0*/  MOV R88, R34 ;  /* 0x0000002200587202 */ /* 0x000fe40000000f00 */
[----:B------:R-:W-:-:S07]  /*f6b0*/  MOV R48, R123 ;  /* 0x0000007b00307202 */ /* 0x000fce0000000f00 */
[----:B------:R-:W-:Y:S05]  /*f6c0*/  WARPSYNC.COLLECTIVE R91, `(.L_x_2846) ;  /* 0x000000005b087348 */ /* 0x000fea0003c00000 */
[----:B------:R0:W1:Y:S02]  /*f6d0*/  SHFL.IDX P0, R123, R88, R89, R90 ;  /* 0x00000059587b7389 */ /* 0x000064000000005a */
[----:B01----:R-:W-:Y:S05]  /*f6e0*/  ENDCOLLECTIVE ;  /* 0x000000000000791b */ /* 0x003fea0003800000 */
.L_x_2846:
[----:B------:R-:W-:Y:S01]  /*f6f0*/  FFMA R83, R47, R85, R50 ;  /* 0x000000552f537223 */ /* 0x000fe20000000032 */
[----:B------:R-:W-:Y:S02]  /*f700*/  MOV R88, R35 ;  /* 0x0000002300587202 */ /* 0x000fe40000000f00 */
[----:B------:R-:W-:-:S07]  /*f710*/  MOV R50, R123 ;  /* 0x0000007b00327202 */ /* 0x000fce0000000f00 */
[----:B------:R-:W-:Y:S05]  /*f720*/  WARPSYNC.COLLECTIVE R91, `(.L_x_2847) ;  /* 0x000000005b087348 */ /* 0x000fea0003c00000 */
[----:B------:R0:W1:Y:S02]  /*f730*/  SHFL.IDX P0, R123, R88, R89, R90 ;  /* 0x00000059587b7389 */ /* 0x000064000000005a */
[----:B01----:R-:W-:Y:S05]  /*f740*/  ENDCOLLECTIVE ;  /* 0x000000000000791b */ /* 0x003fea0003800000 */
.L_x_2847:
[----:B------:R-:W-:Y:S01]  /*f750*/  FFMA R51, R0, R85, R51 ;  /* 0x0000005500337223 */ /* 0x000fe20000000033 */
[----:B------:R-:W-:Y:S01]  /*f760*/  FFMA R85, R47, R129, R52 ;  /* 0x000000812f557223 */ /* 0x000fe20000000034 */
[----:B------:R-:W-:Y:S02]  /*f770*/  MOV R88, R36 ;  /* 0x0000002400587202 */ /* 0x000fe40000000f00 */
[----:B------:R-:W-:-:S07]  /*f780*/  MOV R52, R123 ;  /* 0x0000007b00347202 */ /* 0x000fce0000000f00 */
[----:B------:R-:W-:Y:S05]  /*f790*/  WARPSYNC.COLLECTIVE R91, `(.L_x_2848) ;  /* 0x000000005b087348 */ /* 0x000fea0003c00000 */
[----:B------:R0:W1:Y:S02]  /*f7a0*/  SHFL.IDX P0, R123, R88, R89, R90 ;  /* 0x00000059587b7389 */ /* 0x000064000000005a */
[----:B01----:R-:W-:Y:S05]  /*f7b0*/  ENDCOLLECTIVE ;  /* 0x000000000000791b */ /* 0x003fea0003800000 */
.L_x_2848:
[----:B------:R-:W-:Y:S01]  /*f7c0*/  FFMA R53, R0, R129, R53 ;  /* 0x0000008100357223 */ /* 0x000fe20000000035 */
[----:B------:R-:W-:Y:S01]  /*f7d0*/  FFMA R129, R47, R131, R54 ;  /* 0x000000832f817223 */ /* 0x000fe20000000036 */
[----:B------:R-:W-:Y:S02]  /*f7e0*/  MOV R88, R37 ;  /* 0x0000002500587202 */ /* 0x000fe40000000f00 */
[----:B------:R-:W-:-:S07]  /*f7f0*/  MOV R54, R123 ;  /* 0x0000007b00367202 */ /* 0x000fce0000000f00 */
[----:B------:R-:W-:Y:S05]  /*f800*/  WARPSYNC.COLLECTIVE R91, `(.L_x_2849) ;  /* 0x000000005b087348 */ /* 0x000fea0003c00000 */
[----:B------:R0:W1:Y:S02]  /*f810*/  SHFL.IDX P0, R123, R88, R89, R90 ;  /* 0x00000059587b7389 */ /* 0x000064000000005a */
[----:B01----:R-:W-:Y:S05]  /*f820*/  ENDCOLLECTIVE ;  /* 0x000000000000791b */ /* 0x003fea0003800000 */
.L_x_2849:
[----:B------:R-:W-:Y:S01]  /*f830*/  FFMA R55, R0, R131, R55 ;  /* 0x0000008300377223 */ /* 0x000fe20000000037 */
[----:B------:R-:W-:Y:S01]  /*f840*/  FFMA R131, R47, R133, R56 ;  /* 0x000000852f837223 */ /* 0x000fe20000000038 */
[----:B------:R-:W-:Y:S02]  /*f850*/  MOV R88, R38 ;  /* 0x0000002600587202 */ /* 0x000fe40000000f00 */
[----:B------:R-:W-:-:S07]  /*f860*/  MOV R56, R123 ;  /* 0x0000007b00387202 */ /* 0x000fce0000000f00 */
[----:B------:R-:W-:Y:S05]  /*f870*/  WARPSYNC.COLLECTIVE R91, `(.L_x_2850) ;  /* 0x000000005b087348 */ /* 0x000fea0003c00000 */
[----:B------:R0:W1:Y:S02]  /*f880*/  SHFL.IDX P0, R123, R88, R89, R90 ;  /* 0x00000059587b7389 */ /* 0x000064000000005a */
[----:B01----:R-:W-:Y:S05]  /*f890*/  ENDCOLLECTIVE ;  /* 0x000000000000791b */ /* 0x003fea0003800000 */
.L_x_2850:
[----:B------:R-:W-:Y:S01]  /*f8a0*/  FFMA R57, R0, R133, R57 ;  /* 0x0000008500397223 */ /* 0x000fe20000000039 */
[----:B------:R-:W-:Y:S01]  /*f8b0*/  FFMA R133, R47, R135, R58 ;  /* 0x000000872f857223 */ /* 0x000fe2000000003a */
[----:B------:R-:W-:Y:S02]  /*f8c0*/  MOV R88, R39 ;  /* 0x0000002700587202 */ /* 0x000fe40000000f00 */
[----:B------:R-:W-:-:S07]  /*f8d0*/  MOV R58, R123 ;  /* 0x0000007b003a7202 */ /* 0x000fce0000000f00 */
[----:B------:R-:W-:Y:S05]  /*f8e0*/  WARPSYNC.COLLECTIVE R91, `(.L_x_2851) ;  /* 0x000000005b087348 */ /* 0x000fea0003c00000 */
[----:B------:R0:W1:Y:S02]  /*f8f0*/  SHFL.IDX P0, R123, R88, R89, R90 ;  /* 0x00000059587b7389 */ /* 0x000064000000005a */
[----:B01----:R-:W-:Y:S05]  /*f900*/  ENDCOLLECTIVE ;  /* 0x000000000000791b */ /* 0x003fea0003800000 */
.L_x_2851:
[----:B------:R-:W-:Y:S01]  /*f910*/  FFMA R59, R0, R135, R59 ;  /* 0x00000087003b7223 */ /* 0x000fe2000000003b */
[----:B------:R-:W-:Y:S01]  /*f920*/  FFMA R135, R47, R137, R60 ;  /* 0x000000892f877223 */ /* 0x000fe2000000003c */
[----:B------:R-:W-:Y:S02]  /*f930*/  MOV R88, R40 ;  /* 0x0000002800587202 */ /* 0x000fe40000000f00 */
[----:B------:R-:W-:-:S07]  /*f940*/  MOV R60, R123 ;  /* 0x0000007b003c7202 */ /* 0x000fce0000000f00 */
[----:B------:R-:W-:Y:S05]  /*f950*/  WARPSYNC.COLLECTIVE R91, `(.L_x_2852) ;  /* 0x000000005b087348 */ /* 0x000fea0003c00000 */
[----:B------:R0:W1:Y:S02]  /*f960*/  SHFL.IDX P0, R123, R88, R89, R90 ;  /* 0x00000059587b7389 */ /* 0x000064000000005a */
[----:B01----:R-:W-:Y:S05]  /*f970*/  ENDCOLLECTIVE ;  /* 0x000000000000791b */ /* 0x003fea0003800000 */
.L_x_2852:
[----:B------:R-:W-:Y:S01]  /*f980*/  FFMA R61, R0, R137, R61 ;  /* 0x00000089003d7223 */ /* 0x000fe2000000003d */
[----:B------:R-:W-:Y:S01]  /*f990*/  FFMA R137, R47, R76, R62 ;  /* 0x0000004c2f897223 */ /* 0x000fe2000000003e */
[----:B------:R-:W-:Y:S02]  /*f9a0*/  MOV R88, R41 ;  /* 0x0000002900587202 */ /* 0x000fe40000000f00 */
[----:B------:R-:W-:-:S07]  /*f9b0*/  MOV R62, R123 ;  /* 0x0000007b003e7202 */ /* 0x000fce0000000f00 */
[----:B------:R-:W-:Y:S05]  /*f9c0*/  WARPSYNC.COLLECTIVE R91, `(.L_x_2853) ;  /* 0x000000005b087348 */ /* 0x000fea0003c00000 */
[----:B------:R0:W1:Y:S02]  /*f9d0*/  SHFL.IDX P0, R123, R88, R89, R90 ;  /* 0x00000059587b7389 */ /* 0x000064000000005a */
[----:B01----:R-:W-:Y:S05]  /*f9e0*/  ENDCOLLECTIVE ;  /* 0x000000000000791b */ /* 0x003fea0003800000 */
.L_x_2853:
[----:B------:R-:W-:Y:S02]  /*f9f0*/  MOV R88, R42 ;  /* 0x0000002a00587202 */ /* 0x000fe40000000f00 */
[----:B------:R-:W-:-:S07]  /*fa00*/  MOV R64, R123 ;  /* 0x0000007b00407202 */ /* 0x000fce0000000f00 */
[----:B------:R-:W-:Y:S05]  /*fa10*/  WARPSYNC.COLLECTIVE R91, `(.L_x_2854) ;  /* 0x000000005b087348 */ /* 0x000fea0003c00000 */
[----:B------:R0:W1:Y:S02]  /*fa20*/  SHFL.IDX P0, R123, R88, R89, R90 ;  /* 0x00000059587b7389 */ /* 0x000064000000005a */
[----:B01----:R-:W-:Y:S05]  /*fa30*/  ENDCOLLECTIVE ;  /* 0x000000000000791b */ /* 0x003fea0003800000 */
.L_x_2854:
        /* <DEDUP_REMOVED lines=21> */
.L_x_2855:
        /* <DEDUP_REMOVED lines=15> */
.L_x_2856:
[----:B------:R-:W-:Y:S02]  /*fc80*/  MOV R88, R27 ;  /* 0x0000001b00587202 */ /* 0x000fe40000000f00 */
[----:B------:R-:W-:-:S07]  /*fc90*/  MOV R50, R123 ;  /* 0x0000007b00327202 */ /* 0x000fce0000000f00 */
[----:B------:R-:W-:Y:S05]  /*fca0*/  WARPSYNC.COLLECTIVE R91, `(.L_x_2857) ;  /* 0x000000005b087348 */ /* 0x000fea0003c00000 */
[----:B------:R0:W1:Y:S02]  /*fcb0*/  SHFL.IDX P0, R123, R88, R89, R90 ;  /* 0x00000059587b7389 */ /* 0x000064000000005a */
[----:B01----:R-:W-:Y:S05]  /*fcc0*/  ENDCOLLECTIVE ;  /* 0x000000000000791b */ /* 0x003fea0003800000 */
.L_x_2857:
[----:B------:R-:W-:Y:S02]  /*fcd0*/  MOV R88, R12 ;  /* 0x0000000c00587202 */ /* 0x000fe40000000f00 */
[----:B------:R-:W-:-:S07]  /*fce0*/  MOV R52, R123 ;  /* 0x0000007b00347202 */ /* 0x000fce0000000f00 */
[----:B------:R-:W-:Y:S05]  /*fcf0*/  WARPSYNC.COLLECTIVE R91, `(.L_x_2858) ;  /* 0x000000005b087348 */ /* 0x000fea0003c00000 */
[----:B------:R0:W1:Y:S02]  /*fd00*/  SHFL.IDX P0, R123, R88, R89, R90 ;  /* 0x00000059587b7389 */ /* 0x000064000000005a */
[----:B01----:R-:W-:Y:S05]  /*fd10*/  ENDCOLLECTIVE ;  /* 0x000000000000791b */ /* 0x003fea0003800000 */
.L_x_2858:
[----:B------:R-:W-:Y:S02]  /*fd20*/  MOV R88, R13 ;  /* 0x0000000d00587202 */ /* 0x000fe40000000f00 */
[----:B------:R-:W-:-:S07]  /*fd30*/  MOV R54, R123 ;  /* 0x0000007b00367202 */ /* 0x000fce0000000f00 */
[----:B------:R-:W-:Y:S05]  /*fd40*/  WARPSYNC.COLLECTIVE R91, `(.L_x_2859) ;  /* 0x000000005b087348 */ /* 0x000fea0003c00000 */
[----:B------:R0:W1:Y:S02]  /*fd50*/  SHFL.IDX P0, R123, R88, R89, R90 ;  /* 0x00000059587b7389 */ /* 0x000064000000005a */
[----:B01----:R-:W-:Y:S05]  /*fd60*/  ENDCOLLECTIVE ;  /* 0x000000000000791b */ /* 0x003fea0003800000 */
.L_x_2859:
[----:B------:R-:W-:Y:S02]  /*fd70*/  MOV R88, R14 ;  /* 0x0000000e00587202 */ /* 0x000fe40000000f00 */
[----:B------:R-:W-:-:S07]  /*fd80*/  MOV R56, R123 ;  /* 0x0000007b00387202 */ /* 0x000fce0000000f00 */
[----:B------:R-:W-:Y:S05]  /*fd90*/  WARPSYNC.COLLECTIVE R91, `(.L_x_2860) ;  /* 0x000000005b087348 */ /* 0x000fea0003c00000 */
[----:B------:R0:W1:Y:S02]  /*fda0*/  SHFL.IDX P0, R123, R88, R89, R90 ;  /* 0x00000059587b7389 */ /* 0x000064000000005a */
[----:B01----:R-:W-:Y:S05]  /*fdb0*/  ENDCOLLECTIVE ;  /* 0x000000000000791b */ /* 0x003fea0003800000 */
.L_x_2860:
[----:B------:R-:W-:Y:S02]  /*fdc0*/  MOV R88, R15 ;  /* 0x0000000f00587202 */ /* 0x000fe40000000f00 */
[----:B------:R-:W-:-:S07]  /*fdd0*/  MOV R58, R123 ;  /* 0x0000007b003a7202 */ /* 0x000fce0000000f00 */
[----:B------:R-:W-:Y:S05]  /*fde0*/  WARPSYNC.COLLECTIVE R91, `(.L_x_2861) ;  /* 0x000000005b087348 */ /* 0x000fea0003c00000 */
[----:B------:R0:W1:Y:S02]  /*fdf0*/  SHFL.IDX P0, R123, R88, R89, R90 ;  /* 0x00000059587b7389 */ /* 0x000064000000005a */
[----:B01----:R-:W-:Y:S05]  /*fe00*/  ENDCOLLECTIVE ;  /* 0x000000000000791b */ /* 0x003fea0003800000 */
.L_x_2861:
[----:B------:R-:W-:Y:S01]  /*fe10*/  MOV R88, R16 ;  /* 0x0000001000587202 */ /* 0x000fe20000000f00 */
[-C--:B------:R-:W-:Y:S01]  /*fe20*/  FFMA R133, R76, R123.reuse, R133 ;  /* 0x0000007b4c857223 */ /* 0x080fe20000000085 */
[----:B------:R-:W-:-:S07]  /*fe30*/  FFMA R60, R8, R123, R59 ;  /* 0x0000007b083c7223 */ /* 0x000fce000000003b */
[----:B------:R-:W-:Y:S05]  /*fe40*/  WARPSYNC.COLLECTIVE R91, `(.L_x_2862) ;  /* 0x000000005b087348 */ /* 0x000fea0003c00000 */
[----:B------:R0:W1:Y:S02]  /*fe50*/  SHFL.IDX P0, R123, R88, R89, R90 ;  /* 0x00000059587b7389 */ /* 0x000064000000005a */
[----:B01----:R-:W-:Y:S05]  /*fe60*/  ENDCOLLECTIVE ;  /* 0x000000000000791b */ /* 0x003fea0003800000 */
.L_x_2862:
[----:B------:R-:W-:Y:S02]  /*fe70*/  MOV R88, R17 ;  /* 0x0000001100587202 */ /* 0x000fe40000000f00 */
[----:B------:R-:W-:-:S07]  /*fe80*/  MOV R62, R123 ;  /* 0x0000007b003e7202 */ /* 0x000fce0000000f00 */
[----:B------:R-:W-:Y:S05]  /*fe90*/  WARPSYNC.COLLECTIVE R91, `(.L_x_2863) ;  /* 0x000000005b087348 */ /* 0x000fea0003c00000 */
[----:B------:R0:W1:Y:S02]  /*fea0*/  SHFL.IDX P0, R123, R88, R89, R90 ;  /* 0x00000059587b7389 */ /* 0x000064000000005a */
[----:B01----:R-:W-:Y:S05]  /*feb0*/  ENDCOLLECTIVE ;  /* 0x000000000000791b */ /* 0x003fea0003800000 */
.L_x_2863:
[----:B------:R-:W-:Y:S02]  /*fec0*/  MOV R88, R18 ;  /* 0x0000001200587202 */ /* 0x000fe40000000f00 */
[----:B------:R-:W-:-:S07]  /*fed0*/  MOV R64, R123 ;  /* 0x0000007b00407202 */ /* 0x000fce0000000f00 */
[----:B------:R-:W-:Y:S05]  /*fee0*/  WARPSYNC.COLLECTIVE R91, `(.L_x_2864) ;  /* 0x000000005b087348 */ /* 0x000fea0003c00000 */
[----:B------:R0:W1:Y:S02]  /*fef0*/  SHFL.IDX P0, R123, R88, R89, R90 ;  /* 0x00000059587b7389 */ /* 0x000064000000005a */
[----:B01----:R-:W-:Y:S05]  /*ff00*/  ENDCOLLECTIVE ;  /* 0x000000000000791b */ /* 0x003fea0003800000 */
.L_x_2864:
[----:B------:R-:W-:Y:S02]  /*ff10*/  MOV R88, R19 ;  /* 0x0000001300587202 */ /* 0x000fe40000000f00 */
[----:B------:R-:W-:-:S07]  /*ff20*/  MOV R66, R123 ;  /* 0x0000007b00427202 */ /* 0x000fce0000000f00 */
[----:B------:R-:W-:Y:S05]  /*ff30*/  WARPSYNC.COLLECTIVE R91, `(.L_x_2865) ;  /* 0x000000005b087348 */ /* 0x000fea0003c00000 */
[----:B------:R0:W1:Y:S02]  /*ff40*/  SHFL.IDX P0, R123, R88, R89, R90 ;  /* 0x00000059587b7389 */ /* 0x000064000000005a */
[----:B01----:R-:W-:Y:S05]  /*ff50*/  ENDCOLLECTIVE ;  /* 0x000000000000791b */ /* 0x003fea0003800000 */
.L_x_2865:
[----:B------:R-:W-:Y:S02]  /*ff60*/  MOV R88, R20 ;  /* 0x0000001400587202 */ /* 0x000fe40000000f00 */
[----:B------:R-:W-:-:S07]  /*ff70*/  MOV R68, R123 ;  /* 0x0000007b00447202 */ /* 0x000fce0000000f00 */
[----:B------:R-:W-:Y:S05]  /*ff80*/  WARPSYNC.COLLECTIVE R91, `(.L_x_2866) ;  /* 0x000000005b087348 */ /* 0x000fea0003c00000 */
[----:B------:R0:W1:Y:S02]  /*ff90*/  SHFL.IDX P0, R123, R88, R89, R90 ;  /* 0x00000059587b7389 */ /* 0x000064000000005a */
[----:B01----:R-:W-:Y:S05]  /*ffa0*/  ENDCOLLECTIVE ;  /* 0x000000000000791b */ /* 0x003fea0003800000 */
.L_x_2866:
[----:B------:R-:W-:Y:S02]  /*ffb0*/  MOV R88, R21 ;  /* 0x0000001500587202 */ /* 0x000fe40000000f00 */
[----:B------:R-:W-:-:S07]  /*ffc0*/  MOV R70, R123 ;  /* 0x0000007b00467202 */ /* 0x000fce0000000f00 */
[----:B------:R-:W-:Y:S05]  /*ffd0*/  WARPSYNC.COLLECTIVE R91, `(.L_x_2867) ;  /* 0x000000005b087348 */ /* 0x000fea0003c00000 */
[----:B------:R0:W1:Y:S02]  /*ffe0*/  SHFL.IDX P0, R123, R88, R89, R90 ;  /* 0x00000059587b7389 */ /* 0x000064000000005a */
[----:B01----:R-:W-:Y:S05]  /*fff0*/  ENDCOLLECTIVE ;  /* 0x000000000000791b */ /* 0x003fea0003800000 */
.L_x_2867:
[----:B------:R-:W-:Y:S01]  /*10000*/  MOV R88, R22 ;  /* 0x0000001600587202 */ /* 0x000fe20000000f00 */
[-C--:B------:R-:W-:Y:S01]  /*10010*/  FFMA R145, R76, R123.reuse, R145 ;  /* 0x0000007b4c917223 */ /* 0x080fe20000000091 */
[----:B------:R-:W-:-:S07]  /*10020*/  FFMA R72, R8, R123, R71 ;  /* 0x0000007b08487223 */ /* 0x000fce0000000047 */
[----:B------:R-:W-:Y:S05]  /*10030*/  WARPSYNC.COLLECTIVE R91, `(.L_x_2868) ;  /* 0x000000005b087348 */ /* 0x000fea0003c00000 */
[----:B------:R0:W1:Y:S02]  /*10040*/  SHFL.IDX P0, R123, R88, R89, R90 ;  /* 0x00000059587b7389 */ /* 0x000064000000005a */
[----:B01----:R-:W-:Y:S05]  /*10050*/  ENDCOLLECTIVE ;  /* 0x000000000000791b */ /* 0x003fea0003800000 */
.L_x_2868:
[----:B------:R-:W-:Y:S02]  /*10060*/  MOV R88, R23 ;  /* 0x0000001700587202 */ /* 0x000fe40000000f00 */
[----:B------:R-:W-:-:S07]  /*10070*/  MOV R74, R123 ;  /* 0x0000007b004a7202 */ /* 0x000fce0000000f00 */
[----:B------:R-:W-:Y:S05]  /*10080*/  WARPSYNC.COLLECTIVE R91, `(.L_x_2869) ;  /* 0x000000005b087348 */ /* 0x000fea0003c00000 */
[----:B------:R0:W1:Y:S02]  /*10090*/  SHFL.IDX P0, R123, R88, R89, R90 ;  /* 0x00000059587b7389 */ /* 0x000064000000005a */
[----:B01----:R-:W-:Y:S05]  /*100a0*/  ENDCOLLECTIVE ;  /* 0x000000000000791b */ /* 0x003fea0003800000 */
.L_x_2869:
[----:B------:R-:W-:Y:S02]  /*100b0*/  MOV R88, R24 ;  /* 0x0000001800587202 */ /* 0x000fe40000000f00 */
[----:B------:R-:W-:-:S07]  /*100c0*/  MOV R92, R123 ;  /* 0x0000007b005c7202 */ /* 0x000fce0000000f00 */
[----:B------:R-:W-:Y:S05]  /*100d0*/  WARPSYNC.COLLECTIVE R91, `(.L_x_2870) ;  /* 0x000000005b087348 */ /* 0x000fea0003c00000 */
[----:B------:R0:W1:Y:S02]  /*100e0*/  SHFL.IDX P0, R123, R88, R89, R90 ;  /* 0x00000059587b7389 */ /* 0x000064000000005a */
[----:B01----:R-:W-:Y:S05]  /*100f0*/  ENDCOLLECTIVE ;  /* 0x000000000000791b */ /* 0x003fea0003800000 */
.L_x_2870:
[----:B------:R-:W-:Y:S02]  /*10100*/  MOV R88, R25 ;  /* 0x0000001900587202 */ /* 0x000fe40000000f00 */
[----:B------:R-:W-:-:S07]  /*10110*/  MOV R94, R123 ;  /* 0x0000007b005e7202 */ /* 0x000fce0000000f00 */
[----:B------:R-:W-:Y:S05]  /*10120*/  WARPSYNC.COLLECTIVE R91, `(.L_x_2871) ;  /* 0x000000005b087348 */ /* 0x000fea0003c00000 */
[----:B------:R0:W1:Y:S02]  /*10130*/  SHFL.IDX P0, R123, R88, R89, R90 ;  /* 0x00000059587b7389 */ /* 0x000064000000005a */
[----:B01----:R-:W-:Y:S05]  /*10140*/  ENDCOLLECTIVE ;  /* 0x000000000000791b */ /* 0x003fea0003800000 */
.L_x_2871:
[----:B------:R-:W-:Y:S02]  /*10150*/  MOV R88, R26 ;  /* 0x0000001a00587202 */ /* 0x000fe40000000f00 */
[----:B------:R-:W-:-:S07]  /*10160*/  MOV R96, R123 ;  /* 0x0000007b00607202 */ /* 0x000fce0000000f00 */
[----:B------:R-:W-:Y:S05]  /*10170*/  WARPSYNC.COLLECTIVE R91, `(.L_x_2872) ;  /* 0x000000005b087348 */ /* 0x000fea0003c00000 */
[----:B------:R0:W1:Y:S02]  /*10180*/  SHFL.IDX P0, R123, R88, R89, R90 ;  /* 0x00000059587b7389 */ /* 0x000064000000005a */
[----:B01----:R-:W-:Y:S05]  /*10190*/  ENDCOLLECTIVE ;  /* 0x000000000000791b */ /* 0x003fea0003800000 */
.L_x_2872:
[----:B------:R-:W-:Y:S02]  /*101a0*/  MOV R88, R28 ;  /* 0x0000001c00587202 */ /* 0x000fe40000000f00 */
[----:B------:R-:W-:-:S07]  /*101b0*/  MOV R98, R123 ;  /* 0x0000007b00627202 */ /* 0x000fce0000000f00 */
[----:B------:R-:W-:Y:S05]  /*101c0*/  WARPSYNC.COLLECTIVE R91, `(.L_x_2873) ;  /* 0x000000005b087348 */ /* 0x000fea0003c00000 */
[----:B------:R0:W1:Y:S02]  /*101d0*/  SHFL.IDX P0, R123, R88, R89, R90 ;  /* 0x00000059587b7389 */ /* 0x000064000000005a */
[----:B01----:R-:W-:Y:S05]  /*101e0*/  ENDCOLLECTIVE ;  /* 0x000000000000791b */ /* 0x003fea0003800000 */
.L_x_2873:
[----:B------:R-:W-:Y:S02]  /*101f0*/  MOV R88, R29 ;  /* 0x0000001d00587202 */ /* 0x000fe40000000f00 */
[----:B------:R-:W-:-:S07]  /*10200*/  MOV R100, R123 ;  /* 0x0000007b00647202 */ /* 0x000fce0000000f00 */
[----:B------:R-:W-:Y:S05]  /*10210*/  WARPSYNC.COLLECTIVE R91, `(.L_x_2874) ;  /* 0x000000005b087348 */ /* 0x000fea0003c00000 */
[----:B------:R0:W1:Y:S02]  /*10220*/  SHFL.IDX P0, R123, R88, R89, R90 ;  /* 0x00000059587b7389 */ /* 0x000064000000005a */
[----:B01----:R-:W-:Y:S05]  /*10230*/  ENDCOLLECTIVE ;  /* 0x000000000000791b */ /* 0x003fea0003800000 */
.L_x_2874:
[----:B------:R-:W-:Y:S02]  /*10240*/  MOV R88, R30 ;  /* 0x0000001e00587202 */ /* 0x000fe40000000f00 */
[----:B------:R-:W-:-:S07]  /*10250*/  MOV R102, R123 ;  /* 0x0000007b00667202 */ /* 0x000fce0000000f00 */
[----:B------:R-:W-:Y:S05]  /*10260*/  WARPSYNC.COLLECTIVE R91, `(.L_x_2875) ;  /* 0x000000005b087348 */ /* 0x000fea0003c00000 */
[----:B------:R0:W1:Y:S02]  /*10270*/  SHFL.IDX P0, R123, R88, R89, R90 ;  /* 0x00000059587b7389 */ /* 0x000064000000005a */
[----:B01----:R-:W-:Y:S05]  /*10280*/  ENDCOLLECTIVE ;  /* 0x000000000000791b */ /* 0x003fea0003800000 */
.L_x_2875:
[----:B------:R-:W-:Y:S01]  /*10290*/  MOV R88, R31 ;  /* 0x0000001f00587202 */ /* 0x000fe20000000f00 */
[-C--:B------:R-:W-:Y:S01]  /*102a0*/  FFMA R161, R76, R123.reuse, R161 ;  /* 0x0000007b4ca17223 */ /* 0x080fe200000000a1 */
[----:B------:R-:W-:-:S07]  /*102b0*/  FFMA R104, R8, R123, R103 ;  /* 0x0000007b08687223 */ /* 0x000fce0000000067 */
[----:B------:R-:W-:Y:S05]  /*102c0*/  WARPSYNC.COLLECTIVE R91, `(.L_x_2876) ;  /* 0x000000005b087348 */ /* 0x000fea0003c00000 */
[----:B------:R0:W1:Y:S02]  /*102d0*/  SHFL.IDX P0, R123, R88, R89, R90 ;  /* 0x00000059587b7389 */ /* 0x000064000000005a */
[----:B01----:R-:W-:Y:S05]  /*102e0*/  ENDCOLLECTIVE ;  /* 0x000000000000791b */ /* 0x003fea0003800000 */
.L_x_2876:
[----:B------:R-:W-:Y:S02]  /*102f0*/  MOV R88, R32 ;  /* 0x0000002000587202 */ /* 0x000fe40000000f00 */
[----:B------:R-:W-:-:S07]  /*10300*/  MOV R106, R123 ;  /* 0x0000007b006a7202 */ /* 0x000fce0000000f00 */
[----:B------:R-:W-:Y:S05]  /*10310*/  WARPSYNC.COLLECTIVE R91, `(.L_x_2877) ;  /* 0x000000005b087348 */ /* 0x000fea0003c00000 */
[----:B------:R0:W1:Y:S02]  /*10320*/  SHFL.IDX P0, R123, R88, R89, R90 ;  /* 0x00000059587b7389 */ /* 0x000064000000005a */
[----:B01----:R-:W-:Y:S05]  /*10330*/  ENDCOLLECTIVE ;  /* 0x000000000000791b */ /* 0x003fea0003800000 */
.L_x_2877:
[C---:B------:R-:W-:Y:S01]  /*10340*/  FFMA R105, R0.reuse, R10, R105 ;  /* 0x0000000a00697223 */ /* 0x040fe20000000069 */
[----:B------:R-:W-:Y:S01]  /*10350*/  FFMA R107, R0, R48, R107 ;  /* 0x00000030006b7223 */ /* 0x000fe2000000006b */
[----:B------:R-:W-:Y:S02]  /*10360*/  MOV R88, R34 ;  /* 0x0000002200587202 */ /* 0x000fe40000000f00 */
[----:B------:R-:W-:-:S07]  /*10370*/  MOV R0, R123 ;  /* 0x0000007b00007202 */ /* 0x000fce0000000f00 */
[----:B------:R-:W-:Y:S05]  /*10380*/  WARPSYNC.COLLECTIVE R91, `(.L_x_2878) ;  /* 0x000000005b087348 */ /* 0x000fea0003c00000 */
[----:B------:R0:W1:Y:S02]  /*10390*/  SHFL.IDX P0, R123, R88, R89, R90 ;  /* 0x00000059587b7389 */ /* 0x000064000000005a */
[----:B01----:R-:W-:Y:S05]  /*103a0*/  ENDCOLLECTIVE ;  /* 0x000000000000791b */ /* 0x003fea0003800000 */
.L_x_2878:
[----:B------:R-:W-:Y:S02]  /*103b0*/  MOV R88, R35 ;  /* 0x0000002300587202 */ /* 0x000fe40000000f00 */
[----:B------:R-:W-:-:S07]  /*103c0*/  MOV R9, R123 ;  /* 0x0000007b00097202 */ /* 0x000fce0000000f00 */
[----:B------:R-:W-:Y:S05]  /*103d0*/  WARPSYNC.COLLECTIVE R91, `(.L_x_2879) ;  /* 0x000000005b087348 */ /* 0x000fea0003c00000 */
[----:B------:R0:W1:Y:S02]  /*103e0*/  SHFL.IDX P0, R123, R88, R89, R90 ;  /* 0x00000059587b7389 */ /* 0x000064000000005a */
[----:B01----:R-:W-:Y:S05]  /*103f0*/  ENDCOLLECTIVE ;  /* 0x000000000000791b */ /* 0x003fea0003800000 */
.L_x_2879:
[----:B------:R-:W-:Y:S02]  /*10400*/  MOV R88, R36 ;  /* 0x0000002400587202 */ /* 0x000fe40000000f00 */
[----:B------:R-:W-:-:S07]  /*10410*/  MOV R45, R123 ;  /* 0x0000007b002d7202 */ /* 0x000fce0000000f00 */
[----:B------:R-:W-:Y:S05]  /*10420*/  WARPSYNC.COLLECTIVE R91, `(.L_x_2880) ;  /* 0x000000005b087348 */ /* 0x000fea0003c00000 */
[----:B------:R0:W1:Y:S02]  /*10430*/  SHFL.IDX P0, R123, R88, R89, R90 ;  /* 0x00000059587b7389 */ /* 0x000064000000005a */
[----:B01----:R-:W-:Y:S05]  /*10440*/  ENDCOLLECTIVE ;  /* 0x000000000000791b */ /* 0x003fea0003800000 */
.L_x_2880:
[----:B------:R-:W-:Y:S02]  /*10450*/  MOV R88, R37 ;  /* 0x0000002500587202 */ /* 0x000fe40000000f00 */
[----:B------:R-:W-:-:S07]  /*10460*/  MOV R47, R123 ;  /* 0x0000007b002f7202 */ /* 0x000fce0000000f00 */
[----:B------:R-:W-:Y:S05]  /*10470*/  WARPSYNC.COLLECTIVE R91, `(.L_x_2881) ;  /* 0x000000005b087348 */ /* 0x000fea0003c00000 */
[----:B------:R0:W1:Y:S02]  /*10480*/  SHFL.IDX P0, R123, R88, R89, R90 ;  /* 0x00000059587b7389 */ /* 0x000064000000005a */
[----:B01----:R-:W-:Y:S05]  /*10490*/  ENDCOLLECTIVE ;  /* 0x000000000000791b */ /* 0x003fea0003800000 */
.L_x_2881:
[----:B------:R-:W-:Y:S02]  /*104a0*/  MOV R88, R38 ;  /* 0x0000002600587202 */ /* 0x000fe40000000f00 */
[----:B------:R-:W-:-:S07]  /*104b0*/  MOV R49, R123 ;  /* 0x0000007b00317202 */ /* 0x000fce0000000f00 */
[----:B------:R-:W-:Y:S05]  /*104c0*/  WARPSYNC.COLLECTIVE R91, `(.L_x_2882) ;  /* 0x000000005b087348 */ /* 0x000fea0003c00000 */
[----:B------:R0:W1:Y:S02]  /*104d0*/  SHFL.IDX P0, R123, R88, R89, R90 ;  /* 0x00000059587b7389 */ /* 0x000064000000005a */
[----:B01----:R-:W-:Y:S05]  /*104e0*/  ENDCOLLECTIVE ;  /* 0x000000000000791b */ /* 0x003fea0003800000 */
.L_x_2882:
[-C--:B------:R-:W-:Y:S01]  /*104f0*/  FFMA R126, R76, R52.reuse, R83 ;  /* 0x000000344c7e7223 */ /* 0x080fe20000000053 */
[----:B------:R-:W-:Y:S01]  /*10500*/  FFMA R52, R8, R52, R51 ;  /* 0x0000003408347223 */ /* 0x000fe20000000033 */
[----:B------:R-:W-:Y:S02]  /*10510*/  MOV R88, R39 ;  /* 0x0000002700587202 */ /* 0x000fe40000000f00 */
[----:B------:R-:W-:-:S07]  /*10520*/  MOV R51, R123 ;  /* 0x0000007b00337202 */ /* 0x000fce0000000f00 */
[----:B------:R-:W-:Y:S05]  /*10530*/  WARPSYNC.COLLECTIVE R91, `(.L_x_2883) ;  /* 0x000000005b087348 */ /* 0x000fea0003c00000 */
[----:B------:R0:W1:Y:S02]  /*10540*/  SHFL.IDX P0, R123, R88, R89, R90 ;  /* 0x00000059587b7389 */ /* 0x000064000000005a */
[----:B01----:R-:W-:Y:S05]  /*10550*/  ENDCOLLECTIVE ;  /* 0x000000000000791b */ /* 0x003fea0003800000 */
.L_x_2883:
[-C--:B------:R-:W-:Y:S01]  /*10560*/  FFMA R124, R76, R54.reuse, R85 ;  /* 0x000000364c7c7223 */ /* 0x080fe20000000055 */
[----:B------:R-:W-:Y:S01]  /*10570*/  FFMA R54, R8, R54, R53 ;  /* 0x0000003608367223 */ /* 0x000fe20000000035 */
[----:B------:R-:W-:Y:S02]  /*10580*/  MOV R88, R40 ;  /* 0x0000002800587202 */ /* 0x000fe40000000f00 */
[----:B------:R-:W-:-:S07]  /*10590*/  MOV R53, R123 ;  /* 0x0000007b00357202 */ /* 0x000fce0000000f00 */
[----:B------:R-:W-:Y:S05]  /*105a0*/  WARPSYNC.COLLECTIVE R91, `(.L_x_2884) ;  /* 0x000000005b087348 */ /* 0x000fea0003c00000 */
[----:B------:R0:W1:Y:S02]  /*105b0*/  SHFL.IDX P0, R123, R88, R89, R90 ;  /* 0x00000059587b7389 */ /* 0x000064000000005a */
[----:B01----:R-:W-:Y:S05]  /*105c0*/  ENDCOLLECTIVE ;  /* 0x000000000000791b */ /* 0x003fea0003800000 */
.L_x_2884:
[-C--:B------:R-:W-:Y:S01]  /*105d0*/  FFMA R129, R76, R56.reuse, R129 ;  /* 0x000000384c817223 */ /* 0x080fe20000000081 */
[----:B------:R-:W-:Y:S01]  /*105e0*/  FFMA R56, R8, R56, R55 ;  /* 0x0000003808387223 */ /* 0x000fe20000000037 */
[----:B------:R-:W-:Y:S02]  /*105f0*/  MOV R88, R41 ;  /* 0x0000002900587202 */ /* 0x000fe40000000f00 */
[----:B------:R-:W-:-:S07]  /*10600*/  MOV R55, R123 ;  /* 0x0000007b00377202 */ /* 0x000fce0000000f00 */
[----:B------:R-:W-:Y:S05]  /*10610*/  WARPSYNC.COLLECTIVE R91, `(.L_x_2885) ;  /* 0x000000005b087348 */ /* 0x000fea0003c00000 */
[----:B------:R0:W1:Y:S02]  /*10620*/  SHFL.IDX P0, R123, R88, R89, R90 ;  /* 0x00000059587b7389 */ /* 0x000064000000005a */
[----:B01----:R-:W-:Y:S05]  /*10630*/  ENDCOLLECTIVE ;  /* 0x000000000000791b */ /* 0x003fea0003800000 */
.L_x_2885:
[-C--:B------:R-:W-:Y:S01]  /*10640*/  FFMA R131, R76, R58.reuse, R131 ;  /* 0x0000003a4c837223 */ /* 0x080fe20000000083 */
[----:B------:R-:W-:Y:S01]  /*10650*/  FFMA R58, R8, R58, R57 ;  /* 0x0000003a083a7223 */ /* 0x000fe20000000039 */
[----:B------:R-:W-:Y:S02]  /*10660*/  MOV R88, R42 ;  /* 0x0000002a00587202 */ /* 0x000fe40000000f00 */
[----:B------:R-:W-:-:S07]  /*10670*/  MOV R57, R123 ;  /* 0x0000007b00397202 */ /* 0x000fce0000000f00 */
[----:B------:R-:W-:Y:S05]  /*10680*/  WARPSYNC.COLLECTIVE R91, `(.L_x_2886) ;  /* 0x000000005b087348 */ /* 0x000fea0003c00000 */
[----:B------:R0:W1:Y:S02]  /*10690*/  SHFL.IDX P0, R123, R88, R89, R90 ;  /* 0x00000059587b7389 */ /* 0x000064000000005a */
[----:B01----:R-:W-:Y:S05]  /*106a0*/  ENDCOLLECTIVE ;  /* 0x000000000000791b */ /* 0x003fea0003800000 */
.L_x_2886:
        /* <DEDUP_REMOVED lines=83> */
.L_x_2615:
        /* <DEDUP_REMOVED lines=11> */
.L_x_2889:
[----:B------:R-:W-:Y:S05]  /*10c90*/  BSYNC B1 ;  /* 0x0000000000017941 */ /* 0x000fea0003800000 */
.L_x_2888:
        /* <DEDUP_REMOVED lines=9> */
.L_x_2890:
[----:B------:R-:W-:Y:S01]  /*10d30*/  MOV R89, R47 ;  /* 0x0000002f00597202 */ /* 0x000fe20000000f00 */
[----:B------:R-:W-:Y:S01]  /*10d40*/  IMAD.WIDE R84, R85, 0x4, R82 ;  /* 0x0000000455547825 */ /* 0x000fe200078e0252 */
[----:B------:R-:W-:-:S07]  /*10d50*/  MOV R79, R123 ;  /* 0x0000007b004f7202 */ /* 0x000fce0000000f00 */
[----:B------:R-:W-:Y:S05]  /*10d60*/  WARPSYNC.COLLECTIVE R91, `(.L_x_2891) ;  /* 0x000000005b087348 */ /* 0x000fea0003c00000 */
[----:B------:R0:W1:Y:S02]  /*10d70*/  SHFL.IDX P0, R123, R88, R89, R90 ;  /* 0x00000059587b7389 */ /* 0x000064000000005a */
[----:B01----:R-:W-:Y:S05]  /*10d80*/  ENDCOLLECTIVE ;  /* 0x000000000000791b */ /* 0x003fea0003800000 */
.L_x_2891:
[----:B------:R-:W-:Y:S02]  /*10d90*/  MOV R89, R49 ;  /* 0x0000003100597202 */ /* 0x000fe40000000f00 */
[----:B------:R-:W-:-:S07]  /*10da0*/  MOV R44, R123 ;  /* 0x0000007b002c7202 */ /* 0x000fce0000000f00 */
[----:B------:R-:W-:Y:S05]  /*10db0*/  WARPSYNC.COLLECTIVE R91, `(.L_x_2892) ;  /* 0x000000005b087348 */ /* 0x000fea0003c00000 */
[----:B------:R0:W1:Y:S02]  /*10dc0*/  SHFL.IDX P0, R123, R88, R89, R90 ;  /* 0x00000059587b7389 */ /* 0x000064000000005a */
[----:B01----:R-:W-:Y:S05]  /*10dd0*/  ENDCOLLECTIVE ;  /* 0x000000000000791b */ /* 0x003fea0003800000 */
.L_x_2892:
[----:B------:R-:W-:Y:S02]  /*10de0*/  MOV R88, R9 ;  /* 0x0000000900587202 */ /* 0x000fe40000000f00 */
[----:B------:R-:W-:Y:S02]  /*10df0*/  MOV R89, R43 ;  /* 0x0000002b00597202 */ /* 0x000fe40000000f00 */
[----:B------:R-:W-:-:S07]  /*10e00*/  MOV R46, R123 ;  /* 0x0000007b002e7202 */ /* 0x000fce0000000f00 */
[----:B------:R-:W-:Y:S05]  /*10e10*/  WARPSYNC.COLLECTIVE R91, `(.L_x_2893) ;  /* 0x000000005b087348 */ /* 0x000fea0003c00000 */
[----:B------:R0:W1:Y:S02]  /*10e20*/  SHFL.IDX P0, R123, R88, R89, R90 ;  /* 0x00000059587b7389 */ /* 0x000064000000005a */
[----:B01----:R-:W-:Y:S05]  /*10e30*/  ENDCOLLECTIVE ;  /* 0x000000000000791b */ /* 0x003fea0003800000 */
.L_x_2893:
[----:B------:R-:W-:Y:S02]  /*10e40*/  MOV R88, R10 ;  /* 0x0000000a00587202 */ /* 0x000fe40000000f00 */
[----:B------:R-:W-:-:S07]  /*10e50*/  MOV R86, R123 ;  /* 0x0000007b00567202 */ /* 0x000fce0000000f00 */
[----:B------:R-:W-:Y:S05]  /*10e60*/  WARPSYNC.COLLECTIVE R91, `(.L_x_2894) ;  /* 0x000000005b087348 */ /* 0x000fea0003c00000 */
[----:B------:R0:W1:Y:S02]  /*10e70*/  SHFL.IDX P0, R123, R88, R89, R90 ;  /* 0x00000059587b7389 */ /* 0x000064000000005a */
[----:B01----:R-:W-:Y:S05]  /*10e80*/  ENDCOLLECTIVE ;  /* 0x000000000000791b */ /* 0x003fea0003800000 */
.L_x_2894:
        /* <DEDUP_REMOVED lines=17> */
.L_x_2895:
        /* <DEDUP_REMOVED lines=24> */
.L_x_2896:
        /* <DEDUP_REMOVED lines=17> */
.L_x_2897:
        /* <DEDUP_REMOVED lines=15> */
.L_x_2898:
        /* <DEDUP_REMOVED lines=13> */
.L_x_2899:
        /* <DEDUP_REMOVED lines=15> */
.L_x_2900:
        /* <DEDUP_REMOVED lines=17> */
.L_x_2901:
        /* <DEDUP_REMOVED lines=16> */
.L_x_2902:
        /* <DEDUP_REMOVED lines=13> */
.L_x_2903:
        /* <DEDUP_REMOVED lines=15> */
.L_x_2904:
        /* <DEDUP_REMOVED lines=15> */
.L_x_2905:
        /* <DEDUP_REMOVED lines=18> */
.L_x_2906:
        /* <DEDUP_REMOVED lines=15> */
.L_x_2907:
        /* <DEDUP_REMOVED lines=12> */
.L_x_2908:
        /* <DEDUP_REMOVED lines=15> */
.L_x_2909:
        /* <DEDUP_REMOVED lines=17> */
.L_x_2910:
        /* <DEDUP_REMOVED lines=15> */
.L_x_2911:
        /* <DEDUP_REMOVED lines=13> */
.L_x_2912:
        /* <DEDUP_REMOVED lines=16> */
.L_x_2913:
        /* <DEDUP_REMOVED lines=15> */
.L_x_2914:
        /* <DEDUP_REMOVED lines=17> */
.L_x_2915:
        /* <DEDUP_REMOVED lines=15> */
.L_x_2916:
        /* <DEDUP_REMOVED lines=15> */
.L_x_2917:
        /* <DEDUP_REMOVED lines=12> */
.L_x_2918:
        /* <DEDUP_REMOVED lines=15> */
.L_x_2919:
        /* <DEDUP_REMOVED lines=18> */
.L_x_2920:
        /* <DEDUP_REMOVED lines=15> */
.L_x_2921:
        /* <DEDUP_REMOVED lines=14> */
.L_x_2922:
        /* <DEDUP_REMOVED lines=15> */
.L_x_2923:
        /* <DEDUP_REMOVED lines=17> */
.L_x_2924:
        /* <DEDUP_REMOVED lines=17> */
.L_x_2925:
[----:B------:R-:W-:Y:S01]  /*12cc0*/  FADD R125, R76, R125 ;  /* 0x0000007d4c7d7221 */ /* 0x000fe20000000000 */
[----:B------:R-:W-:Y:S02]  /*12cd0*/  MOV R88, R10 ;  /* 0x0000000a00587202 */ /* 0x000fe40000000f00 */
[----:B------:R-:W-:-:S07]  /*12ce0*/  MOV R76, R123 ;  /* 0x0000007b004c7202 */ /* 0x000fce0000000f00 */
[----:B------:R-:W-:Y:S05]  /*12cf0*/  WARPSYNC.COLLECTIVE R91, `(.L_x_2926) ;  /* 0x000000005b087348 */ /* 0x000fea0003c00000 */
[----:B------:R0:W1:Y:S02]  /*12d00*/  SHFL.IDX P0, R123, R88, R89, R90 ;  /* 0x00000059587b7389 */ /* 0x000064000000005a */
[----:B01----:R-:W-:Y:S05]  /*12d10*/  ENDCOLLECTIVE ;  /* 0x000000000000791b */ /* 0x003fea0003800000 */
.L_x_2926:
[----:B------:R-:W-:Y:S02]  /*12d20*/  MOV R88, R11 ;  /* 0x0000000b00587202 */ /* 0x000fe40000000f00 */
[----:B------:R-:W-:-:S07]  /*12d30*/  MOV R85, R123 ;  /* 0x0000007b00557202 */ /* 0x000fce0000000f00 */
[----:B------:R-:W-:Y:S05]  /*12d40*/  WARPSYNC.COLLECTIVE R91, `(.L_x_2927) ;  /* 0x000000005b087348 */ /* 0x000fea0003c00000 */
[----:B------:R0:W1:Y:S02]  /*12d50*/  SHFL.IDX P0, R123, R88, R89, R90 ;  /* 0x00000059587b7389 */ /* 0x000064000000005a */
[----:B01----:R-:W-:Y:S05]  /*12d60*/  ENDCOLLECTIVE ;  /* 0x000000000000791b */ /* 0x003fea0003800000 */
.L_x_2927:
        /* <DEDUP_REMOVED lines=8> */
.L_x_2928:
[----:B------:R-:W-:Y:S01]  /*12df0*/  FFMA R81, R76, R122, R81 ;  /* 0x0000007a4c517223 */ /* 0x000fe20000000051 */
[----:B------:R-:W-:Y:S02]  /*12e00*/  MOV R88, R13 ;  /* 0x0000000d00587202 */ /* 0x000fe40000000f00 */
[----:B------:R-:W-:-:S07]  /*12e10*/  MOV R76, R123 ;  /* 0x0000007b004c7202 */ /* 0x000fce0000000f00 */
[----:B------:R-:W-:Y:S05]  /*12e20*/  WARPSYNC.COLLECTIVE R91, `(.L_x_2929) ;  /* 0x000000005b087348 */ /* 0x000fea0003c00000 */
[----:B------:R0:W1:Y:S02]  /*12e30*/  SHFL.IDX P0, R123, R88, R89, R90 ;  /* 0x00000059587b7389 */ /* 0x000064000000005a */
[----:B01----:R-:W-:Y:S05]  /*12e40*/  ENDCOLLECTIVE ;  /* 0x000000000000791b */ /* 0x003fea0003800000 */
.L_x_2929:
[----:B------:R-:W-:Y:S02]  /*12e50*/  MOV R88, R14 ;  /* 0x0000000e00587202 */ /* 0x000fe40000000f00 */
[----:B------:R-:W-:-:S07]  /*12e60*/  MOV R84, R123 ;  /* 0x0000007b00547202 */ /* 0x000fce0000000f00 */
[----:B------:R-:W-:Y:S05]  /*12e70*/  WARPSYNC.COLLECTIVE R91, `(.L_x_2930) ;  /* 0x000000005b087348 */ /* 0x000fea0003c00000 */
[----:B------:R0:W1:Y:S02]  /*12e80*/  SHFL.IDX P0, R123, R88, R89, R90 ;  /* 0x00000059587b7389 */ /* 0x000064000000005a */
[----:B01----:R-:W-:Y:S05]  /*12e90*/  ENDCOLLECTIVE ;  /* 0x000000000000791b */ /* 0x003fea0003800000 */
.L_x_2930:
[----:B------:R-:W-:Y:S02]  /*12ea0*/  MOV R88, R15 ;  /* 0x0000000f00587202 */ /* 0x000fe40000000f00 */
[----:B------:R-:W-:-:S07]  /*12eb0*/  MOV R86, R123 ;  /* 0x0000007b00567202 */ /* 0x000fce0000000f00 */
[----:B------:R-:W-:Y:S05]  /*12ec0*/  WARPSYNC.COLLECTIVE R91, `(.L_x_2931) ;  /* 0x000000005b087348 */ /* 0x000fea0003c00000 */
[----:B------:R0:W1:Y:S02]  /*12ed0*/  SHFL.IDX P0, R123, R88, R89, R90 ;  /* 0x00000059587b7389 */ /* 0x000064000000005a */
[----:B01----:R-:W-:Y:S05]  /*12ee0*/  ENDCOLLECTIVE ;  /* 0x000000000000791b */ /* 0x003fea0003800000 */
.L_x_2931:
[----:B------:R-:W-:Y:S02]  /*12ef0*/  MOV R88, R16 ;  /* 0x0000001000587202 */ /* 0x000fe40000000f00 */
[----:B------:R-:W-:-:S07]  /*12f00*/  MOV R124, R123 ;  /* 0x0000007b007c7202 */ /* 0x000fce0000000f00 */
[----:B------:R-:W-:Y:S05]  /*12f10*/  WARPSYNC.COLLECTIVE R91, `(.L_x_2932) ;  /* 0x000000005b087348 */ /* 0x000fea0003c00000 */
[----:B------:R0:W1:Y:S02]  /*12f20*/  SHFL.IDX P0, R123, R88, R89, R90 ;  /* 0x00000059587b7389 */ /* 0x000064000000005a */
[----:B01----:R-:W-:Y:S05]  /*12f30*/  ENDCOLLECTIVE ;  /* 0x000000000000791b */ /* 0x003fea0003800000 */
.L_x_2932:
[----:B------:R-:W-:Y:S02]  /*12f40*/  MOV R88, R17 ;  /* 0x0000001100587202 */ /* 0x000fe40000000f00 */
[----:B------:R-:W-:-:S07]  /*12f50*/  MOV R126, R123 ;  /* 0x0000007b007e7202 */ /* 0x000fce0000000f00 */
[----:B------:R-:W-:Y:S05]  /*12f60*/  WARPSYNC.COLLECTIVE R91, `(.L_x_2933) ;  /* 0x000000005b087348 */ /* 0x000fea0003c00000 */
[----:B------:R0:W1:Y:S02]  /*12f70*/  SHFL.IDX P0, R123, R88, R89, R90 ;  /* 0x00000059587b7389 */ /* 0x000064000000005a */
[----:B01----:R-:W-:Y:S05]  /*12f80*/  ENDCOLLECTIVE ;  /* 0x000000000000791b */ /* 0x003fea0003800000 */
.L_x_2933:
[----:B------:R-:W-:Y:S02]  /*12f90*/  MOV R88, R18 ;  /* 0x0000001200587202 */ /* 0x000fe40000000f00 */
[----:B------:R-:W-:-:S07]  /*12fa0*/  MOV R128, R123 ;  /* 0x0000007b00807202 */ /* 0x000fce0000000f00 */
[----:B------:R-:W-:Y:S05]  /*12fb0*/  WARPSYNC.COLLECTIVE R91, `(.L_x_2934) ;  /* 0x000000005b087348 */ /* 0x000fea0003c00000 */
[----:B------:R0:W1:Y:S02]  /*12fc0*/  SHFL.IDX P0, R123, R88, R89, R90 ;  /* 0x00000059587b7389 */ /* 0x000064000000005a */
[----:B01----:R-:W-:Y:S05]  /*12fd0*/  ENDCOLLECTIVE ;  /* 0x000000000000791b */ /* 0x003fea0003800000 */
.L_x_2934:
[----:B------:R-:W-:Y:S02]  /*12fe0*/  MOV R88, R19 ;  /* 0x0000001300587202 */ /* 0x000fe40000000f00 */
[----:B------:R-:W-:-:S07]  /*12ff0*/  MOV R130, R123 ;  /* 0x0000007b00827202 */ /* 0x000fce0000000f00 */
[----:B------:R-:W-:Y:S05]  /*13000*/  WARPSYNC.COLLECTIVE R91, `(.L_x_2935) ;  /* 0x000000005b087348 */ /* 0x000fea0003c00000 */
[----:B------:R0:W1:Y:S02]  /*13010*/  SHFL.IDX P0, R123, R88, R89, R90 ;  /* 0x00000059587b7389 */ /* 0x000064000000005a */
[----:B01----:R-:W-:Y:S05]  /*13020*/  ENDCOLLECTIVE ;  /* 0x000000000000791b */ /* 0x003fea0003800000 */
.L_x_2935:
[----:B------:R-:W-:Y:S02]  /*13030*/  MOV R88, R20 ;  /* 0x0000001400587202 */ /* 0x000fe40000000f00 */
[----:B------:R-:W-:-:S07]  /*13040*/  MOV R132, R123 ;  /* 0x0000007b00847202 */ /* 0x000fce0000000f00 */
[----:B------:R-:W-:Y:S05]  /*13050*/  WARPSYNC.COLLECTIVE R91, `(.L_x_2936) ;  /* 0x000000005b087348 */ /* 0x000fea0003c00000 */
[----:B------:R0:W1:Y:S02]  /*13060*/  SHFL.IDX P0, R123, R88, R89, R90 ;  /* 0x00000059587b7389 */ /* 0x000064000000005a */
[----:B01----:R-:W-:Y:S05]  /*13070*/  ENDCOLLECTIVE ;  /* 0x000000000000791b */ /* 0x003fea0003800000 */
.L_x_2936:
[----:B------:R-:W-:Y:S02]  /*13080*/  MOV R88, R21 ;  /* 0x0000001500587202 */ /* 0x000fe40000000f00 */
[----:B------:R-:W-:-:S07]  /*13090*/  MOV R134, R123 ;  /* 0x0000007b00867202 */ /* 0x000fce0000000f00 */
[----:B------:R-:W-:Y:S05]  /*130a0*/  WARPSYNC.COLLECTIVE R91, `(.L_x_2937) ;  /* 0x000000005b087348 */ /* 0x000fea0003c00000 */
[----:B------:R0:W1:Y:S02]  /*130b0*/  SHFL.IDX P0, R123, R88, R89, R90 ;  /* 0x00000059587b7389 */ /* 0x000064000000005a */
[----:B01----:R-:W-:Y:S05]  /*130c0*/  ENDCOLLECTIVE ;  /* 0x000000000000791b */ /* 0x003fea0003800000 */
.L_x_2937:
[----:B------:R-:W-:Y:S01]  /*130d0*/  MOV R88, R22 ;  /* 0x0000001600587202 */ /* 0x000fe20000000f00 */
[-C--:B------:R-:W-:Y:S01]  /*130e0*/  FFMA R71, R122, R123.reuse, R71 ;  /* 0x0000007b7a477223 */ /* 0x080fe20000000047 */
[----:B------:R-:W-:-:S07]  /*130f0*/  FFMA R72, R79, R123, R72 ;  /* 0x0000007b4f487223 */ /* 0x000fce0000000048 */
[----:B------:R-:W-:Y:S05]  /*13100*/  WARPSYNC.COLLECTIVE R91, `(.L_x_2938) ;  /* 0x000000005b087348 */ /* 0x000fea0003c00000 */
[----:B------:R0:W1:Y:S02]  /*13110*/  SHFL.IDX P0, R123, R88, R89, R90 ;  /* 0x00000059587b7389 */ /* 0x000064000000005a */
[----:B01----:R-:W-:Y:S05]  /*13120*/  ENDCOLLECTIVE ;  /* 0x000000000000791b */ /* 0x003fea0003800000 */
.L_x_2938:
[-C--:B------:R-:W-:Y:S01]  /*13130*/  FFMA R53, R122, R76.reuse, R53 ;  /* 0x0000004c7a357223 */ /* 0x080fe20000000035 */
[----:B------:R-:W-:Y:S01]  /*13140*/  FFMA R54, R79, R76, R54 ;  /* 0x0000004c4f367223 */ /* 0x000fe20000000036 */
[----:B------:R-:W-:Y:S02]  /*13150*/  MOV R88, R23 ;  /* 0x0000001700587202 */ /* 0x000fe40000000f00 */
[----:B------:R-:W-:-:S07]  /*13160*/  MOV R76, R123 ;  /* 0x0000007b004c7202 */ /* 0x000fce0000000f00 */
[----:B------:R-:W-:Y:S05]  /*13170*/  WARPSYNC.COLLECTIVE R91, `(.L_x_2939) ;  /* 0x000000005b087348 */ /* 0x000fea0003c00000 */
[----:B------:R0:W1:Y:S02]  /*13180*/  SHFL.IDX P0, R123, R88, R89, R90 ;  /* 0x00000059587b7389 */ /* 0x000064000000005a */
[----:B01----:R-:W-:Y:S05]  /*13190*/  ENDCOLLECTIVE ;  /* 0x000000000000791b */ /* 0x003fea0003800000 */
.L_x_2939:
[-C--:B------:R-:W-:Y:S01]  /*131a0*/  FFMA R55, R122, R84.reuse, R55 ;  /* 0x000000547a377223 */ /* 0x080fe20000000037 */
[----:B------:R-:W-:Y:S01]  /*131b0*/  FFMA R56, R79, R84, R56 ;  /* 0x000000544f387223 */ /* 0x000fe20000000038 */
[----:B------:R-:W-:Y:S02]  /*131c0*/  MOV R88, R24 ;  /* 0x0000001800587202 */ /* 0x000fe40000000f00 */
[----:B------:R-:W-:-:S07]  /*131d0*/  MOV R84, R123 ;  /* 0x0000007b00547202 */ /* 0x000fce0000000f00 */
[----:B------:R-:W-:Y:S05]  /*131e0*/  WARPSYNC.COLLECTIVE R91, `(.L_x_2940) ;  /* 0x000000005b087348 */ /* 0x000fea0003c00000 */
[----:B------:R0:W1:Y:S02]  /*131f0*/  SHFL.IDX P0, R123, R88, R89, R90 ;  /* 0x00000059587b7389 */ /* 0x000064000000005a */
[----:B01----:R-:W-:Y:S05]  /*13200*/  ENDCOLLECTIVE ;  /* 0x000000000000791b */ /* 0x003fea0003800000 */
.L_x_2940:
[-C--:B------:R-:W-:Y:S01]  /*13210*/  FFMA R57, R122, R86.reuse, R57 ;  /* 0x000000567a397223 */ /* 0x080fe20000000039 */
[----:B------:R-:W-:Y:S01]  /*13220*/  FFMA R58, R79, R86, R58 ;  /* 0x000000564f3a7223 */ /* 0x000fe2000000003a */
[----:B------:R-:W-:Y:S02]  /*13230*/  MOV R88, R25 ;  /* 0x0000001900587202 */ /* 0x000fe40000000f00 */
[----:B------:R-:W-:-:S07]  /*13240*/  MOV R86, R123 ;  /* 0x0000007b00567202 */ /* 0x000fce0000000f00 */
[----:B------:R-:W-:Y:S05]  /*13250*/  WARPSYNC.COLLECTIVE R91, `(.L_x_2941) ;  /* 0x000000005b087348 */ /* 0x000fea0003c00000 */
[----:B------:R0:W1:Y:S02]  /*13260*/  SHFL.IDX P0, R123, R88, R89, R90 ;  /* 0x00000059587b7389 */ /* 0x000064000000005a */
[----:B01----:R-:W-:Y:S05]  /*13270*/  ENDCOLLECTIVE ;  /* 0x000000000000791b */ /* 0x003fea0003800000 */
.L_x_2941:
[-C--:B------:R-:W-:Y:S01]  /*13280*/  FFMA R59, R122, R124.reuse, R59 ;  /* 0x0000007c7a3b7223 */ /* 0x080fe2000000003b */
[----:B------:R-:W-:Y:S01]  /*13290*/  FFMA R60, R79, R124, R60 ;  /* 0x0000007c4f3c7223 */ /* 0x000fe2000000003c */
[----:B------:R-:W-:Y:S02]  /*132a0*/  MOV R88, R26 ;  /* 0x0000001a00587202 */ /* 0x000fe40000000f00 */
[----:B------:R-:W-:-:S07]  /*132b0*/  MOV R124, R123 ;  /* 0x0000007b007c7202 */ /* 0x000fce0000000f00 */
[----:B------:R-:W-:Y:S05]  /*132c0*/  WARPSYNC.COLLECTIVE R91, `(.L_x_2942) ;  /* 0x000000005b087348 */ /* 0x000fea0003c00000 */
[----:B------:R0:W1:Y:S02]  /*132d0*/  SHFL.IDX P0, R123, R88, R89, R90 ;  /* 0x00000059587b7389 */ /* 0x000064000000005a */
[----:B01----:R-:W-:Y:S05]  /*132e0*/  ENDCOLLECTIVE ;  /* 0x000000000000791b */ /* 0x003fea0003800000 */
.L_x_2942:
[-C--:B------:R-:W-:Y:S01]  /*132f0*/  FFMA R61, R122, R126.reuse, R61 ;  /* 0x0000007e7a3d7223 */ /* 0x080fe2000000003d */
[----:B------:R-:W-:Y:S01]  /*13300*/  FFMA R62, R79, R126, R62 ;  /* 0x0000007e4f3e7223 */ /* 0x000fe2000000003e */
[----:B------:R-:W-:Y:S02]  /*13310*/  MOV R88, R28 ;  /* 0x0000001c00587202 */ /* 0x000fe40000000f00 */
[----:B------:R-:W-:-:S07]  /*13320*/  MOV R126, R123 ;  /* 0x0000007b007e7202 */ /* 0x000fce0000000f00 */
[----:B------:R-:W-:Y:S05]  /*13330*/  WARPSYNC.COLLECTIVE R91, `(.L_x_2943) ;  /* 0x000000005b087348 */ /* 0x000fea0003c00000 */
[----:B------:R0:W1:Y:S02]  /*13340*/  SHFL.IDX P0, R123, R88, R89, R90 ;  /* 0x00000059587b7389 */ /* 0x000064000000005a */
[----:B01----:R-:W-:Y:S05]  /*13350*/  ENDCOLLECTIVE ;  /* 0x000000000000791b */ /* 0x003fea0003800000 */
.L_x_2943:
[-C--:B------:R-:W-:Y:S01]  /*13360*/  FFMA R63, R122, R128.reuse, R63 ;  /* 0x000000807a3f7223 */ /* 0x080fe2000000003f */
[----:B------:R-:W-:Y:S01]  /*13370*/  FFMA R64, R79, R128, R64 ;  /* 0x000000804f407223 */ /* 0x000fe20000000040 */
[----:B------:R-:W-:Y:S02]  /*13380*/  MOV R88, R29 ;  /* 0x0000001d00587202 */ /* 0x000fe40000000f00 */
[----:B------:R-:W-:-:S07]  /*13390*/  MOV R128, R123 ;  /* 0x0000007b00807202 */ /* 0x000fce0000000f00 */
[----:B------:R-:W-:Y:S05]  /*133a0*/  WARPSYNC.COLLECTIVE R91, `(.L_x_2944) ;  /* 0x000000005b087348 */ /* 0x000fea0003c00000 */
[----:B------:R0:W1:Y:S02]  /*133b0*/  SHFL.IDX P0, R123, R88, R89, R90 ;  /* 0x00000059587b7389 */ /* 0x000064000000005a */
[----:B01----:R-:W-:Y:S05]  /*133c0*/  ENDCOLLECTIVE ;  /* 0x000000000000791b */ /* 0x003fea0003800000 */
.L_x_2944:
[-C--:B------:R-:W-:Y:S01]  /*133d0*/  FFMA R65, R122, R130.reuse, R65 ;  /* 0x000000827a417223 */ /* 0x080fe20000000041 */
[----:B------:R-:W-:Y:S01]  /*133e0*/  FFMA R66, R79, R130, R66 ;  /* 0x000000824f427223 */ /* 0x000fe20000000042 */
[----:B------:R-:W-:Y:S02]  /*133f0*/  MOV R88, R30 ;  /* 0x0000001e00587202 */ /* 0x000fe40000000f00 */
[----:B------:R-:W-:-:S07]  /*13400*/  MOV R130, R123 ;  /* 0x0000007b00827202 */ /* 0x000fce0000000f00 */
[----:B------:R-:W-:Y:S05]  /*13410*/  WARPSYNC.COLLECTIVE R91, `(.L_x_2945) ;  /* 0x000000005b087348 */ /* 0x000fea0003c00000 */
[----:B------:R0:W1:Y:S02]  /*13420*/  SHFL.IDX P0, R123, R88, R89, R90 ;  /* 0x00000059587b7389 */ /* 0x000064000000005a */
[----:B01----:R-:W-:Y:S05]  /*13430*/  ENDCOLLECTIVE ;  /* 0x000000000000791b */ /* 0x003fea0003800000 */
.L_x_2945:
[-C--:B------:R-:W-:Y:S01]  /*13440*/  FFMA R67, R122, R132.reuse, R67 ;  /* 0x000000847a437223 */ /* 0x080fe20000000043 */
[----:B------:R-:W-:Y:S01]  /*13450*/  FFMA R68, R79, R132, R68 ;  /* 0x000000844f447223 */ /* 0x000fe20000000044 */
[----:B------:R-:W-:Y:S02]  /*13460*/  MOV R88, R31 ;  /* 0x0000001f00587202 */ /* 0x000fe40000000f00 */
[----:B------:R-:W-:-:S07]  /*13470*/  MOV R132, R123 ;  /* 0x0000007b00847202 */ /* 0x000fce0000000f00 */
[----:B------:R-:W-:Y:S05]  /*13480*/  WARPSYNC.COLLECTIVE R91, `(.L_x_2946) ;  /* 0x000000005b087348 */ /* 0x000fea0003c00000 */
[----:B------:R0:W1:Y:S02]  /*13490*/  SHFL.IDX P0, R123, R88, R89, R90 ;  /* 0x00000059587b7389 */ /* 0x000064000000005a */
[----:B01----:R-:W-:Y:S05]  /*134a0*/  ENDCOLLECTIVE ;  /* 0x000000000000791b */ /* 0x003fea0003800000 */
.L_x_2946:
[-C--:B------:R-:W-:Y:S01]  /*134b0*/  FFMA R69, R122, R134.reuse, R69 ;  /* 0x000000867a457223 */ /* 0x080fe20000000045 */
[----:B------:R-:W-:Y:S01]  /*134c0*/  FFMA R70, R79, R134, R70 ;  /* 0x000000864f467223 */ /* 0x000fe20000000046 */
[----:B------:R-:W-:Y:S02]  /*134d0*/  MOV R88, R32 ;  /* 0x0000002000587202 */ /* 0x000fe40000000f00 */
[----:B------:R-:W-:-:S07]  /*134e0*/  MOV R134, R123 ;  /* 0x0000007b00867202 */ /* 0x000fce0000000f00 */
[----:B------:R-:W-:Y:S05]  /*134f0*/  WARPSYNC.COLLECTIVE R91, `(.L_x_2947) ;  /* 0x000000005b087348 */ /* 0x000fea0003c00000 */
[----:B------:R0:W1:Y:S02]  /*13500*/  SHFL.IDX P0, R123, R88, R89, R90 ;  /* 0x00000059587b7389 */ /* 0x000064000000005a */
[----:B01----:R-:W-:Y:S05]  /*13510*/  ENDCOLLECTIVE ;  /* 0x000000000000791b */ /* 0x003fea0003800000 */
.L_x_2947:
[----:B------:R-:W-:Y:S01]  /*13520*/  MOV R88, R34 ;  /* 0x0000002200587202 */ /* 0x000fe20000000f00 */
[-C--:B------:R-:W-:Y:S01]  /*13530*/  FFMA R107, R122, R123.reuse, R107 ;  /* 0x0000007b7a6b7223 */ /* 0x080fe2000000006b */
[----:B------:R-:W-:-:S07]  /*13540*/  FFMA R108, R79, R123, R108 ;  /* 0x0000007b4f6c7223 */ /* 0x000fce000000006c */
[----:B------:R-:W-:Y:S05]  /*13550*/  WARPSYNC.COLLECTIVE R91, `(.L_x_2948) ;  /* 0x000000005b087348 */ /* 0x000fea0003c00000 */
[----:B------:R0:W1:Y:S02]  /*13560*/  SHFL.IDX P0, R123, R88, R89, R90 ;  /* 0x00000059587b7389 */ /* 0x000064000000005a */
[----:B01----:R-:W-:Y:S05]  /*13570*/  ENDCOLLECTIVE ;  /* 0x000000000000791b */ /* 0x003fea0003800000 */
.L_x_2948:
[-C--:B------:R-:W-:Y:S01]  /*13580*/  FFMA R75, R122, R84.reuse, R75 ;  /* 0x000000547a4b7223 */ /* 0x080fe2000000004b */
[----:B------:R-:W-:Y:S01]  /*13590*/  FFMA R92, R79, R84, R92 ;  /* 0x000000544f5c7223 */ /* 0x000fe2000000005c */
[----:B------:R-:W-:Y:S02]  /*135a0*/  MOV R88, R35 ;  /* 0x0000002300587202 */ /* 0x000fe40000000f00 */
[----:B------:R-:W-:-:S07]  /*135b0*/  MOV R84, R123 ;  /* 0x0000007b00547202 */ /* 0x000fce0000000f00 */
[----:B------:R-:W-:Y:S05]  /*135c0*/  WARPSYNC.COLLECTIVE R91, `(.L_x_2949) ;  /* 0x000000005b087348 */ /* 0x000fea0003c00000 */
[----:B------:R0:W1:Y:S02]  /*135d0*/  SHFL.IDX P0, R123, R88, R89, R90 ;  /* 0x00000059587b7389 */ /* 0x000064000000005a */
[----:B01----:R-:W-:Y:S05]  /*135e0*/  ENDCOLLECTIVE ;  /* 0x000000000000791b */ /* 0x003fea0003800000 */
.L_x_2949:
[-C--:B------:R-:W-:Y:S01]  /*135f0*/  FFMA R48, R122, R85.reuse, R48 ;  /* 0x000000557a307223 */ /* 0x080fe20000000030 */
[----:B------:R-:W-:Y:S01]  /*13600*/  FFMA R50, R79, R85, R50 ;  /* 0x000000554f327223 */ /* 0x000fe20000000032 */
[----:B------:R-:W-:Y:S02]  /*13610*/  MOV R88, R36 ;  /* 0x0000002400587202 */ /* 0x000fe40000000f00 */
[----:B------:R-:W-:-:S07]  /*13620*/  MOV R85, R123 ;  /* 0x0000007b00557202 */ /* 0x000fce0000000f00 */
[----:B------:R-:W-:Y:S05]  /*13630*/  WARPSYNC.COLLECTIVE R91, `(.L_x_2950) ;  /* 0x000000005b087348 */ /* 0x000fea0003c00000 */
[----:B------:R0:W1:Y:S02]  /*13640*/  SHFL.IDX P0, R123, R88, R89, R90 ;  /* 0x00000059587b7389 */ /* 0x000064000000005a */
[----:B01----:R-:W-:Y:S05]  /*13650*/  ENDCOLLECTIVE ;  /* 0x000000000000791b */ /* 0x003fea0003800000 */
.L_x_2950:
[-C--:B------:R-:W-:Y:S01]  /*13660*/  FFMA R93, R122, R86.reuse, R93 ;  /* 0x000000567a5d7223 */ /* 0x080fe2000000005d */
[----:B------:R-:W-:Y:S01]  /*13670*/  FFMA R94, R79, R86, R94 ;  /* 0x000000564f5e7223 */ /* 0x000fe2000000005e */
[----:B------:R-:W-:Y:S02]  /*13680*/  MOV R88, R37 ;  /* 0x0000002500587202 */ /* 0x000fe40000000f00 */
[----:B------:R-:W-:-:S07]  /*13690*/  MOV R86, R123 ;  /* 0x0000007b00567202 */ /* 0x000fce0000000f00 */
[----:B------:R-:W-:Y:S05]  /*136a0*/  WARPSYNC.COLLECTIVE R91, `(.L_x_2951) ;  /* 0x000000005b087348 */ /* 0x000fea0003c00000 */
[----:B------:R0:W1:Y:S02]  /*136b0*/  SHFL.IDX P0, R123, R88, R89, R90 ;  /* 0x00000059587b7389 */ /* 0x000064000000005a */
[----:B01----:R-:W-:Y:S05]  /*136c0*/  ENDCOLLECTIVE ;  /* 0x000000000000791b */ /* 0x003fea0003800000 */
.L_x_2951:
[-C--:B------:R-:W-:Y:S01]  /*136d0*/  FFMA R97, R122, R126.reuse, R97 ;  /* 0x0000007e7a617223 */ /* 0x080fe20000000061 */
[----:B------:R-:W-:Y:S01]  /*136e0*/  FFMA R98, R79, R126, R98 ;  /* 0x0000007e4f627223 */ /* 0x000fe20000000062 */
[----:B------:R-:W-:Y:S02]  /*136f0*/  MOV R88, R38 ;  /* 0x0000002600587202 */ /* 0x000fe40000000f00 */
[----:B------:R-:W-:-:S07]  /*13700*/  MOV R126, R123 ;  /* 0x0000007b007e7202 */ /* 0x000fce0000000f00 */
[----:B------:R-:W-:Y:S05]  /*13710*/  WARPSYNC.COLLECTIVE R91, `(.L_x_2952) ;  /* 0x000000005b087348 */ /* 0x000fea0003c00000 */
[----:B------:R0:W1:Y:S02]  /*13720*/  SHFL.IDX P0, R123, R88, R89, R90 ;  /* 0x00000059587b7389 */ /* 0x000064000000005a */
[----:B01----:R-:W-:Y:S05]  /*13730*/  ENDCOLLECTIVE ;  /* 0x000000000000791b */ /* 0x003fea0003800000 */
.L_x_2952:
[----:B------:R-:W-:Y:S02]  /*13740*/  MOV R88, R39 ;  /* 0x0000002700587202 */ /* 0x000fe40000000f00 */
[----:B------:R-:W-:-:S07]  /*13750*/  MOV R127, R123 ;  /* 0x0000007b007f7202 */ /* 0x000fce0000000f00 */
[----:B------:R-:W-:Y:S05]  /*13760*/  WARPSYNC.COLLECTIVE R91, `(.L_x_2953) ;  /* 0x000000005b087348 */ /* 0x000fea0003c00000 */
[----:B------:R0:W1:Y:S02]  /*13770*/  SHFL.IDX P0, R123, R88, R89, R90 ;  /* 0x00000059587b7389 */ /* 0x000064000000005a */
[----:B01----:R-:W-:Y:S05]  /*13780*/  ENDCOLLECTIVE ;  /* 0x000000000000791b */ /* 0x003fea0003800000 */
.L_x_2953:
[-C--:B------:R-:W-:Y:S01]  /*13790*/  FFMA R99, R122, R128.reuse, R99 ;  /* 0x000000807a637223 */ /* 0x080fe20000000063 */
[----:B------:R-:W-:Y:S01]  /*137a0*/  FFMA R100, R79, R128, R100 ;  /* 0x000000804f647223 */ /* 0x000fe20000000064 */
[----:B------:R-:W-:Y:S02]  /*137b0*/  MOV R88, R40 ;  /* 0x0000002800587202 */ /* 0x000fe40000000f00 */
[----:B------:R-:W-:-:S07]  /*137c0*/  MOV R128, R123 ;  /* 0x0000007b00807202 */ /* 0x000fce0000000f00 */
[----:B------:R-:W-:Y:S05]  /*137d0*/  WARPSYNC.COLLECTIVE R91, `(.L_x_2954) ;  /* 0x000000005b087348 */ /* 0x000fea0003c00000 */
[----:B------:R0:W1:Y:S02]  /*137e0*/  SHFL.IDX P0, R123, R88, R89, R90 ;  /* 0x00000059587b7389 */ /* 0x000064000000005a */
[----:B01----:R-:W-:Y:S05]  /*137f0*/  ENDCOLLECTIVE ;  /* 0x000000000000791b */ /* 0x003fea0003800000 */
.L_x_2954:
[-C--:B------:R-:W-:Y:S01]  /*13800*/  FFMA R101, R122, R130.reuse, R101 ;  /* 0x000000827a657223 */ /* 0x080fe20000000065 */
[----:B------:R-:W-:Y:S01]  /*13810*/  FFMA R102, R79, R130, R102 ;  /* 0x000000824f667223 */ /* 0x000fe20000000066 */
[----:B------:R-:W-:Y:S02]  /*13820*/  MOV R88, R41 ;  /* 0x0000002900587202 */ /* 0x000fe40000000f00 */
[----:B------:R-:W-:-:S07]  /*13830*/  MOV R130, R123 ;  /* 0x0000007b00827202 */ /* 0x000fce0000000f00 */
[----:B------:R-:W-:Y:S05]  /*13840*/  WARPSYNC.COLLECTIVE R91, `(.L_x_2955) ;  /* 0x000000005b087348 */ /* 0x000fea0003c00000 */
[----:B------:R0:W1:Y:S02]  /*13850*/  SHFL.IDX P0, R123, R88, R89, R90 ;  /* 0x00000059587b7389 */ /* 0x000064000000005a */
[----:B01----:R-:W-:Y:S05]  /*13860*/  ENDCOLLECTIVE ;  /* 0x000000000000791b */ /* 0x003fea0003800000 */
.L_x_2955:
[----:B------:R-:W-:Y:S02]  /*13870*/  MOV R88, R42 ;  /* 0x0000002a00587202 */ /* 0x000fe40000000f00 */
[----:B------:R-:W-:-:S07]  /*13880*/  MOV R129, R123 ;  /* 0x0000007b00817202 */ /* 0x000fce0000000f00 */
[----:B------:R-:W-:Y:S05]  /*13890*/  WARPSYNC.COLLECTIVE R91, `(.L_x_2956) ;  /* 0x000000005b087348 */ /* 0x000fea0003c00000 */
[----:B------:R0:W1:Y:S02]  /*138a0*/  SHFL.IDX P0, R123, R88, R89, R90 ;  /* 0x00000059587b7389 */ /* 0x000064000000005a */
[----:B01----:R-:W-:Y:S05]  /*138b0*/  ENDCOLLECTIVE ;  /* 0x000000000000791b */ /* 0x003fea0003800000 */
.L_x_2956:
        /* <DEDUP_REMOVED lines=23> */
.L_x_2957:
[----:B------:R-:W-:Y:S01]  /*13a30*/  FFMA R114, R79, R86, R114 ;  /* 0x000000564f727223 */ /* 0x000fe20000000072 */
[----:B------:R-:W-:Y:S02]  /*13a40*/  MOV R88, R10 ;  /* 0x0000000a00587202 */ /* 0x000fe40000000f00 */
[----:B------:R-:W-:-:S07]  /*13a50*/  MOV R86, R123 ;  /* 0x0000007b00567202 */ /* 0x000fce0000000f00 */
[----:B------:R-:W-:Y:S05]  /*13a60*/  WARPSYNC.COLLECTIVE R91, `(.L_x_2958) ;  /* 0x000000005b087348 */ /* 0x000fea0003c00000 */
[----:B------:R0:W1:Y:S02]  /*13a70*/  SHFL.IDX P0, R123, R88, R89, R90 ;  /* 0x00000059587b7389 */ /* 0x000064000000005a */
[----:B01----:R-:W-:Y:S05]  /*13a80*/  ENDCOLLECTIVE ;  /* 0x000000000000791b */ /* 0x003fea0003800000 */
.L_x_2958:
        /* <DEDUP_REMOVED lines=18> */
.L_x_2959:
[----:B------:R-:W-:Y:S02]  /*13bb0*/  MOV R88, R12 ;  /* 0x0000000c00587202 */ /* 0x000fe40000000f00 */
[----:B------:R-:W-:-:S07]  /*13bc0*/  MOV R79, R123 ;  /* 0x0000007b004f7202 */ /* 0x000fce0000000f00 */
[----:B------:R-:W-:Y:S05]  /*13bd0*/  WARPSYNC.COLLECTIVE R91, `(.L_x_2960) ;  /* 0x000000005b087348 */ /* 0x000fea0003c00000 */
[----:B------:R0:W1:Y:S02]  /*13be0*/  SHFL.IDX P0, R123, R88, R89, R90 ;  /* 0x00000059587b7389 */ /* 0x000064000000005a */
[----:B01----:R-:W-:Y:S05]  /*13bf0*/  ENDCOLLECTIVE ;  /* 0x000000000000791b */ /* 0x003fea0003800000 */
.L_x_2960:
[----:B------:R-:W-:Y:S01]  /*13c00*/  MOV R88, R13 ;  /* 0x0000000d00587202 */ /* 0x000fe20000000f00 */
[-C--:B------:R-:W-:Y:S01]  /*13c10*/  FFMA R124, R44, R123.reuse, R53 ;  /* 0x0000007b2c7c7223 */ /* 0x080fe20000000035 */
[----:B------:R-:W-:-:S07]  /*13c20*/  FFMA R54, R45, R123, R54 ;  /* 0x0000007b2d367223 */ /* 0x000fce0000000036 */
[----:B------:R-:W-:Y:S05]  /*13c30*/  WARPSYNC.COLLECTIVE R91, `(.L_x_2961) ;  /* 0x000000005b087348 */ /* 0x000fea0003c00000 */
[----:B------:R0:W1:Y:S02]  /*13c40*/  SHFL.IDX P0, R123, R88, R89, R90 ;  /* 0x00000059587b7389 */ /* 0x000064000000005a */
[----:B01----:R-:W-:Y:S05]  /*13c50*/  ENDCOLLECTIVE ;  /* 0x000000000000791b */ /* 0x003fea0003800000 */
.L_x_2961:
[----:B------:R-:W-:Y:S02]  /*13c60*/  MOV R88, R14 ;  /* 0x0000000e00587202 */ /* 0x000fe40000000f00 */
[----:B------:R-:W-:-:S07]  /*13c70*/  MOV R128, R123 ;  /* 0x0000007b00807202 */ /* 0x000fce0000000f00 */
[----:B------:R-:W-:Y:S05]  /*13c80*/  WARPSYNC.COLLECTIVE R91, `(.L_x_2962) ;  /* 0x000000005b087348 */ /* 0x000fea0003c00000 */
[----:B------:R0:W1:Y:S02]  /*13c90*/  SHFL.IDX P0, R123, R88, R89, R90 ;  /* 0x00000059587b7389 */ /* 0x000064000000005a */
[----:B01----:R-:W-:Y:S05]  /*13ca0*/  ENDCOLLECTIVE ;  /* 0x000000000000791b */ /* 0x003fea0003800000 */
.L_x_2962:
[----:B------:R-:W-:Y:S02]  /*13cb0*/  MOV R88, R15 ;  /* 0x0000000f00587202 */ /* 0x000fe40000000f00 */
[----:B------:R-:W-:-:S07]  /*13cc0*/  MOV R130, R123 ;  /* 0x0000007b00827202 */ /* 0x000fce0000000f00 */
[----:B------:R-:W-:Y:S05]  /*13cd0*/  WARPSYNC.COLLECTIVE R91, `(.L_x_2963) ;  /* 0x000000005b087348 */ /* 0x000fea0003c00000 */
[----:B------:R0:W1:Y:S02]  /*13ce0*/  SHFL.IDX P0, R123, R88, R89, R90 ;  /* 0x00000059587b7389 */ /* 0x000064000000005a */
[----:B01----:R-:W-:Y:S05]  /*13cf0*/  ENDCOLLECTIVE ;  /* 0x000000000000791b */ /* 0x003fea0003800000 */
.L_x_2963:
[----:B------:R-:W-:Y:S02]  /*13d00*/  MOV R88, R16 ;  /* 0x0000001000587202 */ /* 0x000fe40000000f00 */
[----:B------:R-:W-:-:S07]  /*13d10*/  MOV R132, R123 ;  /* 0x0000007b00847202 */ /* 0x000fce0000000f00 */
[----:B------:R-:W-:Y:S05]  /*13d20*/  WARPSYNC.COLLECTIVE R91, `(.L_x_2964) ;  /* 0x000000005b087348 */ /* 0x000fea0003c00000 */
[----:B------:R0:W1:Y:S02]  /*13d30*/  SHFL.IDX P0, R123, R88, R89, R90 ;  /* 0x00000059587b7389 */ /* 0x000064000000005a */
[----:B01----:R-:W-:Y:S05]  /*13d40*/  ENDCOLLECTIVE ;  /* 0x000000000000791b */ /* 0x003fea0003800000 */
.L_x_2964:
[----:B------:R-:W-:Y:S02]  /*13d50*/  MOV R88, R17 ;  /* 0x0000001100587202 */ /* 0x000fe40000000f00 */
[----:B------:R-:W-:-:S07]  /*13d60*/  MOV R134, R123 ;  /* 0x0000007b00867202 */ /* 0x000fce0000000f00 */
[----:B------:R-:W-:Y:S05]  /*13d70*/  WARPSYNC.COLLECTIVE R91, `(.L_x_2965) ;  /* 0x000000005b087348 */ /* 0x000fea0003c00000 */
[----:B------:R0:W1:Y:S02]  /*13d80*/  SHFL.IDX P0, R123, R88, R89, R90 ;  /* 0x00000059587b7389 */ /* 0x000064000000005a */
[----:B01----:R-:W-:Y:S05]  /*13d90*/  ENDCOLLECTIVE ;  /* 0x000000000000791b */ /* 0x003fea0003800000 */
.L_x_2965:
[----:B------:R-:W-:Y:S02]  /*13da0*/  MOV R88, R18 ;  /* 0x0000001200587202 */ /* 0x000fe40000000f00 */
[----:B------:R-:W-:-:S07]  /*13db0*/  MOV R136, R123 ;  /* 0x0000007b00887202 */ /* 0x000fce0000000f00 */
[----:B------:R-:W-:Y:S05]  /*13dc0*/  WARPSYNC.COLLECTIVE R91, `(.L_x_2966) ;  /* 0x000000005b087348 */ /* 0x000fea0003c00000 */
[----:B------:R0:W1:Y:S02]  /*13dd0*/  SHFL.IDX P0, R123, R88, R89, R90 ;  /* 0x00000059587b7389 */ /* 0x000064000000005a */
[----:B01----:R-:W-:Y:S05]  /*13de0*/  ENDCOLLECTIVE ;  /* 0x000000000000791b */ /* 0x003fea0003800000 */
.L_x_2966:
[----:B------:R-:W-:Y:S02]  /*13df0*/  MOV R88, R19 ;  /* 0x0000001300587202 */ /* 0x000fe40000000f00 */
[----:B------:R-:W-:-:S07]  /*13e00*/  MOV R138, R123 ;  /* 0x0000007b008a7202 */ /* 0x000fce0000000f00 */
[----:B------:R-:W-:Y:S05]  /*13e10*/  WARPSYNC.COLLECTIVE R91, `(.L_x_2967) ;  /* 0x000000005b087348 */ /* 0x000fea0003c00000 */
[----:B------:R0:W1:Y:S02]  /*13e20*/  SHFL.IDX P0, R123, R88, R89, R90 ;  /* 0x00000059587b7389 */ /* 0x000064000000005a */
[----:B01----:R-:W-:Y:S05]  /*13e30*/  ENDCOLLECTIVE ;  /* 0x000000000000791b */ /* 0x003fea0003800000 */
.L_x_2967:
[----:B------:R-:W-:Y:S02]  /*13e40*/  MOV R88, R20 ;  /* 0x0000001400587202 */ /* 0x000fe40000000f00 */
[----:B------:R-:W-:-:S07]  /*13e50*/  MOV R140, R123 ;  /* 0x0000007b008c7202 */ /* 0x000fce0000000f00 */
[----:B------:R-:W-:Y:S05]  /*13e60*/  WARPSYNC.COLLECTIVE R91, `(.L_x_2968) ;  /* 0x000000005b087348 */ /* 0x000fea0003c00000 */
[----:B------:R0:W1:Y:S02]  /*13e70*/  SHFL.IDX P0, R123, R88, R89, R90 ;  /* 0x00000059587b7389 */ /* 0x000064000000005a */
[----:B01----:R-:W-:Y:S05]  /*13e80*/  ENDCOLLECTIVE ;  /* 0x000000000000791b */ /* 0x003fea0003800000 */
.L_x_2968:
[----:B------:R-:W-:Y:S02]  /*13e90*/  MOV R88, R21 ;  /* 0x0000001500587202 */ /* 0x000fe40000000f00 */
[----:B------:R-:W-:-:S07]  /*13ea0*/  MOV R142, R123 ;  /* 0x0000007b008e7202 */ /* 0x000fce0000000f00 */
[----:B------:R-:W-:Y:S05]  /*13eb0*/  WARPSYNC.COLLECTIVE R91, `(.L_x_2969) ;  /* 0x000000005b087348 */ /* 0x000fea0003c00000 */
[----:B------:R0:W1:Y:S02]  /*13ec0*/  SHFL.IDX P0, R123, R88, R89, R90 ;  /* 0x00000059587b7389 */ /* 0x000064000000005a */
[----:B01----:R-:W-:Y:S05]  /*13ed0*/  ENDCOLLECTIVE ;  /* 0x000000000000791b */ /* 0x003fea0003800000 */
.L_x_2969:
        /* <DEDUP_REMOVED lines=22> */
.L_x_2970:
[----:B------:R-:W-:Y:S02]  /*14040*/  MOV R88, R23 ;  /* 0x0000001700587202 */ /* 0x000fe40000000f00 */
[----:B------:R-:W-:-:S07]  /*14050*/  MOV R146, R123 ;  /* 0x0000007b00927202 */ /* 0x000fce0000000f00 */
[----:B------:R-:W-:Y:S05]  /*14060*/  WARPSYNC.COLLECTIVE R91, `(.L_x_2971) ;  /* 0x000000005b087348 */ /* 0x000fea0003c00000 */
[----:B------:R0:W1:Y:S02]  /*14070*/  SHFL.IDX P0, R123, R88, R89, R90 ;  /* 0x00000059587b7389 */ /* 0x000064000000005a */
[----:B01----:R-:W-:Y:S05]  /*14080*/  ENDCOLLECTIVE ;  /* 0x000000000000791b */ /* 0x003fea0003800000 */
.L_x_2971:
[----:B------:R-:W-:Y:S02]  /*14090*/  MOV R88, R24 ;  /* 0x0000001800587202 */ /* 0x000fe40000000f00 */
[----:B------:R-:W-:-:S07]  /*140a0*/  MOV R148, R123 ;  /* 0x0000007b00947202 */ /* 0x000fce0000000f00 */
[----:B------:R-:W-:Y:S05]  /*140b0*/  WARPSYNC.COLLECTIVE R91, `(.L_x_2972) ;  /* 0x000000005b087348 */ /* 0x000fea0003c00000 */
[----:B------:R0:W1:Y:S02]  /*140c0*/  SHFL.IDX P0, R123, R88, R89, R90 ;  /* 0x00000059587b7389 */ /* 0x000064000000005a */
[----:B01----:R-:W-:Y:S05]  /*140d0*/  ENDCOLLECTIVE ;  /* 0x000000000000791b */ /* 0x003fea0003800000 */
.L_x_2972:
[----:B------:R-:W-:Y:S02]  /*140e0*/  MOV R88, R25 ;  /* 0x0000001900587202 */ /* 0x000fe40000000f00 */
[----:B------:R-:W-:-:S07]  /*140f0*/  MOV R150, R123 ;  /* 0x0000007b00967202 */ /* 0x000fce0000000f00 */
[----:B------:R-:W-:Y:S05]  /*14100*/  WARPSYNC.COLLECTIVE R91, `(.L_x_2973) ;  /* 0x000000005b087348 */ /* 0x000fea0003c00000 */
[----:B------:R0:W1:Y:S02]  /*14110*/  SHFL.IDX P0, R123, R88, R89, R90 ;  /* 0x00000059587b7389 */ /* 0x000064000000005a */
[----:B01----:R-:W-:Y:S05]  /*14120*/  ENDCOLLECTIVE ;  /* 0x000000000000791b */ /* 0x003fea0003800000 */
.L_x_2973:
[----:B------:R-:W-:Y:S02]  /*14130*/  MOV R88, R26 ;  /* 0x0000001a00587202 */ /* 0x000fe40000000f00 */
[----:B------:R-:W-:-:S07]  /*14140*/  MOV R152, R123 ;  /* 0x0000007b00987202 */ /* 0x000fce0000000f00 */
[----:B------:R-:W-:Y:S05]  /*14150*/  WARPSYNC.COLLECTIVE R91, `(.L_x_2974) ;  /* 0x000000005b087348 */ /* 0x000fea0003c00000 */
[----:B------:R0:W1:Y:S02]  /*14160*/  SHFL.IDX P0, R123, R88, R89, R90 ;  /* 0x00000059587b7389 */ /* 0x000064000000005a */
[----:B01----:R-:W-:Y:S05]  /*14170*/  ENDCOLLECTIVE ;  /* 0x000000000000791b */ /* 0x003fea0003800000 */
.L_x_2974:
[----:B------:R-:W-:Y:S02]  /*14180*/  MOV R88, R28 ;  /* 0x0000001c00587202 */ /* 0x000fe40000000f00 */
[----:B------:R-:W-:-:S07]  /*14190*/  MOV R154, R123 ;  /* 0x0000007b009a7202 */ /* 0x000fce0000000f00 */
[----:B------:R-:W-:Y:S05]  /*141a0*/  WARPSYNC.COLLECTIVE R91, `(.L_x_2975) ;  /* 0x000000005b087348 */ /* 0x000fea0003c00000 */
[----:B------:R0:W1:Y:S02]  /*141b0*/  SHFL.IDX P0, R123, R88, R89, R90 ;  /* 0x00000059587b7389 */ /* 0x000064000000005a */
[----:B01----:R-:W-:Y:S05]  /*141c0*/  ENDCOLLECTIVE ;  /* 0x000000000000791b */ /* 0x003fea0003800000 */
.L_x_2975:
[----:B------:R-:W-:Y:S02]  /*141d0*/  MOV R88, R29 ;  /* 0x0000001d00587202 */ /* 0x000fe40000000f00 */
[----:B------:R-:W-:-:S07]  /*141e0*/  MOV R156, R123 ;  /* 0x0000007b009c7202 */ /* 0x000fce0000000f00 */
[----:B------:R-:W-:Y:S05]  /*141f0*/  WARPSYNC.COLLECTIVE R91, `(.L_x_2976) ;  /* 0x000000005b087348 */ /* 0x000fea0003c00000 */
[----:B------:R0:W1:Y:S02]  /*14200*/  SHFL.IDX P0, R123, R88, R89, R90 ;  /* 0x00000059587b7389 */ /* 0x000064000000005a */
[----:B01----:R-:W-:Y:S05]  /*14210*/  ENDCOLLECTIVE ;  /* 0x000000000000791b */ /* 0x003fea0003800000 */
.L_x_2976:
[----:B------:R-:W-:Y:S02]  /*14220*/  MOV R88, R30 ;  /* 0x0000001e00587202 */ /* 0x000fe40000000f00 */
[----:B------:R-:W-:-:S07]  /*14230*/  MOV R158, R123 ;  /* 0x0000007b009e7202 */ /* 0x000fce0000000f00 */
[----:B------:R-:W-:Y:S05]  /*14240*/  WARPSYNC.COLLECTIVE R91, `(.L_x_2977) ;  /* 0x000000005b087348 */ /* 0x000fea0003c00000 */
[----:B------:R0:W1:Y:S02]  /*14250*/  SHFL.IDX P0, R123, R88, R89, R90 ;  /* 0x00000059587b7389 */ /* 0x000064000000005a */
[----:B01----:R-:W-:Y:S05]  /*14260*/  ENDCOLLECTIVE ;  /* 0x000000000000791b */ /* 0x003fea0003800000 */
.L_x_2977:
[----:B------:R-:W-:Y:S02]  /*14270*/  MOV R88, R31 ;  /* 0x0000001f00587202 */ /* 0x000fe40000000f00 */
[----:B------:R-:W-:-:S07]  /*14280*/  MOV R160, R123 ;  /* 0x0000007b00a07202 */ /* 0x000fce0000000f00 */
[----:B------:R-:W-:Y:S05]  /*14290*/  WARPSYNC.COLLECTIVE R91, `(.L_x_2978) ;  /* 0x000000005b087348 */ /* 0x000fea0003c00000 */
[----:B------:R0:W1:Y:S02]  /*142a0*/  SHFL.IDX P0, R123, R88, R89, R90 ;  /* 0x00000059587b7389 */ /* 0x000064000000005a */
[----:B01----:R-:W-:Y:S05]  /*142b0*/  ENDCOLLECTIVE ;  /* 0x000000000000791b */ /* 0x003fea0003800000 */
.L_x_2978:
        /* <DEDUP_REMOVED lines=8> */
.L_x_2979:
        /* <DEDUP_REMOVED lines=24> */
.L_x_2980:
[----:B------:R-:W-:Y:S01]  /*144c0*/  FFMA R76, R44, R79, R51 ;  /* 0x0000004f2c4c7223 */ /* 0x000fe20000000033 */
[----:B------:R-:W-:Y:S02]  /*144d0*/  MOV R88, R35 ;  /* 0x0000002300587202 */ /* 0x000fe40000000f00 */
[----:B------:R-:W-:-:S07]  /*144e0*/  MOV R51, R123 ;  /* 0x0000007b00337202 */ /* 0x000fce0000000f00 */
[----:B------:R-:W-:Y:S05]  /*144f0*/  WARPSYNC.COLLECTIVE R91, `(.L_x_2981) ;  /* 0x000000005b087348 */ /* 0x000fea0003c00000 */
[----:B------:R0:W1:Y:S02]  /*14500*/  SHFL.IDX P0, R123, R88, R89, R90 ;  /* 0x00000059587b7389 */ /* 0x000064000000005a */
[----:B01----:R-:W-:Y:S05]  /*14510*/  ENDCOLLECTIVE ;  /* 0x000000000000791b */ /* 0x003fea0003800000 */
.L_x_2981:
[----:B------:R-:W-:Y:S02]  /*14520*/  MOV R88, R36 ;  /* 0x0000002400587202 */ /* 0x000fe40000000f00 */
[----:B------:R-:W-:-:S07]  /*14530*/  MOV R53, R123 ;  /* 0x0000007b00357202 */ /* 0x000fce0000000f00 */
[----:B------:R-:W-:Y:S05]  /*14540*/  WARPSYNC.COLLECTIVE R91, `(.L_x_2982) ;  /* 0x000000005b087348 */ /* 0x000fea0003c00000 */
[----:B------:R0:W1:Y:S02]  /*14550*/  SHFL.IDX P0, R123, R88, R89, R90 ;  /* 0x00000059587b7389 */ /* 0x000064000000005a */
[----:B01----:R-:W-:Y:S05]  /*14560*/  ENDCOLLECTIVE ;  /* 0x000000000000791b */ /* 0x003fea0003800000 */
.L_x_2982:
[----:B------:R-:W-:Y:S02]  /*14570*/  MOV R88, R37 ;  /* 0x0000002500587202 */ /* 0x000fe40000000f00 */
[----:B------:R-:W-:-:S07]  /*14580*/  MOV R55, R123 ;  /* 0x0000007b00377202 */ /* 0x000fce0000000f00 */
[----:B------:R-:W-:Y:S05]  /*14590*/  WARPSYNC.COLLECTIVE R91, `(.L_x_2983) ;  /* 0x000000005b087348 */ /* 0x000fea0003c00000 */
[----:B------:R0:W1:Y:S02]  /*145a0*/  SHFL.IDX P0, R123, R88, R89, R90 ;  /* 0x00000059587b7389 */ /* 0x000064000000005a */
[----:B01----:R-:W-:Y:S05]  /*145b0*/  ENDCOLLECTIVE ;  /* 0x000000000000791b */ /* 0x003fea0003800000 */
.L_x_2983:
[----:B------:R-:W-:Y:S02]  /*145c0*/  MOV R88, R38 ;  /* 0x0000002600587202 */ /* 0x000fe40000000f00 */
[----:B------:R-:W-:-:S07]  /*145d0*/  MOV R57, R123 ;  /* 0x0000007b00397202 */ /* 0x000fce0000000f00 */
[----:B------:R-:W-:Y:S05]  /*145e0*/  WARPSYNC.COLLECTIVE R91, `(.L_x_2984) ;  /* 0x000000005b087348 */ /* 0x000fea0003c00000 */
[----:B------:R0:W1:Y:S02]  /*145f0*/  SHFL.IDX P0, R123, R88, R89, R90 ;  /* 0x00000059587b7389 */ /* 0x000064000000005a */
[----:B01----:R-:W-:Y:S05]  /*14600*/  ENDCOLLECTIVE ;  /* 0x000000000000791b */ /* 0x003fea0003800000 */
.L_x_2984:
[----:B------:R-:W-:Y:S02]  /*14610*/  MOV R88, R39 ;  /* 0x0000002700587202 */ /* 0x000fe40000000f00 */
[----:B------:R-:W-:-:S07]  /*14620*/  MOV R59, R123 ;  /* 0x0000007b003b7202 */ /* 0x000fce0000000f00 */
[----:B------:R-:W-:Y:S05]  /*14630*/  WARPSYNC.COLLECTIVE R91, `(.L_x_2985) ;  /* 0x000000005b087348 */ /* 0x000fea0003c00000 */
[----:B------:R0:W1:Y:S02]  /*14640*/  SHFL.IDX P0, R123, R88, R89, R90 ;  /* 0x00000059587b7389 */ /* 0x000064000000005a */
[----:B01----:R-:W-:Y:S05]  /*14650*/  ENDCOLLECTIVE ;  /* 0x000000000000791b */ /* 0x003fea0003800000 */
.L_x_2985:
[----:B------:R-:W-:Y:S02]  /*14660*/  MOV R88, R40 ;  /* 0x0000002800587202 */ /* 0x000fe40000000f00 */
[----:B------:R-:W-:-:S07]  /*14670*/  MOV R61, R123 ;  /* 0x0000007b003d7202 */ /* 0x000fce0000000f00 */
[----:B------:R-:W-:Y:S05]  /*14680*/  WARPSYNC.COLLECTIVE R91, `(.L_x_2986) ;  /* 0x000000005b087348 */ /* 0x000fea0003c00000 */
[----:B------:R0:W1:Y:S02]  /*14690*/  SHFL.IDX P0, R123, R88, R89, R90 ;  /* 0x00000059587b7389 */ /* 0x000064000000005a */
[----:B01----:R-:W-:Y:S05]  /*146a0*/  ENDCOLLECTIVE ;  /* 0x000000000000791b */ /* 0x003fea0003800000 */
.L_x_2986:
[----:B------:R-:W-:Y:S02]  /*146b0*/  MOV R88, R41 ;  /* 0x0000002900587202 */ /* 0x000fe40000000f00 */
[----:B------:R-:W-:-:S07]  /*146c0*/  MOV R63, R123 ;  /* 0x0000007b003f7202 */ /* 0x000fce0000000f00 */
[----:B------:R-:W-:Y:S05]  /*146d0*/  WARPSYNC.COLLECTIVE R91, `(.L_x_2987) ;  /* 0x000000005b087348 */ /* 0x000fea0003c00000 */
[----:B------:R0:W1:Y:S02]  /*146e0*/  SHFL.IDX P0, R123, R88, R89, R90 ;  /* 0x00000059587b7389 */ /* 0x000064000000005a */
[----:B01----:R-:W-:Y:S05]  /*146f0*/  ENDCOLLECTIVE ;  /* 0x000000000000791b */ /* 0x003fea0003800000 */
.L_x_2987:
[----:B------:R-:W-:Y:S02]  /*14700*/  MOV R88, R42 ;  /* 0x0000002a00587202 */ /* 0x000fe40000000f00 */
[----:B------:R-:W-:-:S07]  /*14710*/  MOV R65, R123 ;  /* 0x0000007b00417202 */ /* 0x000fce0000000f00 */
[----:B------:R-:W-:Y:S05]  /*14720*/  WARPSYNC.COLLECTIVE R91, `(.L_x_2988) ;  /* 0x000000005b087348 */ /* 0x000fea0003c00000 */
[----:B------:R0:W1:Y:S02]  /*14730*/  SHFL.IDX P0, R123, R88, R89, R90 ;  /* 0x00000059587b7389 */ /* 0x000064000000005a */
[----:B01----:R-:W-:Y:S05]  /*14740*/  ENDCOLLECTIVE ;  /* 0x000000000000791b */ /* 0x003fea0003800000 */
.L_x_2988:
[----:B------:R-:W-:Y:S02]  /*14750*/  MOV R88, R9 ;  /* 0x0000000900587202 */ /* 0x000fe40000000f00 */
[----:B------:R-:W-:Y:S02]  /*14760*/  MOV R89, R49 ;  /* 0x0000003100597202 */ /* 0x000fe40000000f00 */
[----:B------:R-:W-:-:S07]  /*14770*/  MOV R67, R123 ;  /* 0x0000007b00437202 */ /* 0x000fce0000000f00 */
[----:B------:R-:W-:Y:S05]  /*14780*/  WARPSYNC.COLLECTIVE R91, `(.L_x_2989) ;  /* 0x000000005b087348 */ /* 0x000fea0003c00000 */
[----:B------:R0:W1:Y:S02]  /*14790*/  SHFL.IDX P0, R123, R88, R89, R90 ;  /* 0x00000059587b7389 */ /* 0x000064000000005a */
[----:B01----:R-:W-:Y:S05]  /*147a0*/  ENDCOLLECTIVE ;  /* 0x000000000000791b */ /* 0x003fea0003800000 */
.L_x_2989:
[----:B------:R-:W-:Y:S02]  /*147b0*/  MOV R88, R10 ;  /* 0x0000000a00587202 */ /* 0x000fe40000000f00 */
[----:B------:R-:W-:-:S07]  /*147c0*/  MOV R46, R123 ;  /* 0x0000007b002e7202 */ /* 0x000fce0000000f00 */
[----:B------:R-:W-:Y:S05]  /*147d0*/  WARPSYNC.COLLECTIVE R91, `(.L_x_2990) ;  /* 0x000000005b087348 */ /* 0x000fea0003c00000 */
[----:B------:R0:W1:Y:S02]  /*147e0*/  SHFL.IDX P0, R123, R88, R89, R90 ;  /* 0x00000059587b7389 */ /* 0x000064000000005a */
[----:B01----:R-:W-:Y:S05]  /*147f0*/  ENDCOLLECTIVE ;  /* 0x000000000000791b */ /* 0x003fea0003800000 */
.L_x_2990:
[----:B------:R-:W-:Y:S01]  /*14800*/  MOV R88, R11 ;  /* 0x0000000b00587202 */ /* 0x000fe20000000f00 */
[-C--:B------:R-:W-:Y:S01]  /*14810*/  FFMA R48, R47, R123.reuse, R48 ;  /* 0x0000007b2f307223 */ /* 0x080fe20000000030 */
[----:B------:R-:W-:-:S07]  /*14820*/  FFMA R50, R43, R123, R50 ;  /* 0x0000007b2b327223 */ /* 0x000fce0000000032 */
[----:B------:R-:W-:Y:S05]  /*14830*/  WARPSYNC.COLLECTIVE R91, `(.L_x_2991) ;  /* 0x000000005b087348 */ /* 0x000fea0003c00000 */
[----:B------:R0:W1:Y:S02]  /*14840*/  SHFL.IDX P0, R123, R88, R89, R90 ;  /* 0x00000059587b7389 */ /* 0x000064000000005a */
[----:B01----:R-:W-:Y:S05]  /*14850*/  ENDCOLLECTIVE ;  /* 0x000000000000791b */ /* 0x003fea0003800000 */
.L_x_2991:
        /* <DEDUP_REMOVED lines=9> */
.L_x_2992:
        /* <DEDUP_REMOVED lines=15> */
.L_x_2993:
[----:B------:R-:W-:Y:S01]  /*149e0*/  FFMA R115, R44, R57, R115 ;  /* 0x000000392c737223 */ /* 0x000fe20000000073 */
[----:B------:R-:W-:Y:S02]  /*149f0*/  MOV R88, R14 ;  /* 0x0000000e00587202 */ /* 0x000fe40000000f00 */
[----:B------:R-:W-:-:S07]  /*14a00*/  MOV R57, R123 ;  /* 0x0000007b00397202 */ /* 0x000fce0000000f00 */
[----:B------:R-:W-:Y:S05]  /*14a10*/  WARPSYNC.COLLECTIVE R91, `(.L_x_2994) ;  /* 0x000000005b087348 */ /* 0x000fea0003c00000 */
[----:B------:R0:W1:Y:S02]  /*14a20*/  SHFL.IDX P0, R123, R88, R89, R90 ;  /* 0x00000059587b7389 */ /* 0x000064000000005a */
[----:B01----:R-:W-:Y:S05]  /*14a30*/  ENDCOLLECTIVE ;  /* 0x000000000000791b */ /* 0x003fea0003800000 */
.L_x_2994:
        /* <DEDUP_REMOVED lines=9> */
.L_x_2995:
[----:B------:R-:W-:Y:S01]  /*14ad0*/  FFMA R119, R44, R61, R119 ;  /* 0x0000003d2c777223 */ /* 0x000fe20000000077 */
[----:B------:R-:W-:Y:S02]  /*14ae0*/  MOV R88, R16 ;  /* 0x0000001000587202 */ /* 0x000fe40000000f00 */
[----:B------:R-:W-:-:S07]  /*14af0*/  MOV R61, R123 ;  /* 0x0000007b003d7202 */ /* 0x000fce0000000f00 */
[----:B------:R-:W-:Y:S05]  /*14b00*/  WARPSYNC.COLLECTIVE R91, `(.L_x_2996) ;  /* 0x000000005b087348 */ /* 0x000fea0003c00000 */
[----:B------:R0:W1:Y:S02]  /*14b10*/  SHFL.IDX P0, R123, R88, R89, R90 ;  /* 0x00000059587b7389 */ /* 0x000064000000005a */
[----:B01----:R-:W-:Y:S05]  /*14b20*/  ENDCOLLECTIVE ;  /* 0x000000000000791b */ /* 0x003fea0003800000 */
.L_x_2996:
[----:B------:R-:W-:Y:S01]  /*14b30*/  FFMA R121, R44, R63, R121 ;  /* 0x0000003f2c797223 */ /* 0x000fe20000000079 */
[----:B------:R-:W-:Y:S02]  /*14b40*/  MOV R88, R17 ;  /* 0x0000001100587202 */ /* 0x000fe40000000f00 */
[----:B------:R-:W-:-:S07]  /*14b50*/  MOV R63, R123 ;  /* 0x0000007b003f7202 */ /* 0x000fce0000000f00 */
[----:B------:R-:W-:Y:S05]  /*14b60*/  WARPSYNC.COLLECTIVE R91, `(.L_x_2997) ;  /* 0x000000005b087348 */ /* 0x000fea0003c00000 */
[----:B------:R0:W1:Y:S02]  /*14b70*/  SHFL.IDX P0, R123, R88, R89, R90 ;  /* 0x00000059587b7389 */ /* 0x000064000000005a */
[----:B01----:R-:W-:Y:S05]  /*14b80*/  ENDCOLLECTIVE ;  /* 0x000000000000791b */ /* 0x003fea0003800000 */
.L_x_2997:
[----:B------:R-:W-:Y:S01]  /*14b90*/  FFMA R80, R44, R65, R80 ;  /* 0x000000412c507223 */ /* 0x000fe20000000050 */
[----:B------:R-:W-:Y:S02]  /*14ba0*/  MOV R88, R18 ;  /* 0x0000001200587202 */ /* 0x000fe40000000f00 */
[----:B------:R-:W-:-:S07]  /*14bb0*/  MOV R65, R123 ;  /* 0x0000007b00417202 */ /* 0x000fce0000000f00 */
[----:B------:R-:W-:Y:S05]  /*14bc0*/  WARPSYNC.COLLECTIVE R91, `(.L_x_2998) ;  /* 0x000000005b087348 */ /* 0x000fea0003c00000 */
[----:B------:R0:W1:Y:S02]  /*14bd0*/  SHFL.IDX P0, R123, R88, R89, R90 ;  /* 0x00000059587b7389 */ /* 0x000064000000005a */
[----:B01----:R-:W-:Y:S05]  /*14be0*/  ENDCOLLECTIVE ;  /* 0x000000000000791b */ /* 0x003fea0003800000 */
.L_x_2998:
        /* <DEDUP_REMOVED lines=9> */
.L_x_2999:
[-C--:B------:R-:W-:Y:S01]  /*14c80*/  FFMA R51, R47, R46.reuse, R76 ;  /* 0x0000002e2f337223 */ /* 0x080fe2000000004c */
[----:B------:R-:W-:Y:S01]  /*14c90*/  FFMA R52, R43, R46, R52 ;  /* 0x0000002e2b347223 */ /* 0x000fe20000000034 */
[----:B------:R-:W-:Y:S02]  /*14ca0*/  MOV R88, R20 ;  /* 0x0000001400587202 */ /* 0x000fe40000000f00 */
[----:B------:R-:W-:-:S07]  /*14cb0*/  MOV R46, R123 ;  /* 0x0000007b002e7202 */ /* 0x000fce0000000f00 */
[----:B------:R-:W-:Y:S05]  /*14cc0*/  WARPSYNC.COLLECTIVE R91, `(.L_x_3000) ;  /* 0x000000005b087348 */ /* 0x000fea0003c00000 */
[----:B------:R0:W1:Y:S02]  /*14cd0*/  SHFL.IDX P0, R123, R88, R89, R90 ;  /* 0x00000059587b7389 */ /* 0x000064000000005a */
[----:B01----:R-:W-:Y:S05]  /*14ce0*/  ENDCOLLECTIVE ;  /* 0x000000000000791b */ /* 0x003fea0003800000 */
.L_x_3000:
[----:B------:R-:W-:Y:S02]  /*14cf0*/  MOV R88, R21 ;  /* 0x0000001500587202 */ /* 0x000fe40000000f00 */
[----:B------:R-:W-:-:S07]  /*14d00*/  MOV R71, R123 ;  /* 0x0000007b00477202 */ /* 0x000fce0000000f00 */
[----:B------:R-:W-:Y:S05]  /*14d10*/  WARPSYNC.COLLECTIVE R91, `(.L_x_3001) ;  /* 0x000000005b087348 */ /* 0x000fea0003c00000 */
[----:B------:R0:W1:Y:S02]  /*14d20*/  SHFL.IDX P0, R123, R88, R89, R90 ;  /* 0x00000059587b7389 */ /* 0x000064000000005a */
[----:B01----:R-:W-:Y:S05]  /*14d30*/  ENDCOLLECTIVE ;  /* 0x000000000000791b */ /* 0x003fea0003800000 */
.L_x_3001:
        /* <DEDUP_REMOVED lines=8> */
.L_x_3002:
[-C--:B------:R-:W-:Y:S01]  /*14dc0*/  FFMA R53, R47, R45.reuse, R124 ;  /* 0x0000002d2f357223 */ /* 0x080fe2000000007c */
[----:B------:R-:W-:Y:S01]  /*14dd0*/  FFMA R54, R43, R45, R54 ;  /* 0x0000002d2b367223 */ /* 0x000fe20000000036 */
[----:B------:R-:W-:Y:S02]  /*14de0*/  MOV R88, R23 ;  /* 0x0000001700587202 */ /* 0x000fe40000000f00 */
[----:B------:R-:W-:-:S07]  /*14df0*/  MOV R45, R123 ;  /* 0x0000007b002d7202 */ /* 0x000fce0000000f00 */
[----:B------:R-:W-:Y:S05]  /*14e00*/  WARPSYNC.COLLECTIVE R91, `(.L_x_3003) ;  /* 0x000000005b087348 */ /* 0x000fea0003c00000 */
[----:B------:R0:W1:Y:S02]  /*14e10*/  SHFL.IDX P0, R123, R88, R89, R90 ;  /* 0x00000059587b7389 */ /* 0x000064000000005a */
[----:B01----:R-:W-:Y:S05]  /*14e20*/  ENDCOLLECTIVE ;  /* 0x000000000000791b */ /* 0x003fea0003800000 */
.L_x_3003:
[----:B------:R-:W-:Y:S02]  /*14e30*/  MOV R88, R24 ;  /* 0x0000001800587202 */ /* 0x000fe40000000f00 */
[----:B------:R-:W-:-:S07]  /*14e40*/  MOV R79, R123 ;  /* 0x0000007b004f7202 */ /* 0x000fce0000000f00 */
[----:B------:R-:W-:Y:S05]  /*14e50*/  WARPSYNC.COLLECTIVE R91, `(.L_x_3004) ;  /* 0x000000005b087348 */ /* 0x000fea0003c00000 */
[----:B------:R0:W1:Y:S02]  /*14e60*/  SHFL.IDX P0, R123, R88, R89, R90 ;  /* 0x00000059587b7389 */ /* 0x000064000000005a */
[----:B01----:R-:W-:Y:S05]  /*14e70*/  ENDCOLLECTIVE ;  /* 0x000000000000791b */ /* 0x003fea0003800000 */
.L_x_3004:
[----:B------:R-:W-:Y:S02]  /*14e80*/  MOV R88, R25 ;  /* 0x0000001900587202 */ /* 0x000fe40000000f00 */
[----:B------:R-:W-:-:S07]  /*14e90*/  MOV R83, R123 ;  /* 0x0000007b00537202 */ /* 0x000fce0000000f00 */
[----:B------:R-:W-:Y:S05]  /*14ea0*/  WARPSYNC.COLLECTIVE R91, `(.L_x_3005) ;  /* 0x000000005b087348 */ /* 0x000fea0003c00000 */
[----:B------:R0:W1:Y:S02]  /*14eb0*/  SHFL.IDX P0, R123, R88, R89, R90 ;  /* 0x00000059587b7389 */ /* 0x000064000000005a */
[----:B01----:R-:W-:Y:S05]  /*14ec0*/  ENDCOLLECTIVE ;  /* 0x000000000000791b */ /* 0x003fea0003800000 */
.L_x_3005:
[----:B------:R-:W-:Y:S02]  /*14ed0*/  MOV R88, R26 ;  /* 0x0000001a00587202 */ /* 0x000fe40000000f00 */
[----:B------:R-:W-:-:S07]  /*14ee0*/  MOV R85, R123 ;  /* 0x0000007b00557202 */ /* 0x000fce0000000f00 */
[----:B------:R-:W-:Y:S05]  /*14ef0*/  WARPSYNC.COLLECTIVE R91, `(.L_x_3006) ;  /* 0x000000005b087348 */ /* 0x000fea0003c00000 */
[----:B------:R0:W1:Y:S02]  /*14f00*/  SHFL.IDX P0, R123, R88, R89, R90 ;  /* 0x00000059587b7389 */ /* 0x000064000000005a */
[----:B01----:R-:W-:Y:S05]  /*14f10*/  ENDCOLLECTIVE ;  /* 0x000000000000791b */ /* 0x003fea0003800000 */
.L_x_3006:
[----:B------:R-:W-:Y:S02]  /*14f20*/  MOV R88, R28 ;  /* 0x0000001c00587202 */ /* 0x000fe40000000f00 */
[----:B------:R-:W-:-:S07]  /*14f30*/  MOV R87, R123 ;  /* 0x0000007b00577202 */ /* 0x000fce0000000f00 */
[----:B------:R-:W-:Y:S05]  /*14f40*/  WARPSYNC.COLLECTIVE R91, `(.L_x_3007) ;  /* 0x000000005b087348 */ /* 0x000fea0003c00000 */
[----:B------:R0:W1:Y:S02]  /*14f50*/  SHFL.IDX P0, R123, R88, R89, R90 ;  /* 0x00000059587b7389 */ /* 0x000064000000005a */
[----:B01----:R-:W-:Y:S05]  /*14f60*/  ENDCOLLECTIVE ;  /* 0x000000000000791b */ /* 0x003fea0003800000 */
.L_x_3007:
[----:B------:R-:W-:Y:S02]  /*14f70*/  MOV R88, R29 ;  /* 0x0000001d00587202 */ /* 0x000fe40000000f00 */
[----:B------:R-:W-:-:S07]  /*14f80*/  MOV R101, R123 ;  /* 0x0000007b00657202 */ /* 0x000fce0000000f00 */
[----:B------:R-:W-:Y:S05]  /*14f90*/  WARPSYNC.COLLECTIVE R91, `(.L_x_3008) ;  /* 0x000000005b087348 */ /* 0x000fea0003c00000 */
[----:B------:R0:W1:Y:S02]  /*14fa0*/  SHFL.IDX P0, R123, R88, R89, R90 ;  /* 0x00000059587b7389 */ /* 0x000064000000005a */
[----:B01----:R-:W-:Y:S05]  /*14fb0*/  ENDCOLLECTIVE ;  /* 0x000000000000791b */ /* 0x003fea0003800000 */
.L_x_3008:
        /* <DEDUP_REMOVED lines=15> */
.L_x_3009:
[----:B------:R-:W-:Y:S02]  /*150b0*/  MOV R88, R31 ;  /* 0x0000001f00587202 */ /* 0x000fe40000000f00 */
[----:B------:R-:W-:-:S07]  /*150c0*/  MOV R76, R123 ;  /* 0x0000007b004c7202 */ /* 0x000fce0000000f00 */
[----:B------:R-:W-:Y:S05]  /*150d0*/  WARPSYNC.COLLECTIVE R91, `(.L_x_3010) ;  /* 0x000000005b087348 */ /* 0x000fea0003c00000 */
[----:B------:R0:W1:Y:S02]  /*150e0*/  SHFL.IDX P0, R123, R88, R89, R90 ;  /* 0x00000059587b7389 */ /* 0x000064000000005a */
[----:B01----:R-:W-:Y:S05]  /*150f0*/  ENDCOLLECTIVE ;  /* 0x000000000000791b */ /* 0x003fea0003800000 */
.L_x_3010:
[----:B------:R-:W-:Y:S01]  /*15100*/  MOV R88, R32 ;  /* 0x0000002000587202 */ /* 0x000fe20000000f00 */
[-C--:B------:R-:W-:Y:S01]  /*15110*/  FFMA R105, R47, R123.reuse, R160 ;  /* 0x0000007b2f697223 */ /* 0x080fe200000000a0 */
[----:B------:R-:W-:-:S07]  /*15120*/  FFMA R106, R43, R123, R106 ;  /* 0x0000007b2b6a7223 */ /* 0x000fce000000006a */
[----:B------:R-:W-:Y:S05]  /*15130*/  WARPSYNC.COLLECTIVE R91, `(.L_x_3011) ;  /* 0x000000005b087348 */ /* 0x000fea0003c00000 */
[----:B------:R0:W1:Y:S02]  /*15140*/  SHFL.IDX P0, R123, R88, R89, R90 ;  /* 0x00000059587b7389 */ /* 0x000064000000005a */
[----:B01----:R-:W-:Y:S05]  /*15150*/  ENDCOLLECTIVE ;  /* 0x000000000000791b */ /* 0x003fea0003800000 */
.L_x_3011:
[-C--:B------:R-:W-:Y:S01]  /*15160*/  FFMA R73, R47, R45.reuse, R144 ;  /* 0x0000002d2f497223 */ /* 0x080fe20000000090 */
[----:B------:R-:W-:Y:S01]  /*15170*/  FFMA R74, R43, R45, R74 ;  /* 0x0000002d2b4a7223 */ /* 0x000fe2000000004a */
[----:B------:R-:W-:Y:S02]  /*15180*/  MOV R88, R34 ;  /* 0x0000002200587202 */ /* 0x000fe40000000f00 */
[----:B------:R-:W-:-:S07]  /*15190*/  MOV R45, R123 ;  /* 0x0000007b002d7202 */ /* 0x000fce0000000f00 */
[----:B------:R-:W-:Y:S05]  /*151a0*/  WARPSYNC.COLLECTIVE R91, `(.L_x_3012) ;  /* 0x000000005b087348 */ /* 0x000fea0003c00000 */
[----:B------:R0:W1:Y:S02]  /*151b0*/  SHFL.IDX P0, R123, R88, R89, R90 ;  /* 0x00000059587b7389 */ /* 0x000064000000005a */
[----:B01----:R-:W-:Y:S05]  /*151c0*/  ENDCOLLECTIVE ;  /* 0x000000000000791b */ /* 0x003fea0003800000 */
.L_x_3012:
[-C--:B------:R-:W-:Y:S01]  /*151d0*/  FFMA R75, R47, R79.reuse, R146 ;  /* 0x0000004f2f4b7223 */ /* 0x080fe20000000092 */
[----:B------:R-:W-:Y:S01]  /*151e0*/  FFMA R92, R43, R79, R92 ;  /* 0x0000004f2b5c7223 */ /* 0x000fe2000000005c */
[----:B------:R-:W-:Y:S02]  /*151f0*/  MOV R88, R35 ;  /* 0x0000002300587202 */ /* 0x000fe40000000f00 */
[----:B------:R-:W-:-:S07]  /*15200*/  MOV R79, R123 ;  /* 0x0000007b004f7202 */ /* 0x000fce0000000f00 */
[----:B------:R-:W-:Y:S05]  /*15210*/  WARPSYNC.COLLECTIVE R91, `(.L_x_3013) ;  /* 0x000000005b087348 */ /* 0x000fea0003c00000 */
[----:B------:R0:W1:Y:S02]  /*15220*/  SHFL.IDX P0, R123, R88, R89, R90 ;  /* 0x00000059587b7389 */ /* 0x000064000000005a */
[----:B01----:R-:W-:Y:S05]  /*15230*/  ENDCOLLECTIVE ;  /* 0x000000000000791b */ /* 0x003fea0003800000 */
.L_x_3013:
[----:B------:R-:W-:Y:S02]  /*15240*/  MOV R88, R36 ;  /* 0x0000002400587202 */ /* 0x000fe40000000f00 */
[----:B------:R-:W-:-:S07]  /*15250*/  MOV R82, R123 ;  /* 0x0000007b00527202 */ /* 0x000fce0000000f00 */
[----:B------:R-:W-:Y:S05]  /*15260*/  WARPSYNC.COLLECTIVE R91, `(.L_x_3014) ;  /* 0x000000005b087348 */ /* 0x000fea0003c00000 */
[----:B------:R0:W1:Y:S02]  /*15270*/  SHFL.IDX P0, R123, R88, R89, R90 ;  /* 0x00000059587b7389 */ /* 0x000064000000005a */
[----:B01----:R-:W-:Y:S05]  /*15280*/  ENDCOLLECTIVE ;  /* 0x000000000000791b */ /* 0x003fea0003800000 */
.L_x_3014:
[-C--:B------:R-:W-:Y:S01]  /*15290*/  FFMA R103, R47, R76.reuse, R158 ;  /* 0x0000004c2f677223 */ /* 0x080fe2000000009e */
[----:B------:R-:W-:Y:S01]  /*152a0*/  FFMA R104, R43, R76, R104 ;  /* 0x0000004c2b687223 */ /* 0x000fe20000000068 */
[----:B------:R-:W-:Y:S02]  /*152b0*/  MOV R88, R37 ;  /* 0x0000002500587202 */ /* 0x000fe40000000f00 */
[----:B------:R-:W-:-:S07]  /*152c0*/  MOV R76, R123 ;  /* 0x0000007b004c7202 */ /* 0x000fce0000000f00 */
[----:B------:R-:W-:Y:S05]  /*152d0*/  WARPSYNC.COLLECTIVE R91, `(.L_x_3015) ;  /* 0x000000005b087348 */ /* 0x000fea0003c00000 */
[----:B------:R0:W1:Y:S02]  /*152e0*/  SHFL.IDX P0, R123, R88, R89, R90 ;  /* 0x00000059587b7389 */ /* 0x000064000000005a */
[----:B01----:R-:W-:Y:S05]  /*152f0*/  ENDCOLLECTIVE ;  /* 0x000000000000791b */ /* 0x003fea0003800000 */
.L_x_3015:
[----:B------:R-:W-:Y:S02]  /*15300*/  MOV R88, R38 ;  /* 0x0000002600587202 */ /* 0x000fe40000000f00 */
[----:B------:R-:W-:-:S07]  /*15310*/  MOV R122, R123 ;  /* 0x0000007b007a7202 */ /* 0x000fce0000000f00 */
[----:B------:R-:W-:Y:S05]  /*15320*/  WARPSYNC.COLLECTIVE R91, `(.L_x_3016) ;  /* 0x000000005b087348 */ /* 0x000fea0003c00000 */
[----:B------:R0:W1:Y:S02]  /*15330*/  SHFL.IDX P0, R123, R88, R89, R90 ;  /* 0x00000059587b7389 */ /* 0x000064000000005a */
[----:B01----:R-:W-:Y:S05]  /*15340*/  ENDCOLLECTIVE ;  /* 0x000000000000791b */ /* 0x003fea0003800000 */
.L_x_3016:
[----:B------:R-:W-:Y:S02]  /*15350*/  MOV R88, R39 ;  /* 0x0000002700587202 */ /* 0x000fe40000000f00 */
[----:B------:R-:W-:-:S07]  /*15360*/  MOV R124, R123 ;  /* 0x0000007b007c7202 */ /* 0x000fce0000000f00 */
[----:B------:R-:W-:Y:S05]  /*15370*/  WARPSYNC.COLLECTIVE R91, `(.L_x_3017) ;  /* 0x000000005b087348 */ /* 0x000fea0003c00000 */
[----:B------:R0:W1:Y:S02]  /*15380*/  SHFL.IDX P0, R123, R88, R89, R90 ;  /* 0x00000059587b7389 */ /* 0x000064000000005a */
[----:B01----:R-:W-:Y:S05]  /*15390*/  ENDCOLLECTIVE ;  /* 0x000000000000791b */ /* 0x003fea0003800000 */
.L_x_3017:
[----:B------:R-:W-:Y:S02]  /*153a0*/  MOV R88, R40 ;  /* 0x0000002800587202 */ /* 0x000fe40000000f00 */
[----:B------:R-:W-:-:S07]  /*153b0*/  MOV R126, R123 ;  /* 0x0000007b007e7202 */ /* 0x000fce0000000f00 */
[----:B------:R-:W-:Y:S05]  /*153c0*/  WARPSYNC.COLLECTIVE R91, `(.L_x_3018) ;  /* 0x000000005b087348 */ /* 0x000fea0003c00000 */
[----:B------:R0:W1:Y:S02]  /*153d0*/  SHFL.IDX P0, R123, R88, R89, R90 ;  /* 0x00000059587b7389 */ /* 0x000064000000005a */
[----:B01----:R-:W-:Y:S05]  /*153e0*/  ENDCOLLECTIVE ;  /* 0x000000000000791b */ /* 0x003fea0003800000 */
.L_x_3018:
[----:B------:R-:W-:Y:S02]  /*153f0*/  MOV R88, R41 ;  /* 0x0000002900587202 */ /* 0x000fe40000000f00 */
[----:B------:R-:W-:-:S07]  /*15400*/  MOV R128, R123 ;  /* 0x0000007b00807202 */ /* 0x000fce0000000f00 */
[----:B------:R-:W-:Y:S05]  /*15410*/  WARPSYNC.COLLECTIVE R91, `(.L_x_3019) ;  /* 0x000000005b087348 */ /* 0x000fea0003c00000 */
[----:B------:R0:W1:Y:S02]  /*15420*/  SHFL.IDX P0, R123, R88, R89, R90 ;  /* 0x00000059587b7389 */ /* 0x000064000000005a */
[----:B01----:R-:W-:Y:S05]  /*15430*/  ENDCOLLECTIVE ;  /* 0x000000000000791b */ /* 0x003fea0003800000 */
.L_x_3019:
[-C--:B------:R-:W-:Y:S01]  /*15440*/  FFMA R93, R47, R83.reuse, R148 ;  /* 0x000000532f5d7223 */ /* 0x080fe20000000094 */
[----:B------:R-:W-:Y:S01]  /*15450*/  FFMA R94, R43, R83, R94 ;  /* 0x000000532b5e7223 */ /* 0x000fe2000000005e */
[----:B------:R-:W-:Y:S02]  /*15460*/  MOV R88, R42 ;  /* 0x0000002a00587202 */ /* 0x000fe40000000f00 */
[----:B------:R-:W-:-:S07]  /*15470*/  MOV R83, R123 ;  /* 0x0000007b00537202 */ /* 0x000fce0000000f00 */
[----:B------:R-:W-:Y:S05]  /*15480*/  WARPSYNC.COLLECTIVE R91, `(.L_x_3020) ;  /* 0x000000005b087348 */ /* 0x000fea0003c00000 */
[----:B------:R0:W1:Y:S02]  /*15490*/  SHFL.IDX P0, R123, R88, R89, R90 ;  /* 0x00000059587b7389 */ /* 0x000064000000005a */
[----:B01----:R-:W-:Y:S05]  /*154a0*/  ENDCOLLECTIVE ;  /* 0x000000000000791b */ /* 0x003fea0003800000 */
.L_x_3020:
        /* <DEDUP_REMOVED lines=27> */
.L_x_2618:
        /* <DEDUP_REMOVED lines=8> */
.L_x_3023:
[----:B------:R-:W-:Y:S05]  /*156e0*/  BSYNC B1 ;  /* 0x0000000000017941 */ /* 0x000fea0003800000 */
.L_x_3022:
        /* <DEDUP_REMOVED lines=12> */
.L_x_3024:
[----:B------:R-:W-:Y:S02]  /*157b0*/  MOV R88, R9 ;  /* 0x0000000900587202 */ /* 0x000fe40000000f00 */
[----:B------:R-:W-:Y:S02]  /*157c0*/  MOV R89, R47 ;  /* 0x0000002f00597202 */ /* 0x000fe40000000f00 */
[----:B------:R-:W-:-:S07]  /*157d0*/  MOV R45, R123 ;  /* 0x0000007b002d7202 */ /* 0x000fce0000000f00 */
[----:B------:R-:W-:Y:S05]  /*157e0*/  WARPSYNC.COLLECTIVE R91, `(.L_x_3025) ;  /* 0x000000005b087348 */ /* 0x000fea0003c00000 */
[----:B------:R0:W1:Y:S02]  /*157f0*/  SHFL.IDX P0, R123, R88, R89, R90 ;  /* 0x00000059587b7389 */ /* 0x000064000000005a */
[----:B01----:R-:W-:Y:S05]  /*15800*/  ENDCOLLECTIVE ;  /* 0x000000000000791b */ /* 0x003fea0003800000 */
.L_x_3025:
[----:B------:R-:W-:Y:S02]  /*15810*/  MOV R88, R10 ;  /* 0x0000000a00587202 */ /* 0x000fe40000000f00 */
[----:B------:R-:W-:-:S07]  /*15820*/  MOV R84, R123 ;  /* 0x0000007b00547202 */ /* 0x000fce0000000f00 */
[----:B------:R-:W-:Y:S05]  /*15830*/  WARPSYNC.COLLECTIVE R91, `(.L_x_3026) ;  /* 0x000000005b087348 */ /* 0x000fea0003c00000 */
[----:B------:R0:W1:Y:S02]  /*15840*/  SHFL.IDX P0, R123, R88, R89, R90 ;  /* 0x00000059587b7389 */ /* 0x000064000000005a */
[----:B01----:R-:W-:Y:S05]  /*15850*/  ENDCOLLECTIVE ;  /* 0x000000000000791b */ /* 0x003fea0003800000 */
.L_x_3026:
        /* <DEDUP_REMOVED lines=8> */
.L_x_3027:
[----:B------:R-:W-:Y:S02]  /*158e0*/  MOV R88, R12 ;  /* 0x0000000c00587202 */ /* 0x000fe40000000f00 */
[----:B------:R-:W-:-:S07]  /*158f0*/  MOV R86, R123 ;  /* 0x0000007b00567202 */ /* 0x000fce0000000f00 */
[----:B------:R-:W-:Y:S05]  /*15900*/  WARPSYNC.COLLECTIVE R91, `(.L_x_3028) ;  /* 0x000000005b087348 */ /* 0x000fea0003c00000 */
[----:B------:R0:W1:Y:S02]  /*15910*/  SHFL.IDX P0, R123, R88, R89, R90 ;  /* 0x00000059587b7389 */ /* 0x000064000000005a */
[----:B01----:R-:W-:Y:S05]  /*15920*/  ENDCOLLECTIVE ;  /* 0x000000000000791b */ /* 0x003fea0003800000 */
.L_x_3028:
[-C--:B------:R-:W-:Y:S01]  /*15930*/  FFMA R49, R43, R86.reuse, R52 ;  /* 0x000000562b317223 */ /* 0x080fe20000000034 */
[----:B------:R-:W-:Y:S01]  /*15940*/  FFMA R51, R46, R86, R51 ;  /* 0x000000562e337223 */ /* 0x000fe20000000033 */
[----:B------:R-:W-:Y:S02]  /*15950*/  MOV R88, R13 ;  /* 0x0000000d00587202 */ /* 0x000fe40000000f00 */
[----:B------:R-:W-:-:S07]  /*15960*/  MOV R122, R123 ;  /* 0x0000007b007a7202 */ /* 0x000fce0000000f00 */
[----:B------:R-:W-:Y:S05]  /*15970*/  WARPSYNC.COLLECTIVE R91, `(.L_x_3029) ;  /* 0x000000005b087348 */ /* 0x000fea0003c00000 */
[----:B------:R0:W1:Y:S02]  /*15980*/  SHFL.IDX P0, R123, R88, R89, R90 ;  /* 0x00000059587b7389 */ /* 0x000064000000005a */
[----:B01----:R-:W-:Y:S05]  /*15990*/  ENDCOLLECTIVE ;  /* 0x000000000000791b */ /* 0x003fea0003800000 */
.L_x_3029:
[-C--:B------:R-:W-:Y:S01]  /*159a0*/  FFMA R52, R46, R122.reuse, R53 ;  /* 0x0000007a2e347223 */ /* 0x080fe20000000035 */
[----:B------:R-:W-:Y:S01]  /*159b0*/  FFMA R53, R43, R122, R54 ;  /* 0x0000007a2b357223 */ /* 0x000fe20000000036 */
[----:B------:R-:W-:Y:S02]  /*159c0*/  MOV R88, R14 ;  /* 0x0000000e00587202 */ /* 0x000fe40000000f00 */
[----:B------:R-:W-:-:S07]  /*159d0*/  MOV R124, R123 ;  /* 0x0000007b007c7202 */ /* 0x000fce0000000f00 */
[----:B------:R-:W-:Y:S05]  /*159e0*/  WARPSYNC.COLLECTIVE R91, `(.L_x_3030) ;  /* 0x000000005b087348 */ /* 0x000fea0003c00000 */
[----:B------:R0:W1:Y:S02]  /*159f0*/  SHFL.IDX P0, R123, R88, R89, R90 ;  /* 0x00000059587b7389 */ /* 0x000064000000005a */
[----:B01----:R-:W-:Y:S05]  /*15a00*/  ENDCOLLECTIVE ;  /* 0x000000000000791b */ /* 0x003fea0003800000 */
.L_x_3030:
[-C--:B------:R-:W-:Y:S01]  /*15a10*/  FFMA R54, R46, R124.reuse, R55 ;  /* 0x0000007c2e367223 */ /* 0x080fe20000000037 */
[----:B------:R-:W-:Y:S01]  /*15a20*/  FFMA R55, R43, R124, R56 ;  /* 0x0000007c2b377223 */ /* 0x000fe20000000038 */
[----:B------:R-:W-:Y:S02]  /*15a30*/  MOV R88, R15 ;  /* 0x0000000f00587202 */ /* 0x000fe40000000f00 */
[----:B------:R-:W-:-:S07]  /*15a40*/  MOV R126, R123 ;  /* 0x0000007b007e7202 */ /* 0x000fce0000000f00 */
[----:B------:R-:W-:Y:S05]  /*15a50*/  WARPSYNC.COLLECTIVE R91, `(.L_x_3031) ;  /* 0x000000005b087348 */ /* 0x000fea0003c00000 */
[----:B------:R0:W1:Y:S02]  /*15a60*/  SHFL.IDX P0, R123, R88, R89, R90 ;  /* 0x00000059587b7389 */ /* 0x000064000000005a */
[----:B01----:R-:W-:Y:S05]  /*15a70*/  ENDCOLLECTIVE ;  /* 0x000000000000791b */ /* 0x003fea0003800000 */
.L_x_3031:
[-C--:B------:R-:W-:Y:S01]  /*15a80*/  FFMA R56, R46, R126.reuse, R57 ;  /* 0x0000007e2e387223 */ /* 0x080fe20000000039 */
[----:B------:R-:W-:Y:S01]  /*15a90*/  FFMA R57, R43, R126, R58 ;  /* 0x0000007e2b397223 */ /* 0x000fe2000000003a */
[----:B------:R-:W-:Y:S02]  /*15aa0*/  MOV R88, R16 ;  /* 0x0000001000587202 */ /* 0x000fe40000000f00 */
[----:B------:R-:W-:-:S07]  /*15ab0*/  MOV R79, R123 ;  /* 0x0000007b004f7202 */ /* 0x000fce0000000f00 */
[----:B------:R-:W-:Y:S05]  /*15ac0*/  WARPSYNC.COLLECTIVE R91, `(.L_x_3032) ;  /* 0x000000005b087348 */ /* 0x000fea0003c00000 */
[----:B------:R0:W1:Y:S02]  /*15ad0*/  SHFL.IDX P0, R123, R88, R89, R90 ;  /* 0x00000059587b7389 */ /* 0x000064000000005a */
[----:B01----:R-:W-:Y:S05]  /*15ae0*/  ENDCOLLECTIVE ;  /* 0x000000000000791b */ /* 0x003fea0003800000 */
.L_x_3032:
[-C--:B------:R-:W-:Y:S01]  /*15af0*/  FFMA R58, R46, R79.reuse, R59 ;  /* 0x0000004f2e3a7223 */ /* 0x080fe2000000003b */
[----:B------:R-:W-:Y:S01]  /*15b00*/  FFMA R59, R43, R79, R60 ;  /* 0x0000004f2b3b7223 */ /* 0x000fe2000000003c */
[----:B------:R-:W-:Y:S02]  /*15b10*/  MOV R88, R17 ;  /* 0x0000001100587202 */ /* 0x000fe40000000f00 */
[----:B------:R-:W-:-:S07]  /*15b20*/  MOV R85, R123 ;  /* 0x0000007b00557202 */ /* 0x000fce0000000f00 */
[----:B------:R-:W-:Y:S05]  /*15b30*/  WARPSYNC.COLLECTIVE R91, `(.L_x_3033) ;  /* 0x000000005b087348 */ /* 0x000fea0003c00000 */
[----:B------:R0:W1:Y:S02]  /*15b40*/  SHFL.IDX P0, R123, R88, R89, R90 ;  /* 0x00000059587b7389 */ /* 0x000064000000005a */
[----:B01----:R-:W-:Y:S05]  /*15b50*/  ENDCOLLECTIVE ;  /* 0x000000000000791b */ /* 0x003fea0003800000 */
.L_x_3033:
        /* <DEDUP_REMOVED lines=8> */
.L_x_3034:
[----:B------:R-:W-:Y:S02]  /*15be0*/  MOV R88, R19 ;  /* 0x0000001300587202 */ /* 0x000fe40000000f00 */
[----:B------:R-:W-:-:S07]  /*15bf0*/  MOV R82, R123 ;  /* 0x0000007b00527202 */ /* 0x000fce0000000f00 */
[----:B------:R-:W-:Y:S05]  /*15c00*/  WARPSYNC.COLLECTIVE R91, `(.L_x_3035) ;  /* 0x000000005b087348 */ /* 0x000fea0003c00000 */
[----:B------:R0:W1:Y:S02]  /*15c10*/  SHFL.IDX P0, R123, R88, R89, R90 ;  /* 0x00000059587b7389 */ /* 0x000064000000005a */
[----:B01----:R-:W-:Y:S05]  /*15c20*/  ENDCOLLECTIVE ;  /* 0x000000000000791b */ /* 0x003fea0003800000 */
.L_x_3035:
[-C--:B------:R-:W-:Y:S01]  /*15c30*/  FFMA R64, R46, R82.reuse, R65 ;  /* 0x000000522e407223 */ /* 0x080fe20000000041 */
[----:B------:R-:W-:Y:S01]  /*15c40*/  FFMA R65, R43, R82, R66 ;  /* 0x000000522b417223 */ /* 0x000fe20000000042 */
[----:B------:R-:W-:Y:S02]  /*15c50*/  MOV R88, R20 ;  /* 0x0000001400587202 */ /* 0x000fe40000000f00 */
[----:B------:R-:W-:-:S07]  /*15c60*/  MOV R84, R123 ;  /* 0x0000007b00547202 */ /* 0x000fce0000000f00 */
[----:B------:R-:W-:Y:S05]  /*15c70*/  WARPSYNC.COLLECTIVE R91, `(.L_x_3036) ;  /* 0x000000005b087348 */ /* 0x000fea0003c00000 */
[----:B------:R0:W1:Y:S02]  /*15c80*/  SHFL.IDX P0, R123, R88, R89, R90 ;  /* 0x00000059587b7389 */ /* 0x000064000000005a */
[----:B01----:R-:W-:Y:S05]  /*15c90*/  ENDCOLLECTIVE ;  /* 0x000000000000791b */ /* 0x003fea0003800000 */
.L_x_3036:
[-C--:B------:R-:W-:Y:S01]  /*15ca0*/  FFMA R66, R46, R84.reuse, R67 ;  /* 0x000000542e427223 */ /* 0x080fe20000000043 */
[----:B------:R-:W-:Y:S01]  /*15cb0*/  FFMA R67, R43, R84, R68 ;  /* 0x000000542b437223 */ /* 0x000fe20000000044 */
[----:B------:R-:W-:Y:S02]  /*15cc0*/  MOV R88, R21 ;  /* 0x0000001500587202 */ /* 0x000fe40000000f00 */
[----:B------:R-:W-:-:S07]  /*15cd0*/  MOV R86, R123 ;  /* 0x0000007b00567202 */ /* 0x000fce0000000f00 */
[----:B------:R-:W-:Y:S05]  /*15ce0*/  WARPSYNC.COLLECTIVE R91, `(.L_x_3037) ;  /* 0x000000005b087348 */ /* 0x000fea0003c00000 */
[----:B------:R0:W1:Y:S02]  /*15cf0*/  SHFL.IDX P0, R123, R88, R89, R90 ;  /* 0x00000059587b7389 */ /* 0x000064000000005a */
[----:B01----:R-:W-:Y:S05]  /*15d00*/  ENDCOLLECTIVE ;  /* 0x000000000000791b */ /* 0x003fea0003800000 */
.L_x_3037:
[-C--:B------:R-:W-:Y:S01]  /*15d10*/  FFMA R68, R46, R86.reuse, R69 ;  /* 0x000000562e447223 */ /* 0x080fe20000000045 */
[----:B------:R-:W-:Y:S01]  /*15d20*/  FFMA R69, R43, R86, R70 ;  /* 0x000000562b457223 */ /* 0x000fe20000000046 */
[----:B------:R-:W-:Y:S02]  /*15d30*/  MOV R88, R22 ;  /* 0x0000001600587202 */ /* 0x000fe40000000f00 */
[----:B------:R-:W-:-:S07]  /*15d40*/  MOV R122, R123 ;  /* 0x0000007b007a7202 */ /* 0x000fce0000000f00 */
[----:B------:R-:W-:Y:S05]  /*15d50*/  WARPSYNC.COLLECTIVE R91, `(.L_x_3038) ;  /* 0x000000005b087348 */ /* 0x000fea0003c00000 */
[----:B------:R0:W1:Y:S02]  /*15d60*/  SHFL.IDX P0, R123, R88, R89, R90 ;  /* 0x00000059587b7389 */ /* 0x000064000000005a */
[----:B01----:R-:W-:Y:S05]  /*15d70*/  ENDCOLLECTIVE ;  /* 0x000000000000791b */ /* 0x003fea0003800000 */
.L_x_3038:
[-C--:B------:R-:W-:Y:S01]  /*15d80*/  FFMA R70, R46, R122.reuse, R71 ;  /* 0x0000007a2e467223 */ /* 0x080fe20000000047 */
[----:B------:R-:W-:Y:S01]  /*15d90*/  FFMA R71, R43, R122, R72 ;  /* 0x0000007a2b477223 */ /* 0x000fe20000000048 */
[----:B------:R-:W-:Y:S02]  /*15da0*/  MOV R88, R23 ;  /* 0x0000001700587202 */ /* 0x000fe40000000f00 */
[----:B------:R-:W-:-:S07]  /*15db0*/  MOV R124, R123 ;  /* 0x0000007b007c7202 */ /* 0x000fce0000000f00 */
[----:B------:R-:W-:Y:S05]  /*15dc0*/  WARPSYNC.COLLECTIVE R91, `(.L_x_3039) ;  /* 0x000000005b087348 */ /* 0x000fea0003c00000 */
[----:B------:R0:W1:Y:S02]  /*15dd0*/  SHFL.IDX P0, R123, R88, R89, R90 ;  /* 0x00000059587b7389 */ /* 0x000064000000005a */
[----:B01----:R-:W-:Y:S05]  /*15de0*/  ENDCOLLECTIVE ;  /* 0x000000000000791b */ /* 0x003fea0003800000 */
.L_x_3039:
[-C--:B------:R-:W-:Y:S01]  /*15df0*/  FFMA R72, R46, R124.reuse, R73 ;  /* 0x0000007c2e487223 */ /* 0x080fe20000000049 */
[----:B------:R-:W-:Y:S01]  /*15e00*/  FFMA R73, R43, R124, R74 ;  /* 0x0000007c2b497223 */ /* 0x000fe2000000004a */
[----:B------:R-:W-:Y:S02]  /*15e10*/  MOV R88, R24 ;  /* 0x0000001800587202 */ /* 0x000fe40000000f00 */
[----:B------:R-:W-:-:S07]  /*15e20*/  MOV R126, R123 ;  /* 0x0000007b007e7202 */ /* 0x000fce0000000f00 */
[----:B------:R-:W-:Y:S05]  /*15e30*/  WARPSYNC.COLLECTIVE R91, `(.L_x_3040) ;  /* 0x000000005b087348 */ /* 0x000fea0003c00000 */
[----:B------:R0:W1:Y:S02]  /*15e40*/  SHFL.IDX P0, R123, R88, R89, R90 ;  /* 0x00000059587b7389 */ /* 0x000064000000005a */
[----:B01----:R-:W-:Y:S05]  /*15e50*/  ENDCOLLECTIVE ;  /* 0x000000000000791b */ /* 0x003fea0003800000 */
.L_x_3040:
[-C--:B------:R-:W-:Y:S01]  /*15e60*/  FFMA R74, R46, R126.reuse, R75 ;  /* 0x0000007e2e4a7223 */ /* 0x080fe2000000004b */
[----:B------:R-:W-:Y:S01]  /*15e70*/  FFMA R75, R43, R126, R92 ;  /* 0x0000007e2b4b7223 */ /* 0x000fe2000000005c */
[----:B------:R-:W-:Y:S02]  /*15e80*/  MOV R88, R25 ;  /* 0x0000001900587202 */ /* 0x000fe40000000f00 */
[----:B------:R-:W-:-:S07]  /*15e90*/  MOV R128, R123 ;  /* 0x0000007b00807202 */ /* 0x000fce0000000f00 */
[----:B------:R-:W-:Y:S05]  /*15ea0*/  WARPSYNC.COLLECTIVE R91, `(.L_x_3041) ;  /* 0x000000005b087348 */ /* 0x000fea0003c00000 */
[----:B------:R0:W1:Y:S02]  /*15eb0*/  SHFL.IDX P0, R123, R88, R89, R90 ;  /* 0x00000059587b7389 */ /* 0x000064000000005a */
[----:B01----:R-:W-:Y:S05]  /*15ec0*/  ENDCOLLECTIVE ;  /* 0x000000000000791b */ /* 0x003fea0003800000 */
.L_x_3041:
[-C--:B------:R-:W-:Y:S01]  /*15ed0*/  FFMA R79, R43, R128.reuse, R94 ;  /* 0x000000802b4f7223 */ /* 0x080fe2000000005e */
[----:B------:R-:W-:Y:S01]  /*15ee0*/  FFMA R82, R46, R128, R93 ;  /* 0x000000802e527223 */ /* 0x000fe2000000005d */
[----:B------:R-:W-:Y:S02]  /*15ef0*/  MOV R88, R26 ;  /* 0x0000001a00587202 */ /* 0x000fe40000000f00 */
[----:B------:R-:W-:-:S07]  /*15f00*/  MOV R130, R123 ;  /* 0x0000007b00827202 */ /* 0x000fce0000000f00 */
[----:B------:R-:W-:Y:S05]  /*15f10*/  WARPSYNC.COLLECTIVE R91, `(.L_x_3042) ;  /* 0x000000005b087348 */ /* 0x000fea0003c00000 */
[----:B------:R0:W1:Y:S02]  /*15f20*/  SHFL.IDX P0, R123, R88, R89, R90 ;  /* 0x00000059587b7389 */ /* 0x000064000000005a */
[----:B01----:R-:W-:Y:S05]  /*15f30*/  ENDCOLLECTIVE ;  /* 0x000000000000791b */ /* 0x003fea0003800000 */
.L_x_3042:
[-C--:B------:R-:W-:Y:S01]  /*15f40*/  FFMA R84, R46, R130.reuse, R95 ;  /* 0x000000822e547223 */ /* 0x080fe2000000005f */
[----:B------:R-:W-:Y:S01]  /*15f50*/  FFMA R83, R43, R130, R96 ;  /* 0x000000822b537223 */ /* 0x000fe20000000060 */
[----:B------:R-:W-:Y:S02]  /*15f60*/  MOV R88, R28 ;  /* 0x0000001c00587202 */ /* 0x000fe40000000f00 */
[----:B------:R-:W-:-:S07]  /*15f70*/  MOV R132, R123 ;  /* 0x0000007b00847202 */ /* 0x000fce0000000f00 */
[----:B------:R-:W-:Y:S05]  /*15f80*/  WARPSYNC.COLLECTIVE R91, `(.L_x_3043) ;  /* 0x000000005b087348 */ /* 0x000fea0003c00000 */
[----:B------:R0:W1:Y:S02]  /*15f90*/  SHFL.IDX P0, R123, R88, R89, R90 ;  /* 0x00000059587b7389 */ /* 0x000064000000005a */
[----:B01----:R-:W-:Y:S05]  /*15fa0*/  ENDCOLLECTIVE ;  /* 0x000000000000791b */ /* 0x003fea0003800000 */
.L_x_3043:
[-C--:B------:R-:W-:Y:S01]  /*15fb0*/  FFMA R86, R46, R132.reuse, R97 ;  /* 0x000000842e567223 */ /* 0x080fe20000000061 */
[----:B------:R-:W-:Y:S01]  /*15fc0*/  FFMA R85, R43, R132, R98 ;  /* 0x000000842b557223 */ /* 0x000fe20000000062 */
[----:B------:R-:W-:Y:S02]  /*15fd0*/  MOV R88, R29 ;  /* 0x0000001d00587202 */ /* 0x000fe40000000f00 */
[----:B------:R-:W-:-:S07]  /*15fe0*/  MOV R134, R123 ;  /* 0x0000007b00867202 */ /* 0x000fce0000000f00 */
[----:B------:R-:W-:Y:S05]  /*15ff0*/  WARPSYNC.COLLECTIVE R91, `(.L_x_3044) ;  /* 0x000000005b087348 */ /* 0x000fea0003c00000 */
[----:B------:R0:W1:Y:S02]  /*16000*/  SHFL.IDX P0, R123, R88, R89, R90 ;  /* 0x00000059587b7389 */ /* 0x000064000000005a */
[----:B01----:R-:W-:Y:S05]  /*16010*/  ENDCOLLECTIVE ;  /* 0x000000000000791b */ /* 0x003fea0003800000 */
.L_x_3044:
        /* <DEDUP_REMOVED lines=8> */
.L_x_3045:
[----:B------:R-:W-:Y:S02]  /*160a0*/  MOV R88, R31 ;  /* 0x0000001f00587202 */ /* 0x000fe40000000f00 */
[----:B------:R-:W-:-:S07]  /*160b0*/  MOV R97, R123 ;  /* 0x0000007b00617202 */ /* 0x000fce0000000f00 */
[----:B------:R-:W-:Y:S05]  /*160c0*/  WARPSYNC.COLLECTIVE R91, `(.L_x_3046) ;  /* 0x000000005b087348 */ /* 0x000fea0003c00000 */
[----:B------:R0:W1:Y:S02]  /*160d0*/  SHFL.IDX P0, R123, R88, R89, R90 ;  /* 0x00000059587b7389 */ /* 0x000064000000005a */
[----:B01----:R-:W-:Y:S05]  /*160e0*/  ENDCOLLECTIVE ;  /* 0x000000000000791b */ /* 0x003fea0003800000 */
.L_x_3046:
[-C--:B------:R-:W-:Y:S01]  /*160f0*/  FFMA R96, R46, R97.reuse, R103 ;  /* 0x000000612e607223 */ /* 0x080fe20000000067 */
[----:B------:R-:W-:Y:S01]  /*16100*/  FFMA R97, R43, R97, R104 ;  /* 0x000000612b617223 */ /* 0x000fe20000000068 */
[----:B------:R-:W-:Y:S02]  /*16110*/  MOV R88, R32 ;  /* 0x0000002000587202 */ /* 0x000fe40000000f00 */
[----:B------:R-:W-:-:S07]  /*16120*/  MOV R99, R123 ;  /* 0x0000007b00637202 */ /* 0x000fce0000000f00 */
[----:B------:R-:W-:Y:S05]  /*16130*/  WARPSYNC.COLLECTIVE R91, `(.L_x_3047) ;  /* 0x000000005b087348 */ /* 0x000fea0003c00000 */
[----:B------:R0:W1:Y:S02]  /*16140*/  SHFL.IDX P0, R123, R88, R89, R90 ;  /* 0x00000059587b7389 */ /* 0x000064000000005a */
[----:B01----:R-:W-:Y:S05]  /*16150*/  ENDCOLLECTIVE ;  /* 0x000000000000791b */ /* 0x003fea0003800000 */
.L_x_3047:
[-C--:B------:R-:W-:Y:S01]  /*16160*/  FFMA R98, R46, R99.reuse, R105 ;  /* 0x000000632e627223 */ /* 0x080fe20000000069 */
[----:B------:R-:W-:Y:S01]  /*16170*/  FFMA R99, R43, R99, R106 ;  /* 0x000000632b637223 */ /* 0x000fe2000000006a */
[----:B------:R-:W-:Y:S02]  /*16180*/  MOV R88, R34 ;  /* 0x0000002200587202 */ /* 0x000fe40000000f00 */
[----:B------:R-:W-:-:S07]  /*16190*/  MOV R125, R123 ;  /* 0x0000007b007d7202 */ /* 0x000fce0000000f00 */
[----:B------:R-:W-:Y:S05]  /*161a0*/  WARPSYNC.COLLECTIVE R91, `(.L_x_3048) ;  /* 0x000000005b087348 */ /* 0x000fea0003c00000 */
[----:B------:R0:W1:Y:S02]  /*161b0*/  SHFL.IDX P0, R123, R88, R89, R90 ;  /* 0x00000059587b7389 */ /* 0x000064000000005a */
[----:B01----:R-:W-:Y:S05]  /*161c0*/  ENDCOLLECTIVE ;  /* 0x000000000000791b */ /* 0x003fea0003800000 */
.L_x_3048:
[-C--:B------:R-:W-:Y:S01]  /*161d0*/  FFMA R100, R46, R125.reuse, R107 ;  /* 0x0000007d2e647223 */ /* 0x080fe2000000006b */
[----:B------:R-:W-:Y:S01]  /*161e0*/  FFMA R101, R43, R125, R108 ;  /* 0x0000007d2b657223 */ /* 0x000fe2000000006c */
[----:B------:R-:W-:Y:S02]  /*161f0*/  MOV R88, R35 ;  /* 0x0000002300587202 */ /* 0x000fe40000000f00 */
[----:B------:R-:W-:-:S07]  /*16200*/  MOV R127, R123 ;  /* 0x0000007b007f7202 */ /* 0x000fce0000000f00 */
[----:B------:R-:W-:Y:S05]  /*16210*/  WARPSYNC.COLLECTIVE R91, `(.L_x_3049) ;  /* 0x000000005b087348 */ /* 0x000fea0003c00000 */
[----:B------:R0:W1:Y:S02]  /*16220*/  SHFL.IDX P0, R123, R88, R89, R90 ;  /* 0x00000059587b7389 */ /* 0x000064000000005a */
[----:B01----:R-:W-:Y:S05]  /*16230*/  ENDCOLLECTIVE ;  /* 0x000000000000791b */ /* 0x003fea0003800000 */
.L_x_3049:
[-C--:B------:R-:W-:Y:S01]  /*16240*/  FFMA R122, R46, R127.reuse, R109 ;  /* 0x0000007f2e7a7223 */ /* 0x080fe2000000006d */
[----:B------:R-:W-:Y:S01]  /*16250*/  FFMA R103, R43, R127, R110 ;  /* 0x0000007f2b677223 */ /* 0x000fe2000000006e */
[----:B------:R-:W-:Y:S02]  /*16260*/  MOV R88, R36 ;  /* 0x0000002400587202 */ /* 0x000fe40000000f00 */
[----:B------:R-:W-:-:S07]  /*16270*/  MOV R129, R123 ;  /* 0x0000007b00817202 */ /* 0x000fce0000000f00 */
[----:B------:R-:W-:Y:S05]  /*16280*/  WARPSYNC.COLLECTIVE R91, `(.L_x_3050) ;  /* 0x000000005b087348 */ /* 0x000fea0003c00000 */
[----:B------:R0:W1:Y:S02]  /*16290*/  SHFL.IDX P0, R123, R88, R89, R90 ;  /* 0x00000059587b7389 */ /* 0x000064000000005a */
[----:B01----:R-:W-:Y:S05]  /*162a0*/  ENDCOLLECTIVE ;  /* 0x000000000000791b */ /* 0x003fea0003800000 */
.L_x_3050:
[-C--:B------:R-:W-:Y:S01]  /*162b0*/  FFMA R124, R46, R129.reuse, R111 ;  /* 0x000000812e7c7223 */ /* 0x080fe2000000006f */
[----:B------:R-:W-:Y:S01]  /*162c0*/  FFMA R105, R43, R129, R112 ;  /* 0x000000812b697223 */ /* 0x000fe20000000070 */
[----:B------:R-:W-:Y:S02]  /*162d0*/  MOV R88, R37 ;  /* 0x0000002500587202 */ /* 0x000fe40000000f00 */
[----:B------:R-:W-:-:S07]  /*162e0*/  MOV R131, R123 ;  /* 0x0000007b00837202 */ /* 0x000fce0000000f00 */
[----:B------:R-:W-:Y:S05]  /*162f0*/  WARPSYNC.COLLECTIVE R91, `(.L_x_3051) ;  /* 0x000000005b087348 */ /* 0x000fea0003c00000 */
[----:B------:R0:W1:Y:S02]  /*16300*/  SHFL.IDX P0, R123, R88, R89, R90 ;  /* 0x00000059587b7389 */ /* 0x000064000000005a */
[----:B01----:R-:W-:Y:S05]  /*16310*/  ENDCOLLECTIVE ;  /* 0x000000000000791b */ /* 0x003fea0003800000 */
.L_x_3051:
[-C--:B------:R-:W-:Y:S01]  /*16320*/  FFMA R126, R46, R131.reuse, R113 ;  /* 0x000000832e7e7223 */ /* 0x080fe20000000071 */
[----:B------:R-:W-:Y:S01]  /*16330*/  FFMA R107, R43, R131, R114 ;  /* 0x000000832b6b7223 */ /* 0x000fe20000000072 */
[----:B------:R-:W-:Y:S02]  /*16340*/  MOV R88, R38 ;  /* 0x0000002600587202 */ /* 0x000fe40000000f00 */
[----:B------:R-:W-:-:S07]  /*16350*/  MOV R133, R123 ;  /* 0x0000007b00857202 */ /* 0x000fce0000000f00 */
[----:B------:R-:W-:Y:S05]  /*16360*/  WARPSYNC.COLLECTIVE R91, `(.L_x_3052) ;  /* 0x000000005b087348 */ /* 0x000fea0003c00000 */
[----:B------:R0:W1:Y:S02]  /*16370*/  SHFL.IDX P0, R123, R88, R89, R90 ;  /* 0x00000059587b7389 */ /* 0x000064000000005a */
[----:B01----:R-:W-:Y:S05]  /*16380*/  ENDCOLLECTIVE ;  /* 0x000000000000791b */ /* 0x003fea0003800000 */
.L_x_3052:
[-C--:B------:R-:W-:Y:S01]  /*16390*/  FFMA R128, R46, R133.reuse, R115 ;  /* 0x000000852e807223 */ /* 0x080fe20000000073 */
[----:B------:R-:W-:Y:S01]  /*163a0*/  FFMA R109, R43, R133, R116 ;  /* 0x000000852b6d7223 */ /* 0x000fe20000000074 */
[----:B------:R-:W-:Y:S02]  /*163b0*/  MOV R88, R39 ;  /* 0x0000002700587202 */ /* 0x000fe40000000f00 */
[----:B------:R-:W-:-:S07]  /*163c0*/  MOV R135, R123 ;  /* 0x0000007b00877202 */ /* 0x000fce0000000f00 */
[----:B------:R-:W-:Y:S05]  /*163d0*/  WARPSYNC.COLLECTIVE R91, `(.L_x_3053) ;  /* 0x000000005b087348 */ /* 0x000fea0003c00000 */
[----:B------:R0:W1:Y:S02]  /*163e0*/  SHFL.IDX P0, R123, R88, R89, R90 ;  /* 0x00000059587b7389 */ /* 0x000064000000005a */
[----:B01----:R-:W-:Y:S05]  /*163f0*/  ENDCOLLECTIVE ;  /* 0x000000000000791b */ /* 0x003fea0003800000 */
.L_x_3053:
[-C--:B------:R-:W-:Y:S01]  /*16400*/  FFMA R130, R46, R135.reuse, R117 ;  /* 0x000000872e827223 */ /* 0x080fe20000000075 */
[----:B------:R-:W-:Y:S01]  /*16410*/  FFMA R111, R43, R135, R118 ;  /* 0x000000872b6f7223 */ /* 0x000fe20000000076 */
[----:B------:R-:W-:Y:S02]  /*16420*/  MOV R88, R40 ;  /* 0x0000002800587202 */ /* 0x000fe40000000f00 */
[----:B------:R-:W-:-:S07]  /*16430*/  MOV R137, R123 ;  /* 0x0000007b00897202 */ /* 0x000fce0000000f00 */
[----:B------:R-:W-:Y:S05]  /*16440*/  WARPSYNC.COLLECTIVE R91, `(.L_x_3054) ;  /* 0x000000005b087348 */ /* 0x000fea0003c00000 */
[----:B------:R0:W1:Y:S02]  /*16450*/  SHFL.IDX P0, R123, R88, R89, R90 ;  /* 0x00000059587b7389 */ /* 0x000064000000005a */
[----:B01----:R-:W-:Y:S05]  /*16460*/  ENDCOLLECTIVE ;  /* 0x000000000000791b */ /* 0x003fea0003800000 */
.L_x_3054:
[-C--:B------:R-:W-:Y:S01]  /*16470*/  FFMA R132, R46, R137.reuse, R119 ;  /* 0x000000892e847223 */ /* 0x080fe20000000077 */
[----:B------:R-:W-:Y:S01]  /*16480*/  FFMA R113, R43, R137, R120 ;  /* 0x000000892b717223 */ /* 0x000fe20000000078 */
[----:B------:R-:W-:Y:S02]  /*16490*/  MOV R88, R41 ;  /* 0x0000002900587202 */ /* 0x000fe40000000f00 */
[----:B------:R-:W-:-:S07]  /*164a0*/  MOV R138, R123 ;  /* 0x0000007b008a7202 */ /* 0x000fce0000000f00 */
[----:B------:R-:W-:Y:S05]  /*164b0*/  WARPSYNC.COLLECTIVE R91, `(.L_x_3055) ;  /* 0x000000005b087348 */ /* 0x000fea0003c00000 */
[----:B------:R0:W1:Y:S02]  /*164c0*/  SHFL.IDX P0, R123, R88, R89, R90 ;  /* 0x00000059587b7389 */ /* 0x000064000000005a */
[----:B01----:R-:W-:Y:S05]  /*164d0*/  ENDCOLLECTIVE ;  /* 0x000000000000791b */ /* 0x003fea0003800000 */
.L_x_3055:
[-C--:B------:R-:W-:Y:S01]  /*164e0*/  FFMA R134, R46, R138.reuse, R121 ;  /* 0x0000008a2e867223 */ /* 0x080fe20000000079 */
[----:B------:R-:W-:Y:S01]  /*164f0*/  FFMA R115, R43, R138, R87 ;  /* 0x0000008a2b737223 */ /* 0x000fe20000000057 */
[----:B------:R-:W-:Y:S02]  /*16500*/  MOV R88, R42 ;  /* 0x0000002a00587202 */ /* 0x000fe40000000f00 */
[----:B------:R-:W-:-:S07]  /*16510*/  MOV R139, R123 ;  /* 0x0000007b008b7202 */ /* 0x000fce0000000f00 */
[----:B------:R-:W-:Y:S05]  /*16520*/  WARPSYNC.COLLECTIVE R91, `(.L_x_3056) ;  /* 0x000000005b087348 */ /* 0x000fea0003c00000 */
[----:B------:R0:W1:Y:S02]  /*16530*/  SHFL.IDX P0, R123, R88, R89, R90 ;  /* 0x00000059587b7389 */ /* 0x000064000000005a */
[----:B01----:R-:W-:Y:S05]  /*16540*/  ENDCOLLECTIVE ;  /* 0x000000000000791b */ /* 0x003fea0003800000 */
.L_x_3056:
        /* <DEDUP_REMOVED lines=13> */
.L_x_3057:
[----:B------:R-:W-:Y:S02]  /*16620*/  MOV R88, R10 ;  /* 0x0000000a00587202 */ /* 0x000fe40000000f00 */
[----:B------:R-:W-:-:S07]  /*16630*/  MOV R80, R123 ;  /* 0x0000007b00507202 */ /* 0x000fce0000000f00 */
[----:B------:R-:W-:Y:S05]  /*16640*/  WARPSYNC.COLLECTIVE R91, `(.L_x_3058) ;  /* 0x000000005b087348 */ /* 0x000fea0003c00000 */
[----:B------:R0:W1:Y:S02]  /*16650*/  SHFL.IDX P0, R123, R88, R89, R90 ;  /* 0x00000059587b7389 */ /* 0x000064000000005a */
[----:B01----:R-:W-:Y:S05]  /*16660*/  ENDCOLLECTIVE ;  /* 0x000000000000791b */ /* 0x003fea0003800000 */
.L_x_3058:
        /* <DEDUP_REMOVED lines=8> */
.L_x_3059:
[----:B------:R-:W-:Y:S02]  /*166f0*/  MOV R88, R12 ;  /* 0x0000000c00587202 */ /* 0x000fe40000000f00 */
[----:B------:R-:W-:-:S07]  /*16700*/  MOV R46, R123 ;  /* 0x0000007b002e7202 */ /* 0x000fce0000000f00 */
[----:B------:R-:W-:Y:S05]  /*16710*/  WARPSYNC.COLLECTIVE R91, `(.L_x_3060) ;  /* 0x000000005b087348 */ /* 0x000fea0003c00000 */
[----:B------:R0:W1:Y:S02]  /*16720*/  SHFL.IDX P0, R123, R88, R89, R90 ;  /* 0x00000059587b7389 */ /* 0x000064000000005a */
[----:B01----:R-:W-:Y:S05]  /*16730*/  ENDCOLLECTIVE ;  /* 0x000000000000791b */ /* 0x003fea0003800000 */
.L_x_3060:
[-C--:B------:R-:W-:Y:S01]  /*16740*/  FFMA R51, R5, R46.reuse, R51 ;  /* 0x0000002e05337223 */ /* 0x080fe20000000033 */
[----:B------:R-:W-:Y:S01]  /*16750*/  FFMA R49, R4, R46, R49 ;  /* 0x0000002e04317223 */ /* 0x000fe20000000031 */
[----:B------:R-:W-:Y:S02]  /*16760*/  MOV R88, R13 ;  /* 0x0000000d00587202 */ /* 0x000fe40000000f00 */
[----:B------:R-:W-:-:S07]  /*16770*/  MOV R45, R123 ;  /* 0x0000007b002d7202 */ /* 0x000fce0000000f00 */
[----:B------:R-:W-:Y:S05]  /*16780*/  WARPSYNC.COLLECTIVE R91, `(.L_x_3061) ;  /* 0x000000005b087348 */ /* 0x000fea0003c00000 */
[----:B------:R0:W1:Y:S02]  /*16790*/  SHFL.IDX P0, R123, R88, R89, R90 ;  /* 0x00000059587b7389 */ /* 0x000064000000005a */
[----:B01----:R-:W-:Y:S05]  /*167a0*/  ENDCOLLECTIVE ;  /* 0x000000000000791b */ /* 0x003fea0003800000 */
.L_x_3061:
[-C--:B------:R-:W-:Y:S01]  /*167b0*/  FFMA R0, R4, R45.reuse, R53 ;  /* 0x0000002d04007223 */ /* 0x080fe20000000035 */
[----:B------:R-:W-:Y:S01]  /*167c0*/  FFMA R153, R5, R45, R52 ;  /* 0x0000002d05997223 */ /* 0x000fe20000000034 */
[----:B------:R-:W-:Y:S02]  /*167d0*/  MOV R88, R14 ;  /* 0x0000000e00587202 */ /* 0x000fe40000000f00 */
[----:B------:R-:W-:-:S07]  /*167e0*/  MOV R47, R123 ;  /* 0x0000007b002f7202 */ /* 0x000fce0000000f00 */
[----:B------:R-:W-:Y:S05]  /*167f0*/  WARPSYNC.COLLECTIVE R91, `(.L_x_3062) ;  /* 0x000000005b087348 */ /* 0x000fea0003c00000 */
[----:B------:R0:W1:Y:S02]  /*16800*/  SHFL.IDX P0, R123, R88, R89, R90 ;  /* 0x00000059587b7389 */ /* 0x000064000000005a */
[----:B01----:R-:W-:Y:S05]  /*16810*/  ENDCOLLECTIVE ;  /* 0x000000000000791b */ /* 0x003fea0003800000 */
.L_x_3062:
[-C--:B------:R-:W-:Y:S01]  /*16820*/  FFMA R45, R4, R47.reuse, R55 ;  /* 0x0000002f042d7223 */ /* 0x080fe20000000037 */
[----:B------:R-:W-:Y:S01]  /*16830*/  FFMA R152, R5, R47, R54 ;  /* 0x0000002f05987223 */ /* 0x000fe20000000036 */
[----:B------:R-:W-:Y:S02]  /*16840*/  MOV R88, R15 ;  /* 0x0000000f00587202 */ /* 0x000fe40000000f00 */
[----:B------:R-:W-:-:S07]  /*16850*/  MOV R87, R123 ;  /* 0x0000007b00577202 */ /* 0x000fce0000000f00 */
[----:B------:R-:W-:Y:S05]  /*16860*/  WARPSYNC.COLLECTIVE R91, `(.L_x_3063) ;  /* 0x000000005b087348 */ /* 0x000fea0003c00000 */
[----:B------:R0:W1:Y:S02]  /*16870*/  SHFL.IDX P0, R123, R88, R89, R90 ;  /* 0x00000059587b7389 */ /* 0x000064000000005a */
[----:B01----:R-:W-:Y:S05]  /*16880*/  ENDCOLLECTIVE ;  /* 0x000000000000791b */ /* 0x003fea0003800000 */
.L_x_3063:
        /* <DEDUP_REMOVED lines=8> */
.L_x_3064:
        /* <DEDUP_REMOVED lines=8> */
.L_x_3065:
        /* <DEDUP_REMOVED lines=8> */
.L_x_3066:
        /* <DEDUP_REMOVED lines=10> */
.L_x_3067:
[----:B------:R-:W-:Y:S02]  /*16ab0*/  MOV R88, R20 ;  /* 0x0000001400587202 */ /* 0x000fe40000000f00 */
[----:B------:R-:W-:-:S07]  /*16ac0*/  MOV R53, R123 ;  /* 0x0000007b00357202 */ /* 0x000fce0000000f00 */
[----:B------:R-:W-:Y:S05]  /*16ad0*/  WARPSYNC.COLLECTIVE R91, `(.L_x_3068) ;  /* 0x000000005b087348 */ /* 0x000fea0003c00000 */
[----:B------:R0:W1:Y:S02]  /*16ae0*/  SHFL.IDX P0, R123, R88, R89, R90 ;  /* 0x00000059587b7389 */ /* 0x000064000000005a */
[----:B01----:R-:W-:Y:S05]  /*16af0*/  ENDCOLLECTIVE ;  /* 0x000000000000791b */ /* 0x003fea0003800000 */
.L_x_3068:
        /* <DEDUP_REMOVED lines=9> */
.L_x_3069:
        /* <DEDUP_REMOVED lines=9> */
.L_x_3070:
        /* <DEDUP_REMOVED lines=9> */
.L_x_3071:
        /* <DEDUP_REMOVED lines=9> */
.L_x_3072:
        /* <DEDUP_REMOVED lines=9> */
.L_x_3073:
[-C--:B------:R-:W-:Y:S01]  /*16dd0*/  FFMA R138, R5, R63.reuse, R82 ;  /* 0x0000003f058a7223 */ /* 0x080fe20000000052 */
[----:B------:R-:W-:Y:S01]  /*16de0*/  FFMA R79, R4, R63, R79 ;  /* 0x0000003f044f7223 */ /* 0x000fe2000000004f */
[----:B------:R-:W-:Y:S02]  /*16df0*/  MOV R88, R26 ;  /* 0x0000001a00587202 */ /* 0x000fe40000000f00 */
[----:B------:R-:W-:-:S07]  /*16e00*/  MOV R125, R123 ;  /* 0x0000007b007d7202 */ /* 0x000fce0000000f00 */
[----:B------:R-:W-:Y:S05]  /*16e10*/  WARPSYNC.COLLECTIVE R91, `(.L_x_3074) ;  /* 0x000000005b087348 */ /* 0x000fea0003c00000 */
[----:B------:R0:W1:Y:S02]  /*16e20*/  SHFL.IDX P0, R123, R88, R89, R90 ;  /* 0x00000059587b7389 */ /* 0x000064000000005a */
[----:B01----:R-:W-:Y:S05]  /*16e30*/  ENDCOLLECTIVE ;  /* 0x000000000000791b */ /* 0x003fea0003800000 */
.L_x_3074:
        /* <DEDUP_REMOVED lines=8> */
.L_x_3075:
[----:B------:R-:W-:Y:S02]  /*16ec0*/  MOV R88, R29 ;  /* 0x0000001d00587202 */ /* 0x000fe40000000f00 */
[----:B------:R-:W-:-:S07]  /*16ed0*/  MOV R52, R123 ;  /* 0x0000007b00347202 */ /* 0x000fce0000000f00 */
[----:B------:R-:W-:Y:S05]  /*16ee0*/  WARPSYNC.COLLECTIVE R91, `(.L_x_3076) ;  /* 0x000000005b087348 */ /* 0x000fea0003c00000 */
[----:B------:R0:W1:Y:S02]  /*16ef0*/  SHFL.IDX P0, R123, R88, R89, R90 ;  /* 0x00000059587b7389 */ /* 0x000064000000005a */
[----:B01----:R-:W-:Y:S05]  /*16f00*/  ENDCOLLECTIVE ;  /* 0x000000000000791b */ /* 0x003fea0003800000 */
.L_x_3076:
        /* <DEDUP_REMOVED lines=10> */
.L_x_3077:
        /* <DEDUP_REMOVED lines=10> */
.L_x_3078:
        /* <DEDUP_REMOVED lines=11> */
.L_x_3079:
        /* <DEDUP_REMOVED lines=13> */
.L_x_3080:
[----:B------:R-:W-:Y:S02]  /*171d0*/  MOV R101, R142 ;  /* 0x0000008e00657202 */ /* 0x000fe40000000f00 */
[----:B------:R-:W-:Y:S02]  /*171e0*/  MOV R108, R114 ;  /* 0x00000072006c7202 */ /* 0x000fe40000000f00 */
[----:B------:R-:W-:Y:S02]  /*171f0*/  MOV R88, R35 ;  /* 0x0000002300587202 */ /* 0x000fe40000000f00 */
[----:B------:R-:W-:-:S07]  /*17200*/  MOV R57, R123 ;  /* 0x0000007b00397202 */ /* 0x000fce0000000f00 */
[----:B------:R-:W-:Y:S05]  /*17210*/  WARPSYNC.COLLECTIVE R91, `(.L_x_3081) ;  /* 0x000000005b087348 */ /* 0x000fea0003c00000 */
[----:B------:R0:W1:Y:S02]  /*17220*/  SHFL.IDX P0, R123, R88, R89, R90 ;  /* 0x00000059587b7389 */ /* 0x000064000000005a */
[----:B01----:R-:W-:Y:S05]  /*17230*/  ENDCOLLECTIVE ;  /* 0x000000000000791b */ /* 0x003fea0003800000 */
.L_x_3081:
        /* <DEDUP_REMOVED lines=10> */
.L_x_3082:
        /* <DEDUP_REMOVED lines=10> */
.L_x_3083:
        /* <DEDUP_REMOVED lines=10> */
.L_x_3084:
        /* <DEDUP_REMOVED lines=10> */
.L_x_3085:
        /* <DEDUP_REMOVED lines=10> */
.L_x_3086:
        /* <DEDUP_REMOVED lines=11> */
.L_x_3087:
        /* <DEDUP_REMOVED lines=10> */
.L_x_3088:
[-C--:B------:R-:W-:Y:S01]  /*176b0*/  FFMA R136, R5, R125.reuse, R136 ;  /* 0x0000007d05887223 */ /* 0x080fe20000000088 */
[----:B------:R-:W-:Y:S01]  /*176c0*/  FFMA R125, R4, R125, R117 ;  /* 0x0000007d047d7223 */ /* 0x000fe20000000075 */
[----:B------:R-:W-:Y:S01]  /*176d0*/  MOV R117, R130 ;  /* 0x0000008200757202 */ /* 0x000fe20000000f00 */
[----:B------:R-:W-:Y:S06]  /*176e0*/  BRA `(.L_x_3089) ;  /* 0xffffff0c00407947 */ /* 0x000fec000383ffff */
.L_x_2621:
[----:B------:R-:W-:Y:S01]  /*176f0*/  HFMA2 R90, -RZ, RZ, 0, 1.847743988037109375e-06 ;  /* 0x0000001fff5a7431 */ /* 0x000fe200000001ff */
[----:B------:R-:W-:Y:S01]  /*17700*/  BSSY B1, `(.L_x_3090) ;  /* 0x0000006000017945 */ /* 0x000fe20003800000 */
[----:B------:R-:W-:Y:S02]  /*17710*/  MOV R88, R7 ;  /* 0x0000000700587202 */ /* 0x000fe40000000f00 */
[----:B------:R-:W-:-:S07]  /*17720*/  MOV R91, 0xffffffff ;  /* 0xffffffff005b7802 */ /* 0x000fce0000000f00 */
[----:B-----5:R-:W-:Y:S05]  /*17730*/  WARPSYNC.COLLECTIVE R91, `(.L_x_3091) ;  /* 0x000000005b087348 */ /* 0x020fea0003c00000 */
[----:B------:R0:W1:Y:S02]  /*17740*/  SHFL.IDX P0, R123, R88, R89, R90 ;  /* 0x00000059587b7389 */ /* 0x000064000000005a */
[----:B01---5:R-:W-:Y:S05]  /*17750*/  ENDCOLLECTIVE ;  /* 0x000000000000791b */ /* 0x023fea0003800000 */
.L_x_3091:
[----:B------:R-:W-:Y:S05]  /*17760*/  BSYNC B1 ;  /* 0x0000000000017941 */ /* 0x000fea0003800000 */
.L_x_3090:
        /* <DEDUP_REMOVED lines=8> */
.L_x_3092:
[----:B------:R0:W5:Y:S04]  /*177f0*/  LDG.E.CONSTANT R8, desc[UR4][R4.64] ;  /* 0x0000000404087981 */ /* 0x000168000c1e9900 */
[----:B------:R0:W5:Y:S01]  /*17800*/  LDG.E.CONSTANT R27, desc[UR4][R4.64+0x80] ;  /* 0x00008004041b7981 */ /* 0x000162000c1e9900 */
[----:B------:R-:W-:Y:S02]  /*17810*/  MOV R88, R10 ;  /* 0x0000000a00587202 */ /* 0x000fe40000000f00 */
[----:B------:R-:W-:-:S07]  /*17820*/  MOV R44, R123 ;  /* 0x0000007b002c7202 */ /* 0x000fce0000000f00 */
[----:B0----5:R-:W-:Y:S05]  /*17830*/  WARPSYNC.COLLECTIVE R91, `(.L_x_3093) ;  /* 0x000000005b087348 */ /* 0x021fea0003c00000 */
[----:B------:R1:W2:Y:S02]  /*17840*/  SHFL.IDX P0, R123, R88, R89, R90 ;  /* 0x00000059587b7389 */ /* 0x0002a4000000005a */
[----:B012--5:R-:W-:Y:S05]  /*17850*/  ENDCOLLECTIVE ;  /* 0x000000000000791b */ /* 0x027fea0003800000 */
.L_x_3093:
[----:B------:R-:W-:Y:S02]  /*17860*/  MOV R88, R11 ;  /* 0x0000000b00587202 */ /* 0x000fe40000000f00 */
[----:B------:R-:W-:-:S07]  /*17870*/  MOV R33, R123 ;  /* 0x0000007b00217202 */ /* 0x000fce0000000f00 */
[----:B------:R-:W-:Y:S05]  /*17880*/  WARPSYNC.COLLECTIVE R91, `(.L_x_3094) ;  /* 0x000000005b087348 */ /* 0x000fea0003c00000 */
[----:B------:R0:W1:Y:S02]  /*17890*/  SHFL.IDX P0, R123, R88, R89, R90 ;  /* 0x00000059587b7389 */ /* 0x000064000000005a */
[----:B01----:R-:W-:Y:S05]  /*178a0*/  ENDCOLLECTIVE ;  /* 0x000000000000791b */ /* 0x003fea0003800000 */
.L_x_3094:
[----:B------:R-:W-:Y:S02]  /*178b0*/  MOV R88, R12 ;  /* 0x0000000c00587202 */ /* 0x000fe40000000f00 */
[----:B------:R-:W-:-:S07]  /*178c0*/  MOV R46, R123 ;  /* 0x0000007b002e7202 */ /* 0x000fce0000000f00 */
[----:B------:R-:W-:Y:S05]  /*178d0*/  WARPSYNC.COLLECTIVE R91, `(.L_x_3095) ;  /* 0x000000005b087348 */ /* 0x000fea0003c00000 */
[----:B------:R0:W1:Y:S02]  /*178e0*/  SHFL.IDX P0, R123, R88, R89, R90 ;  /* 0x00000059587b7389 */ /* 0x000064000000005a */
[----:B01----:R-:W-:Y:S05]  /*178f0*/  ENDCOLLECTIVE ;  /* 0x000000000000791b */ /* 0x003fea0003800000 */
.L_x_3095:
[----:B------:R-:W-:Y:S02]  /*17900*/  MOV R88, R13 ;  /* 0x0000000d00587202 */ /* 0x000fe40000000f00 */
[----:B------:R-:W-:-:S07]  /*17910*/  MOV R12, R123 ;  /* 0x0000007b000c7202 */ /* 0x000fce0000000f00 */
[----:B------:R-:W-:Y:S05]  /*17920*/  WARPSYNC.COLLECTIVE R91, `(.L_x_3096) ;  /* 0x000000005b087348 */ /* 0x000fea0003c00000 */
[----:B------:R0:W1:Y:S02]  /*17930*/  SHFL.IDX P0, R123, R88, R89, R90 ;  /* 0x00000059587b7389 */ /* 0x000064000000005a */
[----:B01----:R-:W-:Y:S05]  /*17940*/  ENDCOLLECTIVE ;  /* 0x000000000000791b */ /* 0x003fea0003800000 */
.L_x_3096:
[----:B------:R-:W-:Y:S02]  /*17950*/  MOV R88, R14 ;  /* 0x0000000e00587202 */ /* 0x000fe40000000f00 */
[----:B------:R-:W-:-:S07]  /*17960*/  MOV R82, R123 ;  /* 0x0000007b00527202 */ /* 0x000fce0000000f00 */
[----:B------:R-:W-:Y:S05]  /*17970*/  WARPSYNC.COLLECTIVE R91, `(.L_x_3097) ;  /* 0x000000005b087348 */ /* 0x000fea0003c00000 */
[----:B------:R0:W1:Y:S02]  /*17980*/  SHFL.IDX P0, R123, R88, R89, R90 ;  /* 0x00000059587b7389 */ /* 0x000064000000005a */
[----:B01----:R-:W-:Y:S05]  /*17990*/  ENDCOLLECTIVE ;  /* 0x000000000000791b */ /* 0x003fea0003800000 */
.L_x_3097:
[----:B------:R-:W-:Y:S02]  /*179a0*/  MOV R88, R15 ;  /* 0x0000000f00587202 */ /* 0x000fe40000000f00 */
[----:B------:R-:W-:-:S07]  /*179b0*/  MOV R14, R123 ;  /* 0x0000007b000e7202 */ /* 0x000fce0000000f00 */
[----:B------:R-:W-:Y:S05]  /*179c0*/  WARPSYNC.COLLECTIVE R91, `(.L_x_3098) ;  /* 0x000000005b087348 */ /* 0x000fea0003c00000 */
[----:B------:R0:W1:Y:S02]  /*179d0*/  SHFL.IDX P0, R123, R88, R89, R90 ;  /* 0x00000059587b7389 */ /* 0x000064000000005a */
[----:B01----:R-:W-:Y:S05]  /*179e0*/  ENDCOLLECTIVE ;  /* 0x000000000000791b */ /* 0x003fea0003800000 */
.L_x_3098:
[----:B------:R-:W-:Y:S02]  /*179f0*/  MOV R88, R16 ;  /* 0x0000001000587202 */ /* 0x000fe40000000f00 */
[----:B------:R-:W-:-:S07]  /*17a00*/  MOV R84, R123 ;  /* 0x0000007b00547202 */ /* 0x000fce0000000f00 */
[----:B------:R-:W-:Y:S05]  /*17a10*/  WARPSYNC.COLLECTIVE R91, `(.L_x_3099) ;  /* 0x000000005b087348 */ /* 0x000fea0003c00000 */
[----:B------:R0:W1:Y:S02]  /*17a20*/  SHFL.IDX P0, R123, R88, R89, R90 ;  /* 0x00000059587b7389 */ /* 0x000064000000005a */
[----:B01----:R-:W-:Y:S05]  /*17a30*/  ENDCOLLECTIVE ;  /* 0x000000000000791b */ /* 0x003fea0003800000 */
.L_x_3099:
[----:B------:R-:W-:Y:S02]  /*17a40*/  MOV R88, R17 ;  /* 0x0000001100587202 */ /* 0x000fe40000000f00 */
[----:B------:R-:W-:-:S07]  /*17a50*/  MOV R16, R123 ;  /* 0x0000007b00107202 */ /* 0x000fce0000000f00 */
[----:B------:R-:W-:Y:S05]  /*17a60*/  WARPSYNC.COLLECTIVE R91, `(.L_x_3100) ;  /* 0x000000005b087348 */ /* 0x000fea0003c00000 */
[----:B------:R0:W1:Y:S02]  /*17a70*/  SHFL.IDX P0, R123, R88, R89, R90 ;  /* 0x00000059587b7389 */ /* 0x000064000000005a */
[----:B01----:R-:W-:Y:S05]  /*17a80*/  ENDCOLLECTIVE ;  /* 0x000000000000791b */ /* 0x003fea0003800000 */
.L_x_3100:
[----:B------:R-:W-:Y:S02]  /*17a90*/  MOV R88, R18 ;  /* 0x0000001200587202 */ /* 0x000fe40000000f00 */
[----:B------:R-:W-:-:S07]  /*17aa0*/  MOV R86, R123 ;  /* 0x0000007b00567202 */ /* 0x000fce0000000f00 */
[----:B------:R-:W-:Y:S05]  /*17ab0*/  WARPSYNC.COLLECTIVE R91, `(.L_x_3101) ;  /* 0x000000005b087348 */ /* 0x000fea0003c00000 */
[----:B------:R0:W1:Y:S02]  /*17ac0*/  SHFL.IDX P0, R123, R88, R89, R90 ;  /* 0x00000059587b7389 */ /* 0x000064000000005a */
[----:B01----:R-:W-:Y:S05]  /*17ad0*/  ENDCOLLECTIVE ;  /* 0x000000000000791b */ /* 0x003fea0003800000 */
.L_x_3101:
[----:B------:R-:W-:Y:S02]  /*17ae0*/  MOV R88, R19 ;  /* 0x0000001300587202 */ /* 0x000fe40000000f00 */
[----:B------:R-:W-:-:S07]  /*17af0*/  MOV R18, R123 ;  /* 0x0000007b00127202 */ /* 0x000fce0000000f00 */
[----:B------:R-:W-:Y:S05]  /*17b00*/  WARPSYNC.COLLECTIVE R91, `(.L_x_3102) ;  /* 0x000000005b087348 */ /* 0x000fea0003c00000 */
[----:B------:R0:W1:Y:S02]  /*17b10*/  SHFL.IDX P0, R123, R88, R89, R90 ;  /* 0x00000059587b7389 */ /* 0x000064000000005a */
[----:B01----:R-:W-:Y:S05]  /*17b20*/  ENDCOLLECTIVE ;  /* 0x000000000000791b */ /* 0x003fea0003800000 */
.L_x_3102:
[----:B------:R-:W-:Y:S02]  /*17b30*/  MOV R88, R20 ;  /* 0x0000001400587202 */ /* 0x000fe40000000f00 */
[----:B------:R-:W-:-:S07]  /*17b40*/  MOV R122, R123 ;  /* 0x0000007b007a7202 */ /* 0x000fce0000000f00 */
[----:B------:R-:W-:Y:S05]  /*17b50*/  WARPSYNC.COLLECTIVE R91, `(.L_x_3103) ;  /* 0x000000005b087348 */ /* 0x000fea0003c00000 */
[----:B------:R0:W1:Y:S02]  /*17b60*/  SHFL.IDX P0, R123, R88, R89, R90 ;  /* 0x00000059587b7389 */ /* 0x000064000000005a */
[----:B01----:R-:W-:Y:S05]  /*17b70*/  ENDCOLLECTIVE ;  /* 0x000000000000791b */ /* 0x003fea0003800000 */
.L_x_3103:
        /* <DEDUP_REMOVED lines=12> */
.L_x_3104:
        /* <DEDUP_REMOVED lines=22> */
.L_x_3105:
[-C--:B------:R-:W-:Y:S01]  /*17da0*/  FFMA R71, R8, R10.reuse, R71 ;  /* 0x0000000a08477223 */ /* 0x080fe20000000047 */
[----:B------:R-:W-:Y:S01]  /*17db0*/  FFMA R72, R27, R10, R72 ;  /* 0x0000000a1b487223 */ /* 0x000fe20000000048 */
[----:B------:R-:W-:Y:S02]  /*17dc0*/  MOV R88, R23 ;  /* 0x0000001700587202 */ /* 0x000fe40000000f00 */
[----:B------:R-:W-:-:S07]  /*17dd0*/  MOV R22, R123 ;  /* 0x0000007b00167202 */ /* 0x000fce0000000f00 */
[----:B------:R-:W-:Y:S05]  /*17de0*/  WARPSYNC.COLLECTIVE R91, `(.L_x_3106) ;  /* 0x000000005b087348 */ /* 0x000fea0003c00000 */
[----:B------:R0:W1:Y:S02]  /*17df0*/  SHFL.IDX P0, R123, R88, R89, R90 ;  /* 0x00000059587b7389 */ /* 0x000064000000005a */
[----:B01----:R-:W-:Y:S05]  /*17e00*/  ENDCOLLECTIVE ;  /* 0x000000000000791b */ /* 0x003fea0003800000 */
.L_x_3106:
[-C--:B------:R-:W-:Y:S01]  /*17e10*/  FFMA R73, R8, R22.reuse, R73 ;  /* 0x0000001608497223 */ /* 0x080fe20000000049 */
[----:B------:R-:W-:Y:S01]  /*17e20*/  FFMA R74, R27, R22, R74 ;  /* 0x000000161b4a7223 */ /* 0x000fe2000000004a */
[----:B------:R-:W-:Y:S02]  /*17e30*/  MOV R88, R24 ;  /* 0x0000001800587202 */ /* 0x000fe40000000f00 */
[----:B------:R-:W-:-:S07]  /*17e40*/  MOV R124, R123 ;  /* 0x0000007b007c7202 */ /* 0x000fce0000000f00 */
[----:B------:R-:W-:Y:S05]  /*17e50*/  WARPSYNC.COLLECTIVE R91, `(.L_x_3107) ;  /* 0x000000005b087348 */ /* 0x000fea0003c00000 */
[----:B------:R0:W1:Y:S02]  /*17e60*/  SHFL.IDX P0, R123, R88, R89, R90 ;  /* 0x00000059587b7389 */ /* 0x000064000000005a */
[----:B01----:R-:W-:Y:S05]  /*17e70*/  ENDCOLLECTIVE ;  /* 0x000000000000791b */ /* 0x003fea0003800000 */
.L_x_3107:
[-C--:B------:R-:W-:Y:S01]  /*17e80*/  FFMA R75, R8, R124.reuse, R75 ;  /* 0x0000007c084b7223 */ /* 0x080fe2000000004b */
[----:B------:R-:W-:Y:S01]  /*17e90*/  FFMA R92, R27, R124, R92 ;  /* 0x0000007c1b5c7223 */ /* 0x000fe2000000005c */
[----:B------:R-:W-:Y:S02]  /*17ea0*/  MOV R88, R25 ;  /* 0x0000001900587202 */ /* 0x000fe40000000f00 */
[----:B------:R-:W-:-:S07]  /*17eb0*/  MOV R24, R123 ;  /* 0x0000007b00187202 */ /* 0x000fce0000000f00 */
[----:B------:R-:W-:Y:S05]  /*17ec0*/  WARPSYNC.COLLECTIVE R91, `(.L_x_3108) ;  /* 0x000000005b087348 */ /* 0x000fea0003c00000 */
[----:B------:R0:W1:Y:S02]  /*17ed0*/  SHFL.IDX P0, R123, R88, R89, R90 ;  /* 0x00000059587b7389 */ /* 0x000064000000005a */
[----:B01----:R-:W-:Y:S05]  /*17ee0*/  ENDCOLLECTIVE ;  /* 0x000000000000791b */ /* 0x003fea0003800000 */
.L_x_3108:
[-C--:B------:R-:W-:Y:S01]  /*17ef0*/  FFMA R93, R8, R24.reuse, R93 ;  /* 0x00000018085d7223 */ /* 0x080fe2000000005d */
[----:B------:R-:W-:Y:S01]  /*17f00*/  FFMA R94, R27, R24, R94 ;  /* 0x000000181b5e7223 */ /* 0x000fe2000000005e */
[----:B------:R-:W-:Y:S02]  /*17f10*/  MOV R88, R26 ;  /* 0x0000001a00587202 */ /* 0x000fe40000000f00 */
[----:B------:R-:W-:-:S07]  /*17f20*/  MOV R126, R123 ;  /* 0x0000007b007e7202 */ /* 0x000fce0000000f00 */
[----:B------:R-:W-:Y:S05]  /*17f30*/  WARPSYNC.COLLECTIVE R91, `(.L_x_3109) ;  /* 0x000000005b087348 */ /* 0x000fea0003c00000 */
[----:B------:R0:W1:Y:S02]  /*17f40*/  SHFL.IDX P0, R123, R88, R89, R90 ;  /* 0x00000059587b7389 */ /* 0x000064000000005a */
[----:B01----:R-:W-:Y:S05]  /*17f50*/  ENDCOLLECTIVE ;  /* 0x000000000000791b */ /* 0x003fea0003800000 */
.L_x_3109:
[-C--:B------:R-:W-:Y:S01]  /*17f60*/  FFMA R95, R8, R126.reuse, R95 ;  /* 0x0000007e085f7223 */ /* 0x080fe2000000005f */
[----:B------:R-:W-:Y:S01]  /*17f70*/  FFMA R96, R27, R126, R96 ;  /* 0x0000007e1b607223 */ /* 0x000fe20000000060 */
[----:B------:R-:W-:Y:S02]  /*17f80*/  MOV R88, R28 ;  /* 0x0000001c00587202 */ /* 0x000fe40000000f00 */
[----:B------:R-:W-:-:S07]  /*17f90*/  MOV R26, R123 ;  /* 0x0000007b001a7202 */ /* 0x000fce0000000f00 */
[----:B------:R-:W-:Y:S05]  /*17fa0*/  WARPSYNC.COLLECTIVE R91, `(.L_x_3110) ;  /* 0x000000005b087348 */ /* 0x000fea0003c00000 */
[----:B------:R0:W1:Y:S02]  /*17fb0*/  SHFL.IDX P0, R123, R88, R89, R90 ;  /* 0x00000059587b7389 */ /* 0x000064000000005a */
[----:B01----:R-:W-:Y:S05]  /*17fc0*/  ENDCOLLECTIVE ;  /* 0x000000000000791b */ /* 0x003fea0003800000 */
.L_x_3110:
[-C--:B------:R-:W-:Y:S01]  /*17fd0*/  FFMA R97, R8, R26.reuse, R97 ;  /* 0x0000001a08617223 */ /* 0x080fe20000000061 */
[----:B------:R-:W-:Y:S01]  /*17fe0*/  FFMA R98, R27, R26, R98 ;  /* 0x0000001a1b627223 */ /* 0x000fe20000000062 */
[----:B------:R-:W-:Y:S02]  /*17ff0*/  MOV R88, R29 ;  /* 0x0000001d00587202 */ /* 0x000fe40000000f00 */
[----:B------:R-:W-:-:S07]  /*18000*/  MOV R28, R123 ;  /* 0x0000007b001c7202 */ /* 0x000fce0000000f00 */
[----:B------:R-:W-:Y:S05]  /*18010*/  WARPSYNC.COLLECTIVE R91, `(.L_x_3111) ;  /* 0x000000005b087348 */ /* 0x000fea0003c00000 */
[----:B------:R0:W1:Y:S02]  /*18020*/  SHFL.IDX P0, R123, R88, R89, R90 ;  /* 0x00000059587b7389 */ /* 0x000064000000005a */
[----:B01----:R-:W-:Y:S05]  /*18030*/  ENDCOLLECTIVE ;  /* 0x000000000000791b */ /* 0x003fea0003800000 */
.L_x_3111:
[-C--:B------:R-:W-:Y:S01]  /*18040*/  FFMA R99, R8, R28.reuse, R99 ;  /* 0x0000001c08637223 */ /* 0x080fe20000000063 */
[----:B------:R-:W-:Y:S01]  /*18050*/  FFMA R100, R27, R28, R100 ;  /* 0x0000001c1b647223 */ /* 0x000fe20000000064 */
[----:B------:R-:W-:Y:S02]  /*18060*/  MOV R88, R30 ;  /* 0x0000001e00587202 */ /* 0x000fe40000000f00 */
[----:B------:R-:W-:-:S07]  /*18070*/  MOV R128, R123 ;  /* 0x0000007b00807202 */ /* 0x000fce0000000f00 */
[----:B------:R-:W-:Y:S05]  /*18080*/  WARPSYNC.COLLECTIVE R91, `(.L_x_3112) ;  /* 0x000000005b087348 */ /* 0x000fea0003c00000 */
[----:B------:R0:W1:Y:S02]  /*18090*/  SHFL.IDX P0, R123, R88, R89, R90 ;  /* 0x00000059587b7389 */ /* 0x000064000000005a */
[----:B01----:R-:W-:Y:S05]  /*180a0*/  ENDCOLLECTIVE ;  /* 0x000000000000791b */ /* 0x003fea0003800000 */
.L_x_3112:
[-C--:B------:R-:W-:Y:S01]  /*180b0*/  FFMA R101, R8, R128.reuse, R101 ;  /* 0x0000008008657223 */ /* 0x080fe20000000065 */
[----:B------:R-:W-:Y:S01]  /*180c0*/  FFMA R102, R27, R128, R102 ;  /* 0x000000801b667223 */ /* 0x000fe20000000066 */
[----:B------:R-:W-:Y:S02]  /*180d0*/  MOV R88, R31 ;  /* 0x0000001f00587202 */ /* 0x000fe40000000f00 */
[----:B------:R-:W-:-:S07]  /*180e0*/  MOV R30, R123 ;  /* 0x0000007b001e7202 */ /* 0x000fce0000000f00 */
[----:B------:R-:W-:Y:S05]  /*180f0*/  WARPSYNC.COLLECTIVE R91, `(.L_x_3113) ;  /* 0x000000005b087348 */ /* 0x000fea0003c00000 */
[----:B------:R0:W1:Y:S02]  /*18100*/  SHFL.IDX P0, R123, R88, R89, R90 ;  /* 0x00000059587b7389 */ /* 0x000064000000005a */
[----:B01----:R-:W-:Y:S05]  /*18110*/  ENDCOLLECTIVE ;  /* 0x000000000000791b */ /* 0x003fea0003800000 */
.L_x_3113:
[-C--:B------:R-:W-:Y:S01]  /*18120*/  FFMA R103, R8, R30.reuse, R103 ;  /* 0x0000001e08677223 */ /* 0x080fe20000000067 */
[----:B------:R-:W-:Y:S01]  /*18130*/  FFMA R104, R27, R30, R104 ;  /* 0x0000001e1b687223 */ /* 0x000fe20000000068 */
[----:B------:R-:W-:Y:S02]  /*18140*/  MOV R88, R32 ;  /* 0x0000002000587202 */ /* 0x000fe40000000f00 */
[----:B------:R-:W-:-:S07]  /*18150*/  MOV R130, R123 ;  /* 0x0000007b00827202 */ /* 0x000fce0000000f00 */
[----:B------:R-:W-:Y:S05]  /*18160*/  WARPSYNC.COLLECTIVE R91, `(.L_x_3114) ;  /* 0x000000005b087348 */ /* 0x000fea0003c00000 */
[----:B------:R0:W1:Y:S02]  /*18170*/  SHFL.IDX P0, R123, R88, R89, R90 ;  /* 0x00000059587b7389 */ /* 0x000064000000005a */
[----:B01----:R-:W-:Y:S05]  /*18180*/  ENDCOLLECTIVE ;  /* 0x000000000000791b */ /* 0x003fea0003800000 */
.L_x_3114:
[-C--:B------:R-:W-:Y:S01]  /*18190*/  FFMA R105, R8, R130.reuse, R105 ;  /* 0x0000008208697223 */ /* 0x080fe20000000069 */
[----:B------:R-:W-:Y:S01]  /*181a0*/  FFMA R106, R27, R130, R106 ;  /* 0x000000821b6a7223 */ /* 0x000fe2000000006a */
[----:B------:R-:W-:Y:S02]  /*181b0*/  MOV R88, R34 ;  /* 0x0000002200587202 */ /* 0x000fe40000000f00 */
[----:B------:R-:W-:-:S07]  /*181c0*/  MOV R32, R123 ;  /* 0x0000007b00207202 */ /* 0x000fce0000000f00 */
[----:B------:R-:W-:Y:S05]  /*181d0*/  WARPSYNC.COLLECTIVE R91, `(.L_x_3115) ;  /* 0x000000005b087348 */ /* 0x000fea0003c00000 */
[----:B------:R0:W1:Y:S02]  /*181e0*/  SHFL.IDX P0, R123, R88, R89, R90 ;  /* 0x00000059587b7389 */ /* 0x000064000000005a */
[----:B01----:R-:W-:Y:S05]  /*181f0*/  ENDCOLLECTIVE ;  /* 0x000000000000791b */ /* 0x003fea0003800000 */
.L_x_3115:
[-C--:B------:R-:W-:Y:S01]  /*18200*/  FFMA R107, R8, R32.reuse, R107 ;  /* 0x00000020086b7223 */ /* 0x080fe2000000006b */
[----:B------:R-:W-:Y:S01]  /*18210*/  FFMA R108, R27, R32, R108 ;  /* 0x000000201b6c7223 */ /* 0x000fe2000000006c */
[----:B------:R-:W-:Y:S02]  /*18220*/  MOV R88, R35 ;  /* 0x0000002300587202 */ /* 0x000fe40000000f00 */
[----:B------:R-:W-:-:S07]  /*18230*/  MOV R34, R123 ;  /* 0x0000007b00227202 */ /* 0x000fce0000000f00 */
[----:B------:R-:W-:Y:S05]  /*18240*/  WARPSYNC.COLLECTIVE R91, `(.L_x_3116) ;  /* 0x000000005b087348 */ /* 0x000fea0003c00000 */
[----:B------:R0:W1:Y:S02]  /*18250*/  SHFL.IDX P0, R123, R88, R89, R90 ;  /* 0x00000059587b7389 */ /* 0x000064000000005a */
[----:B01----:R-:W-:Y:S05]  /*18260*/  ENDCOLLECTIVE ;  /* 0x000000000000791b */ /* 0x003fea0003800000 */
.L_x_3116:
[-C--:B------:R-:W-:Y:S01]  /*18270*/  FFMA R109, R8, R34.reuse, R109 ;  /* 0x00000022086d7223 */ /* 0x080fe2000000006d */
[----:B------:R-:W-:Y:S01]  /*18280*/  FFMA R110, R27, R34, R110 ;  /* 0x000000221b6e7223 */ /* 0x000fe2000000006e */
[----:B------:R-:W-:Y:S02]  /*18290*/  MOV R88, R36 ;  /* 0x0000002400587202 */ /* 0x000fe40000000f00 */
[----:B------:R-:W-:-:S07]  /*182a0*/  MOV R132, R123 ;  /* 0x0000007b00847202 */ /* 0x000fce0000000f00 */
[----:B------:R-:W-:Y:S05]  /*182b0*/  WARPSYNC.COLLECTIVE R91, `(.L_x_3117) ;  /* 0x000000005b087348 */ /* 0x000fea0003c00000 */
[----:B------:R0:W1:Y:S02]  /*182c0*/  SHFL.IDX P0, R123, R88, R89, R90 ;  /* 0x00000059587b7389 */ /* 0x000064000000005a */
[----:B01----:R-:W-:Y:S05]  /*182d0*/  ENDCOLLECTIVE ;  /* 0x000000000000791b */ /* 0x003fea0003800000 */
.L_x_3117:
[-C--:B------:R-:W-:Y:S01]  /*182e0*/  FFMA R111, R8, R132.reuse, R111 ;  /* 0x00000084086f7223 */ /* 0x080fe2000000006f */
[----:B------:R-:W-:Y:S01]  /*182f0*/  FFMA R112, R27, R132, R112 ;  /* 0x000000841b707223 */ /* 0x000fe20000000070 */
[----:B------:R-:W-:Y:S02]  /*18300*/  MOV R88, R37 ;  /* 0x0000002500587202 */ /* 0x000fe40000000f00 */
[----:B------:R-:W-:-:S07]  /*18310*/  MOV R36, R123 ;  /* 0x0000007b00247202 */ /* 0x000fce0000000f00 */
[----:B------:R-:W-:Y:S05]  /*18320*/  WARPSYNC.COLLECTIVE R91, `(.L_x_3118) ;  /* 0x000000005b087348 */ /* 0x000fea0003c00000 */
[----:B------:R0:W1:Y:S02]  /*18330*/  SHFL.IDX P0, R123, R88, R89, R90 ;  /* 0x00000059587b7389 */ /* 0x000064000000005a */
[----:B01----:R-:W-:Y:S05]  /*18340*/  ENDCOLLECTIVE ;  /* 0x000000000000791b */ /* 0x003fea0003800000 */
.L_x_3118:
[-C--:B------:R-:W-:Y:S01]  /*18350*/  FFMA R113, R8, R36.reuse, R113 ;  /* 0x0000002408717223 */ /* 0x080fe20000000071 */
[----:B------:R-:W-:Y:S01]  /*18360*/  FFMA R114, R27, R36, R114 ;  /* 0x000000241b727223 */ /* 0x000fe20000000072 */
[----:B------:R-:W-:Y:S02]  /*18370*/  MOV R88, R38 ;  /* 0x0000002600587202 */ /* 0x000fe40000000f00 */
[----:B------:R-:W-:-:S07]  /*18380*/  MOV R134, R123 ;  /* 0x0000007b00867202 */ /* 0x000fce0000000f00 */
[----:B------:R-:W-:Y:S05]  /*18390*/  WARPSYNC.COLLECTIVE R91, `(.L_x_3119) ;  /* 0x000000005b087348 */ /* 0x000fea0003c00000 */
[----:B------:R0:W1:Y:S02]  /*183a0*/  SHFL.IDX P0, R123, R88, R89, R90 ;  /* 0x00000059587b7389 */ /* 0x000064000000005a */
[----:B01----:R-:W-:Y:S05]  /*183b0*/  ENDCOLLECTIVE ;  /* 0x000000000000791b */ /* 0x003fea0003800000 */
.L_x_3119:
[-C--:B------:R-:W-:Y:S01]  /*183c0*/  FFMA R115, R8, R134.reuse, R115 ;  /* 0x0000008608737223 */ /* 0x080fe20000000073 */
[----:B------:R-:W-:Y:S01]  /*183d0*/  FFMA R116, R27, R134, R116 ;  /* 0x000000861b747223 */ /* 0x000fe20000000074 */
[----:B------:R-:W-:Y:S02]  /*183e0*/  MOV R88, R39 ;  /* 0x0000002700587202 */ /* 0x000fe40000000f00 */
[----:B------:R-:W-:-:S07]  /*183f0*/  MOV R38, R123 ;  /* 0x0000007b00267202 */ /* 0x000fce0000000f00 */
[----:B------:R-:W-:Y:S05]  /*18400*/  WARPSYNC.COLLECTIVE R91, `(.L_x_3120) ;  /* 0x000000005b087348 */ /* 0x000fea0003c00000 */
[----:B------:R0:W1:Y:S02]  /*18410*/  SHFL.IDX P0, R123, R88, R89, R90 ;  /* 0x00000059587b7389 */ /* 0x000064000000005a */
[----:B01----:R-:W-:Y:S05]  /*18420*/  ENDCOLLECTIVE ;  /* 0x000000000000791b */ /* 0x003fea0003800000 */
.L_x_3120:
[-C--:B------:R-:W-:Y:S01]  /*18430*/  FFMA R117, R8, R38.reuse, R117 ;  /* 0x0000002608757223 */ /* 0x080fe20000000075 */
[----:B------:R-:W-:Y:S01]  /*18440*/  FFMA R118, R27, R38, R118 ;  /* 0x000000261b767223 */ /* 0x000fe20000000076 */
[----:B------:R-:W-:Y:S02]  /*18450*/  MOV R88, R40 ;  /* 0x0000002800587202 */ /* 0x000fe40000000f00 */
[----:B------:R-:W-:-:S07]  /*18460*/  MOV R4, R123 ;  /* 0x0000007b00047202 */ /* 0x000fce0000000f00 */
[----:B------:R-:W-:Y:S05]  /*18470*/  WARPSYNC.COLLECTIVE R91, `(.L_x_3121) ;  /* 0x000000005b087348 */ /* 0x000fea0003c00000 */
[----:B------:R0:W1:Y:S02]  /*18480*/  SHFL.IDX P0, R123, R88, R89, R90 ;  /* 0x00000059587b7389 */ /* 0x000064000000005a */
[----:B01----:R-:W-:Y:S05]  /*18490*/  ENDCOLLECTIVE ;  /* 0x000000000000791b */ /* 0x003fea0003800000 */
.L_x_3121:
[-C--:B------:R-:W-:Y:S01]  /*184a0*/  FFMA R119, R8, R4.reuse, R119 ;  /* 0x0000000408777223 */ /* 0x080fe20000000077 */
[----:B------:R-:W-:Y:S01]  /*184b0*/  FFMA R120, R27, R4, R120 ;  /* 0x000000041b787223 */ /* 0x000fe20000000078 */
[----:B------:R-:W-:Y:S02]  /*184c0*/  MOV R88, R41 ;  /* 0x0000002900587202 */ /* 0x000fe40000000f00 */
[----:B------:R-:W-:-:S07]  /*184d0*/  MOV R40, R123 ;  /* 0x0000007b00287202 */ /* 0x000fce0000000f00 */
[----:B------:R-:W-:Y:S05]  /*184e0*/  WARPSYNC.COLLECTIVE R91, `(.L_x_3122) ;  /* 0x000000005b087348 */ /* 0x000fea0003c00000 */
[----:B------:R0:W1:Y:S02]  /*184f0*/  SHFL.IDX P0, R123, R88, R89, R90 ;  /* 0x00000059587b7389 */ /* 0x000064000000005a */
[----:B01----:R-:W-:Y:S05]  /*18500*/  ENDCOLLECTIVE ;  /* 0x000000000000791b */ /* 0x003fea0003800000 */
.L_x_3122:
[-C--:B------:R-:W-:Y:S01]  /*18510*/  FFMA R121, R8, R40.reuse, R121 ;  /* 0x0000002808797223 */ /* 0x080fe20000000079 */
[----:B------:R-:W-:Y:S01]  /*18520*/  FFMA R87, R27, R40, R87 ;  /* 0x000000281b577223 */ /* 0x000fe20000000057 */
[----:B------:R-:W-:Y:S02]  /*18530*/  MOV R88, R42 ;  /* 0x0000002a00587202 */ /* 0x000fe40000000f00 */
[----:B------:R-:W-:-:S07]  /*18540*/  MOV R41, R123 ;  /* 0x0000007b00297202 */ /* 0x000fce0000000f00 */
[----:B------:R-:W-:Y:S05]  /*18550*/  WARPSYNC.COLLECTIVE R91, `(.L_x_3123) ;  /* 0x000000005b087348 */ /* 0x000fea0003c00000 */
[----:B------:R0:W1:Y:S02]  /*18560*/  SHFL.IDX P0, R123, R88, R89, R90 ;  /* 0x00000059587b7389 */ /* 0x000064000000005a */
[----:B01----:R-:W-:Y:S05]  /*18570*/  ENDCOLLECTIVE ;  /* 0x000000000000791b */ /* 0x003fea0003800000 */
.L_x_3123:
[-C--:B------:R-:W-:Y:S01]  /*18580*/  FFMA R80, R8, R41.reuse, R80 ;  /* 0x0000002908507223 */ /* 0x080fe20000000050 */
[----:B------:R-:W-:Y:S01]  /*18590*/  FFMA R78, R27, R41, R78 ;  /* 0x000000291b4e7223 */ /* 0x000fe2000000004e */
[----:B------:R-:W-:Y:S06]  /*185a0*/  BRA `(.L_x_3124) ;  /* 0xffffff0400487947 */ /* 0x000fec000383ffff */
.L_x_3125:
        /* <DEDUP_REMOVED lines=13> */
.L_x_4173:


//--------------------- .text._Z12_spmm_conv_2PKfPfiiPKiS3_S3_S0_ --------------------------
	.section	.text._Z12_spmm_conv_2PKfPfiiPKiS3_S3_S0_,"ax",@progbits
	.align	128
        .global         _Z12_spmm_conv_2PKfPfiiPKiS3_S3_S0_
        .type           _Z12_spmm_conv_2PKfPfiiPKiS3_S3_S0_,@function
        .size           _Z12_spmm_conv_2PKfPfiiPKiS3_S3_S0_,(.L_x_4174 - _Z12_spmm_conv_2PKfPfiiPKiS3_S3_S0_)
        .other          _Z12_spmm_conv_2PKfPfiiPKiS3_S3_S0_,@"STO_CUDA_ENTRY STV_DEFAULT"
_Z12_spmm_conv_2PKfPfiiPKiS3_S3_S0_:
.text._Z12_spmm_conv_2PKfPfiiPKiS3_S3_S0_:
        /* <DEDUP_REMOVED lines=69> */
.L_x_3131:
        /* <DEDUP_REMOVED lines=121> */
.L_x_3129:
[----:B------:R-:W-:Y:S05]  /*0be0*/  BSYNC.RECONVERGENT B1 ;  /* 0x0000000000017941 */ /* 0x000fea0003800200 */
.L_x_3128:
        /* <DEDUP_REMOVED lines=845> */
.L_x_3408:
        /* <DEDUP_REMOVED lines=8> */
.L_x_3127:
[----:B------:R-:W-:Y:S05]  /*4140*/  BSYNC B0 ;  /* 0x0000000000007941 */ /* 0x000fea0003800000 */
.L_x_3126:
        /* <DEDUP_REMOVED lines=129> */
.L_x_3133:
[----:B------:R-:W-:Y:S05]  /*4960*/  BSYNC.RECONVERGENT B0 ;  /* 0x0000000000007941 */ /* 0x000fea0003800200 */
.L_x_3132:
        /* <DEDUP_REMOVED lines=669> */
.L_x_3542:
[-C--:B------:R-:W-:Y:S01]  /*7340*/  FFMA R76, R47, R123.reuse, R44 ;  /* 0x0000007b2f4c7223 */ /* 0x080fe2000000002c */
[----:B------:R-:W-:-:S07]  /*7350*/  FFMA R0, R43, R123, R0 ;  /* 0x0000007b2b007223 */ /* 0x000fce0000000000 */
.L_x_3135:
[----:B------:R-:W-:Y:S05]  /*7360*/  BSYNC B0 ;  /* 0x0000000000007941 */ /* 0x000fea0003800000 */
.L_x_3134:
        /* <DEDUP_REMOVED lines=264> */
.L_x_3610:
[-C--:B------:R-:W-:Y:S01]  /*83f0*/  FFMA R76, R5, R123.reuse, R76 ;  /* 0x0000007b054c7223 */ /* 0x080fe2000000004c */
[----:B------:R-:W-:Y:S01]  /*8400*/  FFMA R0, R4, R123, R43 ;  /* 0x0000007b04007223 */ /* 0x000fe2000000002b */
[----:B------:R-:W-:Y:S02]  /*8410*/  MOV R80, R136 ;  /* 0x0000008800507202 */ /* 0x000fe40000000f00 */
[----:B------:R-:W-:-:S07]  /*8420*/  MOV R78, R125 ;  /* 0x0000007d004e7202 */ /* 0x000fce0000000f00 */
.L_x_3138:
[----:B------:R-:W-:Y:S05]  /*8430*/  BSYNC B0 ;  /* 0x0000000000007941 */ /* 0x000fea0003800000 */
.L_x_3137:
        /* <DEDUP_REMOVED lines=105> */
.L_x_3645:
[-C--:B------:R-:W-:Y:S01]  /*8ad0*/  FFMA R76, R8, R123.reuse, R76 ;  /* 0x0000007b084c7223 */ /* 0x080fe2000000004c */
[----:B------:R-:W-:-:S07]  /*8ae0*/  FFMA R0, R27, R123, R0 ;  /* 0x0000007b1b007223 */ /* 0x000fce0000000000 */
.L_x_3141:
[----:B------:R-:W-:Y:S05]  /*8af0*/  BSYNC B0 ;  /* 0x0000000000007941 */ /* 0x000fea0003800000 */
.L_x_3140:
        /* <DEDUP_REMOVED lines=175> */
.L_x_3130:
        /* <DEDUP_REMOVED lines=8> */
.L_x_3144:
[----:B------:R-:W-:Y:S05]  /*9670*/  BSYNC B1 ;  /* 0x0000000000017941 */ /* 0x000fea0003800000 */
.L_x_3143:
        /* <DEDUP_REMOVED lines=14> */
.L_x_3145:
        /* <DEDUP_REMOVED lines=9> */
.L_x_3146:
[----:B------:R-:W-:Y:S02]  /*97f0*/  MOV R89, R86 ;  /* 0x0000005600597202 */ /* 0x000fe40000000f00 */
[----:B------:R-:W-:-:S07]  /*9800*/  MOV R85, R123 ;  /* 0x0000007b00557202 */ /* 0x000fce0000000f00 */
[----:B------:R-:W-:Y:S05]  /*9810*/  WARPSYNC.COLLECTIVE R91, `(.L_x_3147) ;  /* 0x000000005b087348 */ /* 0x000fea0003c00000 */
[----:B------:R0:W1:Y:S02]  /*9820*/  SHFL.IDX P0, R123, R88, R89, R90 ;  /* 0x00000059587b7389 */ /* 0x000064000000005a */
[----:B01----:R-:W-:Y:S05]  /*9830*/  ENDCOLLECTIVE ;  /* 0x000000000000791b */ /* 0x003fea0003800000 */
.L_x_3147:
[----:B------:R-:W-:Y:S02]  /*9840*/  MOV R89, R84 ;  /* 0x0000005400597202 */ /* 0x000fe40000000f00 */
[----:B------:R-:W-:-:S07]  /*9850*/  MOV R83, R123 ;  /* 0x0000007b00537202 */ /* 0x000fce0000000f00 */
[----:B------:R-:W-:Y:S05]  /*9860*/  WARPSYNC.COLLECTIVE R91, `(.L_x_3148) ;  /* 0x000000005b087348 */ /* 0x000fea0003c00000 */
[----:B------:R0:W1:Y:S02]  /*9870*/  SHFL.IDX P0, R123, R88, R89, R90 ;  /* 0x00000059587b7389 */ /* 0x000064000000005a */
[----:B01----:R-:W-:Y:S05]  /*9880*/  ENDCOLLECTIVE ;  /* 0x000000000000791b */ /* 0x003fea0003800000 */
.L_x_3148:
[----:B------:R-:W-:Y:S02]  /*9890*/  MOV R89, R82 ;  /* 0x0000005200597202 */ /* 0x000fe40000000f00 */
[----:B------:R-:W-:-:S07]  /*98a0*/  MOV R79, R123 ;  /* 0x0000007b004f7202 */ /* 0x000fce0000000f00 */
[----:B------:R-:W-:Y:S05]  /*98b0*/  WARPSYNC.COLLECTIVE R91, `(.L_x_3149) ;  /* 0x000000005b087348 */ /* 0x000fea0003c00000 */
[----:B------:R0:W1:Y:S02]  /*98c0*/  SHFL.IDX P0, R123, R88, R89, R90 ;  /* 0x00000059587b7389 */ /* 0x000064000000005a */
[----:B01----:R-:W-:Y:S05]  /*98d0*/  ENDCOLLECTIVE ;  /* 0x000000000000791b */ /* 0x003fea0003800000 */
.L_x_3149:
[----:B------:R-:W-:Y:S02]  /*98e0*/  MOV R89, R46 ;  /* 0x0000002e00597202 */ /* 0x000fe40000000f00 */
[----:B------:R-:W-:-:S07]  /*98f0*/  MOV R49, R123 ;  /* 0x0000007b00317202 */ /* 0x000fce0000000f00 */
[----:B------:R-:W-:Y:S05]  /*9900*/  WARPSYNC.COLLECTIVE R91, `(.L_x_3150) ;  /* 0x000000005b087348 */ /* 0x000fea0003c00000 */
[----:B------:R0:W1:Y:S02]  /*9910*/  SHFL.IDX P0, R123, R88, R89, R90 ;  /* 0x00000059587b7389 */ /* 0x000064000000005a */
[----:B01----:R-:W-:Y:S05]  /*9920*/  ENDCOLLECTIVE ;  /* 0x000000000000791b */ /* 0x003fea0003800000 */
.L_x_3150:
[----:B------:R-:W-:Y:S02]  /*9930*/  MOV R89, R44 ;  /* 0x0000002c00597202 */ /* 0x000fe40000000f00 */
[----:B------:R-:W-:-:S07]  /*9940*/  MOV R47, R123 ;  /* 0x0000007b002f7202 */ /* 0x000fce0000000f00 */
[----:B------:R-:W-:Y:S05]  /*9950*/  WARPSYNC.COLLECTIVE R91, `(.L_x_3151) ;  /* 0x000000005b087348 */ /* 0x000fea0003c00000 */
[----:B------:R0:W1:Y:S02]  /*9960*/  SHFL.IDX P0, R123, R88, R89, R90 ;  /* 0x00000059587b7389 */ /* 0x000064000000005a */
[----:B01----:R-:W-:Y:S05]  /*9970*/  ENDCOLLECTIVE ;  /* 0x000000000000791b */ /* 0x003fea0003800000 */
.L_x_3151:
[----:B------:R-:W-:Y:S02]  /*9980*/  MOV R88, R43 ;  /* 0x0000002b00587202 */ /* 0x000fe40000000f00 */
[----:B------:R-:W-:Y:S02]  /*9990*/  MOV R89, R128 ;  /* 0x0000008000597202 */ /* 0x000fe40000000f00 */
[----:B------:R-:W-:-:S07]  /*99a0*/  MOV R45, R123 ;  /* 0x0000007b002d7202 */ /* 0x000fce0000000f00 */
[----:B------:R-:W-:Y:S05]  /*99b0*/  WARPSYNC.COLLECTIVE R91, `(.L_x_3152) ;  /* 0x000000005b087348 */ /* 0x000fea0003c00000 */
[----:B------:R0:W1:Y:S02]  /*99c0*/  SHFL.IDX P0, R123, R88, R89, R90 ;  /* 0x00000059587b7389 */ /* 0x000064000000005a */
[----:B01----:R-:W-:Y:S05]  /*99d0*/  ENDCOLLECTIVE ;  /* 0x000000000000791b */ /* 0x003fea0003800000 */
.L_x_3152:
[----:B------:R-:W-:Y:S02]  /*99e0*/  MOV R88, R33 ;  /* 0x0000002100587202 */ /* 0x000fe40000000f00 */
[----:B------:R-:W-:-:S07]  /*99f0*/  MOV R136, R123 ;  /* 0x0000007b00887202 */ /* 0x000fce0000000f00 */
[----:B------:R-:W-:Y:S05]  /*9a00*/  WARPSYNC.COLLECTIVE R91, `(.L_x_3153) ;  /* 0x000000005b087348 */ /* 0x000fea0003c00000 */
[----:B------:R0:W1:Y:S02]  /*9a10*/  SHFL.IDX P0, R123, R88, R89, R90 ;  /* 0x00000059587b7389 */ /* 0x000064000000005a */
[----:B01----:R-:W-:Y:S05]  /*9a20*/  ENDCOLLECTIVE ;  /* 0x000000000000791b */ /* 0x003fea0003800000 */
.L_x_3153:
        /* <DEDUP_REMOVED lines=8> */
.L_x_3154:
[----:B------:R-:W-:Y:S02]  /*9ab0*/  MOV R88, R12 ;  /* 0x0000000c00587202 */ /* 0x000fe40000000f00 */
[----:B------:R-:W-:-:S07]  /*9ac0*/  MOV R138, R123 ;  /* 0x0000007b008a7202 */ /* 0x000fce0000000f00 */
[----:B------:R-:W-:Y:S05]  /*9ad0*/  WARPSYNC.COLLECTIVE R91, `(.L_x_3155) ;  /* 0x000000005b087348 */ /* 0x000fea0003c00000 */
[----:B------:R0:W1:Y:S02]  /*9ae0*/  SHFL.IDX P0, R123, R88, R89, R90 ;  /* 0x00000059587b7389 */ /* 0x000064000000005a */
[----:B01----:R-:W-:Y:S05]  /*9af0*/  ENDCOLLECTIVE ;  /* 0x000000000000791b */ /* 0x003fea0003800000 */
.L_x_3155:
[-C--:B------:R-:W-:Y:S01]  /*9b00*/  FFMA R50, R126, R138.reuse, R51 ;  /* 0x0000008a7e327223 */ /* 0x080fe20000000033 */
[----:B------:R-:W-:Y:S01]  /*9b10*/  FFMA R51, R125, R138, R52 ;  /* 0x0000008a7d337223 */ /* 0x000fe20000000034 */
[----:B------:R-:W-:Y:S02]  /*9b20*/  MOV R88, R13 ;  /* 0x0000000d00587202 */ /* 0x000fe40000000f00 */
[----:B------:R-:W-:-:S07]  /*9b30*/  MOV R140, R123 ;  /* 0x0000007b008c7202 */ /* 0x000fce0000000f00 */
[----:B------:R-:W-:Y:S05]  /*9b40*/  WARPSYNC.COLLECTIVE R91, `(.L_x_3156) ;  /* 0x000000005b087348 */ /* 0x000fea0003c00000 */
[----:B------:R0:W1:Y:S02]  /*9b50*/  SHFL.IDX P0, R123, R88, R89, R90 ;  /* 0x00000059587b7389 */ /* 0x000064000000005a */
[----:B01----:R-:W-:Y:S05]  /*9b60*/  ENDCOLLECTIVE ;  /* 0x000000000000791b */ /* 0x003fea0003800000 */
.L_x_3156:
[-C--:B------:R-:W-:Y:S01]  /*9b70*/  FFMA R52, R126, R140.reuse, R53 ;  /* 0x0000008c7e347223 */ /* 0x080fe20000000035 */
[----:B------:R-:W-:Y:S01]  /*9b80*/  FFMA R53, R125, R140, R54 ;  /* 0x0000008c7d357223 */ /* 0x000fe20000000036 */
[----:B------:R-:W-:Y:S02]  /*9b90*/  MOV R88, R14 ;  /* 0x0000000e00587202 */ /* 0x000fe40000000f00 */
[----:B------:R-:W-:-:S07]  /*9ba0*/  MOV R142, R123 ;  /* 0x0000007b008e7202 */ /* 0x000fce0000000f00 */
[----:B------:R-:W-:Y:S05]  /*9bb0*/  WARPSYNC.COLLECTIVE R91, `(.L_x_3157) ;  /* 0x000000005b087348 */ /* 0x000fea0003c00000 */
[----:B------:R0:W1:Y:S02]  /*9bc0*/  SHFL.IDX P0, R123, R88, R89, R90 ;  /* 0x00000059587b7389 */ /* 0x000064000000005a */
[----:B01----:R-:W-:Y:S05]  /*9bd0*/  ENDCOLLECTIVE ;  /* 0x000000000000791b */ /* 0x003fea0003800000 */
.L_x_3157:
[-C--:B------:R-:W-:Y:S01]  /*9be0*/  FFMA R54, R126, R142.reuse, R55 ;  /* 0x0000008e7e367223 */ /* 0x080fe20000000037 */
[----:B------:R-:W-:Y:S01]  /*9bf0*/  FFMA R55, R125, R142, R56 ;  /* 0x0000008e7d377223 */ /* 0x000fe20000000038 */
[----:B------:R-:W-:Y:S02]  /*9c00*/  MOV R88, R15 ;  /* 0x0000000f00587202 */ /* 0x000fe40000000f00 */
[----:B------:R-:W-:-:S07]  /*9c10*/  MOV R144, R123 ;  /* 0x0000007b00907202 */ /* 0x000fce0000000f00 */
[----:B------:R-:W-:Y:S05]  /*9c20*/  WARPSYNC.COLLECTIVE R91, `(.L_x_3158) ;  /* 0x000000005b087348 */ /* 0x000fea0003c00000 */
[----:B------:R0:W1:Y:S02]  /*9c30*/  SHFL.IDX P0, R123, R88, R89, R90 ;  /* 0x00000059587b7389 */ /* 0x000064000000005a */
[----:B01----:R-:W-:Y:S05]  /*9c40*/  ENDCOLLECTIVE ;  /* 0x000000000000791b */ /* 0x003fea0003800000 */
.L_x_3158:
[-C--:B------:R-:W-:Y:S01]  /*9c50*/  FFMA R56, R126, R144.reuse, R57 ;  /* 0x000000907e387223 */ /* 0x080fe20000000039 */
[----:B------:R-:W-:Y:S01]  /*9c60*/  FFMA R57, R125, R144, R58 ;  /* 0x000000907d397223 */ /* 0x000fe2000000003a */
[----:B------:R-:W-:Y:S02]  /*9c70*/  MOV R88, R16 ;  /* 0x0000001000587202 */ /* 0x000fe40000000f00 */
[----:B------:R-:W-:-:S07]  /*9c80*/  MOV R146, R123 ;  /* 0x0000007b00927202 */ /* 0x000fce0000000f00 */
[----:B------:R-:W-:Y:S05]  /*9c90*/  WARPSYNC.COLLECTIVE R91, `(.L_x_3159) ;  /* 0x000000005b087348 */ /* 0x000fea0003c00000 */
[----:B------:R0:W1:Y:S02]  /*9ca0*/  SHFL.IDX P0, R123, R88, R89, R90 ;  /* 0x00000059587b7389 */ /* 0x000064000000005a */
[----:B01----:R-:W-:Y:S05]  /*9cb0*/  ENDCOLLECTIVE ;  /* 0x000000000000791b */ /* 0x003fea0003800000 */
.L_x_3159:
[-C--:B------:R-:W-:Y:S01]  /*9cc0*/  FFMA R58, R126, R146.reuse, R59 ;  /* 0x000000927e3a7223 */ /* 0x080fe2000000003b */
[----:B------:R-:W-:Y:S01]  /*9cd0*/  FFMA R59, R125, R146, R60 ;  /* 0x000000927d3b7223 */ /* 0x000fe2000000003c */
[----:B------:R-:W-:Y:S02]  /*9ce0*/  MOV R88, R17 ;  /* 0x0000001100587202 */ /* 0x000fe40000000f00 */
[----:B------:R-:W-:-:S07]  /*9cf0*/  MOV R148, R123 ;  /* 0x0000007b00947202 */ /* 0x000fce0000000f00 */
[----:B------:R-:W-:Y:S05]  /*9d00*/  WARPSYNC.COLLECTIVE R91, `(.L_x_3160) ;  /* 0x000000005b087348 */ /* 0x000fea0003c00000 */
[----:B------:R0:W1:Y:S02]  /*9d10*/  SHFL.IDX P0, R123, R88, R89, R90 ;  /* 0x00000059587b7389 */ /* 0x000064000000005a */
[----:B01----:R-:W-:Y:S05]  /*9d20*/  ENDCOLLECTIVE ;  /* 0x000000000000791b */ /* 0x003fea0003800000 */
.L_x_3160:
        /* <DEDUP_REMOVED lines=8> */
.L_x_3161:
[----:B------:R-:W-:Y:S02]  /*9db0*/  MOV R88, R19 ;  /* 0x0000001300587202 */ /* 0x000fe40000000f00 */
[----:B------:R-:W-:-:S07]  /*9dc0*/  MOV R10, R123 ;  /* 0x0000007b000a7202 */ /* 0x000fce0000000f00 */
[----:B------:R-:W-:Y:S05]  /*9dd0*/  WARPSYNC.COLLECTIVE R91, `(.L_x_3162) ;  /* 0x000000005b087348 */ /* 0x000fea0003c00000 */
[----:B------:R0:W1:Y:S02]  /*9de0*/  SHFL.IDX P0, R123, R88, R89, R90 ;  /* 0x00000059587b7389 */ /* 0x000064000000005a */
[----:B01----:R-:W-:Y:S05]  /*9df0*/  ENDCOLLECTIVE ;  /* 0x000000000000791b */ /* 0x003fea0003800000 */
.L_x_3162:
[-C--:B------:R-:W-:Y:S01]  /*9e00*/  FFMA R64, R126, R10.reuse, R65 ;  /* 0x0000000a7e407223 */ /* 0x080fe20000000041 */
[----:B------:R-:W-:Y:S01]  /*9e10*/  FFMA R65, R125, R10, R66 ;  /* 0x0000000a7d417223 */ /* 0x000fe20000000042 */
[----:B------:R-:W-:Y:S02]  /*9e20*/  MOV R88, R20 ;  /* 0x0000001400587202 */ /* 0x000fe40000000f00 */
[----:B------:R-:W-:-:S07]  /*9e30*/  MOV R136, R123 ;  /* 0x0000007b00887202 */ /* 0x000fce0000000f00 */
[----:B------:R-:W-:Y:S05]  /*9e40*/  WARPSYNC.COLLECTIVE R91, `(.L_x_3163) ;  /* 0x000000005b087348 */ /* 0x000fea0003c00000 */
[----:B------:R0:W1:Y:S02]  /*9e50*/  SHFL.IDX P0, R123, R88, R89, R90 ;  /* 0x00000059587b7389 */ /* 0x000064000000005a */
[----:B01----:R-:W-:Y:S05]  /*9e60*/  ENDCOLLECTIVE ;  /* 0x000000000000791b */ /* 0x003fea0003800000 */
.L_x_3163:
[-C--:B------:R-:W-:Y:S01]  /*9e70*/  FFMA R66, R126, R136.reuse, R67 ;  /* 0x000000887e427223 */ /* 0x080fe20000000043 */
[----:B------:R-:W-:Y:S01]  /*9e80*/  FFMA R67, R125, R136, R68 ;  /* 0x000000887d437223 */ /* 0x000fe20000000044 */
[----:B------:R-:W-:Y:S02]  /*9e90*/  MOV R88, R21 ;  /* 0x0000001500587202 */ /* 0x000fe40000000f00 */
[----:B------:R-:W-:-:S07]  /*9ea0*/  MOV R138, R123 ;  /* 0x0000007b008a7202 */ /* 0x000fce0000000f00 */
[----:B------:R-:W-:Y:S05]  /*9eb0*/  WARPSYNC.COLLECTIVE R91, `(.L_x_3164) ;  /* 0x000000005b087348 */ /* 0x000fea0003c00000 */
[----:B------:R0:W1:Y:S02]  /*9ec0*/  SHFL.IDX P0, R123, R88, R89, R90 ;  /* 0x00000059587b7389 */ /* 0x000064000000005a */
[----:B01----:R-:W-:Y:S05]  /*9ed0*/  ENDCOLLECTIVE ;  /* 0x000000000000791b */ /* 0x003fea0003800000 */
.L_x_3164:
[-C--:B------:R-:W-:Y:S01]  /*9ee0*/  FFMA R68, R126, R138.reuse, R69 ;  /* 0x0000008a7e447223 */ /* 0x080fe20000000045 */
[----:B------:R-:W-:Y:S01]  /*9ef0*/  FFMA R69, R125, R138, R70 ;  /* 0x0000008a7d457223 */ /* 0x000fe20000000046 */
[----:B------:R-:W-:Y:S02]  /*9f00*/  MOV R88, R22 ;  /* 0x0000001600587202 */ /* 0x000fe40000000f00 */
[----:B------:R-:W-:-:S07]  /*9f10*/  MOV R140, R123 ;  /* 0x0000007b008c7202 */ /* 0x000fce0000000f00 */
[----:B------:R-:W-:Y:S05]  /*9f20*/  WARPSYNC.COLLECTIVE R91, `(.L_x_3165) ;  /* 0x000000005b087348 */ /* 0x000fea0003c00000 */
[----:B------:R0:W1:Y:S02]  /*9f30*/  SHFL.IDX P0, R123, R88, R89, R90 ;  /* 0x00000059587b7389 */ /* 0x000064000000005a */
[----:B01----:R-:W-:Y:S05]  /*9f40*/  ENDCOLLECTIVE ;  /* 0x000000000000791b */ /* 0x003fea0003800000 */
.L_x_3165:
[-C--:B------:R-:W-:Y:S01]  /*9f50*/  FFMA R70, R126, R140.reuse, R71 ;  /* 0x0000008c7e467223 */ /* 0x080fe20000000047 */
[----:B------:R-:W-:Y:S01]  /*9f60*/  FFMA R71, R125, R140, R72 ;  /* 0x0000008c7d477223 */ /* 0x000fe20000000048 */
[----:B------:R-:W-:Y:S02]  /*9f70*/  MOV R88, R23 ;  /* 0x0000001700587202 */ /* 0x000fe40000000f00 */
[----:B------:R-:W-:-:S07]  /*9f80*/  MOV R142, R123 ;  /* 0x0000007b008e7202 */ /* 0x000fce0000000f00 */
[----:B------:R-:W-:Y:S05]  /*9f90*/  WARPSYNC.COLLECTIVE R91, `(.L_x_3166) ;  /* 0x000000005b087348 */ /* 0x000fea0003c00000 */
[----:B------:R0:W1:Y:S02]  /*9fa0*/  SHFL.IDX P0, R123, R88, R89, R90 ;  /* 0x00000059587b7389 */ /* 0x000064000000005a */
[----:B01----:R-:W-:Y:S05]  /*9fb0*/  ENDCOLLECTIVE ;  /* 0x000000000000791b */ /* 0x003fea0003800000 */
.L_x_3166:
[-C--:B------:R-:W-:Y:S01]  /*9fc0*/  FFMA R72, R126, R142.reuse, R73 ;  /* 0x0000008e7e487223 */ /* 0x080fe20000000049 */
[----:B------:R-:W-:Y:S01]  /*9fd0*/  FFMA R73, R125, R142, R74 ;  /* 0x0000008e7d497223 */ /* 0x000fe2000000004a */
[----:B------:R-:W-:Y:S02]  /*9fe0*/  MOV R88, R24 ;  /* 0x0000001800587202 */ /* 0x000fe40000000f00 */
[----:B------:R-:W-:-:S07]  /*9ff0*/  MOV R144, R123 ;  /* 0x0000007b00907202 */ /* 0x000fce0000000f00 */
[----:B------:R-:W-:Y:S05]  /*a000*/  WARPSYNC.COLLECTIVE R91, `(.L_x_3167) ;  /* 0x000000005b087348 */ /* 0x000fea0003c00000 */
[----:B------:R0:W1:Y:S02]  /*a010*/  SHFL.IDX P0, R123, R88, R89, R90 ;  /* 0x00000059587b7389 */ /* 0x000064000000005a */
[----:B01----:R-:W-:Y:S05]  /*a020*/  ENDCOLLECTIVE ;  /* 0x000000000000791b */ /* 0x003fea0003800000 */
.L_x_3167:
[-C--:B------:R-:W-:Y:S01]  /*a030*/  FFMA R74, R126, R144.reuse, R75 ;  /* 0x000000907e4a7223 */ /* 0x080fe2000000004b */
[----:B------:R-:W-:Y:S01]  /*a040*/  FFMA R75, R125, R144, R92 ;  /* 0x000000907d4b7223 */ /* 0x000fe2000000005c */
[----:B------:R-:W-:Y:S02]  /*a050*/  MOV R88, R25 ;  /* 0x0000001900587202 */ /* 0x000fe40000000f00 */
[----:B------:R-:W-:-:S07]  /*a060*/  MOV R146, R123 ;  /* 0x0000007b00927202 */ /* 0x000fce0000000f00 */
[----:B------:R-:W-:Y:S05]  /*a070*/  WARPSYNC.COLLECTIVE R91, `(.L_x_3168) ;  /* 0x000000005b087348 */ /* 0x000fea0003c00000 */
[----:B------:R0:W1:Y:S02]  /*a080*/  SHFL.IDX P0, R123, R88, R89, R90 ;  /* 0x00000059587b7389 */ /* 0x000064000000005a */
[----:B01----:R-:W-:Y:S05]  /*a090*/  ENDCOLLECTIVE ;  /* 0x000000000000791b */ /* 0x003fea0003800000 */
.L_x_3168:
        /* <DEDUP_REMOVED lines=8> */
.L_x_3169:
[----:B------:R-:W-:Y:S02]  /*a120*/  MOV R88, R28 ;  /* 0x0000001c00587202 */ /* 0x000fe40000000f00 */
[----:B------:R-:W-:-:S07]  /*a130*/  MOV R10, R123 ;  /* 0x0000007b000a7202 */ /* 0x000fce0000000f00 */
[----:B------:R-:W-:Y:S05]  /*a140*/  WARPSYNC.COLLECTIVE R91, `(.L_x_3170) ;  /* 0x000000005b087348 */ /* 0x000fea0003c00000 */
[----:B------:R0:W1:Y:S02]  /*a150*/  SHFL.IDX P0, R123, R88, R89, R90 ;  /* 0x00000059587b7389 */ /* 0x000064000000005a */
[----:B01----:R-:W-:Y:S05]  /*a160*/  ENDCOLLECTIVE ;  /* 0x000000000000791b */ /* 0x003fea0003800000 */
.L_x_3170:
[-C--:B------:R-:W-:Y:S01]  /*a170*/  FFMA R96, R126, R10.reuse, R97 ;  /* 0x0000000a7e607223 */ /* 0x080fe20000000061 */
[----:B------:R-:W-:Y:S01]  /*a180*/  FFMA R97, R125, R10, R98 ;  /* 0x0000000a7d617223 */ /* 0x000fe20000000062 */
[----:B------:R-:W-:Y:S02]  /*a190*/  MOV R88, R29 ;  /* 0x0000001d00587202 */ /* 0x000fe40000000f00 */
[----:B------:R-:W-:-:S07]  /*a1a0*/  MOV R136, R123 ;  /* 0x0000007b00887202 */ /* 0x000fce0000000f00 */
[----:B------:R-:W-:Y:S05]  /*a1b0*/  WARPSYNC.COLLECTIVE R91, `(.L_x_3171) ;  /* 0x000000005b087348 */ /* 0x000fea0003c00000 */
[----:B------:R0:W1:Y:S02]  /*a1c0*/  SHFL.IDX P0, R123, R88, R89, R90 ;  /* 0x00000059587b7389 */ /* 0x000064000000005a */
[----:B01----:R-:W-:Y:S05]  /*a1d0*/  ENDCOLLECTIVE ;  /* 0x000000000000791b */ /* 0x003fea0003800000 */
.L_x_3171:
[-C--:B------:R-:W-:Y:S01]  /*a1e0*/  FFMA R98, R126, R136.reuse, R99 ;  /* 0x000000887e627223 */ /* 0x080fe20000000063 */
[----:B------:R-:W-:Y:S01]  /*a1f0*/  FFMA R99, R125, R136, R100 ;  /* 0x000000887d637223 */ /* 0x000fe20000000064 */
[----:B------:R-:W-:Y:S02]  /*a200*/  MOV R88, R30 ;  /* 0x0000001e00587202 */ /* 0x000fe40000000f00 */
[----:B------:R-:W-:-:S07]  /*a210*/  MOV R138, R123 ;  /* 0x0000007b008a7202 */ /* 0x000fce0000000f00 */
[----:B------:R-:W-:Y:S05]  /*a220*/  WARPSYNC.COLLECTIVE R91, `(.L_x_3172) ;  /* 0x000000005b087348 */ /* 0x000fea0003c00000 */
[----:B------:R0:W1:Y:S02]  /*a230*/  SHFL.IDX P0, R123, R88, R89, R90 ;  /* 0x00000059587b7389 */ /* 0x000064000000005a */
[----:B01----:R-:W-:Y:S05]  /*a240*/  ENDCOLLECTIVE ;  /* 0x000000000000791b */ /* 0x003fea0003800000 */
.L_x_3172:
[-C--:B------:R-:W-:Y:S01]  /*a250*/  FFMA R100, R126, R138.reuse, R101 ;  /* 0x0000008a7e647223 */ /* 0x080fe20000000065 */
[----:B------:R-:W-:Y:S01]  /*a260*/  FFMA R101, R125, R138, R102 ;  /* 0x0000008a7d657223 */ /* 0x000fe20000000066 */
[----:B------:R-:W-:Y:S02]  /*a270*/  MOV R88, R31 ;  /* 0x0000001f00587202 */ /* 0x000fe40000000f00 */
[----:B------:R-:W-:-:S07]  /*a280*/  MOV R140, R123 ;  /* 0x0000007b008c7202 */ /* 0x000fce0000000f00 */
[----:B------:R-:W-:Y:S05]  /*a290*/  WARPSYNC.COLLECTIVE R91, `(.L_x_3173) ;  /* 0x000000005b087348 */ /* 0x000fea0003c00000 */
[----:B------:R0:W1:Y:S02]  /*a2a0*/  SHFL.IDX P0, R123, R88, R89, R90 ;  /* 0x00000059587b7389 */ /* 0x000064000000005a */
[----:B01----:R-:W-:Y:S05]  /*a2b0*/  ENDCOLLECTIVE ;  /* 0x000000000000791b */ /* 0x003fea0003800000 */
.L_x_3173:
[-C--:B------:R-:W-:Y:S01]  /*a2c0*/  FFMA R102, R126, R140.reuse, R103 ;  /* 0x0000008c7e667223 */ /* 0x080fe20000000067 */
[----:B------:R-:W-:Y:S01]  /*a2d0*/  FFMA R103, R125, R140, R104 ;  /* 0x0000008c7d677223 */ /* 0x000fe20000000068 */
[----:B------:R-:W-:Y:S02]  /*a2e0*/  MOV R88, R32 ;  /* 0x0000002000587202 */ /* 0x000fe40000000f00 */
[----:B------:R-:W-:-:S07]  /*a2f0*/  MOV R142, R123 ;  /* 0x0000007b008e7202 */ /* 0x000fce0000000f00 */
[----:B------:R-:W-:Y:S05]  /*a300*/  WARPSYNC.COLLECTIVE R91, `(.L_x_3174) ;  /* 0x000000005b087348 */ /* 0x000fea0003c00000 */
[----:B------:R0:W1:Y:S02]  /*a310*/  SHFL.IDX P0, R123, R88, R89, R90 ;  /* 0x00000059587b7389 */ /* 0x000064000000005a */
[----:B01----:R-:W-:Y:S05]  /*a320*/  ENDCOLLECTIVE ;  /* 0x000000000000791b */ /* 0x003fea0003800000 */
.L_x_3174:
[-C--:B------:R-:W-:Y:S01]  /*a330*/  FFMA R104, R126, R142.reuse, R105 ;  /* 0x0000008e7e687223 */ /* 0x080fe20000000069 */
[----:B------:R-:W-:Y:S01]  /*a340*/  FFMA R105, R125, R142, R106 ;  /* 0x0000008e7d697223 */ /* 0x000fe2000000006a */
[----:B------:R-:W-:Y:S02]  /*a350*/  MOV R88, R34 ;  /* 0x0000002200587202 */ /* 0x000fe40000000f00 */
[----:B------:R-:W-:-:S07]  /*a360*/  MOV R144, R123 ;  /* 0x0000007b00907202 */ /* 0x000fce0000000f00 */
[----:B------:R-:W-:Y:S05]  /*a370*/  WARPSYNC.COLLECTIVE R91, `(.L_x_3175) ;  /* 0x000000005b087348 */ /* 0x000fea0003c00000 */
[----:B------:R0:W1:Y:S02]  /*a380*/  SHFL.IDX P0, R123, R88, R89, R90 ;  /* 0x00000059587b7389 */ /* 0x000064000000005a */
[----:B01----:R-:W-:Y:S05]  /*a390*/  ENDCOLLECTIVE ;  /* 0x000000000000791b */ /* 0x003fea0003800000 */
.L_x_3175:
[-C--:B------:R-:W-:Y:S01]  /*a3a0*/  FFMA R106, R126, R144.reuse, R107 ;  /* 0x000000907e6a7223 */ /* 0x080fe2000000006b */
[----:B------:R-:W-:Y:S01]  /*a3b0*/  FFMA R107, R125, R144, R108 ;  /* 0x000000907d6b7223 */ /* 0x000fe2000000006c */
[----:B------:R-:W-:Y:S02]  /*a3c0*/  MOV R88, R35 ;  /* 0x0000002300587202 */ /* 0x000fe40000000f00 */
[----:B------:R-:W-:-:S07]  /*a3d0*/  MOV R146, R123 ;  /* 0x0000007b00927202 */ /* 0x000fce0000000f00 */
[----:B------:R-:W-:Y:S05]  /*a3e0*/  WARPSYNC.COLLECTIVE R91, `(.L_x_3176) ;  /* 0x000000005b087348 */ /* 0x000fea0003c00000 */
[----:B------:R0:W1:Y:S02]  /*a3f0*/  SHFL.IDX P0, R123, R88, R89, R90 ;  /* 0x00000059587b7389 */ /* 0x000064000000005a */
[----:B01----:R-:W-:Y:S05]  /*a400*/  ENDCOLLECTIVE ;  /* 0x000000000000791b */ /* 0x003fea0003800000 */
.L_x_3176:
        /* <DEDUP_REMOVED lines=8> */
.L_x_3177:
[----:B------:R-:W-:Y:S02]  /*a490*/  MOV R88, R37 ;  /* 0x0000002500587202 */ /* 0x000fe40000000f00 */
[----:B------:R-:W-:-:S07]  /*a4a0*/  MOV R10, R123 ;  /* 0x0000007b000a7202 */ /* 0x000fce0000000f00 */
[----:B------:R-:W-:Y:S05]  /*a4b0*/  WARPSYNC.COLLECTIVE R91, `(.L_x_3178) ;  /* 0x000000005b087348 */ /* 0x000fea0003c00000 */
[----:B------:R0:W1:Y:S02]  /*a4c0*/  SHFL.IDX P0, R123, R88, R89, R90 ;  /* 0x00000059587b7389 */ /* 0x000064000000005a */
[----:B01----:R-:W-:Y:S05]  /*a4d0*/  ENDCOLLECTIVE ;  /* 0x000000000000791b */ /* 0x003fea0003800000 */
.L_x_3178:
        /* <DEDUP_REMOVED lines=10> */
.L_x_3179:
[-C--:B------:R-:W-:Y:S01]  /*a580*/  FFMA R114, R126, R136.reuse, R115 ;  /* 0x000000887e727223 */ /* 0x080fe20000000073 */
[----:B------:R-:W-:Y:S01]  /*a590*/  FFMA R115, R125, R136, R116 ;  /* 0x000000887d737223 */ /* 0x000fe20000000074 */
[----:B------:R-:W-:Y:S02]  /*a5a0*/  MOV R88, R39 ;  /* 0x0000002700587202 */ /* 0x000fe40000000f00 */
[----:B------:R-:W-:-:S07]  /*a5b0*/  MOV R138, R123 ;  /* 0x0000007b008a7202 */ /* 0x000fce0000000f00 */
[----:B------:R-:W-:Y:S05]  /*a5c0*/  WARPSYNC.COLLECTIVE R91, `(.L_x_3180) ;  /* 0x000000005b087348 */ /* 0x000fea0003c00000 */
[----:B------:R0:W1:Y:S02]  /*a5d0*/  SHFL.IDX P0, R123, R88, R89, R90 ;  /* 0x00000059587b7389 */ /* 0x000064000000005a */
[----:B01----:R-:W-:Y:S05]  /*a5e0*/  ENDCOLLECTIVE ;  /* 0x000000000000791b */ /* 0x003fea0003800000 */
.L_x_3180:
[-C--:B------:R-:W-:Y:S01]  /*a5f0*/  FFMA R116, R126, R138.reuse, R117 ;  /* 0x0000008a7e747223 */ /* 0x080fe20000000075 */
[----:B------:R-:W-:Y:S01]  /*a600*/  FFMA R117, R125, R138, R118 ;  /* 0x0000008a7d757223 */ /* 0x000fe20000000076 */
[----:B------:R-:W-:Y:S02]  /*a610*/  MOV R88, R40 ;  /* 0x0000002800587202 */ /* 0x000fe40000000f00 */
[----:B------:R-:W-:-:S07]  /*a620*/  MOV R140, R123 ;  /* 0x0000007b008c7202 */ /* 0x000fce0000000f00 */
[----:B------:R-:W-:Y:S05]  /*a630*/  WARPSYNC.COLLECTIVE R91, `(.L_x_3181) ;  /* 0x000000005b087348 */ /* 0x000fea0003c00000 */
[----:B------:R0:W1:Y:S02]  /*a640*/  SHFL.IDX P0, R123, R88, R89, R90 ;  /* 0x00000059587b7389 */ /* 0x000064000000005a */
[----:B01----:R-:W-:Y:S05]  /*a650*/  ENDCOLLECTIVE ;  /* 0x000000000000791b */ /* 0x003fea0003800000 */
.L_x_3181:
[-C--:B------:R-:W-:Y:S01]  /*a660*/  FFMA R118, R126, R140.reuse, R119 ;  /* 0x0000008c7e767223 */ /* 0x080fe20000000077 */
[----:B------:R-:W-:Y:S01]  /*a670*/  FFMA R119, R125, R140, R120 ;  /* 0x0000008c7d777223 */ /* 0x000fe20000000078 */
[----:B------:R-:W-:Y:S02]  /*a680*/  MOV R88, R41 ;  /* 0x0000002900587202 */ /* 0x000fe40000000f00 */
[----:B------:R-:W-:-:S07]  /*a690*/  MOV R142, R123 ;  /* 0x0000007b008e7202 */ /* 0x000fce0000000f00 */
[----:B------:R-:W-:Y:S05]  /*a6a0*/  WARPSYNC.COLLECTIVE R91, `(.L_x_3182) ;  /* 0x000000005b087348 */ /* 0x000fea0003c00000 */
[----:B------:R0:W1:Y:S02]  /*a6b0*/  SHFL.IDX P0, R123, R88, R89, R90 ;  /* 0x00000059587b7389 */ /* 0x000064000000005a */
[----:B01----:R-:W-:Y:S05]  /*a6c0*/  ENDCOLLECTIVE ;  /* 0x000000000000791b */ /* 0x003fea0003800000 */
.L_x_3182:
[-C--:B------:R-:W-:Y:S01]  /*a6d0*/  FFMA R120, R126, R142.reuse, R121 ;  /* 0x0000008e7e787223 */ /* 0x080fe20000000079 */
[----:B------:R-:W-:Y:S01]  /*a6e0*/  FFMA R87, R125, R142, R87 ;  /* 0x0000008e7d577223 */ /* 0x000fe20000000057 */
[----:B------:R-:W-:Y:S02]  /*a6f0*/  MOV R88, R42 ;  /* 0x0000002a00587202 */ /* 0x000fe40000000f00 */
[----:B------:R-:W-:-:S07]  /*a700*/  MOV R131, R123 ;  /* 0x0000007b00837202 */ /* 0x000fce0000000f00 */
[----:B------:R-:W-:Y:S05]  /*a710*/  WARPSYNC.COLLECTIVE R91, `(.L_x_3183) ;  /* 0x000000005b087348 */ /* 0x000fea0003c00000 */
[----:B------:R0:W1:Y:S02]  /*a720*/  SHFL.IDX P0, R123, R88, R89, R90 ;  /* 0x00000059587b7389 */ /* 0x000064000000005a */
[----:B01----:R-:W-:Y:S05]  /*a730*/  ENDCOLLECTIVE ;  /* 0x000000000000791b */ /* 0x003fea0003800000 */
.L_x_3183:
        /* <DEDUP_REMOVED lines=8> */
.L_x_3184:
        /* <DEDUP_REMOVED lines=8> */
.L_x_3185:
[----:B------:R-:W-:Y:S02]  /*a840*/  MOV R88, R27 ;  /* 0x0000001b00587202 */ /* 0x000fe40000000f00 */
[----:B------:R-:W-:-:S07]  /*a850*/  MOV R0, R123 ;  /* 0x0000007b00007202 */ /* 0x000fce0000000f00 */
[----:B------:R-:W-:Y:S05]  /*a860*/  WARPSYNC.COLLECTIVE R91, `(.L_x_3186) ;  /* 0x000000005b087348 */ /* 0x000fea0003c00000 */
[----:B------:R0:W1:Y:S02]  /*a870*/  SHFL.IDX P0, R123, R88, R89, R90 ;  /* 0x00000059587b7389 */ /* 0x000064000000005a */
[----:B01----:R-:W-:Y:S05]  /*a880*/  ENDCOLLECTIVE ;  /* 0x000000000000791b */ /* 0x003fea0003800000 */
.L_x_3186:
[----:B------:R-:W-:Y:S02]  /*a890*/  MOV R88, R12 ;  /* 0x0000000c00587202 */ /* 0x000fe40000000f00 */
[----:B------:R-:W-:-:S07]  /*a8a0*/  MOV R11, R123 ;  /* 0x0000007b000b7202 */ /* 0x000fce0000000f00 */
[----:B------:R-:W-:Y:S05]  /*a8b0*/  WARPSYNC.COLLECTIVE R91, `(.L_x_3187) ;  /* 0x000000005b087348 */ /* 0x000fea0003c00000 */
[----:B------:R0:W1:Y:S02]  /*a8c0*/  SHFL.IDX P0, R123, R88, R89, R90 ;  /* 0x00000059587b7389 */ /* 0x000064000000005a */
[----:B01----:R-:W-:Y:S05]  /*a8d0*/  ENDCOLLECTIVE ;  /* 0x000000000000791b */ /* 0x003fea0003800000 */
.L_x_3187:
[----:B------:R-:W-:Y:S02]  /*a8e0*/  MOV R88, R13 ;  /* 0x0000000d00587202 */ /* 0x000fe40000000f00 */
[----:B------:R-:W-:-:S07]  /*a8f0*/  MOV R131, R123 ;  /* 0x0000007b00837202 */ /* 0x000fce0000000f00 */
[----:B------:R-:W-:Y:S05]  /*a900*/  WARPSYNC.COLLECTIVE R91, `(.L_x_3188) ;  /* 0x000000005b087348 */ /* 0x000fea0003c00000 */
[----:B------:R0:W1:Y:S02]  /*a910*/  SHFL.IDX P0, R123, R88, R89, R90 ;  /* 0x00000059587b7389 */ /* 0x000064000000005a */
[----:B01----:R-:W-:Y:S05]  /*a920*/  ENDCOLLECTIVE ;  /* 0x000000000000791b */ /* 0x003fea0003800000 */
.L_x_3188:
[----:B------:R-:W-:Y:S02]  /*a930*/  MOV R88, R14 ;  /* 0x0000000e00587202 */ /* 0x000fe40000000f00 */
[----:B------:R-:W-:-:S07]  /*a940*/  MOV R133, R123 ;  /* 0x0000007b00857202 */ /* 0x000fce0000000f00 */
[----:B------:R-:W-:Y:S05]  /*a950*/  WARPSYNC.COLLECTIVE R91, `(.L_x_3189) ;  /* 0x000000005b087348 */ /* 0x000fea0003c00000 */
[----:B------:R0:W1:Y:S02]  /*a960*/  SHFL.IDX P0, R123, R88, R89, R90 ;  /* 0x00000059587b7389 */ /* 0x000064000000005a */
[----:B01----:R-:W-:Y:S05]  /*a970*/  ENDCOLLECTIVE ;  /* 0x000000000000791b */ /* 0x003fea0003800000 */
.L_x_3189:
[----:B------:R-:W-:Y:S02]  /*a980*/  MOV R88, R15 ;  /* 0x0000000f00587202 */ /* 0x000fe40000000f00 */
[----:B------:R-:W-:-:S07]  /*a990*/  MOV R135, R123 ;  /* 0x0000007b00877202 */ /* 0x000fce0000000f00 */
[----:B------:R-:W-:Y:S05]  /*a9a0*/  WARPSYNC.COLLECTIVE R91, `(.L_x_3190) ;  /* 0x000000005b087348 */ /* 0x000fea0003c00000 */
[----:B------:R0:W1:Y:S02]  /*a9b0*/  SHFL.IDX P0, R123, R88, R89, R90 ;  /* 0x00000059587b7389 */ /* 0x000064000000005a */
[----:B01----:R-:W-:Y:S05]  /*a9c0*/  ENDCOLLECTIVE ;  /* 0x000000000000791b */ /* 0x003fea0003800000 */
.L_x_3190:
[----:B------:R-:W-:Y:S02]  /*a9d0*/  MOV R88, R16 ;  /* 0x0000001000587202 */ /* 0x000fe40000000f00 */
[----:B------:R-:W-:-:S07]  /*a9e0*/  MOV R137, R123 ;  /* 0x0000007b00897202 */ /* 0x000fce0000000f00 */
[----:B------:R-:W-:Y:S05]  /*a9f0*/  WARPSYNC.COLLECTIVE R91, `(.L_x_3191) ;  /* 0x000000005b087348 */ /* 0x000fea0003c00000 */
[----:B------:R0:W1:Y:S02]  /*aa00*/  SHFL.IDX P0, R123, R88, R89, R90 ;  /* 0x00000059587b7389 */ /* 0x000064000000005a */
[----:B01----:R-:W-:Y:S05]  /*aa10*/  ENDCOLLECTIVE ;  /* 0x000000000000791b */ /* 0x003fea0003800000 */
.L_x_3191:
[----:B------:R-:W-:Y:S02]  /*aa20*/  MOV R88, R17 ;  /* 0x0000001100587202 */ /* 0x000fe40000000f00 */
[----:B------:R-:W-:-:S07]  /*aa30*/  MOV R139, R123 ;  /* 0x0000007b008b7202 */ /* 0x000fce0000000f00 */
[----:B------:R-:W-:Y:S05]  /*aa40*/  WARPSYNC.COLLECTIVE R91, `(.L_x_3192) ;  /* 0x000000005b087348 */ /* 0x000fea0003c00000 */
[----:B------:R0:W1:Y:S02]  /*aa50*/  SHFL.IDX P0, R123, R88, R89, R90 ;  /* 0x00000059587b7389 */ /* 0x000064000000005a */
[----:B01----:R-:W-:Y:S05]  /*aa60*/  ENDCOLLECTIVE ;  /* 0x000000000000791b */ /* 0x003fea0003800000 */
.L_x_3192:
[----:B------:R-:W-:Y:S02]  /*aa70*/  MOV R88, R18 ;  /* 0x0000001200587202 */ /* 0x000fe40000000f00 */
[----:B------:R-:W-:-:S07]  /*aa80*/  MOV R10, R123 ;  /* 0x0000007b000a7202 */ /* 0x000fce0000000f00 */
[----:B------:R-:W-:Y:S05]  /*aa90*/  WARPSYNC.COLLECTIVE R91, `(.L_x_3193) ;  /* 0x000000005b087348 */ /* 0x000fea0003c00000 */
[----:B------:R0:W1:Y:S02]  /*aaa0*/  SHFL.IDX P0, R123, R88, R89, R90 ;  /* 0x00000059587b7389 */ /* 0x000064000000005a */
[----:B01----:R-:W-:Y:S05]  /*aab0*/  ENDCOLLECTIVE ;  /* 0x000000000000791b */ /* 0x003fea0003800000 */
.L_x_3193:
[----:B------:R-:W-:Y:S01]  /*aac0*/  MOV R88, R19 ;  /* 0x0000001300587202 */ /* 0x000fe20000000f00 */
[-C--:B------:R-:W-:Y:S01]  /*aad0*/  FFMA R64, R129, R123.reuse, R64 ;  /* 0x0000007b81407223 */ /* 0x080fe20000000040 */
[----:B------:R-:W-:-:S07]  /*aae0*/  FFMA R65, R134, R123, R65 ;  /* 0x0000007b86417223 */ /* 0x000fce0000000041 */
[----:B------:R-:W-:Y:S05]  /*aaf0*/  WARPSYNC.COLLECTIVE R91, `(.L_x_3194) ;  /* 0x000000005b087348 */ /* 0x000fea0003c00000 */
[----:B------:R0:W1:Y:S02]  /*ab00*/  SHFL.IDX P0, R123, R88, R89, R90 ;  /* 0x00000059587b7389 */ /* 0x000064000000005a */
[----:B01----:R-:W-:Y:S05]  /*ab10*/  ENDCOLLECTIVE ;  /* 0x000000000000791b */ /* 0x003fea0003800000 */
.L_x_3194:
[-C--:B------:R-:W-:Y:S01]  /*ab20*/  FFMA R50, R129, R11.reuse, R50 ;  /* 0x0000000b81327223 */ /* 0x080fe20000000032 */
[----:B------:R-:W-:Y:S01]  /*ab30*/  FFMA R51, R134, R11, R51 ;  /* 0x0000000b86337223 */ /* 0x000fe20000000033 */
[----:B------:R-:W-:Y:S02]  /*ab40*/  MOV R88, R20 ;  /* 0x0000001400587202 */ /* 0x000fe40000000f00 */
[----:B------:R-:W-:-:S07]  /*ab50*/  MOV R11, R123 ;  /* 0x0000007b000b7202 */ /* 0x000fce0000000f00 */
[----:B------:R-:W-:Y:S05]  /*ab60*/  WARPSYNC.COLLECTIVE R91, `(.L_x_3195) ;  /* 0x000000005b087348 */ /* 0x000fea0003c00000 */
[----:B------:R0:W1:Y:S02]  /*ab70*/  SHFL.IDX P0, R123, R88, R89, R90 ;  /* 0x00000059587b7389 */ /* 0x000064000000005a */
[----:B01----:R-:W-:Y:S05]  /*ab80*/  ENDCOLLECTIVE ;  /* 0x000000000000791b */ /* 0x003fea0003800000 */
.L_x_3195:
[-C--:B------:R-:W-:Y:S01]  /*ab90*/  FFMA R52, R129, R131.reuse, R52 ;  /* 0x0000008381347223 */ /* 0x080fe20000000034 */
[----:B------:R-:W-:Y:S01]  /*aba0*/  FFMA R53, R134, R131, R53 ;  /* 0x0000008386357223 */ /* 0x000fe20000000035 */
[----:B------:R-:W-:Y:S02]  /*abb0*/  MOV R88, R21 ;  /* 0x0000001500587202 */ /* 0x000fe40000000f00 */
[----:B------:R-:W-:-:S07]  /*abc0*/  MOV R131, R123 ;  /* 0x0000007b00837202 */ /* 0x000fce0000000f00 */
[----:B------:R-:W-:Y:S05]  /*abd0*/  WARPSYNC.COLLECTIVE R91, `(.L_x_3196) ;  /* 0x000000005b087348 */ /* 0x000fea0003c00000 */
[----:B------:R0:W1:Y:S02]  /*abe0*/  SHFL.IDX P0, R123, R88, R89, R90 ;  /* 0x00000059587b7389 */ /* 0x000064000000005a */
[----:B01----:R-:W-:Y:S05]  /*abf0*/  ENDCOLLECTIVE ;  /* 0x000000000000791b */ /* 0x003fea0003800000 */
.L_x_3196:
[-C--:B------:R-:W-:Y:S01]  /*ac00*/  FFMA R54, R129, R133.reuse, R54 ;  /* 0x0000008581367223 */ /* 0x080fe20000000036 */
[----:B------:R-:W-:Y:S01]  /*ac10*/  FFMA R55, R134, R133, R55 ;  /* 0x0000008586377223 */ /* 0x000fe20000000037 */
[----:B------:R-:W-:Y:S02]  /*ac20*/  MOV R88, R22 ;  /* 0x0000001600587202 */ /* 0x000fe40000000f00 */
[----:B------:R-:W-:-:S07]  /*ac30*/  MOV R133, R123 ;  /* 0x0000007b00857202 */ /* 0x000fce0000000f00 */
[----:B------:R-:W-:Y:S05]  /*ac40*/  WARPSYNC.COLLECTIVE R91, `(.L_x_3197) ;  /* 0x000000005b087348 */ /* 0x000fea0003c00000 */
[----:B------:R0:W1:Y:S02]  /*ac50*/  SHFL.IDX P0, R123, R88, R89, R90 ;  /* 0x00000059587b7389 */ /* 0x000064000000005a */
[----:B01----:R-:W-:Y:S05]  /*ac60*/  ENDCOLLECTIVE ;  /* 0x000000000000791b */ /* 0x003fea0003800000 */
.L_x_3197:
[-C--:B------:R-:W-:Y:S01]  /*ac70*/  FFMA R56, R129, R135.reuse, R56 ;  /* 0x0000008781387223 */ /* 0x080fe20000000038 */
[----:B------:R-:W-:Y:S01]  /*ac80*/  FFMA R57, R134, R135, R57 ;  /* 0x0000008786397223 */ /* 0x000fe20000000039 */
[----:B------:R-:W-:Y:S02]  /*ac90*/  MOV R88, R23 ;  /* 0x0000001700587202 */ /* 0x000fe40000000f00 */
[----:B------:R-:W-:-:S07]  /*aca0*/  MOV R135, R123 ;  /* 0x0000007b00877202 */ /* 0x000fce0000000f00 */
[----:B------:R-:W-:Y:S05]  /*acb0*/  WARPSYNC.COLLECTIVE R91, `(.L_x_3198) ;  /* 0x000000005b087348 */ /* 0x000fea0003c00000 */
[----:B------:R0:W1:Y:S02]  /*acc0*/  SHFL.IDX P0, R123, R88, R89, R90 ;  /* 0x00000059587b7389 */ /* 0x000064000000005a */
[----:B01----:R-:W-:Y:S05]  /*acd0*/  ENDCOLLECTIVE ;  /* 0x000000000000791b */ /* 0x003fea0003800000 */
.L_x_3198:
[-C--:B------:R-:W-:Y:S01]  /*ace0*/  FFMA R58, R129, R137.reuse, R58 ;  /* 0x00000089813a7223 */ /* 0x080fe2000000003a */
[----:B------:R-:W-:Y:S01]  /*acf0*/  FFMA R59, R134, R137, R59 ;  /* 0x00000089863b7223 */ /* 0x000fe2000000003b */
[----:B------:R-:W-:Y:S02]  /*ad00*/  MOV R88, R24 ;  /* 0x0000001800587202 */ /* 0x000fe40000000f00 */
[----:B------:R-:W-:-:S07]  /*ad10*/  MOV R137, R123 ;  /* 0x0000007b00897202 */ /* 0x000fce0000000f00 */
[----:B------:R-:W-:Y:S05]  /*ad20*/  WARPSYNC.COLLECTIVE R91, `(.L_x_3199) ;  /* 0x000000005b087348 */ /* 0x000fea0003c00000 */
[----:B------:R0:W1:Y:S02]  /*ad30*/  SHFL.IDX P0, R123, R88, R89, R90 ;  /* 0x00000059587b7389 */ /* 0x000064000000005a */
[----:B01----:R-:W-:Y:S05]  /*ad40*/  ENDCOLLECTIVE ;  /* 0x000000000000791b */ /* 0x003fea0003800000 */
.L_x_3199:
[-C--:B------:R-:W-:Y:S01]  /*ad50*/  FFMA R60, R129, R139.reuse, R60 ;  /* 0x0000008b813c7223 */ /* 0x080fe2000000003c */
[----:B------:R-:W-:Y:S01]  /*ad60*/  FFMA R61, R134, R139, R61 ;  /* 0x0000008b863d7223 */ /* 0x000fe2000000003d */
[----:B------:R-:W-:Y:S02]  /*ad70*/  MOV R88, R25 ;  /* 0x0000001900587202 */ /* 0x000fe40000000f00 */
[----:B------:R-:W-:-:S07]  /*ad80*/  MOV R139, R123 ;  /* 0x0000007b008b7202 */ /* 0x000fce0000000f00 */
[----:B------:R-:W-:Y:S05]  /*ad90*/  WARPSYNC.COLLECTIVE R91, `(.L_x_3200) ;  /* 0x000000005b087348 */ /* 0x000fea0003c00000 */
[----:B------:R0:W1:Y:S02]  /*ada0*/  SHFL.IDX P0, R123, R88, R89, R90 ;  /* 0x00000059587b7389 */ /* 0x000064000000005a */
[----:B01----:R-:W-:Y:S05]  /*adb0*/  ENDCOLLECTIVE ;  /* 0x000000000000791b */ /* 0x003fea0003800000 */
.L_x_3200:
[----:B------:R-:W-:Y:S02]  /*adc0*/  MOV R88, R26 ;  /* 0x0000001a00587202 */ /* 0x000fe40000000f00 */
[----:B------:R-:W-:-:S07]  /*add0*/  MOV R141, R123 ;  /* 0x0000007b008d7202 */ /* 0x000fce0000000f00 */
[----:B------:R-:W-:Y:S05]  /*ade0*/  WARPSYNC.COLLECTIVE R91, `(.L_x_3201) ;  /* 0x000000005b087348 */ /* 0x000fea0003c00000 */
[----:B------:R0:W1:Y:S02]  /*adf0*/  SHFL.IDX P0, R123, R88, R89, R90 ;  /* 0x00000059587b7389 */ /* 0x000064000000005a */
[----:B01----:R-:W-:Y:S05]  /*ae00*/  ENDCOLLECTIVE ;  /* 0x000000000000791b */ /* 0x003fea0003800000 */
.L_x_3201:
[----:B------:R-:W-:Y:S02]  /*ae10*/  MOV R88, R28 ;  /* 0x0000001c00587202 */ /* 0x000fe40000000f00 */
[----:B------:R-:W-:-:S07]  /*ae20*/  MOV R143, R123 ;  /* 0x0000007b008f7202 */ /* 0x000fce0000000f00 */
[----:B------:R-:W-:Y:S05]  /*ae30*/  WARPSYNC.COLLECTIVE R91, `(.L_x_3202) ;  /* 0x000000005b087348 */ /* 0x000fea0003c00000 */
[----:B------:R0:W1:Y:S02]  /*ae40*/  SHFL.IDX P0, R123, R88, R89, R90 ;  /* 0x00000059587b7389 */ /* 0x000064000000005a */
[----:B01----:R-:W-:Y:S05]  /*ae50*/  ENDCOLLECTIVE ;  /* 0x000000000000791b */ /* 0x003fea0003800000 */
.L_x_3202:
[----:B------:R-:W-:Y:S02]  /*ae60*/  MOV R88, R29 ;  /* 0x0000001d00587202 */ /* 0x000fe40000000f00 */
[----:B------:R-:W-:-:S07]  /*ae70*/  MOV R145, R123 ;  /* 0x0000007b00917202 */ /* 0x000fce0000000f00 */
[----:B------:R-:W-:Y:S05]  /*ae80*/  WARPSYNC.COLLECTIVE R91, `(.L_x_3203) ;  /* 0x000000005b087348 */ /* 0x000fea0003c00000 */
[----:B------:R0:W1:Y:S02]  /*ae90*/  SHFL.IDX P0, R123, R88, R89, R90 ;  /* 0x00000059587b7389 */ /* 0x000064000000005a */
[----:B01----:R-:W-:Y:S05]  /*aea0*/  ENDCOLLECTIVE ;  /* 0x000000000000791b */ /* 0x003fea0003800000 */
.L_x_3203:
[----:B------:R-:W-:Y:S02]  /*aeb0*/  MOV R88, R30 ;  /* 0x0000001e00587202 */ /* 0x000fe40000000f00 */
[----:B------:R-:W-:-:S07]  /*aec0*/  MOV R147, R123 ;  /* 0x0000007b00937202 */ /* 0x000fce0000000f00 */
[----:B------:R-:W-:Y:S05]  /*aed0*/  WARPSYNC.COLLECTIVE R91, `(.L_x_3204) ;  /* 0x000000005b087348 */ /* 0x000fea0003c00000 */
[----:B------:R0:W1:Y:S02]  /*aee0*/  SHFL.IDX P0, R123, R88, R89, R90 ;  /* 0x00000059587b7389 */ /* 0x000064000000005a */
[----:B01----:R-:W-:Y:S05]  /*aef0*/  ENDCOLLECTIVE ;  /* 0x000000000000791b */ /* 0x003fea0003800000 */
.L_x_3204:
[----:B------:R-:W-:Y:S01]  /*af00*/  MOV R88, R31 ;  /* 0x0000001f00587202 */ /* 0x000fe20000000f00 */
[-C--:B------:R-:W-:Y:S01]  /*af10*/  FFMA R102, R129, R123.reuse, R102 ;  /* 0x0000007b81667223 */ /* 0x080fe20000000066 */
[----:B------:R-:W-:-:S07]  /*af20*/  FFMA R103, R134, R123, R103 ;  /* 0x0000007b86677223 */ /* 0x000fce0000000067 */
[----:B------:R-:W-:Y:S05]  /*af30*/  WARPSYNC.COLLECTIVE R91, `(.L_x_3205) ;  /* 0x000000005b087348 */ /* 0x000fea0003c00000 */
[----:B------:R0:W1:Y:S02]  /*af40*/  SHFL.IDX P0, R123, R88, R89, R90 ;  /* 0x00000059587b7389 */ /* 0x000064000000005a */
[----:B01----:R-:W-:Y:S05]  /*af50*/  ENDCOLLECTIVE ;  /* 0x000000000000791b */ /* 0x003fea0003800000 */
.L_x_3205:
        /* <DEDUP_REMOVED lines=16> */
.L_x_3206:
[-C--:B------:R-:W-:Y:S01]  /*b060*/  FFMA R62, R129, R10.reuse, R62 ;  /* 0x0000000a813e7223 */ /* 0x080fe2000000003e */
[----:B------:R-:W-:Y:S01]  /*b070*/  FFMA R63, R134, R10, R63 ;  /* 0x0000000a863f7223 */ /* 0x000fe2000000003f */
[----:B------:R-:W-:Y:S02]  /*b080*/  MOV R88, R34 ;  /* 0x0000002200587202 */ /* 0x000fe40000000f00 */
[----:B------:R-:W-:-:S07]  /*b090*/  MOV R10, R123 ;  /* 0x0000007b000a7202 */ /* 0x000fce0000000f00 */
[----:B------:R-:W-:Y:S05]  /*b0a0*/  WARPSYNC.COLLECTIVE R91, `(.L_x_3207) ;  /* 0x000000005b087348 */ /* 0x000fea0003c00000 */
[----:B------:R0:W1:Y:S02]  /*b0b0*/  SHFL.IDX P0, R123, R88, R89, R90 ;  /* 0x00000059587b7389 */ /* 0x000064000000005a */
[----:B01----:R-:W-:Y:S05]  /*b0c0*/  ENDCOLLECTIVE ;  /* 0x000000000000791b */ /* 0x003fea0003800000 */
.L_x_3207:
[-C--:B------:R-:W-:Y:S01]  /*b0d0*/  FFMA R68, R129, R131.reuse, R68 ;  /* 0x0000008381447223 */ /* 0x080fe20000000044 */
[----:B------:R-:W-:Y:S01]  /*b0e0*/  FFMA R69, R134, R131, R69 ;  /* 0x0000008386457223 */ /* 0x000fe20000000045 */
[----:B------:R-:W-:Y:S02]  /*b0f0*/  MOV R88, R35 ;  /* 0x0000002300587202 */ /* 0x000fe40000000f00 */
[----:B------:R-:W-:-:S07]  /*b100*/  MOV R131, R123 ;  /* 0x0000007b00837202 */ /* 0x000fce0000000f00 */
[----:B------:R-:W-:Y:S05]  /*b110*/  WARPSYNC.COLLECTIVE R91, `(.L_x_3208) ;  /* 0x000000005b087348 */ /* 0x000fea0003c00000 */
[----:B------:R0:W1:Y:S02]  /*b120*/  SHFL.IDX P0, R123, R88, R89, R90 ;  /* 0x00000059587b7389 */ /* 0x000064000000005a */
[----:B01----:R-:W-:Y:S05]  /*b130*/  ENDCOLLECTIVE ;  /* 0x000000000000791b */ /* 0x003fea0003800000 */
.L_x_3208:
[----:B------:R-:W-:Y:S02]  /*b140*/  MOV R88, R36 ;  /* 0x0000002400587202 */ /* 0x000fe40000000f00 */
[----:B------:R-:W-:-:S07]  /*b150*/  MOV R78, R123 ;  /* 0x0000007b004e7202 */ /* 0x000fce0000000f00 */
[----:B------:R-:W-:Y:S05]  /*b160*/  WARPSYNC.COLLECTIVE R91, `(.L_x_3209) ;  /* 0x000000005b087348 */ /* 0x000fea0003c00000 */
[----:B------:R0:W1:Y:S02]  /*b170*/  SHFL.IDX P0, R123, R88, R89, R90 ;  /* 0x00000059587b7389 */ /* 0x000064000000005a */
[----:B01----:R-:W-:Y:S05]  /*b180*/  ENDCOLLECTIVE ;  /* 0x000000000000791b */ /* 0x003fea0003800000 */
.L_x_3209:
[----:B------:R-:W-:Y:S02]  /*b190*/  MOV R88, R37 ;  /* 0x0000002500587202 */ /* 0x000fe40000000f00 */
[----:B------:R-:W-:-:S07]  /*b1a0*/  MOV R126, R123 ;  /* 0x0000007b007e7202 */ /* 0x000fce0000000f00 */
[----:B------:R-:W-:Y:S05]  /*b1b0*/  WARPSYNC.COLLECTIVE R91, `(.L_x_3210) ;  /* 0x000000005b087348 */ /* 0x000fea0003c00000 */
[----:B------:R0:W1:Y:S02]  /*b1c0*/  SHFL.IDX P0, R123, R88, R89, R90 ;  /* 0x00000059587b7389 */ /* 0x000064000000005a */
[----:B01----:R-:W-:Y:S05]  /*b1d0*/  ENDCOLLECTIVE ;  /* 0x000000000000791b */ /* 0x003fea0003800000 */
.L_x_3210:
[-C--:B------:R-:W-:Y:S01]  /*b1e0*/  FFMA R70, R129, R133.reuse, R70 ;  /* 0x0000008581467223 */ /* 0x080fe20000000046 */
[----:B------:R-:W-:Y:S01]  /*b1f0*/  FFMA R71, R134, R133, R71 ;  /* 0x0000008586477223 */ /* 0x000fe20000000047 */
[----:B------:R-:W-:Y:S02]  /*b200*/  MOV R88, R38 ;  /* 0x0000002600587202 */ /* 0x000fe40000000f00 */
[----:B------:R-:W-:-:S07]  /*b210*/  MOV R133, R123 ;  /* 0x0000007b00857202 */ /* 0x000fce0000000f00 */
[----:B------:R-:W-:Y:S05]  /*b220*/  WARPSYNC.COLLECTIVE R91, `(.L_x_3211) ;  /* 0x000000005b087348 */ /* 0x000fea0003c00000 */
[----:B------:R0:W1:Y:S02]  /*b230*/  SHFL.IDX P0, R123, R88, R89, R90 ;  /* 0x00000059587b7389 */ /* 0x000064000000005a */
[----:B01----:R-:W-:Y:S05]  /*b240*/  ENDCOLLECTIVE ;  /* 0x000000000000791b */ /* 0x003fea0003800000 */
.L_x_3211:
[-C--:B------:R-:W-:Y:S01]  /*b250*/  FFMA R72, R129, R135.reuse, R72 ;  /* 0x0000008781487223 */ /* 0x080fe20000000048 */
[----:B------:R-:W-:Y:S01]  /*b260*/  FFMA R73, R134, R135, R73 ;  /* 0x0000008786497223 */ /* 0x000fe20000000049 */
[----:B------:R-:W-:Y:S02]  /*b270*/  MOV R88, R39 ;  /* 0x0000002700587202 */ /* 0x000fe40000000f00 */
[----:B------:R-:W-:-:S07]  /*b280*/  MOV R135, R123 ;  /* 0x0000007b00877202 */ /* 0x000fce0000000f00 */
[----:B------:R-:W-:Y:S05]  /*b290*/  WARPSYNC.COLLECTIVE R91, `(.L_x_3212) ;  /* 0x000000005b087348 */ /* 0x000fea0003c00000 */
[----:B------:R0:W1:Y:S02]  /*b2a0*/  SHFL.IDX P0, R123, R88, R89, R90 ;  /* 0x00000059587b7389 */ /* 0x000064000000005a */
[----:B01----:R-:W-:Y:S05]  /*b2b0*/  ENDCOLLECTIVE ;  /* 0x000000000000791b */ /* 0x003fea0003800000 */
.L_x_3212:
[----:B------:R-:W-:Y:S02]  /*b2c0*/  MOV R88, R40 ;  /* 0x0000002800587202 */ /* 0x000fe40000000f00 */
[----:B------:R-:W-:-:S07]  /*b2d0*/  MOV R138, R123 ;  /* 0x0000007b008a7202 */ /* 0x000fce0000000f00 */
[----:B------:R-:W-:Y:S05]  /*b2e0*/  WARPSYNC.COLLECTIVE R91, `(.L_x_3213) ;  /* 0x000000005b087348 */ /* 0x000fea0003c00000 */
[----:B------:R0:W1:Y:S02]  /*b2f0*/  SHFL.IDX P0, R123, R88, R89, R90 ;  /* 0x00000059587b7389 */ /* 0x000064000000005a */
[----:B01----:R-:W-:Y:S05]  /*b300*/  ENDCOLLECTIVE ;  /* 0x000000000000791b */ /* 0x003fea0003800000 */
.L_x_3213:
[-C--:B------:R-:W-:Y:S01]  /*b310*/  FFMA R92, R129, R139.reuse, R92 ;  /* 0x0000008b815c7223 */ /* 0x080fe2000000005c */
[----:B------:R-:W-:Y:S01]  /*b320*/  FFMA R93, R134, R139, R93 ;  /* 0x0000008b865d7223 */ /* 0x000fe2000000005d */
[----:B------:R-:W-:Y:S02]  /*b330*/  MOV R88, R41 ;  /* 0x0000002900587202 */ /* 0x000fe40000000f00 */
[----:B------:R-:W-:-:S07]  /*b340*/  MOV R139, R123 ;  /* 0x0000007b008b7202 */ /* 0x000fce0000000f00 */
[----:B------:R-:W-:Y:S05]  /*b350*/  WARPSYNC.COLLECTIVE R91, `(.L_x_3214) ;  /* 0x000000005b087348 */ /* 0x000fea0003c00000 */
[----:B------:R0:W1:Y:S02]  /*b360*/  SHFL.IDX P0, R123, R88, R89, R90 ;  /* 0x00000059587b7389 */ /* 0x000064000000005a */
[----:B01----:R-:W-:Y:S05]  /*b370*/  ENDCOLLECTIVE ;  /* 0x000000000000791b */ /* 0x003fea0003800000 */
.L_x_3214:
[----:B------:R-:W-:Y:S02]  /*b380*/  MOV R88, R42 ;  /* 0x0000002a00587202 */ /* 0x000fe40000000f00 */
[----:B------:R-:W-:-:S07]  /*b390*/  MOV R140, R123 ;  /* 0x0000007b008c7202 */ /* 0x000fce0000000f00 */
[----:B------:R-:W-:Y:S05]  /*b3a0*/  WARPSYNC.COLLECTIVE R91, `(.L_x_3215) ;  /* 0x000000005b087348 */ /* 0x000fea0003c00000 */
[----:B------:R0:W1:Y:S02]  /*b3b0*/  SHFL.IDX P0, R123, R88, R89, R90 ;  /* 0x00000059587b7389 */ /* 0x000064000000005a */
[----:B01----:R-:W-:Y:S05]  /*b3c0*/  ENDCOLLECTIVE ;  /* 0x000000000000791b */ /* 0x003fea0003800000 */
.L_x_3215:
        /* <DEDUP_REMOVED lines=8> */
.L_x_3216:
[----:B------:R-:W-:Y:S01]  /*b450*/  MOV R88, R33 ;  /* 0x0000002100587202 */ /* 0x000fe20000000f00 */
[C---:B------:R-:W-:Y:S01]  /*b460*/  FFMA R132, R123.reuse, R11, R132 ;  /* 0x0000000b7b847223 */ /* 0x040fe20000000084 */
[----:B------:R-:W-:-:S07]  /*b470*/  FFMA R77, R123, R0, R77 ;  /* 0x000000007b4d7223 */ /* 0x000fce000000004d */
[----:B------:R-:W-:Y:S05]  /*b480*/  WARPSYNC.COLLECTIVE R91, `(.L_x_3217) ;  /* 0x000000005b087348 */ /* 0x000fea0003c00000 */
[----:B------:R0:W1:Y:S02]  /*b490*/  SHFL.IDX P0, R123, R88, R89, R90 ;  /* 0x00000059587b7389 */ /* 0x000064000000005a */
[----:B01----:R-:W-:Y:S05]  /*b4a0*/  ENDCOLLECTIVE ;  /* 0x000000000000791b */ /* 0x003fea0003800000 */
.L_x_3217:
[-C--:B------:R-:W-:Y:S01]  /*b4b0*/  FFMA R106, R129, R10.reuse, R106 ;  /* 0x0000000a816a7223 */ /* 0x080fe2000000006a */
[----:B------:R-:W-:Y:S01]  /*b4c0*/  FFMA R107, R134, R10, R107 ;  /* 0x0000000a866b7223 */ /* 0x000fe2000000006b */
[----:B------:R-:W-:Y:S02]  /*b4d0*/  MOV R88, R27 ;  /* 0x0000001b00587202 */ /* 0x000fe40000000f00 */
[----:B------:R-:W-:-:S07]  /*b4e0*/  MOV R10, R123 ;  /* 0x0000007b000a7202 */ /* 0x000fce0000000f00 */
[----:B------:R-:W-:Y:S05]  /*b4f0*/  WARPSYNC.COLLECTIVE R91, `(.L_x_3218) ;  /* 0x000000005b087348 */ /* 0x000fea0003c00000 */
[----:B------:R0:W1:Y:S02]  /*b500*/  SHFL.IDX P0, R123, R88, R89, R90 ;  /* 0x00000059587b7389 */ /* 0x000064000000005a */
[----:B01----:R-:W-:Y:S05]  /*b510*/  ENDCOLLECTIVE ;  /* 0x000000000000791b */ /* 0x003fea0003800000 */
.L_x_3218:
[----:B------:R-:W-:Y:S02]  /*b520*/  MOV R88, R12 ;  /* 0x0000000c00587202 */ /* 0x000fe40000000f00 */
[----:B------:R-:W-:-:S07]  /*b530*/  MOV R85, R123 ;  /* 0x0000007b00557202 */ /* 0x000fce0000000f00 */
[----:B------:R-:W-:Y:S05]  /*b540*/  WARPSYNC.COLLECTIVE R91, `(.L_x_3219) ;  /* 0x000000005b087348 */ /* 0x000fea0003c00000 */
[----:B------:R0:W1:Y:S02]  /*b550*/  SHFL.IDX P0, R123, R88, R89, R90 ;  /* 0x00000059587b7389 */ /* 0x000064000000005a */
[----:B01----:R-:W-:Y:S05]  /*b560*/  ENDCOLLECTIVE ;  /* 0x000000000000791b */ /* 0x003fea0003800000 */
.L_x_3219:
        /* <DEDUP_REMOVED lines=17> */
.L_x_3220:
[----:B------:R-:W-:Y:S01]  /*b680*/  FFMA R109, R134, R131, R109 ;  /* 0x00000083866d7223 */ /* 0x000fe2000000006d */
[----:B------:R-:W-:Y:S02]  /*b690*/  MOV R88, R14 ;  /* 0x0000000e00587202 */ /* 0x000fe40000000f00 */
[----:B------:R-:W-:-:S07]  /*b6a0*/  MOV R131, R123 ;  /* 0x0000007b00837202 */ /* 0x000fce0000000f00 */
[----:B------:R-:W-:Y:S05]  /*b6b0*/  WARPSYNC.COLLECTIVE R91, `(.L_x_3221) ;  /* 0x000000005b087348 */ /* 0x000fea0003c00000 */
[----:B------:R0:W1:Y:S02]  /*b6c0*/  SHFL.IDX P0, R123, R88, R89, R90 ;  /* 0x00000059587b7389 */ /* 0x000064000000005a */
[----:B01----:R-:W-:Y:S05]  /*b6d0*/  ENDCOLLECTIVE ;  /* 0x000000000000791b */ /* 0x003fea0003800000 */
.L_x_3221:
[----:B------:R-:W-:Y:S01]  /*b6e0*/  FFMA R115, R134, R133, R115 ;  /* 0x0000008586737223 */ /* 0x000fe20000000073 */
[----:B------:R-:W-:Y:S02]  /*b6f0*/  MOV R88, R15 ;  /* 0x0000000f00587202 */ /* 0x000fe40000000f00 */
[----:B------:R-:W-:-:S07]  /*b700*/  MOV R133, R123 ;  /* 0x0000007b00857202 */ /* 0x000fce0000000f00 */
[----:B------:R-:W-:Y:S05]  /*b710*/  WARPSYNC.COLLECTIVE R91, `(.L_x_3222) ;  /* 0x000000005b087348 */ /* 0x000fea0003c00000 */
[----:B------:R0:W1:Y:S02]  /*b720*/  SHFL.IDX P0, R123, R88, R89, R90 ;  /* 0x00000059587b7389 */ /* 0x000064000000005a */
[----:B01----:R-:W-:Y:S05]  /*b730*/  ENDCOLLECTIVE ;  /* 0x000000000000791b */ /* 0x003fea0003800000 */
.L_x_3222:
[----:B------:R-:W-:Y:S01]  /*b740*/  FFMA R117, R134, R135, R117 ;  /* 0x0000008786757223 */ /* 0x000fe20000000075 */
[----:B------:R-:W-:Y:S02]  /*b750*/  MOV R88, R16 ;  /* 0x0000001000587202 */ /* 0x000fe40000000f00 */
[----:B------:R-:W-:-:S07]  /*b760*/  MOV R135, R123 ;  /* 0x0000007b00877202 */ /* 0x000fce0000000f00 */
[----:B------:R-:W-:Y:S05]  /*b770*/  WARPSYNC.COLLECTIVE R91, `(.L_x_3223) ;  /* 0x000000005b087348 */ /* 0x000fea0003c00000 */
[----:B------:R0:W1:Y:S02]  /*b780*/  SHFL.IDX P0, R123, R88, R89, R90 ;  /* 0x00000059587b7389 */ /* 0x000064000000005a */
[----:B01----:R-:W-:Y:S05]  /*b790*/  ENDCOLLECTIVE ;  /* 0x000000000000791b */ /* 0x003fea0003800000 */
.L_x_3223:
[----:B------:R-:W-:Y:S02]  /*b7a0*/  MOV R88, R17 ;  /* 0x0000001100587202 */ /* 0x000fe40000000f00 */
[----:B------:R-:W-:-:S07]  /*b7b0*/  MOV R137, R123 ;  /* 0x0000007b00897202 */ /* 0x000fce0000000f00 */
[----:B------:R-:W-:Y:S05]  /*b7c0*/  WARPSYNC.COLLECTIVE R91, `(.L_x_3224) ;  /* 0x000000005b087348 */ /* 0x000fea0003c00000 */
[----:B------:R0:W1:Y:S02]  /*b7d0*/  SHFL.IDX P0, R123, R88, R89, R90 ;  /* 0x00000059587b7389 */ /* 0x000064000000005a */
[----:B01----:R-:W-:Y:S05]  /*b7e0*/  ENDCOLLECTIVE ;  /* 0x000000000000791b */ /* 0x003fea0003800000 */
.L_x_3224:
[----:B------:R-:W-:Y:S01]  /*b7f0*/  FFMA R111, R134, R78, R111 ;  /* 0x0000004e866f7223 */ /* 0x000fe2000000006f */
[----:B------:R-:W-:Y:S02]  /*b800*/  MOV R88, R18 ;  /* 0x0000001200587202 */ /* 0x000fe40000000f00 */
[----:B------:R-:W-:-:S07]  /*b810*/  MOV R78, R123 ;  /* 0x0000007b004e7202 */ /* 0x000fce0000000f00 */
[----:B------:R-:W-:Y:S05]  /*b820*/  WARPSYNC.COLLECTIVE R91, `(.L_x_3225) ;  /* 0x000000005b087348 */ /* 0x000fea0003c00000 */
[----:B------:R0:W1:Y:S02]  /*b830*/  SHFL.IDX P0, R123, R88, R89, R90 ;  /* 0x00000059587b7389 */ /* 0x000064000000005a */
[----:B01----:R-:W-:Y:S05]  /*b840*/  ENDCOLLECTIVE ;  /* 0x000000000000791b */ /* 0x003fea0003800000 */
.L_x_3225:
[----:B------:R-:W-:Y:S01]  /*b850*/  MOV R88, R19 ;  /* 0x0000001300587202 */ /* 0x000fe20000000f00 */
[-C--:B------:R-:W-:Y:S01]  /*b860*/  FFMA R64, R11, R123.reuse, R64 ;  /* 0x0000007b0b407223 */ /* 0x080fe20000000040 */
[----:B------:R-:W-:-:S07]  /*b870*/  FFMA R65, R0, R123, R65 ;  /* 0x0000007b00417223 */ /* 0x000fce0000000041 */
[----:B------:R-:W-:Y:S05]  /*b880*/  WARPSYNC.COLLECTIVE R91, `(.L_x_3226) ;  /* 0x000000005b087348 */ /* 0x000fea0003c00000 */
[----:B------:R0:W1:Y:S02]  /*b890*/  SHFL.IDX P0, R123, R88, R89, R90 ;  /* 0x00000059587b7389 */ /* 0x000064000000005a */
[----:B01----:R-:W-:Y:S05]  /*b8a0*/  ENDCOLLECTIVE ;  /* 0x000000000000791b */ /* 0x003fea0003800000 */
.L_x_3226:
[-C--:B------:R-:W-:Y:S01]  /*b8b0*/  FFMA R50, R11, R85.reuse, R50 ;  /* 0x000000550b327223 */ /* 0x080fe20000000032 */
[----:B------:R-:W-:Y:S01]  /*b8c0*/  FFMA R51, R0, R85, R51 ;  /* 0x0000005500337223 */ /* 0x000fe20000000033 */
[----:B------:R-:W-:Y:S02]  /*b8d0*/  MOV R88, R20 ;  /* 0x0000001400587202 */ /* 0x000fe40000000f00 */
[----:B------:R-:W-:-:S07]  /*b8e0*/  MOV R85, R123 ;  /* 0x0000007b00557202 */ /* 0x000fce0000000f00 */
[----:B------:R-:W-:Y:S05]  /*b8f0*/  WARPSYNC.COLLECTIVE R91, `(.L_x_3227) ;  /* 0x000000005b087348 */ /* 0x000fea0003c00000 */
[----:B------:R0:W1:Y:S02]  /*b900*/  SHFL.IDX P0, R123, R88, R89, R90 ;  /* 0x00000059587b7389 */ /* 0x000064000000005a */
[----:B01----:R-:W-:Y:S05]  /*b910*/  ENDCOLLECTIVE ;  /* 0x000000000000791b */ /* 0x003fea0003800000 */
.L_x_3227:
[-C--:B------:R-:W-:Y:S01]  /*b920*/  FFMA R52, R11, R129.reuse, R52 ;  /* 0x000000810b347223 */ /* 0x080fe20000000034 */
[----:B------:R-:W-:Y:S01]  /*b930*/  FFMA R53, R0, R129, R53 ;  /* 0x0000008100357223 */ /* 0x000fe20000000035 */
[----:B------:R-:W-:Y:S02]  /*b940*/  MOV R88, R21 ;  /* 0x0000001500587202 */ /* 0x000fe40000000f00 */
[----:B------:R-:W-:-:S07]  /*b950*/  MOV R129, R123 ;  /* 0x0000007b00817202 */ /* 0x000fce0000000f00 */
[----:B------:R-:W-:Y:S05]  /*b960*/  WARPSYNC.COLLECTIVE R91, `(.L_x_3228) ;  /* 0x000000005b087348 */ /* 0x000fea0003c00000 */
[----:B------:R0:W1:Y:S02]  /*b970*/  SHFL.IDX P0, R123, R88, R89, R90 ;  /* 0x00000059587b7389 */ /* 0x000064000000005a */
[----:B01----:R-:W-:Y:S05]  /*b980*/  ENDCOLLECTIVE ;  /* 0x000000000000791b */ /* 0x003fea0003800000 */
.L_x_3228:
[-C--:B------:R-:W-:Y:S01]  /*b990*/  FFMA R54, R11, R131.reuse, R54 ;  /* 0x000000830b367223 */ /* 0x080fe20000000036 */
[----:B------:R-:W-:Y:S01]  /*b9a0*/  FFMA R55, R0, R131, R55 ;  /* 0x0000008300377223 */ /* 0x000fe20000000037 */
[----:B------:R-:W-:Y:S02]  /*b9b0*/  MOV R88, R22 ;  /* 0x0000001600587202 */ /* 0x000fe40000000f00 */
[----:B------:R-:W-:-:S07]  /*b9c0*/  MOV R131, R123 ;  /* 0x0000007b00837202 */ /* 0x000fce0000000f00 */
[----:B------:R-:W-:Y:S05]  /*b9d0*/  WARPSYNC.COLLECTIVE R91, `(.L_x_3229) ;  /* 0x000000005b087348 */ /* 0x000fea0003c00000 */
[----:B------:R0:W1:Y:S02]  /*b9e0*/  SHFL.IDX P0, R123, R88, R89, R90 ;  /* 0x00000059587b7389 */ /* 0x000064000000005a */
[----:B01----:R-:W-:Y:S05]  /*b9f0*/  ENDCOLLECTIVE ;  /* 0x000000000000791b */ /* 0x003fea0003800000 */
.L_x_3229:
[-C--:B------:R-:W-:Y:S01]  /*ba00*/  FFMA R56, R11, R133.reuse, R56 ;  /* 0x000000850b387223 */ /* 0x080fe20000000038 */
[----:B------:R-:W-:Y:S01]  /*ba10*/  FFMA R57, R0, R133, R57 ;  /* 0x0000008500397223 */ /* 0x000fe20000000039 */
[----:B------:R-:W-:Y:S02]  /*ba20*/  MOV R88, R23 ;  /* 0x0000001700587202 */ /* 0x000fe40000000f00 */
[----:B------:R-:W-:-:S07]  /*ba30*/  MOV R133, R123 ;  /* 0x0000007b00857202 */ /* 0x000fce0000000f00 */
[----:B------:R-:W-:Y:S05]  /*ba40*/  WARPSYNC.COLLECTIVE R91, `(.L_x_3230) ;  /* 0x000000005b087348 */ /* 0x000fea0003c00000 */
[----:B------:R0:W1:Y:S02]  /*ba50*/  SHFL.IDX P0, R123, R88, R89, R90 ;  /* 0x00000059587b7389 */ /* 0x000064000000005a */
[----:B01----:R-:W-:Y:S05]  /*ba60*/  ENDCOLLECTIVE ;  /* 0x000000000000791b */ /* 0x003fea0003800000 */
.L_x_3230:
[-C--:B------:R-:W-:Y:S01]  /*ba70*/  FFMA R58, R11, R135.reuse, R58 ;  /* 0x000000870b3a7223 */ /* 0x080fe2000000003a */
[----:B------:R-:W-:Y:S01]  /*ba80*/  FFMA R59, R0, R135, R59 ;  /* 0x00000087003b7223 */ /* 0x000fe2000000003b */
[----:B------:R-:W-:Y:S02]  /*ba90*/  MOV R88, R24 ;  /* 0x0000001800587202 */ /* 0x000fe40000000f00 */
[----:B------:R-:W-:-:S07]  /*baa0*/  MOV R135, R123 ;  /* 0x0000007b00877202 */ /* 0x000fce0000000f00 */
[----:B------:R-:W-:Y:S05]  /*bab0*/  WARPSYNC.COLLECTIVE R91, `(.L_x_3231) ;  /* 0x000000005b087348 */ /* 0x000fea0003c00000 */
[----:B------:R0:W1:Y:S02]  /*bac0*/  SHFL.IDX P0, R123, R88, R89, R90 ;  /* 0x00000059587b7389 */ /* 0x000064000000005a */
[----:B01----:R-:W-:Y:S05]  /*bad0*/  ENDCOLLECTIVE ;  /* 0x000000000000791b */ /* 0x003fea0003800000 */
.L_x_3231:
[-C--:B------:R-:W-:Y:S01]  /*bae0*/  FFMA R60, R11, R137.reuse, R60 ;  /* 0x000000890b3c7223 */ /* 0x080fe2000000003c */
[----:B------:R-:W-:Y:S01]  /*baf0*/  FFMA R61, R0, R137, R61 ;  /* 0x00000089003d7223 */ /* 0x000fe2000000003d */
[----:B------:R-:W-:Y:S02]  /*bb00*/  MOV R88, R25 ;  /* 0x0000001900587202 */ /* 0x000fe40000000f00 */
[----:B------:R-:W-:-:S07]  /*bb10*/  MOV R137, R123 ;  /* 0x0000007b00897202 */ /* 0x000fce0000000f00 */
[----:B------:R-:W-:Y:S05]  /*bb20*/  WARPSYNC.COLLECTIVE R91, `(.L_x_3232) ;  /* 0x000000005b087348 */ /* 0x000fea0003c00000 */
[----:B------:R0:W1:Y:S02]  /*bb30*/  SHFL.IDX P0, R123, R88, R89, R90 ;  /* 0x00000059587b7389 */ /* 0x000064000000005a */
[----:B01----:R-:W-:Y:S05]  /*bb40*/  ENDCOLLECTIVE ;  /* 0x000000000000791b */ /* 0x003fea0003800000 */
.L_x_3232:
[----:B------:R-:W-:Y:S01]  /*bb50*/  FFMA R87, R134, R139, R87 ;  /* 0x0000008b86577223 */ /* 0x000fe20000000057 */
[----:B------:R-:W-:Y:S02]  /*bb60*/  MOV R88, R26 ;  /* 0x0000001a00587202 */ /* 0x000fe40000000f00 */
[----:B------:R-:W-:-:S07]  /*bb70*/  MOV R139, R123 ;  /* 0x0000007b008b7202 */ /* 0x000fce0000000f00 */
[----:B------:R-:W-:Y:S05]  /*bb80*/  WARPSYNC.COLLECTIVE R91, `(.L_x_3233) ;  /* 0x000000005b087348 */ /* 0x000fea0003c00000 */
[----:B------:R0:W1:Y:S02]  /*bb90*/  SHFL.IDX P0, R123, R88, R89, R90 ;  /* 0x00000059587b7389 */ /* 0x000064000000005a */
[----:B01----:R-:W-:Y:S05]  /*bba0*/  ENDCOLLECTIVE ;  /* 0x000000000000791b */ /* 0x003fea0003800000 */
.L_x_3233:
[----:B------:R-:W-:Y:S01]  /*bbb0*/  FFMA R125, R134, R141, R125 ;  /* 0x0000008d867d7223 */ /* 0x000fe2000000007d */
[----:B------:R-:W-:Y:S02]  /*bbc0*/  MOV R88, R28 ;  /* 0x0000001c00587202 */ /* 0x000fe40000000f00 */
[----:B------:R-:W-:-:S07]  /*bbd0*/  MOV R141, R123 ;  /* 0x0000007b008d7202 */ /* 0x000fce0000000f00 */
[----:B------:R-:W-:Y:S05]  /*bbe0*/  WARPSYNC.COLLECTIVE R91, `(.L_x_3234) ;  /* 0x000000005b087348 */ /* 0x000fea0003c00000 */
[----:B------:R0:W1:Y:S02]  /*bbf0*/  SHFL.IDX P0, R123, R88, R89, R90 ;  /* 0x00000059587b7389 */ /* 0x000064000000005a */
[----:B01----:R-:W-:Y:S05]  /*bc00*/  ENDCOLLECTIVE ;  /* 0x000000000000791b */ /* 0x003fea0003800000 */
.L_x_3234:
[----:B------:R-:W-:Y:S01]  /*bc10*/  FFMA R97, R134, R143, R97 ;  /* 0x0000008f86617223 */ /* 0x000fe20000000061 */
[----:B------:R-:W-:Y:S02]  /*bc20*/  MOV R88, R29 ;  /* 0x0000001d00587202 */ /* 0x000fe40000000f00 */
[----:B------:R-:W-:-:S07]  /*bc30*/  MOV R143, R123 ;  /* 0x0000007b008f7202 */ /* 0x000fce0000000f00 */
[----:B------:R-:W-:Y:S05]  /*bc40*/  WARPSYNC.COLLECTIVE R91, `(.L_x_3235) ;  /* 0x000000005b087348 */ /* 0x000fea0003c00000 */
[----:B------:R0:W1:Y:S02]  /*bc50*/  SHFL.IDX P0, R123, R88, R89, R90 ;  /* 0x00000059587b7389 */ /* 0x000064000000005a */
[----:B01----:R-:W-:Y:S05]  /*bc60*/  ENDCOLLECTIVE ;  /* 0x000000000000791b */ /* 0x003fea0003800000 */
.L_x_3235:
[----:B------:R-:W-:Y:S01]  /*bc70*/  FFMA R99, R134, R145, R99 ;  /* 0x0000009186637223 */ /* 0x000fe20000000063 */
[----:B------:R-:W-:Y:S02]  /*bc80*/  MOV R88, R30 ;  /* 0x0000001e00587202 */ /* 0x000fe40000000f00 */
[----:B------:R-:W-:-:S07]  /*bc90*/  MOV R145, R123 ;  /* 0x0000007b00917202 */ /* 0x000fce0000000f00 */
[----:B------:R-:W-:Y:S05]  /*bca0*/  WARPSYNC.COLLECTIVE R91, `(.L_x_3236) ;  /* 0x000000005b087348 */ /* 0x000fea0003c00000 */
[----:B------:R0:W1:Y:S02]  /*bcb0*/  SHFL.IDX P0, R123, R88, R89, R90 ;  /* 0x00000059587b7389 */ /* 0x000064000000005a */
[----:B01----:R-:W-:Y:S05]  /*bcc0*/  ENDCOLLECTIVE ;  /* 0x000000000000791b */ /* 0x003fea0003800000 */
.L_x_3236:
[----:B------:R-:W-:Y:S01]  /*bcd0*/  MOV R88, R31 ;  /* 0x0000001f00587202 */ /* 0x000fe20000000f00 */
[-C--:B------:R-:W-:Y:S01]  /*bce0*/  FFMA R102, R11, R123.reuse, R102 ;  /* 0x0000007b0b667223 */ /* 0x080fe20000000066 */
[----:B------:R-:W-:-:S07]  /*bcf0*/  FFMA R103, R0, R123, R103 ;  /* 0x0000007b00677223 */ /* 0x000fce0000000067 */
[----:B------:R-:W-:Y:S05]  /*bd00*/  WARPSYNC.COLLECTIVE R91, `(.L_x_3237) ;  /* 0x000000005b087348 */ /* 0x000fea0003c00000 */
[----:B------:R0:W1:Y:S02]  /*bd10*/  SHFL.IDX P0, R123, R88, R89, R90 ;  /* 0x00000059587b7389 */ /* 0x000064000000005a */
[----:B01----:R-:W-:Y:S05]  /*bd20*/  ENDCOLLECTIVE ;  /* 0x000000000000791b */ /* 0x003fea0003800000 */
.L_x_3237:
        /* <DEDUP_REMOVED lines=18> */
.L_x_3238:
[-C--:B------:R-:W-:Y:S01]  /*be50*/  FFMA R62, R11, R78.reuse, R62 ;  /* 0x0000004e0b3e7223 */ /* 0x080fe2000000003e */
[----:B------:R-:W-:Y:S01]  /*be60*/  FFMA R63, R0, R78, R63 ;  /* 0x0000004e003f7223 */ /* 0x000fe2000000003f */
[----:B------:R-:W-:Y:S02]  /*be70*/  MOV R88, R34 ;  /* 0x0000002200587202 */ /* 0x000fe40000000f00 */
[----:B------:R-:W-:-:S07]  /*be80*/  MOV R78, R123 ;  /* 0x0000007b004e7202 */ /* 0x000fce0000000f00 */
[----:B------:R-:W-:Y:S05]  /*be90*/  WARPSYNC.COLLECTIVE R91, `(.L_x_3239) ;  /* 0x000000005b087348 */ /* 0x000fea0003c00000 */
[----:B------:R0:W1:Y:S02]  /*bea0*/  SHFL.IDX P0, R123, R88, R89, R90 ;  /* 0x00000059587b7389 */ /* 0x000064000000005a */
[----:B01----:R-:W-:Y:S05]  /*beb0*/  ENDCOLLECTIVE ;  /* 0x000000000000791b */ /* 0x003fea0003800000 */
.L_x_3239:
[-C--:B------:R-:W-:Y:S01]  /*bec0*/  FFMA R66, R11, R85.reuse, R66 ;  /* 0x000000550b427223 */ /* 0x080fe20000000042 */
[----:B------:R-:W-:Y:S01]  /*bed0*/  FFMA R67, R0, R85, R67 ;  /* 0x0000005500437223 */ /* 0x000fe20000000043 */
[----:B------:R-:W-:Y:S02]  /*bee0*/  MOV R88, R35 ;  /* 0x0000002300587202 */ /* 0x000fe40000000f00 */
[----:B------:R-:W-:-:S07]  /*bef0*/  MOV R85, R123 ;  /* 0x0000007b00557202 */ /* 0x000fce0000000f00 */
[----:B------:R-:W-:Y:S05]  /*bf00*/  WARPSYNC.COLLECTIVE R91, `(.L_x_3240) ;  /* 0x000000005b087348 */ /* 0x000fea0003c00000 */
[----:B------:R0:W1:Y:S02]  /*bf10*/  SHFL.IDX P0, R123, R88, R89, R90 ;  /* 0x00000059587b7389 */ /* 0x000064000000005a */
[----:B01----:R-:W-:Y:S05]  /*bf20*/  ENDCOLLECTIVE ;  /* 0x000000000000791b */ /* 0x003fea0003800000 */
.L_x_3240:
[----:B------:R-:W-:Y:S02]  /*bf30*/  MOV R88, R36 ;  /* 0x0000002400587202 */ /* 0x000fe40000000f00 */
[----:B------:R-:W-:-:S07]  /*bf40*/  MOV R124, R123 ;  /* 0x0000007b007c7202 */ /* 0x000fce0000000f00 */
[----:B------:R-:W-:Y:S05]  /*bf50*/  WARPSYNC.COLLECTIVE R91, `(.L_x_3241) ;  /* 0x000000005b087348 */ /* 0x000fea0003c00000 */
[----:B------:R0:W1:Y:S02]  /*bf60*/  SHFL.IDX P0, R123, R88, R89, R90 ;  /* 0x00000059587b7389 */ /* 0x000064000000005a */
[----:B01----:R-:W-:Y:S05]  /*bf70*/  ENDCOLLECTIVE ;  /* 0x000000000000791b */ /* 0x003fea0003800000 */
.L_x_3241:
[----:B------:R-:W-:Y:S02]  /*bf80*/  MOV R88, R37 ;  /* 0x0000002500587202 */ /* 0x000fe40000000f00 */
[----:B------:R-:W-:-:S07]  /*bf90*/  MOV R126, R123 ;  /* 0x0000007b007e7202 */ /* 0x000fce0000000f00 */
[----:B------:R-:W-:Y:S05]  /*bfa0*/  WARPSYNC.COLLECTIVE R91, `(.L_x_3242) ;  /* 0x000000005b087348 */ /* 0x000fea0003c00000 */
[----:B------:R0:W1:Y:S02]  /*bfb0*/  SHFL.IDX P0, R123, R88, R89, R90 ;  /* 0x00000059587b7389 */ /* 0x000064000000005a */
[----:B01----:R-:W-:Y:S05]  /*bfc0*/  ENDCOLLECTIVE ;  /* 0x000000000000791b */ /* 0x003fea0003800000 */
.L_x_3242:
[-C--:B------:R-:W-:Y:S01]  /*bfd0*/  FFMA R68, R11, R129.reuse, R68 ;  /* 0x000000810b447223 */ /* 0x080fe20000000044 */
[----:B------:R-:W-:Y:S01]  /*bfe0*/  FFMA R69, R0, R129, R69 ;  /* 0x0000008100457223 */ /* 0x000fe20000000045 */
[----:B------:R-:W-:Y:S02]  /*bff0*/  MOV R88, R38 ;  /* 0x0000002600587202 */ /* 0x000fe40000000f00 */
[----:B------:R-:W-:-:S07]  /*c000*/  MOV R129, R123 ;  /* 0x0000007b00817202 */ /* 0x000fce0000000f00 */
[----:B------:R-:W-:Y:S05]  /*c010*/  WARPSYNC.COLLECTIVE R91, `(.L_x_3243) ;  /* 0x000000005b087348 */ /* 0x000fea0003c00000 */
[----:B------:R0:W1:Y:S02]  /*c020*/  SHFL.IDX P0, R123, R88, R89, R90 ;  /* 0x00000059587b7389 */ /* 0x000064000000005a */
[----:B01----:R-:W-:Y:S05]  /*c030*/  ENDCOLLECTIVE ;  /* 0x000000000000791b */ /* 0x003fea0003800000 */
.L_x_3243:
[-C--:B------:R-:W-:Y:S01]  /*c040*/  FFMA R70, R11, R131.reuse, R70 ;  /* 0x000000830b467223 */ /* 0x080fe20000000046 */
[----:B------:R-:W-:Y:S01]  /*c050*/  FFMA R71, R0, R131, R71 ;  /* 0x0000008300477223 */ /* 0x000fe20000000047 */
[----:B------:R-:W-:Y:S02]  /*c060*/  MOV R88, R39 ;  /* 0x0000002700587202 */ /* 0x000fe40000000f00 */
[----:B------:R-:W-:-:S07]  /*c070*/  MOV R131, R123 ;  /* 0x0000007b00837202 */ /* 0x000fce0000000f00 */
[----:B------:R-:W-:Y:S05]  /*c080*/  WARPSYNC.COLLECTIVE R91, `(.L_x_3244) ;  /* 0x000000005b087348 */ /* 0x000fea0003c00000 */
[----:B------:R0:W1:Y:S02]  /*c090*/  SHFL.IDX P0, R123, R88, R89, R90 ;  /* 0x00000059587b7389 */ /* 0x000064000000005a */
[----:B01----:R-:W-:Y:S05]  /*c0a0*/  ENDCOLLECTIVE ;  /* 0x000000000000791b */ /* 0x003fea0003800000 */
.L_x_3244:
[-C--:B------:R-:W-:Y:S01]  /*c0b0*/  FFMA R72, R11, R133.reuse, R72 ;  /* 0x000000850b487223 */ /* 0x080fe20000000048 */
[----:B------:R-:W-:Y:S01]  /*c0c0*/  FFMA R73, R0, R133, R73 ;  /* 0x0000008500497223 */ /* 0x000fe20000000049 */
[----:B------:R-:W-:Y:S02]  /*c0d0*/  MOV R88, R40 ;  /* 0x0000002800587202 */ /* 0x000fe40000000f00 */
[----:B------:R-:W-:-:S07]  /*c0e0*/  MOV R133, R123 ;  /* 0x0000007b00857202 */ /* 0x000fce0000000f00 */
[----:B------:R-:W-:Y:S05]  /*c0f0*/  WARPSYNC.COLLECTIVE R91, `(.L_x_3245) ;  /* 0x000000005b087348 */ /* 0x000fea0003c00000 */
[----:B------:R0:W1:Y:S02]  /*c100*/  SHFL.IDX P0, R123, R88, R89, R90 ;  /* 0x00000059587b7389 */ /* 0x000064000000005a */
[----:B01----:R-:W-:Y:S05]  /*c110*/  ENDCOLLECTIVE ;  /* 0x000000000000791b */ /* 0x003fea0003800000 */
.L_x_3245:
[----:B------:R-:W-:Y:S02]  /*c120*/  MOV R88, R41 ;  /* 0x0000002900587202 */ /* 0x000fe40000000f00 */
[----:B------:R-:W-:-:S07]  /*c130*/  MOV R136, R123 ;  /* 0x0000007b00887202 */ /* 0x000fce0000000f00 */
[----:B------:R-:W-:Y:S05]  /*c140*/  WARPSYNC.COLLECTIVE R91, `(.L_x_3246) ;  /* 0x000000005b087348 */ /* 0x000fea0003c00000 */
[----:B------:R0:W1:Y:S02]  /*c150*/  SHFL.IDX P0, R123, R88, R89, R90 ;  /* 0x00000059587b7389 */ /* 0x000064000000005a */
[----:B01----:R-:W-:Y:S05]  /*c160*/  ENDCOLLECTIVE ;  /* 0x000000000000791b */ /* 0x003fea0003800000 */
.L_x_3246:
[-C--:B------:R-:W-:Y:S01]  /*c170*/  FFMA R92, R11, R137.reuse, R92 ;  /* 0x000000890b5c7223 */ /* 0x080fe2000000005c */
[----:B------:R-:W-:Y:S01]  /*c180*/  FFMA R93, R0, R137, R93 ;  /* 0x00000089005d7223 */ /* 0x000fe2000000005d */
[----:B------:R-:W-:Y:S02]  /*c190*/  MOV R88, R42 ;  /* 0x0000002a00587202 */ /* 0x000fe40000000f00 */
[----:B------:R-:W-:-:S07]  /*c1a0*/  MOV R137, R123 ;  /* 0x0000007b00897202 */ /* 0x000fce0000000f00 */
[----:B------:R-:W-:Y:S05]  /*c1b0*/  WARPSYNC.COLLECTIVE R91, `(.L_x_3247) ;  /* 0x000000005b087348 */ /* 0x000fea0003c00000 */
[----:B------:R0:W1:Y:S02]  /*c1c0*/  SHFL.IDX P0, R123, R88, R89, R90 ;  /* 0x00000059587b7389 */ /* 0x000064000000005a */
[----:B01----:R-:W-:Y:S05]  /*c1d0*/  ENDCOLLECTIVE ;  /* 0x000000000000791b */ /* 0x003fea0003800000 */
.L_x_3247:
[----:B------:R-:W-:Y:S02]  /*c1e0*/  MOV R88, R43 ;  /* 0x0000002b00587202 */ /* 0x000fe40000000f00 */
[----:B------:R-:W-:Y:S02]  /*c1f0*/  MOV R89, R86 ;  /* 0x0000005600597202 */ /* 0x000fe40000000f00 */
[----:B------:R-:W-:-:S07]  /*c200*/  MOV R138, R123 ;  /* 0x0000007b008a7202 */ /* 0x000fce0000000f00 */
[----:B------:R-:W-:Y:S05]  /*c210*/  WARPSYNC.COLLECTIVE R91, `(.L_x_3248) ;  /* 0x000000005b087348 */ /* 0x000fea0003c00000 */
[----:B------:R0:W1:Y:S02]  /*c220*/  SHFL.IDX P0, R123, R88, R89, R90 ;  /* 0x00000059587b7389 */ /* 0x000064000000005a */
[----:B01----:R-:W-:Y:S05]  /*c230*/  ENDCOLLECTIVE ;  /* 0x000000000000791b */ /* 0x003fea0003800000 */
.L_x_3248:
[----:B------:R-:W-:Y:S01]  /*c240*/  MOV R88, R33 ;  /* 0x0000002100587202 */ /* 0x000fe20000000f00 */
[C---:B------:R-:W-:Y:S01]  /*c250*/  FFMA R132, R123.reuse, R83, R132 ;  /* 0x000000537b847223 */ /* 0x040fe20000000084 */
[----:B------:R-:W-:-:S07]  /*c260*/  FFMA R77, R123, R10, R77 ;  /* 0x0000000a7b4d7223 */ /* 0x000fce000000004d */
[----:B------:R-:W-:Y:S05]  /*c270*/  WARPSYNC.COLLECTIVE R91, `(.L_x_3249) ;  /* 0x000000005b087348 */ /* 0x000fea0003c00000 */
[----:B------:R0:W1:Y:S02]  /*c280*/  SHFL.IDX P0, R123, R88, R89, R90 ;  /* 0x00000059587b7389 */ /* 0x000064000000005a */
[----:B01----:R-:W-:Y:S05]  /*c290*/  ENDCOLLECTIVE ;  /* 0x000000000000791b */ /* 0x003fea0003800000 */
.L_x_3249:
        /* <DEDUP_REMOVED lines=19> */
.L_x_3250:
[----:B------:R-:W-:Y:S01]  /*c3d0*/  FFMA R108, R11, R85, R108 ;  /* 0x000000550b6c7223 */ /* 0x000fe2000000006c */
[----:B------:R-:W-:Y:S02]  /*c3e0*/  MOV R88, R12 ;  /* 0x0000000c00587202 */ /* 0x000fe40000000f00 */
[----:B------:R-:W-:-:S07]  /*c3f0*/  MOV R85, R123 ;  /* 0x0000007b00557202 */ /* 0x000fce0000000f00 */
[----:B------:R-:W-:Y:S05]  /*c400*/  WARPSYNC.COLLECTIVE R91, `(.L_x_3251) ;  /* 0x000000005b087348 */ /* 0x000fea0003c00000 */
[----:B------:R0:W1:Y:S02]  /*c410*/  SHFL.IDX P0, R123, R88, R89, R90 ;  /* 0x00000059587b7389 */ /* 0x000064000000005a */
[----:B01----:R-:W-:Y:S05]  /*c420*/  ENDCOLLECTIVE ;  /* 0x000000000000791b */ /* 0x003fea0003800000 */
.L_x_3251:
[----:B------:R-:W-:Y:S01]  /*c430*/  FFMA R114, R11, R129, R114 ;  /* 0x000000810b727223 */ /* 0x000fe20000000072 */
[----:B------:R-:W-:Y:S02]  /*c440*/  MOV R88, R13 ;  /* 0x0000000d00587202 */ /* 0x000fe40000000f00 */
[----:B------:R-:W-:-:S07]  /*c450*/  MOV R129, R123 ;  /* 0x0000007b00817202 */ /* 0x000fce0000000f00 */
[----:B------:R-:W-:Y:S05]  /*c460*/  WARPSYNC.COLLECTIVE R91, `(.L_x_3252) ;  /* 0x000000005b087348 */ /* 0x000fea0003c00000 */
[----:B------:R0:W1:Y:S02]  /*c470*/  SHFL.IDX P0, R123, R88, R89, R90 ;  /* 0x00000059587b7389 */ /* 0x000064000000005a */
[----:B01----:R-:W-:Y:S05]  /*c480*/  ENDCOLLECTIVE ;  /* 0x000000000000791b */ /* 0x003fea0003800000 */
.L_x_3252:
[----:B------:R-:W-:Y:S01]  /*c490*/  FFMA R116, R11, R131, R116 ;  /* 0x000000830b747223 */ /* 0x000fe20000000074 */
[----:B------:R-:W-:Y:S02]  /*c4a0*/  MOV R88, R14 ;  /* 0x0000000e00587202 */ /* 0x000fe40000000f00 */
[----:B------:R-:W-:-:S07]  /*c4b0*/  MOV R131, R123 ;  /* 0x0000007b00837202 */ /* 0x000fce0000000f00 */
[----:B------:R-:W-:Y:S05]  /*c4c0*/  WARPSYNC.COLLECTIVE R91, `(.L_x_3253) ;  /* 0x000000005b087348 */ /* 0x000fea0003c00000 */
[----:B------:R0:W1:Y:S02]  /*c4d0*/  SHFL.IDX P0, R123, R88, R89, R90 ;  /* 0x00000059587b7389 */ /* 0x000064000000005a */
[----:B01----:R-:W-:Y:S05]  /*c4e0*/  ENDCOLLECTIVE ;  /* 0x000000000000791b */ /* 0x003fea0003800000 */
.L_x_3253:
[----:B------:R-:W-:Y:S01]  /*c4f0*/  FFMA R118, R11, R133, R118 ;  /* 0x000000850b767223 */ /* 0x000fe20000000076 */
[----:B------:R-:W-:Y:S02]  /*c500*/  MOV R88, R15 ;  /* 0x0000000f00587202 */ /* 0x000fe40000000f00 */
[----:B------:R-:W-:-:S07]  /*c510*/  MOV R133, R123 ;  /* 0x0000007b00857202 */ /* 0x000fce0000000f00 */
[----:B------:R-:W-:Y:S05]  /*c520*/  WARPSYNC.COLLECTIVE R91, `(.L_x_3254) ;  /* 0x000000005b087348 */ /* 0x000fea0003c00000 */
[----:B------:R0:W1:Y:S02]  /*c530*/  SHFL.IDX P0, R123, R88, R89, R90 ;  /* 0x00000059587b7389 */ /* 0x000064000000005a */
[----:B01----:R-:W-:Y:S05]  /*c540*/  ENDCOLLECTIVE ;  /* 0x000000000000791b */ /* 0x003fea0003800000 */
.L_x_3254:
[----:B------:R-:W-:Y:S02]  /*c550*/  MOV R88, R16 ;  /* 0x0000001000587202 */ /* 0x000fe40000000f00 */
[----:B------:R-:W-:-:S07]  /*c560*/  MOV R135, R123 ;  /* 0x0000007b00877202 */ /* 0x000fce0000000f00 */
[----:B------:R-:W-:Y:S05]  /*c570*/  WARPSYNC.COLLECTIVE R91, `(.L_x_3255) ;  /* 0x000000005b087348 */ /* 0x000fea0003c00000 */
[----:B------:R0:W1:Y:S02]  /*c580*/  SHFL.IDX P0, R123, R88, R89, R90 ;  /* 0x00000059587b7389 */ /* 0x000064000000005a */
[----:B01----:R-:W-:Y:S05]  /*c590*/  ENDCOLLECTIVE ;  /* 0x000000000000791b */ /* 0x003fea0003800000 */
.L_x_3255:
[----:B------:R-:W-:Y:S01]  /*c5a0*/  FFMA R80, R11, R137, R80 ;  /* 0x000000890b507223 */ /* 0x000fe20000000050 */
[----:B------:R-:W-:Y:S02]  /*c5b0*/  MOV R88, R17 ;  /* 0x0000001100587202 */ /* 0x000fe40000000f00 */
[----:B------:R-:W-:-:S07]  /*c5c0*/  MOV R137, R123 ;  /* 0x0000007b00897202 */ /* 0x000fce0000000f00 */
[----:B------:R-:W-:Y:S05]  /*c5d0*/  WARPSYNC.COLLECTIVE R91, `(.L_x_3256) ;  /* 0x000000005b087348 */ /* 0x000fea0003c00000 */
[----:B------:R0:W1:Y:S02]  /*c5e0*/  SHFL.IDX P0, R123, R88, R89, R90 ;  /* 0x00000059587b7389 */ /* 0x000064000000005a */
[----:B01----:R-:W-:Y:S05]  /*c5f0*/  ENDCOLLECTIVE ;  /* 0x000000000000791b */ /* 0x003fea0003800000 */
.L_x_3256:
        /* <DEDUP_REMOVED lines=14> */
.L_x_3257:
[----:B------:R-:W-:Y:S01]  /*c6e0*/  MOV R88, R19 ;  /* 0x0000001300587202 */ /* 0x000fe20000000f00 */
[-C--:B------:R-:W-:Y:S01]  /*c6f0*/  FFMA R64, R83, R123.reuse, R64 ;  /* 0x0000007b53407223 */ /* 0x080fe20000000040 */
[----:B------:R-:W-:-:S07]  /*c700*/  FFMA R65, R10, R123, R65 ;  /* 0x0000007b0a417223 */ /* 0x000fce0000000041 */
[----:B------:R-:W-:Y:S05]  /*c710*/  WARPSYNC.COLLECTIVE R91, `(.L_x_3258) ;  /* 0x000000005b087348 */ /* 0x000fea0003c00000 */
[----:B------:R0:W1:Y:S02]  /*c720*/  SHFL.IDX P0, R123, R88, R89, R90 ;  /* 0x00000059587b7389 */ /* 0x000064000000005a */
[----:B01----:R-:W-:Y:S05]  /*c730*/  ENDCOLLECTIVE ;  /* 0x000000000000791b */ /* 0x003fea0003800000 */
.L_x_3258:
[-C--:B------:R-:W-:Y:S01]  /*c740*/  FFMA R50, R83, R85.reuse, R50 ;  /* 0x0000005553327223 */ /* 0x080fe20000000032 */
[----:B------:R-:W-:Y:S01]  /*c750*/  FFMA R51, R10, R85, R51 ;  /* 0x000000550a337223 */ /* 0x000fe20000000033 */
[----:B------:R-:W-:Y:S02]  /*c760*/  MOV R88, R20 ;  /* 0x0000001400587202 */ /* 0x000fe40000000f00 */
[----:B------:R-:W-:-:S07]  /*c770*/  MOV R85, R123 ;  /* 0x0000007b00557202 */ /* 0x000fce0000000f00 */
[----:B------:R-:W-:Y:S05]  /*c780*/  WARPSYNC.COLLECTIVE R91, `(.L_x_3259) ;  /* 0x000000005b087348 */ /* 0x000fea0003c00000 */
[----:B------:R0:W1:Y:S02]  /*c790*/  SHFL.IDX P0, R123, R88, R89, R90 ;  /* 0x00000059587b7389 */ /* 0x000064000000005a */
[----:B01----:R-:W-:Y:S05]  /*c7a0*/  ENDCOLLECTIVE ;  /* 0x000000000000791b */ /* 0x003fea0003800000 */
.L_x_3259:
[-C--:B------:R-:W-:Y:S01]  /*c7b0*/  FFMA R52, R83, R129.reuse, R52 ;  /* 0x0000008153347223 */ /* 0x080fe20000000034 */
[----:B------:R-:W-:Y:S01]  /*c7c0*/  FFMA R53, R10, R129, R53 ;  /* 0x000000810a357223 */ /* 0x000fe20000000035 */
[----:B------:R-:W-:Y:S02]  /*c7d0*/  MOV R88, R21 ;  /* 0x0000001500587202 */ /* 0x000fe40000000f00 */
[----:B------:R-:W-:-:S07]  /*c7e0*/  MOV R129, R123 ;  /* 0x0000007b00817202 */ /* 0x000fce0000000f00 */
[----:B------:R-:W-:Y:S05]  /*c7f0*/  WARPSYNC.COLLECTIVE R91, `(.L_x_3260) ;  /* 0x000000005b087348 */ /* 0x000fea0003c00000 */
[----:B------:R0:W1:Y:S02]  /*c800*/  SHFL.IDX P0, R123, R88, R89, R90 ;  /* 0x00000059587b7389 */ /* 0x000064000000005a */
[----:B01----:R-:W-:Y:S05]  /*c810*/  ENDCOLLECTIVE ;  /* 0x000000000000791b */ /* 0x003fea0003800000 */
.L_x_3260:
[-C--:B------:R-:W-:Y:S01]  /*c820*/  FFMA R54, R83, R131.reuse, R54 ;  /* 0x0000008353367223 */ /* 0x080fe20000000036 */
[----:B------:R-:W-:Y:S01]  /*c830*/  FFMA R55, R10, R131, R55 ;  /* 0x000000830a377223 */ /* 0x000fe20000000037 */
[----:B------:R-:W-:Y:S02]  /*c840*/  MOV R88, R22 ;  /* 0x0000001600587202 */ /* 0x000fe40000000f00 */
[----:B------:R-:W-:-:S07]  /*c850*/  MOV R131, R123 ;  /* 0x0000007b00837202 */ /* 0x000fce0000000f00 */
[----:B------:R-:W-:Y:S05]  /*c860*/  WARPSYNC.COLLECTIVE R91, `(.L_x_3261) ;  /* 0x000000005b087348 */ /* 0x000fea0003c00000 */
[----:B------:R0:W1:Y:S02]  /*c870*/  SHFL.IDX P0, R123, R88, R89, R90 ;  /* 0x00000059587b7389 */ /* 0x000064000000005a */
[----:B01----:R-:W-:Y:S05]  /*c880*/  ENDCOLLECTIVE ;  /* 0x000000000000791b */ /* 0x003fea0003800000 */
.L_x_3261:
[-C--:B------:R-:W-:Y:S01]  /*c890*/  FFMA R56, R83, R133.reuse, R56 ;  /* 0x0000008553387223 */ /* 0x080fe20000000038 */
[----:B------:R-:W-:Y:S01]  /*c8a0*/  FFMA R57, R10, R133, R57 ;  /* 0x000000850a397223 */ /* 0x000fe20000000039 */
[----:B------:R-:W-:Y:S02]  /*c8b0*/  MOV R88, R23 ;  /* 0x0000001700587202 */ /* 0x000fe40000000f00 */
[----:B------:R-:W-:-:S07]  /*c8c0*/  MOV R133, R123 ;  /* 0x0000007b00857202 */ /* 0x000fce0000000f00 */
[----:B------:R-:W-:Y:S05]  /*c8d0*/  WARPSYNC.COLLECTIVE R91, `(.L_x_3262) ;  /* 0x000000005b087348 */ /* 0x000fea0003c00000 */
[----:B------:R0:W1:Y:S02]  /*c8e0*/  SHFL.IDX P0, R123, R88, R89, R90 ;  /* 0x00000059587b7389 */ /* 0x000064000000005a */
[----:B01----:R-:W-:Y:S05]  /*c8f0*/  ENDCOLLECTIVE ;  /* 0x000000000000791b */ /* 0x003fea0003800000 */
.L_x_3262:
[-C--:B------:R-:W-:Y:S01]  /*c900*/  FFMA R58, R83, R135.reuse, R58 ;  /* 0x00000087533a7223 */ /* 0x080fe2000000003a */
[----:B------:R-:W-:Y:S01]  /*c910*/  FFMA R59, R10, R135, R59 ;  /* 0x000000870a3b7223 */ /* 0x000fe2000000003b */
[----:B------:R-:W-:Y:S02]  /*c920*/  MOV R88, R24 ;  /* 0x0000001800587202 */ /* 0x000fe40000000f00 */
[----:B------:R-:W-:-:S07]  /*c930*/  MOV R135, R123 ;  /* 0x0000007b00877202 */ /* 0x000fce0000000f00 */
[----:B------:R-:W-:Y:S05]  /*c940*/  WARPSYNC.COLLECTIVE R91, `(.L_x_3263) ;  /* 0x000000005b087348 */ /* 0x000fea0003c00000 */
[----:B------:R0:W1:Y:S02]  /*c950*/  SHFL.IDX P0, R123, R88, R89, R90 ;  /* 0x00000059587b7389 */ /* 0x000064000000005a */
[----:B01----:R-:W-:Y:S05]  /*c960*/  ENDCOLLECTIVE ;  /* 0x000000000000791b */ /* 0x003fea0003800000 */
.L_x_3263:
[-C--:B------:R-:W-:Y:S01]  /*c970*/  FFMA R60, R83, R137.reuse, R60 ;  /* 0x00000089533c7223 */ /* 0x080fe2000000003c */
[----:B------:R-:W-:Y:S01]  /*c980*/  FFMA R61, R10, R137, R61 ;  /* 0x000000890a3d7223 */ /* 0x000fe2000000003d */
[----:B------:R-:W-:Y:S02]  /*c990*/  MOV R88, R25 ;  /* 0x0000001900587202 */ /* 0x000fe40000000f00 */
[----:B------:R-:W-:-:S07]  /*c9a0*/  MOV R137, R123 ;  /* 0x0000007b00897202 */ /* 0x000fce0000000f00 */
[----:B------:R-:W-:Y:S05]  /*c9b0*/  WARPSYNC.COLLECTIVE R91, `(.L_x_3264) ;  /* 0x000000005b087348 */ /* 0x000fea0003c00000 */
[----:B------:R0:W1:Y:S02]  /*c9c0*/  SHFL.IDX P0, R123, R88, R89, R90 ;  /* 0x00000059587b7389 */ /* 0x000064000000005a */
[----:B01----:R-:W-:Y:S05]  /*c9d0*/  ENDCOLLECTIVE ;  /* 0x000000000000791b */ /* 0x003fea0003800000 */
.L_x_3264:
[----:B------:R-:W-:Y:S02]  /*c9e0*/  MOV R88, R26 ;  /* 0x0000001a00587202 */ /* 0x000fe40000000f00 */
[----:B------:R-:W-:-:S07]  /*c9f0*/  MOV R139, R123 ;  /* 0x0000007b008b7202 */ /* 0x000fce0000000f00 */
[----:B------:R-:W-:Y:S05]  /*ca00*/  WARPSYNC.COLLECTIVE R91, `(.L_x_3265) ;  /* 0x000000005b087348 */ /* 0x000fea0003c00000 */
[----:B------:R0:W1:Y:S02]  /*ca10*/  SHFL.IDX P0, R123, R88, R89, R90 ;  /* 0x00000059587b7389 */ /* 0x000064000000005a */
[----:B01----:R-:W-:Y:S05]  /*ca20*/  ENDCOLLECTIVE ;  /* 0x000000000000791b */ /* 0x003fea0003800000 */
.L_x_3265:
[----:B------:R-:W-:Y:S02]  /*ca30*/  MOV R88, R28 ;  /* 0x0000001c00587202 */ /* 0x000fe40000000f00 */
[----:B------:R-:W-:-:S07]  /*ca40*/  MOV R141, R123 ;  /* 0x0000007b008d7202 */ /* 0x000fce0000000f00 */
[----:B------:R-:W-:Y:S05]  /*ca50*/  WARPSYNC.COLLECTIVE R91, `(.L_x_3266) ;  /* 0x000000005b087348 */ /* 0x000fea0003c00000 */
[----:B------:R0:W1:Y:S02]  /*ca60*/  SHFL.IDX P0, R123, R88, R89, R90 ;  /* 0x00000059587b7389 */ /* 0x000064000000005a */
[----:B01----:R-:W-:Y:S05]  /*ca70*/  ENDCOLLECTIVE ;  /* 0x000000000000791b */ /* 0x003fea0003800000 */
.L_x_3266:
[----:B------:R-:W-:Y:S02]  /*ca80*/  MOV R88, R29 ;  /* 0x0000001d00587202 */ /* 0x000fe40000000f00 */
[----:B------:R-:W-:-:S07]  /*ca90*/  MOV R143, R123 ;  /* 0x0000007b008f7202 */ /* 0x000fce0000000f00 */
[----:B------:R-:W-:Y:S05]  /*caa0*/  WARPSYNC.COLLECTIVE R91, `(.L_x_3267) ;  /* 0x000000005b087348 */ /* 0x000fea0003c00000 */
[----:B------:R0:W1:Y:S02]  /*cab0*/  SHFL.IDX P0, R123, R88, R89, R90 ;  /* 0x00000059587b7389 */ /* 0x000064000000005a */
[----:B01----:R-:W-:Y:S05]  /*cac0*/  ENDCOLLECTIVE ;  /* 0x000000000000791b */ /* 0x003fea0003800000 */
.L_x_3267:
[----:B------:R-:W-:Y:S02]  /*cad0*/  MOV R88, R30 ;  /* 0x0000001e00587202 */ /* 0x000fe40000000f00 */
[----:B------:R-:W-:-:S07]  /*cae0*/  MOV R145, R123 ;  /* 0x0000007b00917202 */ /* 0x000fce0000000f00 */
[----:B------:R-:W-:Y:S05]  /*caf0*/  WARPSYNC.COLLECTIVE R91, `(.L_x_3268) ;  /* 0x000000005b087348 */ /* 0x000fea0003c00000 */
[----:B------:R0:W1:Y:S02]  /*cb00*/  SHFL.IDX P0, R123, R88, R89, R90 ;  /* 0x00000059587b7389 */ /* 0x000064000000005a */
[----:B01----:R-:W-:Y:S05]  /*cb10*/  ENDCOLLECTIVE ;  /* 0x000000000000791b */ /* 0x003fea0003800000 */
.L_x_3268:
[----:B------:R-:W-:Y:S01]  /*cb20*/  MOV R88, R31 ;  /* 0x0000001f00587202 */ /* 0x000fe20000000f00 */
[-C--:B------:R-:W-:Y:S01]  /*cb30*/  FFMA R102, R83, R123.reuse, R102 ;  /* 0x0000007b53667223 */ /* 0x080fe20000000066 */
[----:B------:R-:W-:-:S07]  /*cb40*/  FFMA R103, R10, R123, R103 ;  /* 0x0000007b0a677223 */ /* 0x000fce0000000067 */
[----:B------:R-:W-:Y:S05]  /*cb50*/  WARPSYNC.COLLECTIVE R91, `(.L_x_3269) ;  /* 0x000000005b087348 */ /* 0x000fea0003c00000 */
[----:B------:R0:W1:Y:S02]  /*cb60*/  SHFL.IDX P0, R123, R88, R89, R90 ;  /* 0x00000059587b7389 */ /* 0x000064000000005a */
[----:B01----:R-:W-:Y:S05]  /*cb70*/  ENDCOLLECTIVE ;  /* 0x000000000000791b */ /* 0x003fea0003800000 */
.L_x_3269:
        /* <DEDUP_REMOVED lines=14> */
.L_x_3270:
[-C--:B------:R-:W-:Y:S01]  /*cc60*/  FFMA R62, R83, R76.reuse, R62 ;  /* 0x0000004c533e7223 */ /* 0x080fe2000000003e */
[----:B------:R-:W-:Y:S01]  /*cc70*/  FFMA R63, R10, R76, R63 ;  /* 0x0000004c0a3f7223 */ /* 0x000fe2000000003f */
[----:B------:R-:W-:Y:S02]  /*cc80*/  MOV R88, R34 ;  /* 0x0000002200587202 */ /* 0x000fe40000000f00 */
[----:B------:R-:W-:-:S07]  /*cc90*/  MOV R76, R123 ;  /* 0x0000007b004c7202 */ /* 0x000fce0000000f00 */
[----:B------:R-:W-:Y:S05]  /*cca0*/  WARPSYNC.COLLECTIVE R91, `(.L_x_3271) ;  /* 0x000000005b087348 */ /* 0x000fea0003c00000 */
[----:B------:R0:W1:Y:S02]  /*ccb0*/  SHFL.IDX P0, R123, R88, R89, R90 ;  /* 0x00000059587b7389 */ /* 0x000064000000005a */
[----:B01----:R-:W-:Y:S05]  /*ccc0*/  ENDCOLLECTIVE ;  /* 0x000000000000791b */ /* 0x003fea0003800000 */
.L_x_3271:
[-C--:B------:R-:W-:Y:S01]  /*ccd0*/  FFMA R66, R83, R85.reuse, R66 ;  /* 0x0000005553427223 */ /* 0x080fe20000000042 */
[----:B------:R-:W-:Y:S01]  /*cce0*/  FFMA R67, R10, R85, R67 ;  /* 0x000000550a437223 */ /* 0x000fe20000000043 */
[----:B------:R-:W-:Y:S02]  /*ccf0*/  MOV R88, R35 ;  /* 0x0000002300587202 */ /* 0x000fe40000000f00 */
[----:B------:R-:W-:-:S07]  /*cd00*/  MOV R85, R123 ;  /* 0x0000007b00557202 */ /* 0x000fce0000000f00 */
[----:B------:R-:W-:Y:S05]  /*cd10*/  WARPSYNC.COLLECTIVE R91, `(.L_x_3272) ;  /* 0x000000005b087348 */ /* 0x000fea0003c00000 */
[----:B------:R0:W1:Y:S02]  /*cd20*/  SHFL.IDX P0, R123, R88, R89, R90 ;  /* 0x00000059587b7389 */ /* 0x000064000000005a */
[----:B01----:R-:W-:Y:S05]  /*cd30*/  ENDCOLLECTIVE ;  /* 0x000000000000791b */ /* 0x003fea0003800000 */
.L_x_3272:
[----:B------:R-:W-:Y:S02]  /*cd40*/  MOV R88, R36 ;  /* 0x0000002400587202 */ /* 0x000fe40000000f00 */
[----:B------:R-:W-:-:S07]  /*cd50*/  MOV R78, R123 ;  /* 0x0000007b004e7202 */ /* 0x000fce0000000f00 */
[----:B------:R-:W-:Y:S05]  /*cd60*/  WARPSYNC.COLLECTIVE R91, `(.L_x_3273) ;  /* 0x000000005b087348 */ /* 0x000fea0003c00000 */
[----:B------:R0:W1:Y:S02]  /*cd70*/  SHFL.IDX P0, R123, R88, R89, R90 ;  /* 0x00000059587b7389 */ /* 0x000064000000005a */
[----:B01----:R-:W-:Y:S05]  /*cd80*/  ENDCOLLECTIVE ;  /* 0x000000000000791b */ /* 0x003fea0003800000 */
.L_x_3273:
[----:B------:R-:W-:Y:S02]  /*cd90*/  MOV R88, R37 ;  /* 0x0000002500587202 */ /* 0x000fe40000000f00 */
[----:B------:R-:W-:-:S07]  /*cda0*/  MOV R122, R123 ;  /* 0x0000007b007a7202 */ /* 0x000fce0000000f00 */
[----:B------:R-:W-:Y:S05]  /*cdb0*/  WARPSYNC.COLLECTIVE R91, `(.L_x_3274) ;  /* 0x000000005b087348 */ /* 0x000fea0003c00000 */
[----:B------:R0:W1:Y:S02]  /*cdc0*/  SHFL.IDX P0, R123, R88, R89, R90 ;  /* 0x00000059587b7389 */ /* 0x000064000000005a */
[----:B01----:R-:W-:Y:S05]  /*cdd0*/  ENDCOLLECTIVE ;  /* 0x000000000000791b */ /* 0x003fea0003800000 */
.L_x_3274:
[----:B------:R-:W-:Y:S02]  /*cde0*/  MOV R88, R38 ;  /* 0x0000002600587202 */ /* 0x000fe40000000f00 */
[----:B------:R-:W-:-:S07]  /*cdf0*/  MOV R124, R123 ;  /* 0x0000007b007c7202 */ /* 0x000fce0000000f00 */
[----:B------:R-:W-:Y:S05]  /*ce00*/  WARPSYNC.COLLECTIVE R91, `(.L_x_3275) ;  /* 0x000000005b087348 */ /* 0x000fea0003c00000 */
[----:B------:R0:W1:Y:S02]  /*ce10*/  SHFL.IDX P0, R123, R88, R89, R90 ;  /* 0x00000059587b7389 */ /* 0x000064000000005a */
[----:B01----:R-:W-:Y:S05]  /*ce20*/  ENDCOLLECTIVE ;  /* 0x000000000000791b */ /* 0x003fea0003800000 */
.L_x_3275:
[----:B------:R-:W-:Y:S02]  /*ce30*/  MOV R88, R39 ;  /* 0x0000002700587202 */ /* 0x000fe40000000f00 */
[----:B------:R-:W-:-:S07]  /*ce40*/  MOV R126, R123 ;  /* 0x0000007b007e7202 */ /* 0x000fce0000000f00 */
[----:B------:R-:W-:Y:S05]  /*ce50*/  WARPSYNC.COLLECTIVE R91, `(.L_x_3276) ;  /* 0x000000005b087348 */ /* 0x000fea0003c00000 */
[----:B------:R0:W1:Y:S02]  /*ce60*/  SHFL.IDX P0, R123, R88, R89, R90 ;  /* 0x00000059587b7389 */ /* 0x000064000000005a */
[----:B01----:R-:W-:Y:S05]  /*ce70*/  ENDCOLLECTIVE ;  /* 0x000000000000791b */ /* 0x003fea0003800000 */
.L_x_3276:
[-C--:B------:R-:W-:Y:S01]  /*ce80*/  FFMA R68, R83, R129.reuse, R68 ;  /* 0x0000008153447223 */ /* 0x080fe20000000044 */
[----:B------:R-:W-:Y:S01]  /*ce90*/  FFMA R69, R10, R129, R69 ;  /* 0x000000810a457223 */ /* 0x000fe20000000045 */
[----:B------:R-:W-:Y:S02]  /*cea0*/  MOV R88, R40 ;  /* 0x0000002800587202 */ /* 0x000fe40000000f00 */
[----:B------:R-:W-:-:S07]  /*ceb0*/  MOV R129, R123 ;  /* 0x0000007b00817202 */ /* 0x000fce0000000f00 */
[----:B------:R-:W-:Y:S05]  /*cec0*/  WARPSYNC.COLLECTIVE R91, `(.L_x_3277) ;  /* 0x000000005b087348 */ /* 0x000fea0003c00000 */
[----:B------:R0:W1:Y:S02]  /*ced0*/  SHFL.IDX P0, R123, R88, R89, R90 ;  /* 0x00000059587b7389 */ /* 0x000064000000005a */
[----:B01----:R-:W-:Y:S05]  /*cee0*/  ENDCOLLECTIVE ;  /* 0x000000000000791b */ /* 0x003fea0003800000 */
.L_x_3277:
[-C--:B------:R-:W-:Y:S01]  /*cef0*/  FFMA R70, R83, R131.reuse, R70 ;  /* 0x0000008353467223 */ /* 0x080fe20000000046 */
[----:B------:R-:W-:Y:S01]  /*cf00*/  FFMA R71, R10, R131, R71 ;  /* 0x000000830a477223 */ /* 0x000fe20000000047 */
[----:B------:R-:W-:Y:S02]  /*cf10*/  MOV R88, R41 ;  /* 0x0000002900587202 */ /* 0x000fe40000000f00 */
[----:B------:R-:W-:-:S07]  /*cf20*/  MOV R131, R123 ;  /* 0x0000007b00837202 */ /* 0x000fce0000000f00 */
[----:B------:R-:W-:Y:S05]  /*cf30*/  WARPSYNC.COLLECTIVE R91, `(.L_x_3278) ;  /* 0x000000005b087348 */ /* 0x000fea0003c00000 */
[----:B------:R0:W1:Y:S02]  /*cf40*/  SHFL.IDX P0, R123, R88, R89, R90 ;  /* 0x00000059587b7389 */ /* 0x000064000000005a */
[----:B01----:R-:W-:Y:S05]  /*cf50*/  ENDCOLLECTIVE ;  /* 0x000000000000791b */ /* 0x003fea0003800000 */
.L_x_3278:
[-C--:B------:R-:W-:Y:S01]  /*cf60*/  FFMA R72, R83, R133.reuse, R72 ;  /* 0x0000008553487223 */ /* 0x080fe20000000048 */
[----:B------:R-:W-:Y:S01]  /*cf70*/  FFMA R73, R10, R133, R73 ;  /* 0x000000850a497223 */ /* 0x000fe20000000049 */
[----:B------:R-:W-:Y:S02]  /*cf80*/  MOV R88, R42 ;  /* 0x0000002a00587202 */ /* 0x000fe40000000f00 */
[----:B------:R-:W-:-:S07]  /*cf90*/  MOV R133, R123 ;  /* 0x0000007b00857202 */ /* 0x000fce0000000f00 */
[----:B------:R-:W-:Y:S05]  /*cfa0*/  WARPSYNC.COLLECTIVE R91, `(.L_x_3279) ;  /* 0x000000005b087348 */ /* 0x000fea0003c00000 */
[----:B------:R0:W1:Y:S02]  /*cfb0*/  SHFL.IDX P0, R123, R88, R89, R90 ;  /* 0x00000059587b7389 */ /* 0x000064000000005a */
[----:B01----:R-:W-:Y:S05]  /*cfc0*/  ENDCOLLECTIVE ;  /* 0x000000000000791b */ /* 0x003fea0003800000 */
.L_x_3279:
[----:B------:R-:W-:Y:S02]  /*cfd0*/  MOV R88, R43 ;  /* 0x0000002b00587202 */ /* 0x000fe40000000f00 */
[----:B------:R-:W-:Y:S02]  /*cfe0*/  MOV R89, R84 ;  /* 0x0000005400597202 */ /* 0x000fe40000000f00 */
[----:B------:R-:W-:-:S07]  /*cff0*/  MOV R136, R123 ;  /* 0x0000007b00887202 */ /* 0x000fce0000000f00 */
[----:B------:R-:W-:Y:S05]  /*d000*/  WARPSYNC.COLLECTIVE R91, `(.L_x_3280) ;  /* 0x000000005b087348 */ /* 0x000fea0003c00000 */
[----:B------:R0:W1:Y:S02]  /*d010*/  SHFL.IDX P0, R123, R88, R89, R90 ;  /* 0x00000059587b7389 */ /* 0x000064000000005a */
[----:B01----:R-:W-:Y:S05]  /*d020*/  ENDCOLLECTIVE ;  /* 0x000000000000791b */ /* 0x003fea0003800000 */
.L_x_3280:
[----:B------:R-:W-:Y:S01]  /*d030*/  MOV R88, R33 ;  /* 0x0000002100587202 */ /* 0x000fe20000000f00 */
[C---:B------:R-:W-:Y:S01]  /*d040*/  FFMA R132, R123.reuse, R79, R132 ;  /* 0x0000004f7b847223 */ /* 0x040fe20000000084 */
[----:B------:R-:W-:-:S07]  /*d050*/  FFMA R77, R123, R0, R77 ;  /* 0x000000007b4d7223 */ /* 0x000fce000000004d */
[----:B------:R-:W-:Y:S05]  /*d060*/  WARPSYNC.COLLECTIVE R91, `(.L_x_3281) ;  /* 0x000000005b087348 */ /* 0x000fea0003c00000 */
[----:B------:R0:W1:Y:S02]  /*d070*/  SHFL.IDX P0, R123, R88, R89, R90 ;  /* 0x00000059587b7389 */ /* 0x000064000000005a */
[----:B01----:R-:W-:Y:S05]  /*d080*/  ENDCOLLECTIVE ;  /* 0x000000000000791b */ /* 0x003fea0003800000 */
.L_x_3281:
        /* <DEDUP_REMOVED lines=20> */
.L_x_3282:
        /* <DEDUP_REMOVED lines=20> */
.L_x_3283:
[----:B------:R-:W-:Y:S02]  /*d310*/  MOV R88, R13 ;  /* 0x0000000d00587202 */ /* 0x000fe40000000f00 */
[----:B------:R-:W-:-:S07]  /*d320*/  MOV R85, R123 ;  /* 0x0000007b00557202 */ /* 0x000fce0000000f00 */
[----:B------:R-:W-:Y:S05]  /*d330*/  WARPSYNC.COLLECTIVE R91, `(.L_x_3284) ;  /* 0x000000005b087348 */ /* 0x000fea0003c00000 */
[----:B------:R0:W1:Y:S02]  /*d340*/  SHFL.IDX P0, R123, R88, R89, R90 ;  /* 0x00000059587b7389 */ /* 0x000064000000005a */
[----:B01----:R-:W-:Y:S05]  /*d350*/  ENDCOLLECTIVE ;  /* 0x000000000000791b */ /* 0x003fea0003800000 */
.L_x_3284:
[----:B------:R-:W-:Y:S02]  /*d360*/  MOV R88, R14 ;  /* 0x0000000e00587202 */ /* 0x000fe40000000f00 */
[----:B------:R-:W-:-:S07]  /*d370*/  MOV R129, R123 ;  /* 0x0000007b00817202 */ /* 0x000fce0000000f00 */
[----:B------:R-:W-:Y:S05]  /*d380*/  WARPSYNC.COLLECTIVE R91, `(.L_x_3285) ;  /* 0x000000005b087348 */ /* 0x000fea0003c00000 */
[----:B------:R0:W1:Y:S02]  /*d390*/  SHFL.IDX P0, R123, R88, R89, R90 ;  /* 0x00000059587b7389 */ /* 0x000064000000005a */
[----:B01----:R-:W-:Y:S05]  /*d3a0*/  ENDCOLLECTIVE ;  /* 0x000000000000791b */ /* 0x003fea0003800000 */
.L_x_3285:
[----:B------:R-:W-:Y:S02]  /*d3b0*/  MOV R88, R15 ;  /* 0x0000000f00587202 */ /* 0x000fe40000000f00 */
[----:B------:R-:W-:-:S07]  /*d3c0*/  MOV R131, R123 ;  /* 0x0000007b00837202 */ /* 0x000fce0000000f00 */
[----:B------:R-:W-:Y:S05]  /*d3d0*/  WARPSYNC.COLLECTIVE R91, `(.L_x_3286) ;  /* 0x000000005b087348 */ /* 0x000fea0003c00000 */
[----:B------:R0:W1:Y:S02]  /*d3e0*/  SHFL.IDX P0, R123, R88, R89, R90 ;  /* 0x00000059587b7389 */ /* 0x000064000000005a */
[----:B01----:R-:W-:Y:S05]  /*d3f0*/  ENDCOLLECTIVE ;  /* 0x000000000000791b */ /* 0x003fea0003800000 */
.L_x_3286:
[----:B------:R-:W-:Y:S02]  /*d400*/  MOV R88, R16 ;  /* 0x0000001000587202 */ /* 0x000fe40000000f00 */
[----:B------:R-:W-:-:S07]  /*d410*/  MOV R133, R123 ;  /* 0x0000007b00857202 */ /* 0x000fce0000000f00 */
[----:B------:R-:W-:Y:S05]  /*d420*/  WARPSYNC.COLLECTIVE R91, `(.L_x_3287) ;  /* 0x000000005b087348 */ /* 0x000fea0003c00000 */
[----:B------:R0:W1:Y:S02]  /*d430*/  SHFL.IDX P0, R123, R88, R89, R90 ;  /* 0x00000059587b7389 */ /* 0x000064000000005a */
[----:B01----:R-:W-:Y:S05]  /*d440*/  ENDCOLLECTIVE ;  /* 0x000000000000791b */ /* 0x003fea0003800000 */
.L_x_3287:
[----:B------:R-:W-:Y:S02]  /*d450*/  MOV R88, R17 ;  /* 0x0000001100587202 */ /* 0x000fe40000000f00 */
[----:B------:R-:W-:-:S07]  /*d460*/  MOV R135, R123 ;  /* 0x0000007b00877202 */ /* 0x000fce0000000f00 */
[----:B------:R-:W-:Y:S05]  /*d470*/  WARPSYNC.COLLECTIVE R91, `(.L_x_3288) ;  /* 0x000000005b087348 */ /* 0x000fea0003c00000 */
[----:B------:R0:W1:Y:S02]  /*d480*/  SHFL.IDX P0, R123, R88, R89, R90 ;  /* 0x00000059587b7389 */ /* 0x000064000000005a */
[----:B01----:R-:W-:Y:S05]  /*d490*/  ENDCOLLECTIVE ;  /* 0x000000000000791b */ /* 0x003fea0003800000 */
.L_x_3288:
[----:B------:R-:W-:Y:S02]  /*d4a0*/  MOV R88, R18 ;  /* 0x0000001200587202 */ /* 0x000fe40000000f00 */
[----:B------:R-:W-:-:S07]  /*d4b0*/  MOV R76, R123 ;  /* 0x0000007b004c7202 */ /* 0x000fce0000000f00 */
[----:B------:R-:W-:Y:S05]  /*d4c0*/  WARPSYNC.COLLECTIVE R91, `(.L_x_3289) ;  /* 0x000000005b087348 */ /* 0x000fea0003c00000 */
[----:B------:R0:W1:Y:S02]  /*d4d0*/  SHFL.IDX P0, R123, R88, R89, R90 ;  /* 0x00000059587b7389 */ /* 0x000064000000005a */
[----:B01----:R-:W-:Y:S05]  /*d4e0*/  ENDCOLLECTIVE ;  /* 0x000000000000791b */ /* 0x003fea0003800000 */
.L_x_3289:
[----:B------:R-:W-:Y:S01]  /*d4f0*/  MOV R88, R19 ;  /* 0x0000001300587202 */ /* 0x000fe20000000f00 */
[-C--:B------:R-:W-:Y:S01]  /*d500*/  FFMA R64, R79, R123.reuse, R64 ;  /* 0x0000007b4f407223 */ /* 0x080fe20000000040 */
[----:B------:R-:W-:-:S07]  /*d510*/  FFMA R65, R0, R123, R65 ;  /* 0x0000007b00417223 */ /* 0x000fce0000000041 */
[----:B------:R-:W-:Y:S05]  /*d520*/  WARPSYNC.COLLECTIVE R91, `(.L_x_3290) ;  /* 0x000000005b087348 */ /* 0x000fea0003c00000 */
[----:B------:R0:W1:Y:S02]  /*d530*/  SHFL.IDX P0, R123, R88, R89, R90 ;  /* 0x00000059587b7389 */ /* 0x000064000000005a */
[----:B01----:R-:W-:Y:S05]  /*d540*/  ENDCOLLECTIVE ;  /* 0x000000000000791b */ /* 0x003fea0003800000 */
.L_x_3290:
[-C--:B------:R-:W-:Y:S01]  /*d550*/  FFMA R50, R79, R83.reuse, R50 ;  /* 0x000000534f327223 */ /* 0x080fe20000000032 */
[----:B------:R-:W-:Y:S01]  /*d560*/  FFMA R51, R0, R83, R51 ;  /* 0x0000005300337223 */ /* 0x000fe20000000033 */
[----:B------:R-:W-:Y:S02]  /*d570*/  MOV R88, R20 ;  /* 0x0000001400587202 */ /* 0x000fe40000000f00 */
[----:B------:R-:W-:-:S07]  /*d580*/  MOV R83, R123 ;  /* 0x0000007b00537202 */ /* 0x000fce0000000f00 */
[----:B------:R-:W-:Y:S05]  /*d590*/  WARPSYNC.COLLECTIVE R91, `(.L_x_3291) ;  /* 0x000000005b087348 */ /* 0x000fea0003c00000 */
[----:B------:R0:W1:Y:S02]  /*d5a0*/  SHFL.IDX P0, R123, R88, R89, R90 ;  /* 0x00000059587b7389 */ /* 0x000064000000005a */
[----:B01----:R-:W-:Y:S05]  /*d5b0*/  ENDCOLLECTIVE ;  /* 0x000000000000791b */ /* 0x003fea0003800000 */
.L_x_3291:
[-C--:B------:R-:W-:Y:S01]  /*d5c0*/  FFMA R52, R79, R85.reuse, R52 ;  /* 0x000000554f347223 */ /* 0x080fe20000000034 */
[----:B------:R-:W-:Y:S01]  /*d5d0*/  FFMA R53, R0, R85, R53 ;  /* 0x0000005500357223 */ /* 0x000fe20000000035 */
[----:B------:R-:W-:Y:S02]  /*d5e0*/  MOV R88, R21 ;  /* 0x0000001500587202 */ /* 0x000fe40000000f00 */
[----:B------:R-:W-:-:S07]  /*d5f0*/  MOV R85, R123 ;  /* 0x0000007b00557202 */ /* 0x000fce0000000f00 */
[----:B------:R-:W-:Y:S05]  /*d600*/  WARPSYNC.COLLECTIVE R91, `(.L_x_3292) ;  /* 0x000000005b087348 */ /* 0x000fea0003c00000 */
[----:B------:R0:W1:Y:S02]  /*d610*/  SHFL.IDX P0, R123, R88, R89, R90 ;  /* 0x00000059587b7389 */ /* 0x000064000000005a */
[----:B01----:R-:W-:Y:S05]  /*d620*/  ENDCOLLECTIVE ;  /* 0x000000000000791b */ /* 0x003fea0003800000 */
.L_x_3292:
[-C--:B------:R-:W-:Y:S01]  /*d630*/  FFMA R54, R79, R129.reuse, R54 ;  /* 0x000000814f367223 */ /* 0x080fe20000000036 */
[----:B------:R-:W-:Y:S01]  /*d640*/  FFMA R55, R0, R129, R55 ;  /* 0x0000008100377223 */ /* 0x000fe20000000037 */
[----:B------:R-:W-:Y:S02]  /*d650*/  MOV R88, R22 ;  /* 0x0000001600587202 */ /* 0x000fe40000000f00 */
[----:B------:R-:W-:-:S07]  /*d660*/  MOV R129, R123 ;  /* 0x0000007b00817202 */ /* 0x000fce0000000f00 */
[----:B------:R-:W-:Y:S05]  /*d670*/  WARPSYNC.COLLECTIVE R91, `(.L_x_3293) ;  /* 0x000000005b087348 */ /* 0x000fea0003c00000 */
[----:B------:R0:W1:Y:S02]  /*d680*/  SHFL.IDX P0, R123, R88, R89, R90 ;  /* 0x00000059587b7389 */ /* 0x000064000000005a */
[----:B01----:R-:W-:Y:S05]  /*d690*/  ENDCOLLECTIVE ;  /* 0x000000000000791b */ /* 0x003fea0003800000 */
.L_x_3293:
[-C--:B------:R-:W-:Y:S01]  /*d6a0*/  FFMA R56, R79, R131.reuse, R56 ;  /* 0x000000834f387223 */ /* 0x080fe20000000038 */
[----:B------:R-:W-:Y:S01]  /*d6b0*/  FFMA R57, R0, R131, R57 ;  /* 0x0000008300397223 */ /* 0x000fe20000000039 */
[----:B------:R-:W-:Y:S02]  /*d6c0*/  MOV R88, R23 ;  /* 0x0000001700587202 */ /* 0x000fe40000000f00 */
[----:B------:R-:W-:-:S07]  /*d6d0*/  MOV R131, R123 ;  /* 0x0000007b00837202 */ /* 0x000fce0000000f00 */
[----:B------:R-:W-:Y:S05]  /*d6e0*/  WARPSYNC.COLLECTIVE R91, `(.L_x_3294) ;  /* 0x000000005b087348 */ /* 0x000fea0003c00000 */
[----:B------:R0:W1:Y:S02]  /*d6f0*/  SHFL.IDX P0, R123, R88, R89, R90 ;  /* 0x00000059587b7389 */ /* 0x000064000000005a */
[----:B01----:R-:W-:Y:S05]  /*d700*/  ENDCOLLECTIVE ;  /* 0x000000000000791b */ /* 0x003fea0003800000 */
.L_x_3294:
[-C--:B------:R-:W-:Y:S01]  /*d710*/  FFMA R58, R79, R133.reuse, R58 ;  /* 0x000000854f3a7223 */ /* 0x080fe2000000003a */
[----:B------:R-:W-:Y:S01]  /*d720*/  FFMA R59, R0, R133, R59 ;  /* 0x00000085003b7223 */ /* 0x000fe2000000003b */
[----:B------:R-:W-:Y:S02]  /*d730*/  MOV R88, R24 ;  /* 0x0000001800587202 */ /* 0x000fe40000000f00 */
[----:B------:R-:W-:-:S07]  /*d740*/  MOV R133, R123 ;  /* 0x0000007b00857202 */ /* 0x000fce0000000f00 */
[----:B------:R-:W-:Y:S05]  /*d750*/  WARPSYNC.COLLECTIVE R91, `(.L_x_3295) ;  /* 0x000000005b087348 */ /* 0x000fea0003c00000 */
[----:B------:R0:W1:Y:S02]  /*d760*/  SHFL.IDX P0, R123, R88, R89, R90 ;  /* 0x00000059587b7389 */ /* 0x000064000000005a */
[----:B01----:R-:W-:Y:S05]  /*d770*/  ENDCOLLECTIVE ;  /* 0x000000000000791b */ /* 0x003fea0003800000 */
.L_x_3295:
[-C--:B------:R-:W-:Y:S01]  /*d780*/  FFMA R60, R79, R135.reuse, R60 ;  /* 0x000000874f3c7223 */ /* 0x080fe2000000003c */
[----:B------:R-:W-:Y:S01]  /*d790*/  FFMA R61, R0, R135, R61 ;  /* 0x00000087003d7223 */ /* 0x000fe2000000003d */
[----:B------:R-:W-:Y:S02]  /*d7a0*/  MOV R88, R25 ;  /* 0x0000001900587202 */ /* 0x000fe40000000f00 */
[----:B------:R-:W-:-:S07]  /*d7b0*/  MOV R135, R123 ;  /* 0x0000007b00877202 */ /* 0x000fce0000000f00 */
[----:B------:R-:W-:Y:S05]  /*d7c0*/  WARPSYNC.COLLECTIVE R91, `(.L_x_3296) ;  /* 0x000000005b087348 */ /* 0x000fea0003c00000 */
[----:B------:R0:W1:Y:S02]  /*d7d0*/  SHFL.IDX P0, R123, R88, R89, R90 ;  /* 0x00000059587b7389 */ /* 0x000064000000005a */
[----:B01----:R-:W-:Y:S05]  /*d7e0*/  ENDCOLLECTIVE ;  /* 0x000000000000791b */ /* 0x003fea0003800000 */
.L_x_3296:
[----:B------:R-:W-:Y:S02]  /*d7f0*/  MOV R88, R26 ;  /* 0x0000001a00587202 */ /* 0x000fe40000000f00 */
[----:B------:R-:W-:-:S07]  /*d800*/  MOV R137, R123 ;  /* 0x0000007b00897202 */ /* 0x000fce0000000f00 */
[----:B------:R-:W-:Y:S05]  /*d810*/  WARPSYNC.COLLECTIVE R91, `(.L_x_3297) ;  /* 0x000000005b087348 */ /* 0x000fea0003c00000 */
[----:B------:R0:W1:Y:S02]  /*d820*/  SHFL.IDX P0, R123, R88, R89, R90 ;  /* 0x00000059587b7389 */ /* 0x000064000000005a */
[----:B01----:R-:W-:Y:S05]  /*d830*/  ENDCOLLECTIVE ;  /* 0x000000000000791b */ /* 0x003fea0003800000 */
.L_x_3297:
[----:B------:R-:W-:Y:S02]  /*d840*/  MOV R88, R28 ;  /* 0x0000001c00587202 */ /* 0x000fe40000000f00 */
[----:B------:R-:W-:-:S07]  /*d850*/  MOV R139, R123 ;  /* 0x0000007b008b7202 */ /* 0x000fce0000000f00 */
[----:B------:R-:W-:Y:S05]  /*d860*/  WARPSYNC.COLLECTIVE R91, `(.L_x_3298) ;  /* 0x000000005b087348 */ /* 0x000fea0003c00000 */
[----:B------:R0:W1:Y:S02]  /*d870*/  SHFL.IDX P0, R123, R88, R89, R90 ;  /* 0x00000059587b7389 */ /* 0x000064000000005a */
[----:B01----:R-:W-:Y:S05]  /*d880*/  ENDCOLLECTIVE ;  /* 0x000000000000791b */ /* 0x003fea0003800000 */
.L_x_3298:
[----:B------:R-:W-:Y:S02]  /*d890*/  MOV R88, R29 ;  /* 0x0000001d00587202 */ /* 0x000fe40000000f00 */
[----:B------:R-:W-:-:S07]  /*d8a0*/  MOV R141, R123 ;  /* 0x0000007b008d7202 */ /* 0x000fce0000000f00 */
[----:B------:R-:W-:Y:S05]  /*d8b0*/  WARPSYNC.COLLECTIVE R91, `(.L_x_3299) ;  /* 0x000000005b087348 */ /* 0x000fea0003c00000 */
[----:B------:R0:W1:Y:S02]  /*d8c0*/  SHFL.IDX P0, R123, R88, R89, R90 ;  /* 0x00000059587b7389 */ /* 0x000064000000005a */
[----:B01----:R-:W-:Y:S05]  /*d8d0*/  ENDCOLLECTIVE ;  /* 0x000000000000791b */ /* 0x003fea0003800000 */
.L_x_3299:
[----:B------:R-:W-:Y:S02]  /*d8e0*/  MOV R88, R30 ;  /* 0x0000001e00587202 */ /* 0x000fe40000000f00 */
[----:B------:R-:W-:-:S07]  /*d8f0*/  MOV R143, R123 ;  /* 0x0000007b008f7202 */ /* 0x000fce0000000f00 */
[----:B------:R-:W-:Y:S05]  /*d900*/  WARPSYNC.COLLECTIVE R91, `(.L_x_3300) ;  /* 0x000000005b087348 */ /* 0x000fea0003c00000 */
[----:B------:R0:W1:Y:S02]  /*d910*/  SHFL.IDX P0, R123, R88, R89, R90 ;  /* 0x00000059587b7389 */ /* 0x000064000000005a */
[----:B01----:R-:W-:Y:S05]  /*d920*/  ENDCOLLECTIVE ;  /* 0x000000000000791b */ /* 0x003fea0003800000 */
.L_x_3300:
[----:B------:R-:W-:Y:S01]  /*d930*/  MOV R88, R31 ;  /* 0x0000001f00587202 */ /* 0x000fe20000000f00 */
[-C--:B------:R-:W-:Y:S01]  /*d940*/  FFMA R102, R79, R123.reuse, R102 ;  /* 0x0000007b4f667223 */ /* 0x080fe20000000066 */
[----:B------:R-:W-:-:S07]  /*d950*/  FFMA R103, R0, R123, R103 ;  /* 0x0000007b00677223 */ /* 0x000fce0000000067 */
[----:B------:R-:W-:Y:S05]  /*d960*/  WARPSYNC.COLLECTIVE R91, `(.L_x_3301) ;  /* 0x000000005b087348 */ /* 0x000fea0003c00000 */
[----:B------:R0:W1:Y:S02]  /*d970*/  SHFL.IDX P0, R123, R88, R89, R90 ;  /* 0x00000059587b7389 */ /* 0x000064000000005a */
[----:B01----:R-:W-:Y:S05]  /*d980*/  ENDCOLLECTIVE ;  /* 0x000000000000791b */ /* 0x003fea0003800000 */
.L_x_3301:
[-C--:B------:R-:W-:Y:S01]  /*d990*/  FFMA R48, R79, R10.reuse, R48 ;  /* 0x0000000a4f307223 */ /* 0x080fe20000000030 */
[----:B------:R-:W-:Y:S01]  /*d9a0*/  FFMA R81, R0, R10, R81 ;  /* 0x0000000a00517223 */ /* 0x000fe20000000051 */
[----:B------:R-:W-:Y:S02]  /*d9b0*/  MOV R88, R32 ;  /* 0x0000002000587202 */ /* 0x000fe40000000f00 */
[----:B------:R-:W-:-:S07]  /*d9c0*/  MOV R10, R123 ;  /* 0x0000007b000a7202 */ /* 0x000fce0000000f00 */
[----:B------:R-:W-:Y:S05]  /*d9d0*/  WARPSYNC.COLLECTIVE R91, `(.L_x_3302) ;  /* 0x000000005b087348 */ /* 0x000fea0003c00000 */
[----:B------:R0:W1:Y:S02]  /*d9e0*/  SHFL.IDX P0, R123, R88, R89, R90 ;  /* 0x00000059587b7389 */ /* 0x000064000000005a */
[----:B01----:R-:W-:Y:S05]  /*d9f0*/  ENDCOLLECTIVE ;  /* 0x000000000000791b */ /* 0x003fea0003800000 */
.L_x_3302:
[-C--:B------:R-:W-:Y:S01]  /*da00*/  FFMA R62, R79, R76.reuse, R62 ;  /* 0x0000004c4f3e7223 */ /* 0x080fe2000000003e */
[----:B------:R-:W-:Y:S01]  /*da10*/  FFMA R63, R0, R76, R63 ;  /* 0x0000004c003f7223 */ /* 0x000fe2000000003f */
[----:B------:R-:W-:Y:S02]  /*da20*/  MOV R88, R34 ;  /* 0x0000002200587202 */ /* 0x000fe40000000f00 */
[----:B------:R-:W-:-:S07]  /*da30*/  MOV R76, R123 ;  /* 0x0000007b004c7202 */ /* 0x000fce0000000f00 */
[----:B------:R-:W-:Y:S05]  /*da40*/  WARPSYNC.COLLECTIVE R91, `(.L_x_3303) ;  /* 0x000000005b087348 */ /* 0x000fea0003c00000 */
[----:B------:R0:W1:Y:S02]  /*da50*/  SHFL.IDX P0, R123, R88, R89, R90 ;  /* 0x00000059587b7389 */ /* 0x000064000000005a */
[----:B01----:R-:W-:Y:S05]  /*da60*/  ENDCOLLECTIVE ;  /* 0x000000000000791b */ /* 0x003fea0003800000 */
.L_x_3303:
[-C--:B------:R-:W-:Y:S01]  /*da70*/  FFMA R66, R79, R83.reuse, R66 ;  /* 0x000000534f427223 */ /* 0x080fe20000000042 */
[----:B------:R-:W-:Y:S01]  /*da80*/  FFMA R67, R0, R83, R67 ;  /* 0x0000005300437223 */ /* 0x000fe20000000043 */
[----:B------:R-:W-:Y:S02]  /*da90*/  MOV R88, R35 ;  /* 0x0000002300587202 */ /* 0x000fe40000000f00 */
[----:B------:R-:W-:-:S07]  /*daa0*/  MOV R83, R123 ;  /* 0x0000007b00537202 */ /* 0x000fce0000000f00 */
[----:B------:R-:W-:Y:S05]  /*dab0*/  WARPSYNC.COLLECTIVE R91, `(.L_x_3304) ;  /* 0x000000005b087348 */ /* 0x000fea0003c00000 */
[----:B------:R0:W1:Y:S02]  /*dac0*/  SHFL.IDX P0, R123, R88, R89, R90 ;  /* 0x00000059587b7389 */ /* 0x000064000000005a */
[----:B01----:R-:W-:Y:S05]  /*dad0*/  ENDCOLLECTIVE ;  /* 0x000000000000791b */ /* 0x003fea0003800000 */
.L_x_3304:
[-C--:B------:R-:W-:Y:S01]  /*dae0*/  FFMA R68, R79, R85.reuse, R68 ;  /* 0x000000554f447223 */ /* 0x080fe20000000044 */
[----:B------:R-:W-:Y:S01]  /*daf0*/  FFMA R69, R0, R85, R69 ;  /* 0x0000005500457223 */ /* 0x000fe20000000045 */
[----:B------:R-:W-:Y:S02]  /*db00*/  MOV R88, R36 ;  /* 0x0000002400587202 */ /* 0x000fe40000000f00 */
[----:B------:R-:W-:-:S07]  /*db10*/  MOV R85, R123 ;  /* 0x0000007b00557202 */ /* 0x000fce0000000f00 */
[----:B------:R-:W-:Y:S05]  /*db20*/  WARPSYNC.COLLECTIVE R91, `(.L_x_3305) ;  /* 0x000000005b087348 */ /* 0x000fea0003c00000 */
[----:B------:R0:W1:Y:S02]  /*db30*/  SHFL.IDX P0, R123, R88, R89, R90 ;  /* 0x00000059587b7389 */ /* 0x000064000000005a */
[----:B01----:R-:W-:Y:S05]  /*db40*/  ENDCOLLECTIVE ;  /* 0x000000000000791b */ /* 0x003fea0003800000 */
.L_x_3305:
[----:B------:R-:W-:Y:S02]  /*db50*/  MOV R88, R37 ;  /* 0x0000002500587202 */ /* 0x000fe40000000f00 */
[----:B------:R-:W-:-:S07]  /*db60*/  MOV R86, R123 ;  /* 0x0000007b00567202 */ /* 0x000fce0000000f00 */
[----:B------:R-:W-:Y:S05]  /*db70*/  WARPSYNC.COLLECTIVE R91, `(.L_x_3306) ;  /* 0x000000005b087348 */ /* 0x000fea0003c00000 */
[----:B------:R0:W1:Y:S02]  /*db80*/  SHFL.IDX P0, R123, R88, R89, R90 ;  /* 0x00000059587b7389 */ /* 0x000064000000005a */
[----:B01----:R-:W-:Y:S05]  /*db90*/  ENDCOLLECTIVE ;  /* 0x000000000000791b */ /* 0x003fea0003800000 */
.L_x_3306:
[----:B------:R-:W-:Y:S02]  /*dba0*/  MOV R88, R38 ;  /* 0x0000002600587202 */ /* 0x000fe40000000f00 */
[----:B------:R-:W-:-:S07]  /*dbb0*/  MOV R122, R123 ;  /* 0x0000007b007a7202 */ /* 0x000fce0000000f00 */
[----:B------:R-:W-:Y:S05]  /*dbc0*/  WARPSYNC.COLLECTIVE R91, `(.L_x_3307) ;  /* 0x000000005b087348 */ /* 0x000fea0003c00000 */
[----:B------:R0:W1:Y:S02]  /*dbd0*/  SHFL.IDX P0, R123, R88, R89, R90 ;  /* 0x00000059587b7389 */ /* 0x000064000000005a */
[----:B01----:R-:W-:Y:S05]  /*dbe0*/  ENDCOLLECTIVE ;  /* 0x000000000000791b */ /* 0x003fea0003800000 */
.L_x_3307:
[----:B------:R-:W-:Y:S02]  /*dbf0*/  MOV R88, R39 ;  /* 0x0000002700587202 */ /* 0x000fe40000000f00 */
[----:B------:R-:W-:-:S07]  /*dc00*/  MOV R124, R123 ;  /* 0x0000007b007c7202 */ /* 0x000fce0000000f00 */
[----:B------:R-:W-:Y:S05]  /*dc10*/  WARPSYNC.COLLECTIVE R91, `(.L_x_3308) ;  /* 0x000000005b087348 */ /* 0x000fea0003c00000 */
[----:B------:R0:W1:Y:S02]  /*dc20*/  SHFL.IDX P0, R123, R88, R89, R90 ;  /* 0x00000059587b7389 */ /* 0x000064000000005a */
[----:B01----:R-:W-:Y:S05]  /*dc30*/  ENDCOLLECTIVE ;  /* 0x000000000000791b */ /* 0x003fea0003800000 */
.L_x_3308:
[----:B------:R-:W-:Y:S02]  /*dc40*/  MOV R88, R40 ;  /* 0x0000002800587202 */ /* 0x000fe40000000f00 */
[----:B------:R-:W-:-:S07]  /*dc50*/  MOV R126, R123 ;  /* 0x0000007b007e7202 */ /* 0x000fce0000000f00 */
[----:B------:R-:W-:Y:S05]  /*dc60*/  WARPSYNC.COLLECTIVE R91, `(.L_x_3309) ;  /* 0x000000005b087348 */ /* 0x000fea0003c00000 */
[----:B------:R0:W1:Y:S02]  /*dc70*/  SHFL.IDX P0, R123, R88, R89, R90 ;  /* 0x00000059587b7389 */ /* 0x000064000000005a */
[----:B01----:R-:W-:Y:S05]  /*dc80*/  ENDCOLLECTIVE ;  /* 0x000000000000791b */ /* 0x003fea0003800000 */
.L_x_3309:
[-C--:B------:R-:W-:Y:S01]  /*dc90*/  FFMA R70, R79, R129.reuse, R70 ;  /* 0x000000814f467223 */ /* 0x080fe20000000046 */
[----:B------:R-:W-:Y:S01]  /*dca0*/  FFMA R71, R0, R129, R71 ;  /* 0x0000008100477223 */ /* 0x000fe20000000047 */
[----:B------:R-:W-:Y:S02]  /*dcb0*/  MOV R88, R41 ;  /* 0x0000002900587202 */ /* 0x000fe40000000f00 */
[----:B------:R-:W-:-:S07]  /*dcc0*/  MOV R129, R123 ;  /* 0x0000007b00817202 */ /* 0x000fce0000000f00 */
[----:B------:R-:W-:Y:S05]  /*dcd0*/  WARPSYNC.COLLECTIVE R91, `(.L_x_3310) ;  /* 0x000000005b087348 */ /* 0x000fea0003c00000 */
[----:B------:R0:W1:Y:S02]  /*dce0*/  SHFL.IDX P0, R123, R88, R89, R90 ;  /* 0x00000059587b7389 */ /* 0x000064000000005a */
[----:B01----:R-:W-:Y:S05]  /*dcf0*/  ENDCOLLECTIVE ;  /* 0x000000000000791b */ /* 0x003fea0003800000 */
.L_x_3310:
[-C--:B------:R-:W-:Y:S01]  /*dd00*/  FFMA R72, R79, R131.reuse, R72 ;  /* 0x000000834f487223 */ /* 0x080fe20000000048 */
[----:B------:R-:W-:Y:S01]  /*dd10*/  FFMA R73, R0, R131, R73 ;  /* 0x0000008300497223 */ /* 0x000fe20000000049 */
[----:B------:R-:W-:Y:S02]  /*dd20*/  MOV R88, R42 ;  /* 0x0000002a00587202 */ /* 0x000fe40000000f00 */
[----:B------:R-:W-:-:S07]  /*dd30*/  MOV R131, R123 ;  /* 0x0000007b00837202 */ /* 0x000fce0000000f00 */
[----:B------:R-:W-:Y:S05]  /*dd40*/  WARPSYNC.COLLECTIVE R91, `(.L_x_3311) ;  /* 0x000000005b087348 */ /* 0x000fea0003c00000 */
[----:B------:R0:W1:Y:S02]  /*dd50*/  SHFL.IDX P0, R123, R88, R89, R90 ;  /* 0x00000059587b7389 */ /* 0x000064000000005a */
[----:B01----:R-:W-:Y:S05]  /*dd60*/  ENDCOLLECTIVE ;  /* 0x000000000000791b */ /* 0x003fea0003800000 */
.L_x_3311:
        /* <DEDUP_REMOVED lines=27> */
.L_x_3312:
        /* <DEDUP_REMOVED lines=22> */
.L_x_3313:
[----:B------:R-:W-:Y:S02]  /*e080*/  MOV R88, R27 ;  /* 0x0000001b00587202 */ /* 0x000fe40000000f00 */
[----:B------:R-:W-:-:S07]  /*e090*/  MOV R0, R123 ;  /* 0x0000007b00007202 */ /* 0x000fce0000000f00 */
[----:B------:R-:W-:Y:S05]  /*e0a0*/  WARPSYNC.COLLECTIVE R91, `(.L_x_3314) ;  /* 0x000000005b087348 */ /* 0x000fea0003c00000 */
[----:B------:R0:W1:Y:S02]  /*e0b0*/  SHFL.IDX P0, R123, R88, R89, R90 ;  /* 0x00000059587b7389 */ /* 0x000064000000005a */
[----:B01----:R-:W-:Y:S05]  /*e0c0*/  ENDCOLLECTIVE ;  /* 0x000000000000791b */ /* 0x003fea0003800000 */
.L_x_3314:
[----:B------:R-:W-:Y:S02]  /*e0d0*/  MOV R88, R12 ;  /* 0x0000000c00587202 */ /* 0x000fe40000000f00 */
[----:B------:R-:W-:-:S07]  /*e0e0*/  MOV R79, R123 ;  /* 0x0000007b004f7202 */ /* 0x000fce0000000f00 */
[----:B------:R-:W-:Y:S05]  /*e0f0*/  WARPSYNC.COLLECTIVE R91, `(.L_x_3315) ;  /* 0x000000005b087348 */ /* 0x000fea0003c00000 */
[----:B------:R0:W1:Y:S02]  /*e100*/  SHFL.IDX P0, R123, R88, R89, R90 ;  /* 0x00000059587b7389 */ /* 0x000064000000005a */
[----:B01----:R-:W-:Y:S05]  /*e110*/  ENDCOLLECTIVE ;  /* 0x000000000000791b */ /* 0x003fea0003800000 */
.L_x_3315:
[----:B------:R-:W-:Y:S02]  /*e120*/  MOV R88, R13 ;  /* 0x0000000d00587202 */ /* 0x000fe40000000f00 */
[----:B------:R-:W-:-:S07]  /*e130*/  MOV R83, R123 ;  /* 0x0000007b00537202 */ /* 0x000fce0000000f00 */
[----:B------:R-:W-:Y:S05]  /*e140*/  WARPSYNC.COLLECTIVE R91, `(.L_x_3316) ;  /* 0x000000005b087348 */ /* 0x000fea0003c00000 */
[----:B------:R0:W1:Y:S02]  /*e150*/  SHFL.IDX P0, R123, R88, R89, R90 ;  /* 0x00000059587b7389 */ /* 0x000064000000005a */
[----:B01----:R-:W-:Y:S05]  /*e160*/  ENDCOLLECTIVE ;  /* 0x000000000000791b */ /* 0x003fea0003800000 */
.L_x_3316:
[----:B------:R-:W-:Y:S02]  /*e170*/  MOV R88, R14 ;  /* 0x0000000e00587202 */ /* 0x000fe40000000f00 */
[----:B------:R-:W-:-:S07]  /*e180*/  MOV R85, R123 ;  /* 0x0000007b00557202 */ /* 0x000fce0000000f00 */
[----:B------:R-:W-:Y:S05]  /*e190*/  WARPSYNC.COLLECTIVE R91, `(.L_x_3317) ;  /* 0x000000005b087348 */ /* 0x000fea0003c00000 */
[----:B------:R0:W1:Y:S02]  /*e1a0*/  SHFL.IDX P0, R123, R88, R89, R90 ;  /* 0x00000059587b7389 */ /* 0x000064000000005a */
[----:B01----:R-:W-:Y:S05]  /*e1b0*/  ENDCOLLECTIVE ;  /* 0x000000000000791b */ /* 0x003fea0003800000 */
.L_x_3317:
[----:B------:R-:W-:Y:S02]  /*e1c0*/  MOV R88, R15 ;  /* 0x0000000f00587202 */ /* 0x000fe40000000f00 */
[----:B------:R-:W-:-:S07]  /*e1d0*/  MOV R129, R123 ;  /* 0x0000007b00817202 */ /* 0x000fce0000000f00 */
[----:B------:R-:W-:Y:S05]  /*e1e0*/  WARPSYNC.COLLECTIVE R91, `(.L_x_3318) ;  /* 0x000000005b087348 */ /* 0x000fea0003c00000 */
[----:B------:R0:W1:Y:S02]  /*e1f0*/  SHFL.IDX P0, R123, R88, R89, R90 ;  /* 0x00000059587b7389 */ /* 0x000064000000005a */
[----:B01----:R-:W-:Y:S05]  /*e200*/  ENDCOLLECTIVE ;  /* 0x000000000000791b */ /* 0x003fea0003800000 */
.L_x_3318:
[----:B------:R-:W-:Y:S02]  /*e210*/  MOV R88, R16 ;  /* 0x0000001000587202 */ /* 0x000fe40000000f00 */
[----:B------:R-:W-:-:S07]  /*e220*/  MOV R131, R123 ;  /* 0x0000007b00837202 */ /* 0x000fce0000000f00 */
[----:B------:R-:W-:Y:S05]  /*e230*/  WARPSYNC.COLLECTIVE R91, `(.L_x_3319) ;  /* 0x000000005b087348 */ /* 0x000fea0003c00000 */
[----:B------:R0:W1:Y:S02]  /*e240*/  SHFL.IDX P0, R123, R88, R89, R90 ;  /* 0x00000059587b7389 */ /* 0x000064000000005a */
[----:B01----:R-:W-:Y:S05]  /*e250*/  ENDCOLLECTIVE ;  /* 0x000000000000791b */ /* 0x003fea0003800000 */
.L_x_3319:
[----:B------:R-:W-:Y:S02]  /*e260*/  MOV R88, R17 ;  /* 0x0000001100587202 */ /* 0x000fe40000000f00 */
[----:B------:R-:W-:-:S07]  /*e270*/  MOV R133, R123 ;  /* 0x0000007b00857202 */ /* 0x000fce0000000f00 */
[----:B------:R-:W-:Y:S05]  /*e280*/  WARPSYNC.COLLECTIVE R91, `(.L_x_3320) ;  /* 0x000000005b087348 */ /* 0x000fea0003c00000 */
[----:B------:R0:W1:Y:S02]  /*e290*/  SHFL.IDX P0, R123, R88, R89, R90 ;  /* 0x00000059587b7389 */ /* 0x000064000000005a */
[----:B01----:R-:W-:Y:S05]  /*e2a0*/  ENDCOLLECTIVE ;  /* 0x000000000000791b */ /* 0x003fea0003800000 */
.L_x_3320:
[----:B------:R-:W-:Y:S02]  /*e2b0*/  MOV R88, R18 ;  /* 0x0000001200587202 */ /* 0x000fe40000000f00 */
[----:B------:R-:W-:-:S07]  /*e2c0*/  MOV R76, R123 ;  /* 0x0000007b004c7202 */ /* 0x000fce0000000f00 */
[----:B------:R-:W-:Y:S05]  /*e2d0*/  WARPSYNC.COLLECTIVE R91, `(.L_x_3321) ;  /* 0x000000005b087348 */ /* 0x000fea0003c00000 */
[----:B------:R0:W1:Y:S02]  /*e2e0*/  SHFL.IDX P0, R123, R88, R89, R90 ;  /* 0x00000059587b7389 */ /* 0x000064000000005a */
[----:B01----:R-:W-:Y:S05]  /*e2f0*/  ENDCOLLECTIVE ;  /* 0x000000000000791b */ /* 0x003fea0003800000 */
.L_x_3321:
[----:B------:R-:W-:Y:S01]  /*e300*/  MOV R88, R19 ;  /* 0x0000001300587202 */ /* 0x000fe20000000f00 */
[-C--:B------:R-:W-:Y:S01]  /*e310*/  FFMA R64, R49, R123.reuse, R64 ;  /* 0x0000007b31407223 */ /* 0x080fe20000000040 */
[----:B------:R-:W-:-:S07]  /*e320*/  FFMA R65, R10, R123, R65 ;  /* 0x0000007b0a417223 */ /* 0x000fce0000000041 */
[----:B------:R-:W-:Y:S05]  /*e330*/  WARPSYNC.COLLECTIVE R91, `(.L_x_3322) ;  /* 0x000000005b087348 */ /* 0x000fea0003c00000 */
[----:B------:R0:W1:Y:S02]  /*e340*/  SHFL.IDX P0, R123, R88, R89, R90 ;  /* 0x00000059587b7389 */ /* 0x000064000000005a */
[----:B01----:R-:W-:Y:S05]  /*e350*/  ENDCOLLECTIVE ;  /* 0x000000000000791b */ /* 0x003fea0003800000 */
.L_x_3322:
[-C--:B------:R-:W-:Y:S01]  /*e360*/  FFMA R50, R49, R79.reuse, R50 ;  /* 0x0000004f31327223 */ /* 0x080fe20000000032 */
[----:B------:R-:W-:Y:S01]  /*e370*/  FFMA R51, R10, R79, R51 ;  /* 0x0000004f0a337223 */ /* 0x000fe20000000033 */
[----:B------:R-:W-:Y:S02]  /*e380*/  MOV R88, R20 ;  /* 0x0000001400587202 */ /* 0x000fe40000000f00 */
[----:B------:R-:W-:-:S07]  /*e390*/  MOV R79, R123 ;  /* 0x0000007b004f7202 */ /* 0x000fce0000000f00 */
[----:B------:R-:W-:Y:S05]  /*e3a0*/  WARPSYNC.COLLECTIVE R91, `(.L_x_3323) ;  /* 0x000000005b087348 */ /* 0x000fea0003c00000 */
[----:B------:R0:W1:Y:S02]  /*e3b0*/  SHFL.IDX P0, R123, R88, R89, R90 ;  /* 0x00000059587b7389 */ /* 0x000064000000005a */
[----:B01----:R-:W-:Y:S05]  /*e3c0*/  ENDCOLLECTIVE ;  /* 0x000000000000791b */ /* 0x003fea0003800000 */
.L_x_3323:
[-C--:B------:R-:W-:Y:S01]  /*e3d0*/  FFMA R52, R49, R83.reuse, R52 ;  /* 0x0000005331347223 */ /* 0x080fe20000000034 */
[----:B------:R-:W-:Y:S01]  /*e3e0*/  FFMA R53, R10, R83, R53 ;  /* 0x000000530a357223 */ /* 0x000fe20000000035 */
[----:B------:R-:W-:Y:S02]  /*e3f0*/  MOV R88, R21 ;  /* 0x0000001500587202 */ /* 0x000fe40000000f00 */
[----:B------:R-:W-:-:S07]  /*e400*/  MOV R83, R123 ;  /* 0x0000007b00537202 */ /* 0x000fce0000000f00 */
[----:B------:R-:W-:Y:S05]  /*e410*/  WARPSYNC.COLLECTIVE R91, `(.L_x_3324) ;  /* 0x000000005b087348 */ /* 0x000fea0003c00000 */
[----:B------:R0:W1:Y:S02]  /*e420*/  SHFL.IDX P0, R123, R88, R89, R90 ;  /* 0x00000059587b7389 */ /* 0x000064000000005a */
[----:B01----:R-:W-:Y:S05]  /*e430*/  ENDCOLLECTIVE ;  /* 0x000000000000791b */ /* 0x003fea0003800000 */
.L_x_3324:
[-C--:B------:R-:W-:Y:S01]  /*e440*/  FFMA R54, R49, R85.reuse, R54 ;  /* 0x0000005531367223 */ /* 0x080fe20000000036 */
[----:B------:R-:W-:Y:S01]  /*e450*/  FFMA R55, R10, R85, R55 ;  /* 0x000000550a377223 */ /* 0x000fe20000000037 */
[----:B------:R-:W-:Y:S02]  /*e460*/  MOV R88, R22 ;  /* 0x0000001600587202 */ /* 0x000fe40000000f00 */
[----:B------:R-:W-:-:S07]  /*e470*/  MOV R85, R123 ;  /* 0x0000007b00557202 */ /* 0x000fce0000000f00 */
[----:B------:R-:W-:Y:S05]  /*e480*/  WARPSYNC.COLLECTIVE R91, `(.L_x_3325) ;  /* 0x000000005b087348 */ /* 0x000fea0003c00000 */
[----:B------:R0:W1:Y:S02]  /*e490*/  SHFL.IDX P0, R123, R88, R89, R90 ;  /* 0x00000059587b7389 */ /* 0x000064000000005a */
[----:B01----:R-:W-:Y:S05]  /*e4a0*/  ENDCOLLECTIVE ;  /* 0x000000000000791b */ /* 0x003fea0003800000 */
.L_x_3325:
[-C--:B------:R-:W-:Y:S01]  /*e4b0*/  FFMA R56, R49, R129.reuse, R56 ;  /* 0x0000008131387223 */ /* 0x080fe20000000038 */
[----:B------:R-:W-:Y:S01]  /*e4c0*/  FFMA R57, R10, R129, R57 ;  /* 0x000000810a397223 */ /* 0x000fe20000000039 */
[----:B------:R-:W-:Y:S02]  /*e4d0*/  MOV R88, R23 ;  /* 0x0000001700587202 */ /* 0x000fe40000000f00 */
[----:B------:R-:W-:-:S07]  /*e4e0*/  MOV R129, R123 ;  /* 0x0000007b00817202 */ /* 0x000fce0000000f00 */
[----:B------:R-:W-:Y:S05]  /*e4f0*/  WARPSYNC.COLLECTIVE R91, `(.L_x_3326) ;  /* 0x000000005b087348 */ /* 0x000fea0003c00000 */
[----:B------:R0:W1:Y:S02]  /*e500*/  SHFL.IDX P0, R123, R88, R89, R90 ;  /* 0x00000059587b7389 */ /* 0x000064000000005a */
[----:B01----:R-:W-:Y:S05]  /*e510*/  ENDCOLLECTIVE ;  /* 0x000000000000791b */ /* 0x003fea0003800000 */
.L_x_3326:
[-C--:B------:R-:W-:Y:S01]  /*e520*/  FFMA R58, R49, R131.reuse, R58 ;  /* 0x00000083313a7223 */ /* 0x080fe2000000003a */
[----:B------:R-:W-:Y:S01]  /*e530*/  FFMA R59, R10, R131, R59 ;  /* 0x000000830a3b7223 */ /* 0x000fe2000000003b */
[----:B------:R-:W-:Y:S02]  /*e540*/  MOV R88, R24 ;  /* 0x0000001800587202 */ /* 0x000fe40000000f00 */
[----:B------:R-:W-:-:S07]  /*e550*/  MOV R131, R123 ;  /* 0x0000007b00837202 */ /* 0x000fce0000000f00 */
[----:B------:R-:W-:Y:S05]  /*e560*/  WARPSYNC.COLLECTIVE R91, `(.L_x_3327) ;  /* 0x000000005b087348 */ /* 0x000fea0003c00000 */
[----:B------:R0:W1:Y:S02]  /*e570*/  SHFL.IDX P0, R123, R88, R89, R90 ;  /* 0x00000059587b7389 */ /* 0x000064000000005a */
[----:B01----:R-:W-:Y:S05]  /*e580*/  ENDCOLLECTIVE ;  /* 0x000000000000791b */ /* 0x003fea0003800000 */
.L_x_3327:
[-C--:B------:R-:W-:Y:S01]  /*e590*/  FFMA R60, R49, R133.reuse, R60 ;  /* 0x00000085313c7223 */ /* 0x080fe2000000003c */
[----:B------:R-:W-:Y:S01]  /*e5a0*/  FFMA R61, R10, R133, R61 ;  /* 0x000000850a3d7223 */ /* 0x000fe2000000003d */
[----:B------:R-:W-:Y:S02]  /*e5b0*/  MOV R88, R25 ;  /* 0x0000001900587202 */ /* 0x000fe40000000f00 */
[----:B------:R-:W-:-:S07]  /*e5c0*/  MOV R133, R123 ;  /* 0x0000007b00857202 */ /* 0x000fce0000000f00 */
[----:B------:R-:W-:Y:S05]  /*e5d0*/  WARPSYNC.COLLECTIVE R91, `(.L_x_3328) ;  /* 0x000000005b087348 */ /* 0x000fea0003c00000 */
[----:B------:R0:W1:Y:S02]  /*e5e0*/  SHFL.IDX P0, R123, R88, R89, R90 ;  /* 0x00000059587b7389 */ /* 0x000064000000005a */
[----:B01----:R-:W-:Y:S05]  /*e5f0*/  ENDCOLLECTIVE ;  /* 0x000000000000791b */ /* 0x003fea0003800000 */
.L_x_3328:
[----:B------:R-:W-:Y:S02]  /*e600*/  MOV R88, R26 ;  /* 0x0000001a00587202 */ /* 0x000fe40000000f00 */
[----:B------:R-:W-:-:S07]  /*e610*/  MOV R135, R123 ;  /* 0x0000007b00877202 */ /* 0x000fce0000000f00 */
[----:B------:R-:W-:Y:S05]  /*e620*/  WARPSYNC.COLLECTIVE R91, `(.L_x_3329) ;  /* 0x000000005b087348 */ /* 0x000fea0003c00000 */
[----:B------:R0:W1:Y:S02]  /*e630*/  SHFL.IDX P0, R123, R88, R89, R90 ;  /* 0x00000059587b7389 */ /* 0x000064000000005a */
[----:B01----:R-:W-:Y:S05]  /*e640*/  ENDCOLLECTIVE ;  /* 0x000000000000791b */ /* 0x003fea0003800000 */
.L_x_3329:
[----:B------:R-:W-:Y:S02]  /*e650*/  MOV R88, R28 ;  /* 0x0000001c00587202 */ /* 0x000fe40000000f00 */
[----:B------:R-:W-:-:S07]  /*e660*/  MOV R137, R123 ;  /* 0x0000007b00897202 */ /* 0x000fce0000000f00 */
[----:B------:R-:W-:Y:S05]  /*e670*/  WARPSYNC.COLLECTIVE R91, `(.L_x_3330) ;  /* 0x000000005b087348 */ /* 0x000fea0003c00000 */
[----:B------:R0:W1:Y:S02]  /*e680*/  SHFL.IDX P0, R123, R88, R89, R90 ;  /* 0x00000059587b7389 */ /* 0x000064000000005a */
[----:B01----:R-:W-:Y:S05]  /*e690*/  ENDCOLLECTIVE ;  /* 0x000000000000791b */ /* 0x003fea0003800000 */
.L_x_3330:
[----:B------:R-:W-:Y:S02]  /*e6a0*/  MOV R88, R29 ;  /* 0x0000001d00587202 */ /* 0x000fe40000000f00 */
[----:B------:R-:W-:-:S07]  /*e6b0*/  MOV R139, R123 ;  /* 0x0000007b008b7202 */ /* 0x000fce0000000f00 */
[----:B------:R-:W-:Y:S05]  /*e6c0*/  WARPSYNC.COLLECTIVE R91, `(.L_x_3331) ;  /* 0x000000005b087348 */ /* 0x000fea0003c00000 */
[----:B------:R0:W1:Y:S02]  /*e6d0*/  SHFL.IDX P0, R123, R88, R89, R90 ;  /* 0x00000059587b7389 */ /* 0x000064000000005a */
[----:B01----:R-:W-:Y:S05]  /*e6e0*/  ENDCOLLECTIVE ;  /* 0x000000000000791b */ /* 0x003fea0003800000 */
.L_x_3331:
[----:B------:R-:W-:Y:S02]  /*e6f0*/  MOV R88, R30 ;  /* 0x0000001e00587202 */ /* 0x000fe40000000f00 */
[----:B------:R-:W-:-:S07]  /*e700*/  MOV R141, R123 ;  /* 0x0000007b008d7202 */ /* 0x000fce0000000f00 */
[----:B------:R-:W-:Y:S05]  /*e710*/  WARPSYNC.COLLECTIVE R91, `(.L_x_3332) ;  /* 0x000000005b087348 */ /* 0x000fea0003c00000 */
[----:B------:R0:W1:Y:S02]  /*e720*/  SHFL.IDX P0, R123, R88, R89, R90 ;  /* 0x00000059587b7389 */ /* 0x000064000000005a */
[----:B01----:R-:W-:Y:S05]  /*e730*/  ENDCOLLECTIVE ;  /* 0x000000000000791b */ /* 0x003fea0003800000 */
.L_x_3332:
[----:B------:R-:W-:Y:S01]  /*e740*/  MOV R88, R31 ;  /* 0x0000001f00587202 */ /* 0x000fe20000000f00 */
[-C--:B------:R-:W-:Y:S01]  /*e750*/  FFMA R102, R49, R123.reuse, R102 ;  /* 0x0000007b31667223 */ /* 0x080fe20000000066 */
[----:B------:R-:W-:-:S07]  /*e760*/  FFMA R103, R10, R123, R103 ;  /* 0x0000007b0a677223 */ /* 0x000fce0000000067 */
[----:B------:R-:W-:Y:S05]  /*e770*/  WARPSYNC.COLLECTIVE R91, `(.L_x_3333) ;  /* 0x000000005b087348 */ /* 0x000fea0003c00000 */
[----:B------:R0:W1:Y:S02]  /*e780*/  SHFL.IDX P0, R123, R88, R89, R90 ;  /* 0x00000059587b7389 */ /* 0x000064000000005a */
[----:B01----:R-:W-:Y:S05]  /*e790*/  ENDCOLLECTIVE ;  /* 0x000000000000791b */ /* 0x003fea0003800000 */
.L_x_3333:
        /* <DEDUP_REMOVED lines=14> */
.L_x_3334:
[-C--:B------:R-:W-:Y:S01]  /*e880*/  FFMA R62, R49, R76.reuse, R62 ;  /* 0x0000004c313e7223 */ /* 0x080fe2000000003e */
[----:B------:R-:W-:Y:S01]  /*e890*/  FFMA R63, R10, R76, R63 ;  /* 0x0000004c0a3f7223 */ /* 0x000fe2000000003f */
[----:B------:R-:W-:Y:S02]  /*e8a0*/  MOV R88, R34 ;  /* 0x0000002200587202 */ /* 0x000fe40000000f00 */
[----:B------:R-:W-:-:S07]  /*e8b0*/  MOV R76, R123 ;  /* 0x0000007b004c7202 */ /* 0x000fce0000000f00 */
[----:B------:R-:W-:Y:S05]  /*e8c0*/  WARPSYNC.COLLECTIVE R91, `(.L_x_3335) ;  /* 0x000000005b087348 */ /* 0x000fea0003c00000 */
[----:B------:R0:W1:Y:S02]  /*e8d0*/  SHFL.IDX P0, R123, R88, R89, R90 ;  /* 0x00000059587b7389 */ /* 0x000064000000005a */
[----:B01----:R-:W-:Y:S05]  /*e8e0*/  ENDCOLLECTIVE ;  /* 0x000000000000791b */ /* 0x003fea0003800000 */
.L_x_3335:
[-C--:B------:R-:W-:Y:S01]  /*e8f0*/  FFMA R68, R49, R83.reuse, R68 ;  /* 0x0000005331447223 */ /* 0x080fe20000000044 */
[----:B------:R-:W-:Y:S01]  /*e900*/  FFMA R69, R10, R83, R69 ;  /* 0x000000530a457223 */ /* 0x000fe20000000045 */
[----:B------:R-:W-:Y:S02]  /*e910*/  MOV R88, R35 ;  /* 0x0000002300587202 */ /* 0x000fe40000000f00 */
[----:B------:R-:W-:-:S07]  /*e920*/  MOV R83, R123 ;  /* 0x0000007b00537202 */ /* 0x000fce0000000f00 */
[----:B------:R-:W-:Y:S05]  /*e930*/  WARPSYNC.COLLECTIVE R91, `(.L_x_3336) ;  /* 0x000000005b087348 */ /* 0x000fea0003c00000 */
[----:B------:R0:W1:Y:S02]  /*e940*/  SHFL.IDX P0, R123, R88, R89, R90 ;  /* 0x00000059587b7389 */ /* 0x000064000000005a */
[----:B01----:R-:W-:Y:S05]  /*e950*/  ENDCOLLECTIVE ;  /* 0x000000000000791b */ /* 0x003fea0003800000 */
.L_x_3336:
[----:B------:R-:W-:Y:S02]  /*e960*/  MOV R88, R36 ;  /* 0x0000002400587202 */ /* 0x000fe40000000f00 */
[----:B------:R-:W-:-:S07]  /*e970*/  MOV R84, R123 ;  /* 0x0000007b00547202 */ /* 0x000fce0000000f00 */
[----:B------:R-:W-:Y:S05]  /*e980*/  WARPSYNC.COLLECTIVE R91, `(.L_x_3337) ;  /* 0x000000005b087348 */ /* 0x000fea0003c00000 */
[----:B------:R0:W1:Y:S02]  /*e990*/  SHFL.IDX P0, R123, R88, R89, R90 ;  /* 0x00000059587b7389 */ /* 0x000064000000005a */
[----:B01----:R-:W-:Y:S05]  /*e9a0*/  ENDCOLLECTIVE ;  /* 0x000000000000791b */ /* 0x003fea0003800000 */
.L_x_3337:
[-C--:B------:R-:W-:Y:S01]  /*e9b0*/  FFMA R70, R49, R85.reuse, R70 ;  /* 0x0000005531467223 */ /* 0x080fe20000000046 */
[----:B------:R-:W-:Y:S01]  /*e9c0*/  FFMA R71, R10, R85, R71 ;  /* 0x000000550a477223 */ /* 0x000fe20000000047 */
[----:B------:R-:W-:Y:S02]  /*e9d0*/  MOV R88, R37 ;  /* 0x0000002500587202 */ /* 0x000fe40000000f00 */
[----:B------:R-:W-:-:S07]  /*e9e0*/  MOV R85, R123 ;  /* 0x0000007b00557202 */ /* 0x000fce0000000f00 */
[----:B------:R-:W-:Y:S05]  /*e9f0*/  WARPSYNC.COLLECTIVE R91, `(.L_x_3338) ;  /* 0x000000005b087348 */ /* 0x000fea0003c00000 */
[----:B------:R0:W1:Y:S02]  /*ea00*/  SHFL.IDX P0, R123, R88, R89, R90 ;  /* 0x00000059587b7389 */ /* 0x000064000000005a */
[----:B01----:R-:W-:Y:S05]  /*ea10*/  ENDCOLLECTIVE ;  /* 0x000000000000791b */ /* 0x003fea0003800000 */
.L_x_3338:
[----:B------:R-:W-:Y:S02]  /*ea20*/  MOV R88, R38 ;  /* 0x0000002600587202 */ /* 0x000fe40000000f00 */
[----:B------:R-:W-:-:S07]  /*ea30*/  MOV R86, R123 ;  /* 0x0000007b00567202 */ /* 0x000fce0000000f00 */
[----:B------:R-:W-:Y:S05]  /*ea40*/  WARPSYNC.COLLECTIVE R91, `(.L_x_3339) ;  /* 0x000000005b087348 */ /* 0x000fea0003c00000 */
[----:B------:R0:W1:Y:S02]  /*ea50*/  SHFL.IDX P0, R123, R88, R89, R90 ;  /* 0x00000059587b7389 */ /* 0x000064000000005a */
[----:B01----:R-:W-:Y:S05]  /*ea60*/  ENDCOLLECTIVE ;  /* 0x000000000000791b */ /* 0x003fea0003800000 */
.L_x_3339:
[----:B------:R-:W-:Y:S02]  /*ea70*/  MOV R88, R39 ;  /* 0x0000002700587202 */ /* 0x000fe40000000f00 */
[----:B------:R-:W-:-:S07]  /*ea80*/  MOV R122, R123 ;  /* 0x0000007b007a7202 */ /* 0x000fce0000000f00 */
[----:B------:R-:W-:Y:S05]  /*ea90*/  WARPSYNC.COLLECTIVE R91, `(.L_x_3340) ;  /* 0x000000005b087348 */ /* 0x000fea0003c00000 */
[----:B------:R0:W1:Y:S02]  /*eaa0*/  SHFL.IDX P0, R123, R88, R89, R90 ;  /* 0x00000059587b7389 */ /* 0x000064000000005a */
[----:B01----:R-:W-:Y:S05]  /*eab0*/  ENDCOLLECTIVE ;  /* 0x000000000000791b */ /* 0x003fea0003800000 */
.L_x_3340:
[----:B------:R-:W-:Y:S02]  /*eac0*/  MOV R88, R40 ;  /* 0x0000002800587202 */ /* 0x000fe40000000f00 */
[----:B------:R-:W-:-:S07]  /*ead0*/  MOV R124, R123 ;  /* 0x0000007b007c7202 */ /* 0x000fce0000000f00 */
[----:B------:R-:W-:Y:S05]  /*eae0*/  WARPSYNC.COLLECTIVE R91, `(.L_x_3341) ;  /* 0x000000005b087348 */ /* 0x000fea0003c00000 */
[----:B------:R0:W1:Y:S02]  /*eaf0*/  SHFL.IDX P0, R123, R88, R89, R90 ;  /* 0x00000059587b7389 */ /* 0x000064000000005a */
[----:B01----:R-:W-:Y:S05]  /*eb00*/  ENDCOLLECTIVE ;  /* 0x000000000000791b */ /* 0x003fea0003800000 */
.L_x_3341:
[----:B------:R-:W-:Y:S02]  /*eb10*/  MOV R88, R41 ;  /* 0x0000002900587202 */ /* 0x000fe40000000f00 */
[----:B------:R-:W-:-:S07]  /*eb20*/  MOV R126, R123 ;  /* 0x0000007b007e7202 */ /* 0x000fce0000000f00 */
[----:B------:R-:W-:Y:S05]  /*eb30*/  WARPSYNC.COLLECTIVE R91, `(.L_x_3342) ;  /* 0x000000005b087348 */ /* 0x000fea0003c00000 */
[----:B------:R0:W1:Y:S02]  /*eb40*/  SHFL.IDX P0, R123, R88, R89, R90 ;  /* 0x00000059587b7389 */ /* 0x000064000000005a */
[----:B01----:R-:W-:Y:S05]  /*eb50*/  ENDCOLLECTIVE ;  /* 0x000000000000791b */ /* 0x003fea0003800000 */
.L_x_3342:
[-C--:B------:R-:W-:Y:S01]  /*eb60*/  FFMA R72, R49, R129.reuse, R72 ;  /* 0x0000008131487223 */ /* 0x080fe20000000048 */
[----:B------:R-:W-:Y:S01]  /*eb70*/  FFMA R73, R10, R129, R73 ;  /* 0x000000810a497223 */ /* 0x000fe20000000049 */
[----:B------:R-:W-:Y:S02]  /*eb80*/  MOV R88, R42 ;  /* 0x0000002a00587202 */ /* 0x000fe40000000f00 */
[----:B------:R-:W-:-:S07]  /*eb90*/  MOV R129, R123 ;  /* 0x0000007b00817202 */ /* 0x000fce0000000f00 */
[----:B------:R-:W-:Y:S05]  /*eba0*/  WARPSYNC.COLLECTIVE R91, `(.L_x_3343) ;  /* 0x000000005b087348 */ /* 0x000fea0003c00000 */
[----:B------:R0:W1:Y:S02]  /*ebb0*/  SHFL.IDX P0, R123, R88, R89, R90 ;  /* 0x00000059587b7389 */ /* 0x000064000000005a */
[----:B01----:R-:W-:Y:S05]  /*ebc0*/  ENDCOLLECTIVE ;  /* 0x000000000000791b */ /* 0x003fea0003800000 */
.L_x_3343:
[----:B------:R-:W-:Y:S02]  /*ebd0*/  MOV R88, R43 ;  /* 0x0000002b00587202 */ /* 0x000fe40000000f00 */
[----:B------:R-:W-:Y:S02]  /*ebe0*/  MOV R89, R46 ;  /* 0x0000002e00597202 */ /* 0x000fe40000000f00 */
[----:B------:R-:W-:-:S07]  /*ebf0*/  MOV R134, R123 ;  /* 0x0000007b00867202 */ /* 0x000fce0000000f00 */
[----:B------:R-:W-:Y:S05]  /*ec00*/  WARPSYNC.COLLECTIVE R91, `(.L_x_3344) ;  /* 0x000000005b087348 */ /* 0x000fea0003c00000 */
[----:B------:R0:W1:Y:S02]  /*ec10*/  SHFL.IDX P0, R123, R88, R89, R90 ;  /* 0x00000059587b7389 */ /* 0x000064000000005a */
[----:B01----:R-:W-:Y:S05]  /*ec20*/  ENDCOLLECTIVE ;  /* 0x000000000000791b */ /* 0x003fea0003800000 */
.L_x_3344:
        /* <DEDUP_REMOVED lines=22> */
.L_x_3345:
        /* <DEDUP_REMOVED lines=21> */
.L_x_3346:
[----:B------:R-:W-:Y:S02]  /*eee0*/  MOV R88, R12 ;  /* 0x0000000c00587202 */ /* 0x000fe40000000f00 */
[----:B------:R-:W-:-:S07]  /*eef0*/  MOV R85, R123 ;  /* 0x0000007b00557202 */ /* 0x000fce0000000f00 */
[----:B------:R-:W-:Y:S05]  /*ef00*/  WARPSYNC.COLLECTIVE R91, `(.L_x_3347) ;  /* 0x000000005b087348 */ /* 0x000fea0003c00000 */
[----:B------:R0:W1:Y:S02]  /*ef10*/  SHFL.IDX P0, R123, R88, R89, R90 ;  /* 0x00000059587b7389 */ /* 0x000064000000005a */
[----:B01----:R-:W-:Y:S05]  /*ef20*/  ENDCOLLECTIVE ;  /* 0x000000000000791b */ /* 0x003fea0003800000 */
.L_x_3347:
[----:B------:R-:W-:Y:S02]  /*ef30*/  MOV R88, R13 ;  /* 0x0000000d00587202 */ /* 0x000fe40000000f00 */
[----:B------:R-:W-:-:S07]  /*ef40*/  MOV R129, R123 ;  /* 0x0000007b00817202 */ /* 0x000fce0000000f00 */
[----:B------:R-:W-:Y:S05]  /*ef50*/  WARPSYNC.COLLECTIVE R91, `(.L_x_3348) ;  /* 0x000000005b087348 */ /* 0x000fea0003c00000 */
[----:B------:R0:W1:Y:S02]  /*ef60*/  SHFL.IDX P0, R123, R88, R89, R90 ;  /* 0x00000059587b7389 */ /* 0x000064000000005a */
[----:B01----:R-:W-:Y:S05]  /*ef70*/  ENDCOLLECTIVE ;  /* 0x000000000000791b */ /* 0x003fea0003800000 */
.L_x_3348:
[----:B------:R-:W-:Y:S02]  /*ef80*/  MOV R88, R14 ;  /* 0x0000000e00587202 */ /* 0x000fe40000000f00 */
[----:B------:R-:W-:-:S07]  /*ef90*/  MOV R131, R123 ;  /* 0x0000007b00837202 */ /* 0x000fce0000000f00 */
[----:B------:R-:W-:Y:S05]  /*efa0*/  WARPSYNC.COLLECTIVE R91, `(.L_x_3349) ;  /* 0x000000005b087348 */ /* 0x000fea0003c00000 */
[----:B------:R0:W1:Y:S02]  /*efb0*/  SHFL.IDX P0, R123, R88, R89, R90 ;  /* 0x00000059587b7389 */ /* 0x000064000000005a */
[----:B01----:R-:W-:Y:S05]  /*efc0*/  ENDCOLLECTIVE ;  /* 0x000000000000791b */ /* 0x003fea0003800000 */
.L_x_3349:
[----:B------:R-:W-:Y:S02]  /*efd0*/  MOV R88, R15 ;  /* 0x0000000f00587202 */ /* 0x000fe40000000f00 */
[----:B------:R-:W-:-:S07]  /*efe0*/  MOV R133, R123 ;  /* 0x0000007b00857202 */ /* 0x000fce0000000f00 */
[----:B------:R-:W-:Y:S05]  /*eff0*/  WARPSYNC.COLLECTIVE R91, `(.L_x_3350) ;  /* 0x000000005b087348 */ /* 0x000fea0003c00000 */
[----:B------:R0:W1:Y:S02]  /*f000*/  SHFL.IDX P0, R123, R88, R89, R90 ;  /* 0x00000059587b7389 */ /* 0x000064000000005a */
[----:B01----:R-:W-:Y:S05]  /*f010*/  ENDCOLLECTIVE ;  /* 0x000000000000791b */ /* 0x003fea0003800000 */
.L_x_3350:
[----:B------:R-:W-:Y:S02]  /*f020*/  MOV R88, R16 ;  /* 0x0000001000587202 */ /* 0x000fe40000000f00 */
[----:B------:R-:W-:-:S07]  /*f030*/  MOV R135, R123 ;  /* 0x0000007b00877202 */ /* 0x000fce0000000f00 */
[----:B------:R-:W-:Y:S05]  /*f040*/  WARPSYNC.COLLECTIVE R91, `(.L_x_3351) ;  /* 0x000000005b087348 */ /* 0x000fea0003c00000 */
[----:B------:R0:W1:Y:S02]  /*f050*/  SHFL.IDX P0, R123, R88, R89, R90 ;  /* 0x00000059587b7389 */ /* 0x000064000000005a */
[----:B01----:R-:W-:Y:S05]  /*f060*/  ENDCOLLECTIVE ;  /* 0x000000000000791b */ /* 0x003fea0003800000 */
.L_x_3351:
[----:B------:R-:W-:Y:S02]  /*f070*/  MOV R88, R17 ;  /* 0x0000001100587202 */ /* 0x000fe40000000f00 */
[----:B------:R-:W-:-:S07]  /*f080*/  MOV R137, R123 ;  /* 0x0000007b00897202 */ /* 0x000fce0000000f00 */
[----:B------:R-:W-:Y:S05]  /*f090*/  WARPSYNC.COLLECTIVE R91, `(.L_x_3352) ;  /* 0x000000005b087348 */ /* 0x000fea0003c00000 */
[----:B------:R0:W1:Y:S02]  /*f0a0*/  SHFL.IDX P0, R123, R88, R89, R90 ;  /* 0x00000059587b7389 */ /* 0x000064000000005a */
[----:B01----:R-:W-:Y:S05]  /*f0b0*/  ENDCOLLECTIVE ;  /* 0x000000000000791b */ /* 0x003fea0003800000 */
.L_x_3352:
[----:B------:R-:W-:Y:S02]  /*f0c0*/  MOV R88, R18 ;  /* 0x0000001200587202 */ /* 0x000fe40000000f00 */
[----:B------:R-:W-:-:S07]  /*f0d0*/  MOV R76, R123 ;  /* 0x0000007b004c7202 */ /* 0x000fce0000000f00 */
[----:B------:R-:W-:Y:S05]  /*f0e0*/  WARPSYNC.COLLECTIVE R91, `(.L_x_3353) ;  /* 0x000000005b087348 */ /* 0x000fea0003c00000 */
[----:B------:R0:W1:Y:S02]  /*f0f0*/  SHFL.IDX P0, R123, R88, R89, R90 ;  /* 0x00000059587b7389 */ /* 0x000064000000005a */
[----:B01----:R-:W-:Y:S05]  /*f100*/  ENDCOLLECTIVE ;  /* 0x000000000000791b */ /* 0x003fea0003800000 */
.L_x_3353:
[----:B------:R-:W-:Y:S01]  /*f110*/  MOV R88, R19 ;  /* 0x0000001300587202 */ /* 0x000fe20000000f00 */
[-C--:B------:R-:W-:Y:S01]  /*f120*/  FFMA R139, R47, R123.reuse, R64 ;  /* 0x0000007b2f8b7223 */ /* 0x080fe20000000040 */
[----:B------:R-:W-:-:S07]  /*f130*/  FFMA R65, R0, R123, R65 ;  /* 0x0000007b00417223 */ /* 0x000fce0000000041 */
[----:B------:R-:W-:Y:S05]  /*f140*/  WARPSYNC.COLLECTIVE R91, `(.L_x_3354) ;  /* 0x000000005b087348 */ /* 0x000fea0003c00000 */
[----:B------:R0:W1:Y:S02]  /*f150*/  SHFL.IDX P0, R123, R88, R89, R90 ;  /* 0x00000059587b7389 */ /* 0x000064000000005a */
[----:B01----:R-:W-:Y:S05]  /*f160*/  ENDCOLLECTIVE ;  /* 0x000000000000791b */ /* 0x003fea0003800000 */
.L_x_3354:
[----:B------:R-:W-:Y:S02]  /*f170*/  MOV R88, R20 ;  /* 0x0000001400587202 */ /* 0x000fe40000000f00 */
[----:B------:R-:W-:-:S07]  /*f180*/  MOV R143, R123 ;  /* 0x0000007b008f7202 */ /* 0x000fce0000000f00 */
[----:B------:R-:W-:Y:S05]  /*f190*/  WARPSYNC.COLLECTIVE R91, `(.L_x_3355) ;  /* 0x000000005b087348 */ /* 0x000fea0003c00000 */
[----:B------:R0:W1:Y:S02]  /*f1a0*/  SHFL.IDX P0, R123, R88, R89, R90 ;  /* 0x00000059587b7389 */ /* 0x000064000000005a */
[----:B01----:R-:W-:Y:S05]  /*f1b0*/  ENDCOLLECTIVE ;  /* 0x000000000000791b */ /* 0x003fea0003800000 */
.L_x_3355:
[----:B------:R-:W-:Y:S02]  /*f1c0*/  MOV R88, R21 ;  /* 0x0000001500587202 */ /* 0x000fe40000000f00 */
[----:B------:R-:W-:-:S07]  /*f1d0*/  MOV R145, R123 ;  /* 0x0000007b00917202 */ /* 0x000fce0000000f00 */
[----:B------:R-:W-:Y:S05]  /*f1e0*/  WARPSYNC.COLLECTIVE R91, `(.L_x_3356) ;  /* 0x000000005b087348 */ /* 0x000fea0003c00000 */
[----:B------:R0:W1:Y:S02]  /*f1f0*/  SHFL.IDX P0, R123, R88, R89, R90 ;  /* 0x00000059587b7389 */ /* 0x000064000000005a */
[----:B01----:R-:W-:Y:S05]  /*f200*/  ENDCOLLECTIVE ;  /* 0x000000000000791b */ /* 0x003fea0003800000 */
.L_x_3356:
[----:B------:R-:W-:Y:S02]  /*f210*/  MOV R88, R22 ;  /* 0x0000001600587202 */ /* 0x000fe40000000f00 */
[----:B------:R-:W-:-:S07]  /*f220*/  MOV R147, R123 ;  /* 0x0000007b00937202 */ /* 0x000fce0000000f00 */
[----:B------:R-:W-:Y:S05]  /*f230*/  WARPSYNC.COLLECTIVE R91, `(.L_x_3357) ;  /* 0x000000005b087348 */ /* 0x000fea0003c00000 */
[----:B------:R0:W1:Y:S02]  /*f240*/  SHFL.IDX P0, R123, R88, R89, R90 ;  /* 0x00000059587b7389 */ /* 0x000064000000005a */
[----:B01----:R-:W-:Y:S05]  /*f250*/  ENDCOLLECTIVE ;  /* 0x000000000000791b */ /* 0x003fea0003800000 */
.L_x_3357:
[----:B------:R-:W-:Y:S02]  /*f260*/  MOV R88, R23 ;  /* 0x0000001700587202 */ /* 0x000fe40000000f00 */
[----:B------:R-:W-:-:S07]  /*f270*/  MOV R149, R123 ;  /* 0x0000007b00957202 */ /* 0x000fce0000000f00 */
[----:B------:R-:W-:Y:S05]  /*f280*/  WARPSYNC.COLLECTIVE R91, `(.L_x_3358) ;  /* 0x000000005b087348 */ /* 0x000fea0003c00000 */
[----:B------:R0:W1:Y:S02]  /*f290*/  SHFL.IDX P0, R123, R88, R89, R90 ;  /* 0x00000059587b7389 */ /* 0x000064000000005a */
[----:B01----:R-:W-:Y:S05]  /*f2a0*/  ENDCOLLECTIVE ;  /* 0x000000000000791b */ /* 0x003fea0003800000 */
.L_x_3358:
[----:B------:R-:W-:Y:S02]  /*f2b0*/  MOV R88, R24 ;  /* 0x0000001800587202 */ /* 0x000fe40000000f00 */
[----:B------:R-:W-:-:S07]  /*f2c0*/  MOV R151, R123 ;  /* 0x0000007b00977202 */ /* 0x000fce0000000f00 */
[----:B------:R-:W-:Y:S05]  /*f2d0*/  WARPSYNC.COLLECTIVE R91, `(.L_x_3359) ;  /* 0x000000005b087348 */ /* 0x000fea0003c00000 */
[----:B------:R0:W1:Y:S02]  /*f2e0*/  SHFL.IDX P0, R123, R88, R89, R90 ;  /* 0x00000059587b7389 */ /* 0x000064000000005a */
[----:B01----:R-:W-:Y:S05]  /*f2f0*/  ENDCOLLECTIVE ;  /* 0x000000000000791b */ /* 0x003fea0003800000 */
.L_x_3359:
[----:B------:R-:W-:Y:S02]  /*f300*/  MOV R88, R25 ;  /* 0x0000001900587202 */ /* 0x000fe40000000f00 */
[----:B------:R-:W-:-:S07]  /*f310*/  MOV R153, R123 ;  /* 0x0000007b00997202 */ /* 0x000fce0000000f00 */
[----:B------:R-:W-:Y:S05]  /*f320*/  WARPSYNC.COLLECTIVE R91, `(.L_x_3360) ;  /* 0x000000005b087348 */ /* 0x000fea0003c00000 */
[----:B------:R0:W1:Y:S02]  /*f330*/  SHFL.IDX P0, R123, R88, R89, R90 ;  /* 0x00000059587b7389 */ /* 0x000064000000005a */
[----:B01----:R-:W-:Y:S05]  /*f340*/  ENDCOLLECTIVE ;  /* 0x000000000000791b */ /* 0x003fea0003800000 */
.L_x_3360:
[----:B------:R-:W-:Y:S02]  /*f350*/  MOV R88, R26 ;  /* 0x0000001a00587202 */ /* 0x000fe40000000f00 */
[----:B------:R-:W-:-:S07]  /*f360*/  MOV R155, R123 ;  /* 0x0000007b009b7202 */ /* 0x000fce0000000f00 */
[----:B------:R-:W-:Y:S05]  /*f370*/  WARPSYNC.COLLECTIVE R91, `(.L_x_3361) ;  /* 0x000000005b087348 */ /* 0x000fea0003c00000 */
[----:B------:R0:W1:Y:S02]  /*f380*/  SHFL.IDX P0, R123, R88, R89, R90 ;  /* 0x00000059587b7389 */ /* 0x000064000000005a */
[----:B01----:R-:W-:Y:S05]  /*f390*/  ENDCOLLECTIVE ;  /* 0x000000000000791b */ /* 0x003fea0003800000 */
.L_x_3361:
[----:B------:R-:W-:Y:S02]  /*f3a0*/  MOV R88, R28 ;  /* 0x0000001c00587202 */ /* 0x000fe40000000f00 */
[----:B------:R-:W-:-:S07]  /*f3b0*/  MOV R157, R123 ;  /* 0x0000007b009d7202 */ /* 0x000fce0000000f00 */
[----:B------:R-:W-:Y:S05]  /*f3c0*/  WARPSYNC.COLLECTIVE R91, `(.L_x_3362) ;  /* 0x000000005b087348 */ /* 0x000fea0003c00000 */
[----:B------:R0:W1:Y:S02]  /*f3d0*/  SHFL.IDX P0, R123, R88, R89, R90 ;  /* 0x00000059587b7389 */ /* 0x000064000000005a */
[----:B01----:R-:W-:Y:S05]  /*f3e0*/  ENDCOLLECTIVE ;  /* 0x000000000000791b */ /* 0x003fea0003800000 */
.L_x_3362:
[----:B------:R-:W-:Y:S02]  /*f3f0*/  MOV R88, R29 ;  /* 0x0000001d00587202 */ /* 0x000fe40000000f00 */
[----:B------:R-:W-:-:S07]  /*f400*/  MOV R159, R123 ;  /* 0x0000007b009f7202 */ /* 0x000fce0000000f00 */
[----:B------:R-:W-:Y:S05]  /*f410*/  WARPSYNC.COLLECTIVE R91, `(.L_x_3363) ;  /* 0x000000005b087348 */ /* 0x000fea0003c00000 */
[----:B------:R0:W1:Y:S02]  /*f420*/  SHFL.IDX P0, R123, R88, R89, R90 ;  /* 0x00000059587b7389 */ /* 0x000064000000005a */
[----:B01----:R-:W-:Y:S05]  /*f430*/  ENDCOLLECTIVE ;  /* 0x000000000000791b */ /* 0x003fea0003800000 */
.L_x_3363:
[----:B------:R-:W-:Y:S02]  /*f440*/  MOV R88, R30 ;  /* 0x0000001e00587202 */ /* 0x000fe40000000f00 */
[----:B------:R-:W-:-:S07]  /*f450*/  MOV R161, R123 ;  /* 0x0000007b00a17202 */ /* 0x000fce0000000f00 */
[----:B------:R-:W-:Y:S05]  /*f460*/  WARPSYNC.COLLECTIVE R91, `(.L_x_3364) ;  /* 0x000000005b087348 */ /* 0x000fea0003c00000 */
[----:B------:R0:W1:Y:S02]  /*f470*/  SHFL.IDX P0, R123, R88, R89, R90 ;  /* 0x00000059587b7389 */ /* 0x000064000000005a */
[----:B01----:R-:W-:Y:S05]  /*f480*/  ENDCOLLECTIVE ;  /* 0x000000000000791b */ /* 0x003fea0003800000 */
.L_x_3364:
        /* <DEDUP_REMOVED lines=26> */
.L_x_3365:
[-C--:B------:R-:W-:Y:S01]  /*f630*/  FFMA R79, R47, R10.reuse, R48 ;  /* 0x0000000a2f4f7223 */ /* 0x080fe20000000030 */
[----:B------:R-:W-:Y:S01]  /*f640*/  FFMA R81, R0, R10, R81 ;  /* 0x0000000a00517223 */ /* 0x000fe20000000051 */
[----:B------:R-:W-:Y:S02]  /*f650*/  MOV R88, R32 ;  /* 0x0000002000587202 */ /* 0x000fe40000000f00 */
[----:B------:R-:W-:-:S07]  /*f660*/  MOV R10, R123 ;  /* 0x0000007b000a7202 */ /* 0x000fce0000000f00 */
[----:B------:R-:W-:Y:S05]  /*f670*/  WARPSYNC.COLLECTIVE R91, `(.L_x_3366) ;  /* 0x000000005b087348 */ /* 0x000fea0003c00000 */
[----:B------:R0:W1:Y:S02]  /*f680*/  SHFL.IDX P0, R123, R88, R89, R90 ;  /* 0x00000059587b7389 */ /* 0x000064000000005a */
[----:B01----:R-:W-:Y:S05]  /*f690*/  ENDCOLLECTIVE ;  /* 0x000000000000791b */ /* 0x003fea0003800000 */
.L_x_3366:
[----:B------:R-:W-:Y:S02]  /*f6a0*/  MOV R88, R34 ;  /* 0x0000002200587202 */ /* 0x000fe40000000f00 */
[----:B------:R-:W-:-:S07]  /*f6b0*/  MOV R48, R123 ;  /* 0x0000007b00307202 */ /* 0x000fce0000000f00 */
[----:B------:R-:W-:Y:S05]  /*f6c0*/  WARPSYNC.COLLECTIVE R91, `(.L_x_3367) ;  /* 0x000000005b087348 */ /* 0x000fea0003c00000 */
[----:B------:R0:W1:Y:S02]  /*f6d0*/  SHFL.IDX P0, R123, R88, R89, R90 ;  /* 0x00000059587b7389 */ /* 0x000064000000005a */
[----:B01----:R-:W-:Y:S05]  /*f6e0*/  ENDCOLLECTIVE ;  /* 0x000000000000791b */ /* 0x003fea0003800000 */
.L_x_3367:
[----:B------:R-:W-:Y:S01]  /*f6f0*/  FFMA R83, R47, R85, R50 ;  /* 0x000000552f537223 */ /* 0x000fe20000000032 */
[----:B------:R-:W-:Y:S02]  /*f700*/  MOV R88, R35 ;  /* 0x0000002300587202 */ /* 0x000fe40000000f00 */
[----:B------:R-:W-:-:S07]  /*f710*/  MOV R50, R123 ;  /* 0x0000007b00327202 */ /* 0x000fce0000000f00 */
[----:B------:R-:W-:Y:S05]  /*f720*/  WARPSYNC.COLLECTIVE R91, `(.L_x_3368) ;  /* 0x000000005b087348 */ /* 0x000fea0003c00000 */
[----:B------:R0:W1:Y:S02]  /*f730*/  SHFL.IDX P0, R123, R88, R89, R90 ;  /* 0x00000059587b7389 */ /* 0x000064000000005a */
[----:B01----:R-:W-:Y:S05]  /*f740*/  ENDCOLLECTIVE ;  /* 0x000000000000791b */ /* 0x003fea0003800000 */
.L_x_3368:
[----:B------:R-:W-:Y:S01]  /*f750*/  FFMA R51, R0, R85, R51 ;  /* 0x0000005500337223 */ /* 0x000fe20000000033 */
[----:B------:R-:W-:Y:S01]  /*f760*/  FFMA R85, R47, R129, R52 ;  /* 0x000000812f557223 */ /* 0x000fe20000000034 */
[----:B------:R-:W-:Y:S02]  /*f770*/  MOV R88, R36 ;  /* 0x0000002400587202 */ /* 0x000fe40000000f00 */
[----:B------:R-:W-:-:S07]  /*f780*/  MOV R52, R123 ;  /* 0x0000007b00347202 */ /* 0x000fce0000000f00 */
[----:B------:R-:W-:Y:S05]  /*f790*/  WARPSYNC.COLLECTIVE R91, `(.L_x_3369) ;  /* 0x000000005b087348 */ /* 0x000fea0003c00000 */
[----:B------:R0:W1:Y:S02]  /*f7a0*/  SHFL.IDX P0, R123, R88, R89, R90 ;  /* 0x00000059587b7389 */ /* 0x000064000000005a */
[----:B01----:R-:W-:Y:S05]  /*f7b0*/  ENDCOLLECTIVE ;  /* 0x000000000000791b */ /* 0x003fea0003800000 */
.L_x_3369:
[----:B------:R-:W-:Y:S01]  /*f7c0*/  FFMA R53, R0, R129, R53 ;  /* 0x0000008100357223 */ /* 0x000fe20000000035 */
[----:B------:R-:W-:Y:S01]  /*f7d0*/  FFMA R129, R47, R131, R54 ;  /* 0x000000832f817223 */ /* 0x000fe20000000036 */
[----:B------:R-:W-:Y:S02]  /*f7e0*/  MOV R88, R37 ;  /* 0x0000002500587202 */ /* 0x000fe40000000f00 */
[----:B------:R-:W-:-:S07]  /*f7f0*/  MOV R54, R123 ;  /* 0x0000007b00367202 */ /* 0x000fce0000000f00 */
[----:B------:R-:W-:Y:S05]  /*f800*/  WARPSYNC.COLLECTIVE R91, `(.L_x_3370) ;  /* 0x000000005b087348 */ /* 0x000fea0003c00000 */
[----:B------:R0:W1:Y:S02]  /*f810*/  SHFL.IDX P0, R123, R88, R89, R90 ;  /* 0x00000059587b7389 */ /* 0x000064000000005a */
[----:B01----:R-:W-:Y:S05]  /*f820*/  ENDCOLLECTIVE ;  /* 0x000000000000791b */ /* 0x003fea0003800000 */
.L_x_3370:
[----:B------:R-:W-:Y:S01]  /*f830*/  FFMA R55, R0, R131, R55 ;  /* 0x0000008300377223 */ /* 0x000fe20000000037 */
[----:B------:R-:W-:Y:S01]  /*f840*/  FFMA R131, R47, R133, R56 ;  /* 0x000000852f837223 */ /* 0x000fe20000000038 */
[----:B------:R-:W-:Y:S02]  /*f850*/  MOV R88, R38 ;  /* 0x0000002600587202 */ /* 0x000fe40000000f00 */
[----:B------:R-:W-:-:S07]  /*f860*/  MOV R56, R123 ;  /* 0x0000007b00387202 */ /* 0x000fce0000000f00 */
[----:B------:R-:W-:Y:S05]  /*f870*/  WARPSYNC.COLLECTIVE R91, `(.L_x_3371) ;  /* 0x000000005b087348 */ /* 0x000fea0003c00000 */
[----:B------:R0:W1:Y:S02]  /*f880*/  SHFL.IDX P0, R123, R88, R89, R90 ;  /* 0x00000059587b7389 */ /* 0x000064000000005a */
[----:B01----:R-:W-:Y:S05]  /*f890*/  ENDCOLLECTIVE ;  /* 0x000000000000791b */ /* 0x003fea0003800000 */
.L_x_3371:
[----:B------:R-:W-:Y:S01]  /*f8a0*/  FFMA R57, R0, R133, R57 ;  /* 0x0000008500397223 */ /* 0x000fe20000000039 */
[----:B------:R-:W-:Y:S01]  /*f8b0*/  FFMA R133, R47, R135, R58 ;  /* 0x000000872f857223 */ /* 0x000fe2000000003a */
[----:B------:R-:W-:Y:S02]  /*f8c0*/  MOV R88, R39 ;  /* 0x0000002700587202 */ /* 0x000fe40000000f00 */
[----:B------:R-:W-:-:S07]  /*f8d0*/  MOV R58, R123 ;  /* 0x0000007b003a7202 */ /* 0x000fce0000000f00 */
[----:B------:R-:W-:Y:S05]  /*f8e0*/  WARPSYNC.COLLECTIVE R91, `(.L_x_3372) ;  /* 0x000000005b087348 */ /* 0x000fea0003c00000 */
[----:B------:R0:W1:Y:S02]  /*f8f0*/  SHFL.IDX P0, R123, R88, R89, R90 ;  /* 0x00000059587b7389 */ /* 0x000064000000005a */
[----:B01----:R-:W-:Y:S05]  /*f900*/  ENDCOLLECTIVE ;  /* 0x000000000000791b */ /* 0x003fea0003800000 */
.L_x_3372:
[----:B------:R-:W-:Y:S01]  /*f910*/  FFMA R59, R0, R135, R59 ;  /* 0x00000087003b7223 */ /* 0x000fe2000000003b */
[----:B------:R-:W-:Y:S01]  /*f920*/  FFMA R135, R47, R137, R60 ;  /* 0x000000892f877223 */ /* 0x000fe2000000003c */
[----:B------:R-:W-:Y:S02]  /*f930*/  MOV R88, R40 ;  /* 0x0000002800587202 */ /* 0x000fe40000000f00 */
[----:B------:R-:W-:-:S07]  /*f940*/  MOV R60, R123 ;  /* 0x0000007b003c7202 */ /* 0x000fce0000000f00 */
[----:B------:R-:W-:Y:S05]  /*f950*/  WARPSYNC.COLLECTIVE R91, `(.L_x_3373) ;  /* 0x000000005b087348 */ /* 0x000fea0003c00000 */
[----:B------:R0:W1:Y:S02]  /*f960*/  SHFL.IDX P0, R123, R88, R89, R90 ;  /* 0x00000059587b7389 */ /* 0x000064000000005a */
[----:B01----:R-:W-:Y:S05]  /*f970*/  ENDCOLLECTIVE ;  /* 0x000000000000791b */ /* 0x003fea0003800000 */
.L_x_3373:
[----:B------:R-:W-:Y:S01]  /*f980*/  FFMA R61, R0, R137, R61 ;  /* 0x00000089003d7223 */ /* 0x000fe2000000003d */
[----:B------:R-:W-:Y:S01]  /*f990*/  FFMA R137, R47, R76, R62 ;  /* 0x0000004c2f897223 */ /* 0x000fe2000000003e */
[----:B------:R-:W-:Y:S02]  /*f9a0*/  MOV R88, R41 ;  /* 0x0000002900587202 */ /* 0x000fe40000000f00 */
[----:B------:R-:W-:-:S07]  /*f9b0*/  MOV R62, R123 ;  /* 0x0000007b003e7202 */ /* 0x000fce0000000f00 */
[----:B------:R-:W-:Y:S05]  /*f9c0*/  WARPSYNC.COLLECTIVE R91, `(.L_x_3374) ;  /* 0x000000005b087348 */ /* 0x000fea0003c00000 */
[----:B------:R0:W1:Y:S02]  /*f9d0*/  SHFL.IDX P0, R123, R88, R89, R90 ;  /* 0x00000059587b7389 */ /* 0x000064000000005a */
[----:B01----:R-:W-:Y:S05]  /*f9e0*/  ENDCOLLECTIVE ;  /* 0x000000000000791b */ /* 0x003fea0003800000 */
.L_x_3374:
[----:B------:R-:W-:Y:S02]  /*f9f0*/  MOV R88, R42 ;  /* 0x0000002a00587202 */ /* 0x000fe40000000f00 */
[----:B------:R-:W-:-:S07]  /*fa00*/  MOV R64, R123 ;  /* 0x0000007b00407202 */ /* 0x000fce0000000f00 */
[----:B------:R-:W-:Y:S05]  /*fa10*/  WARPSYNC.COLLECTIVE R91, `(.L_x_3375) ;  /* 0x000000005b087348 */ /* 0x000fea0003c00000 */
[----:B------:R0:W1:Y:S02]  /*fa20*/  SHFL.IDX P0, R123, R88, R89, R90 ;  /* 0x00000059587b7389 */ /* 0x000064000000005a */
[----:B01----:R-:W-:Y:S05]  /*fa30*/  ENDCOLLECTIVE ;  /* 0x000000000000791b */ /* 0x003fea0003800000 */
.L_x_3375:
        /* <DEDUP_REMOVED lines=21> */
.L_x_3376:
        /* <DEDUP_REMOVED lines=15> */
.L_x_3377:
[----:B------:R-:W-:Y:S02]  /*fc80*/  MOV R88, R27 ;  /* 0x0000001b00587202 */ /* 0x000fe40000000f00 */
[----:B------:R-:W-:-:S07]  /*fc90*/  MOV R50, R123 ;  /* 0x0000007b00327202 */ /* 0x000fce0000000f00 */
[----:B------:R-:W-:Y:S05]  /*fca0*/  WARPSYNC.COLLECTIVE R91, `(.L_x_3378) ;  /* 0x000000005b087348 */ /* 0x000fea0003c00000 */
[----:B------:R0:W1:Y:S02]  /*fcb0*/  SHFL.IDX P0, R123, R88, R89, R90 ;  /* 0x00000059587b7389 */ /* 0x000064000000005a */
[----:B01----:R-:W-:Y:S05]  /*fcc0*/  ENDCOLLECTIVE ;  /* 0x000000000000791b */ /* 0x003fea0003800000 */
.L_x_3378:
[----:B------:R-:W-:Y:S02]  /*fcd0*/  MOV R88, R12 ;  /* 0x0000000c00587202 */ /* 0x000fe40000000f00 */
[----:B------:R-:W-:-:S07]  /*fce0*/  MOV R52, R123 ;  /* 0x0000007b00347202 */ /* 0x000fce0000000f00 */
[----:B------:R-:W-:Y:S05]  /*fcf0*/  WARPSYNC.COLLECTIVE R91, `(.L_x_3379) ;  /* 0x000000005b087348 */ /* 0x000fea0003c00000 */
[----:B------:R0:W1:Y:S02]  /*fd00*/  SHFL.IDX P0, R123, R88, R89, R90 ;  /* 0x00000059587b7389 */ /* 0x000064000000005a */
[----:B01----:R-:W-:Y:S05]  /*fd10*/  ENDCOLLECTIVE ;  /* 0x000000000000791b */ /* 0x003fea0003800000 */
.L_x_3379:
[----:B------:R-:W-:Y:S02]  /*fd20*/  MOV R88, R13 ;  /* 0x0000000d00587202 */ /* 0x000fe40000000f00 */
[----:B------:R-:W-:-:S07]  /*fd30*/  MOV R54, R123 ;  /* 0x0000007b00367202 */ /* 0x000fce0000000f00 */
[----:B------:R-:W-:Y:S05]  /*fd40*/  WARPSYNC.COLLECTIVE R91, `(.L_x_3380) ;  /* 0x000000005b087348 */ /* 0x000fea0003c00000 */
[----:B------:R0:W1:Y:S02]  /*fd50*/  SHFL.IDX P0, R123, R88, R89, R90 ;  /* 0x00000059587b7389 */ /* 0x000064000000005a */
[----:B01----:R-:W-:Y:S05]  /*fd60*/  ENDCOLLECTIVE ;  /* 0x000000000000791b */ /* 0x003fea0003800000 */
.L_x_3380:
[----:B------:R-:W-:Y:S02]  /*fd70*/  MOV R88, R14 ;  /* 0x0000000e00587202 */ /* 0x000fe40000000f00 */
[----:B------:R-:W-:-:S07]  /*fd80*/  MOV R56, R123 ;  /* 0x0000007b00387202 */ /* 0x000fce0000000f00 */
[----:B------:R-:W-:Y:S05]  /*fd90*/  WARPSYNC.COLLECTIVE R91, `(.L_x_3381) ;  /* 0x000000005b087348 */ /* 0x000fea0003c00000 */
[----:B------:R0:W1:Y:S02]  /*fda0*/  SHFL.IDX P0, R123, R88, R89, R90 ;  /* 0x00000059587b7389 */ /* 0x000064000000005a */
[----:B01----:R-:W-:Y:S05]  /*fdb0*/  ENDCOLLECTIVE ;  /* 0x000000000000791b */ /* 0x003fea0003800000 */
.L_x_3381:
[----:B------:R-:W-:Y:S02]  /*fdc0*/  MOV R88, R15 ;  /* 0x0000000f00587202 */ /* 0x000fe40000000f00 */
[----:B------:R-:W-:-:S07]  /*fdd0*/  MOV R58, R123 ;  /* 0x0000007b003a7202 */ /* 0x000fce0000000f00 */
[----:B------:R-:W-:Y:S05]  /*fde0*/  WARPSYNC.COLLECTIVE R91, `(.L_x_3382) ;  /* 0x000000005b087348 */ /* 0x000fea0003c00000 */
[----:B------:R0:W1:Y:S02]  /*fdf0*/  SHFL.IDX P0, R123, R88, R89, R90 ;  /* 0x00000059587b7389 */ /* 0x000064000000005a */
[----:B01----:R-:W-:Y:S05]  /*fe00*/  ENDCOLLECTIVE ;  /* 0x000000000000791b */ /* 0x003fea0003800000 */
.L_x_3382:
[----:B------:R-:W-:Y:S01]  /*fe10*/  MOV R88, R16 ;  /* 0x0000001000587202 */ /* 0x000fe20000000f00 */
[-C--:B------:R-:W-:Y:S01]  /*fe20*/  FFMA R133, R76, R123.reuse, R133 ;  /* 0x0000007b4c857223 */ /* 0x080fe20000000085 */
[----:B------:R-:W-:-:S07]  /*fe30*/  FFMA R60, R8, R123, R59 ;  /* 0x0000007b083c7223 */ /* 0x000fce000000003b */
[----:B------:R-:W-:Y:S05]  /*fe40*/  WARPSYNC.COLLECTIVE R91, `(.L_x_3383) ;  /* 0x000000005b087348 */ /* 0x000fea0003c00000 */
[----:B------:R0:W1:Y:S02]  /*fe50*/  SHFL.IDX P0, R123, R88, R89, R90 ;  /* 0x00000059587b7389 */ /* 0x000064000000005a */
[----:B01----:R-:W-:Y:S05]  /*fe60*/  ENDCOLLECTIVE ;  /* 0x000000000000791b */ /* 0x003fea0003800000 */
.L_x_3383:
[----:B------:R-:W-:Y:S02]  /*fe70*/  MOV R88, R17 ;  /* 0x0000001100587202 */ /* 0x000fe40000000f00 */
[----:B------:R-:W-:-:S07]  /*fe80*/  MOV R62, R123 ;  /* 0x0000007b003e7202 */ /* 0x000fce0000000f00 */
[----:B------:R-:W-:Y:S05]  /*fe90*/  WARPSYNC.COLLECTIVE R91, `(.L_x_3384) ;  /* 0x000000005b087348 */ /* 0x000fea0003c00000 */
[----:B------:R0:W1:Y:S02]  /*fea0*/  SHFL.IDX P0, R123, R88, R89, R90 ;  /* 0x00000059587b7389 */ /* 0x000064000000005a */
[----:B01----:R-:W-:Y:S05]  /*feb0*/  ENDCOLLECTIVE ;  /* 0x000000000000791b */ /* 0x003fea0003800000 */
.L_x_3384:
[----:B------:R-:W-:Y:S02]  /*fec0*/  MOV R88, R18 ;  /* 0x0000001200587202 */ /* 0x000fe40000000f00 */
[----:B------:R-:W-:-:S07]  /*fed0*/  MOV R64, R123 ;  /* 0x0000007b00407202 */ /* 0x000fce0000000f00 */
[----:B------:R-:W-:Y:S05]  /*fee0*/  WARPSYNC.COLLECTIVE R91, `(.L_x_3385) ;  /* 0x000000005b087348 */ /* 0x000fea0003c00000 */
[----:B------:R0:W1:Y:S02]  /*fef0*/  SHFL.IDX P0, R123, R88, R89, R90 ;  /* 0x00000059587b7389 */ /* 0x000064000000005a */
[----:B01----:R-:W-:Y:S05]  /*ff00*/  ENDCOLLECTIVE ;  /* 0x000000000000791b */ /* 0x003fea0003800000 */
.L_x_3385:
[----:B------:R-:W-:Y:S02]  /*ff10*/  MOV R88, R19 ;  /* 0x0000001300587202 */ /* 0x000fe40000000f00 */
[----:B------:R-:W-:-:S07]  /*ff20*/  MOV R66, R123 ;  /* 0x0000007b00427202 */ /* 0x000fce0000000f00 */
[----:B------:R-:W-:Y:S05]  /*ff30*/  WARPSYNC.COLLECTIVE R91, `(.L_x_3386) ;  /* 0x000000005b087348 */ /* 0x000fea0003c00000 */
[----:B------:R0:W1:Y:S02]  /*ff40*/  SHFL.IDX P0, R123, R88, R89, R90 ;  /* 0x00000059587b7389 */ /* 0x000064000000005a */
[----:B01----:R-:W-:Y:S05]  /*ff50*/  ENDCOLLECTIVE ;  /* 0x000000000000791b */ /* 0x003fea0003800000 */
.L_x_3386:
[----:B------:R-:W-:Y:S02]  /*ff60*/  MOV R88, R20 ;  /* 0x0000001400587202 */ /* 0x000fe40000000f00 */
[----:B------:R-:W-:-:S07]  /*ff70*/  MOV R68, R123 ;  /* 0x0000007b00447202 */ /* 0x000fce0000000f00 */
[----:B------:R-:W-:Y:S05]  /*ff80*/  WARPSYNC.COLLECTIVE R91, `(.L_x_3387) ;  /* 0x000000005b087348 */ /* 0x000fea0003c00000 */
[----:B------:R0:W1:Y:S02]  /*ff90*/  SHFL.IDX P0, R123, R88, R89, R90 ;  /* 0x00000059587b7389 */ /* 0x000064000000005a */
[----:B01----:R-:W-:Y:S05]  /*ffa0*/  ENDCOLLECTIVE ;  /* 0x000000000000791b */ /* 0x003fea0003800000 */
.L_x_3387:
[----:B------:R-:W-:Y:S02]  /*ffb0*/  MOV R88, R21 ;  /* 0x0000001500587202 */ /* 0x000fe40000000f00 */
[----:B------:R-:W-:-:S07]  /*ffc0*/  MOV R70, R123 ;  /* 0x0000007b00467202 */ /* 0x000fce0000000f00 */
[----:B------:R-:W-:Y:S05]  /*ffd0*/  WARPSYNC.COLLECTIVE R91, `(.L_x_3388) ;  /* 0x000000005b087348 */ /* 0x000fea0003c00000 */
[----:B------:R0:W1:Y:S02]  /*ffe0*/  SHFL.IDX P0, R123, R88, R89, R90 ;  /* 0x00000059587b7389 */ /* 0x000064000000005a */
[----:B01----:R-:W-:Y:S05]  /*fff0*/  ENDCOLLECTIVE ;  /* 0x000000000000791b */ /* 0x003fea0003800000 */
.L_x_3388:
[----:B------:R-:W-:Y:S01]  /*10000*/  MOV R88, R22 ;  /* 0x0000001600587202 */ /* 0x000fe20000000f00 */
[-C--:B------:R-:W-:Y:S01]  /*10010*/  FFMA R145, R76, R123.reuse, R145 ;  /* 0x0000007b4c917223 */ /* 0x080fe20000000091 */
[----:B------:R-:W-:-:S07]  /*10020*/  FFMA R72, R8, R123, R71 ;  /* 0x0000007b08487223 */ /* 0x000fce0000000047 */
[----:B------:R-:W-:Y:S05]  /*10030*/  WARPSYNC.COLLECTIVE R91, `(.L_x_3389) ;  /* 0x000000005b087348 */ /* 0x000fea0003c00000 */
[----:B------:R0:W1:Y:S02]  /*10040*/  SHFL.IDX P0, R123, R88, R89, R90 ;  /* 0x00000059587b7389 */ /* 0x000064000000005a */
[----:B01----:R-:W-:Y:S05]  /*10050*/  ENDCOLLECTIVE ;  /* 0x000000000000791b */ /* 0x003fea0003800000 */
.L_x_3389:
[----:B------:R-:W-:Y:S02]  /*10060*/  MOV R88, R23 ;  /* 0x0000001700587202 */ /* 0x000fe40000000f00 */
[----:B------:R-:W-:-:S07]  /*10070*/  MOV R74, R123 ;  /* 0x0000007b004a7202 */ /* 0x000fce0000000f00 */
[----:B------:R-:W-:Y:S05]  /*10080*/  WARPSYNC.COLLECTIVE R91, `(.L_x_3390) ;  /* 0x000000005b087348 */ /* 0x000fea0003c00000 */
[----:B------:R0:W1:Y:S02]  /*10090*/  SHFL.IDX P0, R123, R88, R89, R90 ;  /* 0x00000059587b7389 */ /* 0x000064000000005a */
[----:B01----:R-:W-:Y:S05]  /*100a0*/  ENDCOLLECTIVE ;  /* 0x000000000000791b */ /* 0x003fea0003800000 */
.L_x_3390:
[----:B------:R-:W-:Y:S02]  /*100b0*/  MOV R88, R24 ;  /* 0x0000001800587202 */ /* 0x000fe40000000f00 */
[----:B------:R-:W-:-:S07]  /*100c0*/  MOV R92, R123 ;  /* 0x0000007b005c7202 */ /* 0x000fce0000000f00 */
[----:B------:R-:W-:Y:S05]  /*100d0*/  WARPSYNC.COLLECTIVE R91, `(.L_x_3391) ;  /* 0x000000005b087348 */ /* 0x000fea0003c00000 */
[----:B------:R0:W1:Y:S02]  /*100e0*/  SHFL.IDX P0, R123, R88, R89, R90 ;  /* 0x00000059587b7389 */ /* 0x000064000000005a */
[----:B01----:R-:W-:Y:S05]  /*100f0*/  ENDCOLLECTIVE ;  /* 0x000000000000791b */ /* 0x003fea0003800000 */
.L_x_3391:
[----:B------:R-:W-:Y:S02]  /*10100*/  MOV R88, R25 ;  /* 0x0000001900587202 */ /* 0x000fe40000000f00 */
[----:B------:R-:W-:-:S07]  /*10110*/  MOV R94, R123 ;  /* 0x0000007b005e7202 */ /* 0x000fce0000000f00 */
[----:B------:R-:W-:Y:S05]  /*10120*/  WARPSYNC.COLLECTIVE R91, `(.L_x_3392) ;  /* 0x000000005b087348 */ /* 0x000fea0003c00000 */
[----:B------:R0:W1:Y:S02]  /*10130*/  SHFL.IDX P0, R123, R88, R89, R90 ;  /* 0x00000059587b7389 */ /* 0x000064000000005a */
[----:B01----:R-:W-:Y:S05]  /*10140*/  ENDCOLLECTIVE ;  /* 0x000000000000791b */ /* 0x003fea0003800000 */
.L_x_3392:
[----:B------:R-:W-:Y:S02]  /*10150*/  MOV R88, R26 ;  /* 0x0000001a00587202 */ /* 0x000fe40000000f00 */
[----:B------:R-:W-:-:S07]  /*10160*/  MOV R96, R123 ;  /* 0x0000007b00607202 */ /* 0x000fce0000000f00 */
[----:B------:R-:W-:Y:S05]  /*10170*/  WARPSYNC.COLLECTIVE R91, `(.L_x_3393) ;  /* 0x000000005b087348 */ /* 0x000fea0003c00000 */
[----:B------:R0:W1:Y:S02]  /*10180*/  SHFL.IDX P0, R123, R88, R89, R90 ;  /* 0x00000059587b7389 */ /* 0x000064000000005a */
[----:B01----:R-:W-:Y:S05]  /*10190*/  ENDCOLLECTIVE ;  /* 0x000000000000791b */ /* 0x003fea0003800000 */
.L_x_3393:
[----:B------:R-:W-:Y:S02]  /*101a0*/  MOV R88, R28 ;  /* 0x0000001c00587202 */ /* 0x000fe40000000f00 */
[----:B------:R-:W-:-:S07]  /*101b0*/  MOV R98, R123 ;  /* 0x0000007b00627202 */ /* 0x000fce0000000f00 */
[----:B------:R-:W-:Y:S05]  /*101c0*/  WARPSYNC.COLLECTIVE R91, `(.L_x_3394) ;  /* 0x000000005b087348 */ /* 0x000fea0003c00000 */
[----:B------:R0:W1:Y:S02]  /*101d0*/  SHFL.IDX P0, R123, R88, R89, R90 ;  /* 0x00000059587b7389 */ /* 0x000064000000005a */
[----:B01----:R-:W-:Y:S05]  /*101e0*/  ENDCOLLECTIVE ;  /* 0x000000000000791b */ /* 0x003fea0003800000 */
.L_x_3394:
[----:B------:R-:W-:Y:S02]  /*101f0*/  MOV R88, R29 ;  /* 0x0000001d00587202 */ /* 0x000fe40000000f00 */
[----:B------:R-:W-:-:S07]  /*10200*/  MOV R100, R123 ;  /* 0x0000007b00647202 */ /* 0x000fce0000000f00 */
[----:B------:R-:W-:Y:S05]  /*10210*/  WARPSYNC.COLLECTIVE R91, `(.L_x_3395) ;  /* 0x000000005b087348 */ /* 0x000fea0003c00000 */
[----:B------:R0:W1:Y:S02]  /*10220*/  SHFL.IDX P0, R123, R88, R89, R90 ;  /* 0x00000059587b7389 */ /* 0x000064000000005a */
[----:B01----:R-:W-:Y:S05]  /*10230*/  ENDCOLLECTIVE ;  /* 0x000000000000791b */ /* 0x003fea0003800000 */
.L_x_3395:
[----:B------:R-:W-:Y:S02]  /*10240*/  MOV R88, R30 ;  /* 0x0000001e00587202 */ /* 0x000fe40000000f00 */
[----:B------:R-:W-:-:S07]  /*10250*/  MOV R102, R123 ;  /* 0x0000007b00667202 */ /* 0x000fce0000000f00 */
[----:B------:R-:W-:Y:S05]  /*10260*/  WARPSYNC.COLLECTIVE R91, `(.L_x_3396) ;  /* 0x000000005b087348 */ /* 0x000fea0003c00000 */
[----:B------:R0:W1:Y:S02]  /*10270*/  SHFL.IDX P0, R123, R88, R89, R90 ;  /* 0x00000059587b7389 */ /* 0x000064000000005a */
[----:B01----:R-:W-:Y:S05]  /*10280*/  ENDCOLLECTIVE ;  /* 0x000000000000791b */ /* 0x003fea0003800000 */
.L_x_3396:
[----:B------:R-:W-:Y:S01]  /*10290*/  MOV R88, R31 ;  /* 0x0000001f00587202 */ /* 0x000fe20000000f00 */
[-C--:B------:R-:W-:Y:S01]  /*102a0*/  FFMA R161, R76, R123.reuse, R161 ;  /* 0x0000007b4ca17223 */ /* 0x080fe200000000a1 */
[----:B------:R-:W-:-:S07]  /*102b0*/  FFMA R104, R8, R123, R103 ;  /* 0x0000007b08687223 */ /* 0x000fce0000000067 */
[----:B------:R-:W-:Y:S05]  /*102c0*/  WARPSYNC.COLLECTIVE R91, `(.L_x_3397) ;  /* 0x000000005b087348 */ /* 0x000fea0003c00000 */
[----:B------:R0:W1:Y:S02]  /*102d0*/  SHFL.IDX P0, R123, R88, R89, R90 ;  /* 0x00000059587b7389 */ /* 0x000064000000005a */
[----:B01----:R-:W-:Y:S05]  /*102e0*/  ENDCOLLECTIVE ;  /* 0x000000000000791b */ /* 0x003fea0003800000 */
.L_x_3397:
[----:B------:R-:W-:Y:S02]  /*102f0*/  MOV R88, R32 ;  /* 0x0000002000587202 */ /* 0x000fe40000000f00 */
[----:B------:R-:W-:-:S07]  /*10300*/  MOV R106, R123 ;  /* 0x0000007b006a7202 */ /* 0x000fce0000000f00 */
[----:B------:R-:W-:Y:S05]  /*10310*/  WARPSYNC.COLLECTIVE R91, `(.L_x_3398) ;  /* 0x000000005b087348 */ /* 0x000fea0003c00000 */
[----:B------:R0:W1:Y:S02]  /*10320*/  SHFL.IDX P0, R123, R88, R89, R90 ;  /* 0x00000059587b7389 */ /* 0x000064000000005a */
[----:B01----:R-:W-:Y:S05]  /*10330*/  ENDCOLLECTIVE ;  /* 0x000000000000791b */ /* 0x003fea0003800000 */
.L_x_3398:
[C---:B------:R-:W-:Y:S01]  /*10340*/  FFMA R105, R0.reuse, R10, R105 ;  /* 0x0000000a00697223 */ /* 0x040fe20000000069 */
[----:B------:R-:W-:Y:S01]  /*10350*/  FFMA R107, R0, R48, R107 ;  /* 0x00000030006b7223 */ /* 0x000fe2000000006b */
[----:B------:R-:W-:Y:S02]  /*10360*/  MOV R88, R34 ;  /* 0x0000002200587202 */ /* 0x000fe40000000f00 */
[----:B------:R-:W-:-:S07]  /*10370*/  MOV R0, R123 ;  /* 0x0000007b00007202 */ /* 0x000fce0000000f00 */
[----:B------:R-:W-:Y:S05]  /*10380*/  WARPSYNC.COLLECTIVE R91, `(.L_x_3399) ;  /* 0x000000005b087348 */ /* 0x000fea0003c00000 */
[----:B------:R0:W1:Y:S02]  /*10390*/  SHFL.IDX P0, R123, R88, R89, R90 ;  /* 0x00000059587b7389 */ /* 0x000064000000005a */
[----:B01----:R-:W-:Y:S05]  /*103a0*/  ENDCOLLECTIVE ;  /* 0x000000000000791b */ /* 0x003fea0003800000 */
.L_x_3399:
[----:B------:R-:W-:Y:S02]  /*103b0*/  MOV R88, R35 ;  /* 0x0000002300587202 */ /* 0x000fe40000000f00 */
[----:B------:R-:W-:-:S07]  /*103c0*/  MOV R9, R123 ;  /* 0x0000007b00097202 */ /* 0x000fce0000000f00 */
[----:B------:R-:W-:Y:S05]  /*103d0*/  WARPSYNC.COLLECTIVE R91, `(.L_x_3400) ;  /* 0x000000005b087348 */ /* 0x000fea0003c00000 */
[----:B------:R0:W1:Y:S02]  /*103e0*/  SHFL.IDX P0, R123, R88, R89, R90 ;  /* 0x00000059587b7389 */ /* 0x000064000000005a */
[----:B01----:R-:W-:Y:S05]  /*103f0*/  ENDCOLLECTIVE ;  /* 0x000000000000791b */ /* 0x003fea0003800000 */
.L_x_3400:
[----:B------:R-:W-:Y:S02]  /*10400*/  MOV R88, R36 ;  /* 0x0000002400587202 */ /* 0x000fe40000000f00 */
[----:B------:R-:W-:-:S07]  /*10410*/  MOV R45, R123 ;  /* 0x0000007b002d7202 */ /* 0x000fce0000000f00 */
[----:B------:R-:W-:Y:S05]  /*10420*/  WARPSYNC.COLLECTIVE R91, `(.L_x_3401) ;  /* 0x000000005b087348 */ /* 0x000fea0003c00000 */
[----:B------:R0:W1:Y:S02]  /*10430*/  SHFL.IDX P0, R123, R88, R89, R90 ;  /* 0x00000059587b7389 */ /* 0x000064000000005a */
[----:B01----:R-:W-:Y:S05]  /*10440*/  ENDCOLLECTIVE ;  /* 0x000000000000791b */ /* 0x003fea0003800000 */
.L_x_3401:
[----:B------:R-:W-:Y:S02]  /*10450*/  MOV R88, R37 ;  /* 0x0000002500587202 */ /* 0x000fe40000000f00 */
[----:B------:R-:W-:-:S07]  /*10460*/  MOV R47, R123 ;  /* 0x0000007b002f7202 */ /* 0x000fce0000000f00 */
[----:B------:R-:W-:Y:S05]  /*10470*/  WARPSYNC.COLLECTIVE R91, `(.L_x_3402) ;  /* 0x000000005b087348 */ /* 0x000fea0003c00000 */
[----:B------:R0:W1:Y:S02]  /*10480*/  SHFL.IDX P0, R123, R88, R89, R90 ;  /* 0x00000059587b7389 */ /* 0x000064000000005a */
[----:B01----:R-:W-:Y:S05]  /*10490*/  ENDCOLLECTIVE ;  /* 0x000000000000791b */ /* 0x003fea0003800000 */
.L_x_3402:
[----:B------:R-:W-:Y:S02]  /*104a0*/  MOV R88, R38 ;  /* 0x0000002600587202 */ /* 0x000fe40000000f00 */
[----:B------:R-:W-:-:S07]  /*104b0*/  MOV R49, R123 ;  /* 0x0000007b00317202 */ /* 0x000fce0000000f00 */
[----:B------:R-:W-:Y:S05]  /*104c0*/  WARPSYNC.COLLECTIVE R91, `(.L_x_3403) ;  /* 0x000000005b087348 */ /* 0x000fea0003c00000 */
[----:B------:R0:W1:Y:S02]  /*104d0*/  SHFL.IDX P0, R123, R88, R89, R90 ;  /* 0x00000059587b7389 */ /* 0x000064000000005a */
[----:B01----:R-:W-:Y:S05]  /*104e0*/  ENDCOLLECTIVE ;  /* 0x000000000000791b */ /* 0x003fea0003800000 */
.L_x_3403:
[-C--:B------:R-:W-:Y:S01]  /*104f0*/  FFMA R126, R76, R52.reuse, R83 ;  /* 0x000000344c7e7223 */ /* 0x080fe20000000053 */
[----:B------:R-:W-:Y:S01]  /*10500*/  FFMA R52, R8, R52, R51 ;  /* 0x0000003408347223 */ /* 0x000fe20000000033 */
[----:B------:R-:W-:Y:S02]  /*10510*/  MOV R88, R39 ;  /* 0x0000002700587202 */ /* 0x000fe40000000f00 */
[----:B------:R-:W-:-:S07]  /*10520*/  MOV R51, R123 ;  /* 0x0000007b00337202 */ /* 0x000fce0000000f00 */
[----:B------:R-:W-:Y:S05]  /*10530*/  WARPSYNC.COLLECTIVE R91, `(.L_x_3404) ;  /* 0x000000005b087348 */ /* 0x000fea0003c00000 */
[----:B------:R0:W1:Y:S02]  /*10540*/  SHFL.IDX P0, R123, R88, R89, R90 ;  /* 0x00000059587b7389 */ /* 0x000064000000005a */
[----:B01----:R-:W-:Y:S05]  /*10550*/  ENDCOLLECTIVE ;  /* 0x000000000000791b */ /* 0x003fea0003800000 */
.L_x_3404:
[-C--:B------:R-:W-:Y:S01]  /*10560*/  FFMA R124, R76, R54.reuse, R85 ;  /* 0x000000364c7c7223 */ /* 0x080fe20000000055 */
[----:B------:R-:W-:Y:S01]  /*10570*/  FFMA R54, R8, R54, R53 ;  /* 0x0000003608367223 */ /* 0x000fe20000000035 */
[----:B------:R-:W-:Y:S02]  /*10580*/  MOV R88, R40 ;  /* 0x0000002800587202 */ /* 0x000fe40000000f00 */
[----:B------:R-:W-:-:S07]  /*10590*/  MOV R53, R123 ;  /* 0x0000007b00357202 */ /* 0x000fce0000000f00 */
[----:B------:R-:W-:Y:S05]  /*105a0*/  WARPSYNC.COLLECTIVE R91, `(.L_x_3405) ;  /* 0x000000005b087348 */ /* 0x000fea0003c00000 */
[----:B------:R0:W1:Y:S02]  /*105b0*/  SHFL.IDX P0, R123, R88, R89, R90 ;  /* 0x00000059587b7389 */ /* 0x000064000000005a */
[----:B01----:R-:W-:Y:S05]  /*105c0*/  ENDCOLLECTIVE ;  /* 0x000000000000791b */ /* 0x003fea0003800000 */
.L_x_3405:
[-C--:B------:R-:W-:Y:S01]  /*105d0*/  FFMA R129, R76, R56.reuse, R129 ;  /* 0x000000384c817223 */ /* 0x080fe20000000081 */
[----:B------:R-:W-:Y:S01]  /*105e0*/  FFMA R56, R8, R56, R55 ;  /* 0x0000003808387223 */ /* 0x000fe20000000037 */
[----:B------:R-:W-:Y:S02]  /*105f0*/  MOV R88, R41 ;  /* 0x0000002900587202 */ /* 0x000fe40000000f00 */
[----:B------:R-:W-:-:S07]  /*10600*/  MOV R55, R123 ;  /* 0x0000007b00377202 */ /* 0x000fce0000000f00 */
[----:B------:R-:W-:Y:S05]  /*10610*/  WARPSYNC.COLLECTIVE R91, `(.L_x_3406) ;  /* 0x000000005b087348 */ /* 0x000fea0003c00000 */
[----:B------:R0:W1:Y:S02]  /*10620*/  SHFL.IDX P0, R123, R88, R89, R90 ;  /* 0x00000059587b7389 */ /* 0x000064000000005a */
[----:B01----:R-:W-:Y:S05]  /*10630*/  ENDCOLLECTIVE ;  /* 0x000000000000791b */ /* 0x003fea0003800000 */
.L_x_3406:
[-C--:B------:R-:W-:Y:S01]  /*10640*/  FFMA R131, R76, R58.reuse, R131 ;  /* 0x0000003a4c837223 */ /* 0x080fe20000000083 */
[----:B------:R-:W-:Y:S01]  /*10650*/  FFMA R58, R8, R58, R57 ;  /* 0x0000003a083a7223 */ /* 0x000fe20000000039 */
[----:B------:R-:W-:Y:S02]  /*10660*/  MOV R88, R42 ;  /* 0x0000002a00587202 */ /* 0x000fe40000000f00 */
[----:B------:R-:W-:-:S07]  /*10670*/  MOV R57, R123 ;  /* 0x0000007b00397202 */ /* 0x000fce0000000f00 */
[----:B------:R-:W-:Y:S05]  /*10680*/  WARPSYNC.COLLECTIVE R91, `(.L_x_3407) ;  /* 0x000000005b087348 */ /* 0x000fea0003c00000 */
[----:B------:R0:W1:Y:S02]  /*10690*/  SHFL.IDX P0, R123, R88, R89, R90 ;  /* 0x00000059587b7389 */ /* 0x000064000000005a */
[----:B01----:R-:W-:Y:S05]  /*106a0*/  ENDCOLLECTIVE ;  /* 0x000000000000791b */ /* 0x003fea0003800000 */
.L_x_3407:
        /* <DEDUP_REMOVED lines=83> */
.L_x_3136:
        /* <DEDUP_REMOVED lines=11> */
.L_x_3410:
[----:B------:R-:W-:Y:S05]  /*10c90*/  BSYNC B1 ;  /* 0x0000000000017941 */ /* 0x000fea0003800000 */
.L_x_3409:
        /* <DEDUP_REMOVED lines=9> */
.L_x_3411:
[----:B------:R-:W-:Y:S01]  /*10d30*/  MOV R89, R47 ;  /* 0x0000002f00597202 */ /* 0x000fe20000000f00 */
[----:B------:R-:W-:Y:S01]  /*10d40*/  IMAD.WIDE R84, R85, 0x4, R82 ;  /* 0x0000000455547825 */ /* 0x000fe200078e0252 */
[----:B------:R-:W-:-:S07]  /*10d50*/  MOV R79, R123 ;  /* 0x0000007b004f7202 */ /* 0x000fce0000000f00 */
[----:B------:R-:W-:Y:S05]  /*10d60*/  WARPSYNC.COLLECTIVE R91, `(.L_x_3412) ;  /* 0x000000005b087348 */ /* 0x000fea0003c00000 */
[----:B------:R0:W1:Y:S02]  /*10d70*/  SHFL.IDX P0, R123, R88, R89, R90 ;  /* 0x00000059587b7389 */ /* 0x000064000000005a */
[----:B01----:R-:W-:Y:S05]  /*10d80*/  ENDCOLLECTIVE ;  /* 0x000000000000791b */ /* 0x003fea0003800000 */
.L_x_3412:
[----:B------:R-:W-:Y:S02]  /*10d90*/  MOV R89, R49 ;  /* 0x0000003100597202 */ /* 0x000fe40000000f00 */
[----:B------:R-:W-:-:S07]  /*10da0*/  MOV R44, R123 ;  /* 0x0000007b002c7202 */ /* 0x000fce0000000f00 */
[----:B------:R-:W-:Y:S05]  /*10db0*/  WARPSYNC.COLLECTIVE R91, `(.L_x_3413) ;  /* 0x000000005b087348 */ /* 0x000fea0003c00000 */
[----:B------:R0:W1:Y:S02]  /*10dc0*/  SHFL.IDX P0, R123, R88, R89, R90 ;  /* 0x00000059587b7389 */ /* 0x000064000000005a */
[----:B01----:R-:W-:Y:S05]  /*10dd0*/  ENDCOLLECTIVE ;  /* 0x000000000000791b */ /* 0x003fea0003800000 */
.L_x_3413:
[----:B------:R-:W-:Y:S02]  /*10de0*/  MOV R88, R9 ;  /* 0x0000000900587202 */ /* 0x000fe40000000f00 */
[----:B------:R-:W-:Y:S02]  /*10df0*/  MOV R89, R43 ;  /* 0x0000002b00597202 */ /* 0x000fe40000000f00 */
[----:B------:R-:W-:-:S07]  /*10e00*/  MOV R46, R123 ;  /* 0x0000007b002e7202 */ /* 0x000fce0000000f00 */
[----:B------:R-:W-:Y:S05]  /*10e10*/  WARPSYNC.COLLECTIVE R91, `(.L_x_3414) ;  /* 0x000000005b087348 */ /* 0x000fea0003c00000 */
[----:B------:R0:W1:Y:S02]  /*10e20*/  SHFL.IDX P0, R123, R88, R89, R90 ;  /* 0x00000059587b7389 */ /* 0x000064000000005a */
[----:B01----:R-:W-:Y:S05]  /*10e30*/  ENDCOLLECTIVE ;  /* 0x000000000000791b */ /* 0x003fea0003800000 */
.L_x_3414:
[----:B------:R-:W-:Y:S02]  /*10e40*/  MOV R88, R10 ;  /* 0x0000000a00587202 */ /* 0x000fe40000000f00 */
[----:B------:R-:W-:-:S07]  /*10e50*/  MOV R86, R123 ;  /* 0x0000007b00567202 */ /* 0x000fce0000000f00 */
[----:B------:R-:W-:Y:S05]  /*10e60*/  WARPSYNC.COLLECTIVE R91, `(.L_x_3415) ;  /* 0x000000005b087348 */ /* 0x000fea0003c00000 */
[----:B------:R0:W1:Y:S02]  /*10e70*/  SHFL.IDX P0, R123, R88, R89, R90 ;  /* 0x00000059587b7389 */ /* 0x000064000000005a */
[----:B01----:R-:W-:Y:S05]  /*10e80*/  ENDCOLLECTIVE ;  /* 0x000000000000791b */ /* 0x003fea0003800000 */
.L_x_3415:
        /* <DEDUP_REMOVED lines=17> */
.L_x_3416:
        /* <DEDUP_REMOVED lines=24> */
.L_x_3417:
        /* <DEDUP_REMOVED lines=17> */
.L_x_3418:
        /* <DEDUP_REMOVED lines=15> */
.L_x_3419:
        /* <DEDUP_REMOVED lines=13> */
.L_x_3420:
        /* <DEDUP_REMOVED lines=15> */
.L_x_3421:
        /* <DEDUP_REMOVED lines=17> */
.L_x_3422:
        /* <DEDUP_REMOVED lines=16> */
.L_x_3423:
        /* <DEDUP_REMOVED lines=13> */
.L_x_3424:
        /* <DEDUP_REMOVED lines=15> */
.L_x_3425:
        /* <DEDUP_REMOVED lines=15> */
.L_x_3426:
        /* <DEDUP_REMOVED lines=18> */
.L_x_3427:
        /* <DEDUP_REMOVED lines=15> */
.L_x_3428:
        /* <DEDUP_REMOVED lines=12> */
.L_x_3429:
        /* <DEDUP_REMOVED lines=15> */
.L_x_3430:
        /* <DEDUP_REMOVED lines=17> */
.L_x_3431:
        /* <DEDUP_REMOVED lines=15> */
.L_x_3432:
        /* <DEDUP_REMOVED lines=13> */
.L_x_3433:
        /* <DEDUP_REMOVED lines=16> */
.L_x_3434:
        /* <DEDUP_REMOVED lines=15> */
.L_x_3435:
        /* <DEDUP_REMOVED lines=17> */
.L_x_3436:
        /* <DEDUP_REMOVED lines=15> */
.L_x_3437:
        /* <DEDUP_REMOVED lines=15> */
.L_x_3438:
        /* <DEDUP_REMOVED lines=12> */
.L_x_3439:
        /* <DEDUP_REMOVED lines=15> */
.L_x_3440:
        /* <DEDUP_REMOVED lines=18> */
.L_x_3441:
        /* <DEDUP_REMOVED lines=15> */
.L_x_3442:
        /* <DEDUP_REMOVED lines=14> */
.L_x_3443:
        /* <DEDUP_REMOVED lines=15> */
.L_x_3444:
        /* <DEDUP_REMOVED lines=17> */
.L_x_3445:
        /* <DEDUP_REMOVED lines=17> */
.L_x_3446:
[----:B------:R-:W-:Y:S01]  /*12cc0*/  FADD R125, R76, R125 ;  /* 0x0000007d4c7d7221 */ /* 0x000fe20000000000 */
[----:B------:R-:W-:Y:S02]  /*12cd0*/  MOV R88, R10 ;  /* 0x0000000a00587202 */ /* 0x000fe40000000f00 */
[----:B------:R-:W-:-:S07]  /*12ce0*/  MOV R76, R123 ;  /* 0x0000007b004c7202 */ /* 0x000fce0000000f00 */
[----:B------:R-:W-:Y:S05]  /*12cf0*/  WARPSYNC.COLLECTIVE R91, `(.L_x_3447) ;  /* 0x000000005b087348 */ /* 0x000fea0003c00000 */
[----:B------:R0:W1:Y:S02]  /*12d00*/  SHFL.IDX P0, R123, R88, R89, R90 ;  /* 0x00000059587b7389 */ /* 0x000064000000005a */
[----:B01----:R-:W-:Y:S05]  /*12d10*/  ENDCOLLECTIVE ;  /* 0x000000000000791b */ /* 0x003fea0003800000 */
.L_x_3447:
[----:B------:R-:W-:Y:S02]  /*12d20*/  MOV R88, R11 ;  /* 0x0000000b00587202 */ /* 0x000fe40000000f00 */
[----:B------:R-:W-:-:S07]  /*12d30*/  MOV R85, R123 ;  /* 0x0000007b00557202 */ /* 0x000fce0000000f00 */
[----:B------:R-:W-:Y:S05]  /*12d40*/  WARPSYNC.COLLECTIVE R91, `(.L_x_3448) ;  /* 0x000000005b087348 */ /* 0x000fea0003c00000 */
[----:B------:R0:W1:Y:S02]  /*12d50*/  SHFL.IDX P0, R123, R88, R89, R90 ;  /* 0x00000059587b7389 */ /* 0x000064000000005a */
[----:B01----:R-:W-:Y:S05]  /*12d60*/  ENDCOLLECTIVE ;  /* 0x000000000000791b */ /* 0x003fea0003800000 */
.L_x_3448:
        /* <DEDUP_REMOVED lines=8> */
.L_x_3449:
[----:B------:R-:W-:Y:S01]  /*12df0*/  FFMA R81, R76, R122, R81 ;  /* 0x0000007a4c517223 */ /* 0x000fe20000000051 */
[----:B------:R-:W-:Y:S02]  /*12e00*/  MOV R88, R13 ;  /* 0x0000000d00587202 */ /* 0x000fe40000000f00 */
[----:B------:R-:W-:-:S07]  /*12e10*/  MOV R76, R123 ;  /* 0x0000007b004c7202 */ /* 0x000fce0000000f00 */
[----:B------:R-:W-:Y:S05]  /*12e20*/  WARPSYNC.COLLECTIVE R91, `(.L_x_3450) ;  /* 0x000000005b087348 */ /* 0x000fea0003c00000 */
[----:B------:R0:W1:Y:S02]  /*12e30*/  SHFL.IDX P0, R123, R88, R89, R90 ;  /* 0x00000059587b7389 */ /* 0x000064000000005a */
[----:B01----:R-:W-:Y:S05]  /*12e40*/  ENDCOLLECTIVE ;  /* 0x000000000000791b */ /* 0x003fea0003800000 */
.L_x_3450:
[----:B------:R-:W-:Y:S02]  /*12e50*/  MOV R88, R14 ;  /* 0x0000000e00587202 */ /* 0x000fe40000000f00 */
[----:B------:R-:W-:-:S07]  /*12e60*/  MOV R84, R123 ;  /* 0x0000007b00547202 */ /* 0x000fce0000000f00 */
[----:B------:R-:W-:Y:S05]  /*12e70*/  WARPSYNC.COLLECTIVE R91, `(.L_x_3451) ;  /* 0x000000005b087348 */ /* 0x000fea0003c00000 */
[----:B------:R0:W1:Y:S02]  /*12e80*/  SHFL.IDX P0, R123, R88, R89, R90 ;  /* 0x00000059587b7389 */ /* 0x000064000000005a */
[----:B01----:R-:W-:Y:S05]  /*12e90*/  ENDCOLLECTIVE ;  /* 0x000000000000791b */ /* 0x003fea0003800000 */
.L_x_3451:
[----:B------:R-:W-:Y:S02]  /*12ea0*/  MOV R88, R15 ;  /* 0x0000000f00587202 */ /* 0x000fe40000000f00 */
[----:B------:R-:W-:-:S07]  /*12eb0*/  MOV R86, R123 ;  /* 0x0000007b00567202 */ /* 0x000fce0000000f00 */
[----:B------:R-:W-:Y:S05]  /*12ec0*/  WARPSYNC.COLLECTIVE R91, `(.L_x_3452) ;  /* 0x000000005b087348 */ /* 0x000fea0003c00000 */
[----:B------:R0:W1:Y:S02]  /*12ed0*/  SHFL.IDX P0, R123, R88, R89, R90 ;  /* 0x00000059587b7389 */ /* 0x000064000000005a */
[----:B01----:R-:W-:Y:S05]  /*12ee0*/  ENDCOLLECTIVE ;  /* 0x000000000000791b */ /* 0x003fea0003800000 */
.L_x_3452:
[----:B------:R-:W-:Y:S02]  /*12ef0*/  MOV R88, R16 ;  /* 0x0000001000587202 */ /* 0x000fe40000000f00 */
[----:B------:R-:W-:-:S07]  /*12f00*/  MOV R124, R123 ;  /* 0x0000007b007c7202 */ /* 0x000fce0000000f00 */
[----:B------:R-:W-:Y:S05]  /*12f10*/  WARPSYNC.COLLECTIVE R91, `(.L_x_3453) ;  /* 0x000000005b087348 */ /* 0x000fea0003c00000 */
[----:B------:R0:W1:Y:S02]  /*12f20*/  SHFL.IDX P0, R123, R88, R89, R90 ;  /* 0x00000059587b7389 */ /* 0x000064000000005a */
[----:B01----:R-:W-:Y:S05]  /*12f30*/  ENDCOLLECTIVE ;  /* 0x000000000000791b */ /* 0x003fea0003800000 */
.L_x_3453:
[----:B------:R-:W-:Y:S02]  /*12f40*/  MOV R88, R17 ;  /* 0x0000001100587202 */ /* 0x000fe40000000f00 */
[----:B------:R-:W-:-:S07]  /*12f50*/  MOV R126, R123 ;  /* 0x0000007b007e7202 */ /* 0x000fce0000000f00 */
[----:B------:R-:W-:Y:S05]  /*12f60*/  WARPSYNC.COLLECTIVE R91, `(.L_x_3454) ;  /* 0x000000005b087348 */ /* 0x000fea0003c00000 */
[----:B------:R0:W1:Y:S02]  /*12f70*/  SHFL.IDX P0, R123, R88, R89, R90 ;  /* 0x00000059587b7389 */ /* 0x000064000000005a */
[----:B01----:R-:W-:Y:S05]  /*12f80*/  ENDCOLLECTIVE ;  /* 0x000000000000791b */ /* 0x003fea0003800000 */
.L_x_3454:
[----:B------:R-:W-:Y:S02]  /*12f90*/  MOV R88, R18 ;  /* 0x0000001200587202 */ /* 0x000fe40000000f00 */
[----:B------:R-:W-:-:S07]  /*12fa0*/  MOV R128, R123 ;  /* 0x0000007b00807202 */ /* 0x000fce0000000f00 */
[----:B------:R-:W-:Y:S05]  /*12fb0*/  WARPSYNC.COLLECTIVE R91, `(.L_x_3455) ;  /* 0x000000005b087348 */ /* 0x000fea0003c00000 */
[----:B------:R0:W1:Y:S02]  /*12fc0*/  SHFL.IDX P0, R123, R88, R89, R90 ;  /* 0x00000059587b7389 */ /* 0x000064000000005a */
[----:B01----:R-:W-:Y:S05]  /*12fd0*/  ENDCOLLECTIVE ;  /* 0x000000000000791b */ /* 0x003fea0003800000 */
.L_x_3455:
[----:B------:R-:W-:Y:S02]  /*12fe0*/  MOV R88, R19 ;  /* 0x0000001300587202 */ /* 0x000fe40000000f00 */
[----:B------:R-:W-:-:S07]  /*12ff0*/  MOV R130, R123 ;  /* 0x0000007b00827202 */ /* 0x000fce0000000f00 */
[----:B------:R-:W-:Y:S05]  /*13000*/  WARPSYNC.COLLECTIVE R91, `(.L_x_3456) ;  /* 0x000000005b087348 */ /* 0x000fea0003c00000 */
[----:B------:R0:W1:Y:S02]  /*13010*/  SHFL.IDX P0, R123, R88, R89, R90 ;  /* 0x00000059587b7389 */ /* 0x000064000000005a */
[----:B01----:R-:W-:Y:S05]  /*13020*/  ENDCOLLECTIVE ;  /* 0x000000000000791b */ /* 0x003fea0003800000 */
.L_x_3456:
[----:B------:R-:W-:Y:S02]  /*13030*/  MOV R88, R20 ;  /* 0x0000001400587202 */ /* 0x000fe40000000f00 */
[----:B------:R-:W-:-:S07]  /*13040*/  MOV R132, R123 ;  /* 0x0000007b00847202 */ /* 0x000fce0000000f00 */
[----:B------:R-:W-:Y:S05]  /*13050*/  WARPSYNC.COLLECTIVE R91, `(.L_x_3457) ;  /* 0x000000005b087348 */ /* 0x000fea0003c00000 */
[----:B------:R0:W1:Y:S02]  /*13060*/  SHFL.IDX P0, R123, R88, R89, R90 ;  /* 0x00000059587b7389 */ /* 0x000064000000005a */
[----:B01----:R-:W-:Y:S05]  /*13070*/  ENDCOLLECTIVE ;  /* 0x000000000000791b */ /* 0x003fea0003800000 */
.L_x_3457:
[----:B------:R-:W-:Y:S02]  /*13080*/  MOV R88, R21 ;  /* 0x0000001500587202 */ /* 0x000fe40000000f00 */
[----:B------:R-:W-:-:S07]  /*13090*/  MOV R134, R123 ;  /* 0x0000007b00867202 */ /* 0x000fce0000000f00 */
[----:B------:R-:W-:Y:S05]  /*130a0*/  WARPSYNC.COLLECTIVE R91, `(.L_x_3458) ;  /* 0x000000005b087348 */ /* 0x000fea0003c00000 */
[----:B------:R0:W1:Y:S02]  /*130b0*/  SHFL.IDX P0, R123, R88, R89, R90 ;  /* 0x00000059587b7389 */ /* 0x000064000000005a */
[----:B01----:R-:W-:Y:S05]  /*130c0*/  ENDCOLLECTIVE ;  /* 0x000000000000791b */ /* 0x003fea0003800000 */
.L_x_3458:
[----:B------:R-:W-:Y:S01]  /*130d0*/  MOV R88, R22 ;  /* 0x0000001600587202 */ /* 0x000fe20000000f00 */
[-C--:B------:R-:W-:Y:S01]  /*130e0*/  FFMA R71, R122, R123.reuse, R71 ;  /* 0x0000007b7a477223 */ /* 0x080fe20000000047 */
[----:B------:R-:W-:-:S07]  /*130f0*/  FFMA R72, R79, R123, R72 ;  /* 0x0000007b4f487223 */ /* 0x000fce0000000048 */
[----:B------:R-:W-:Y:S05]  /*13100*/  WARPSYNC.COLLECTIVE R91, `(.L_x_3459) ;  /* 0x000000005b087348 */ /* 0x000fea0003c00000 */
[----:B------:R0:W1:Y:S02]  /*13110*/  SHFL.IDX P0, R123, R88, R89, R90 ;  /* 0x00000059587b7389 */ /* 0x000064000000005a */
[----:B01----:R-:W-:Y:S05]  /*13120*/  ENDCOLLECTIVE ;  /* 0x000000000000791b */ /* 0x003fea0003800000 */
.L_x_3459:
[-C--:B------:R-:W-:Y:S01]  /*13130*/  FFMA R53, R122, R76.reuse, R53 ;  /* 0x0000004c7a357223 */ /* 0x080fe20000000035 */
[----:B------:R-:W-:Y:S01]  /*13140*/  FFMA R54, R79, R76, R54 ;  /* 0x0000004c4f367223 */ /* 0x000fe20000000036 */
[----:B------:R-:W-:Y:S02]  /*13150*/  MOV R88, R23 ;  /* 0x0000001700587202 */ /* 0x000fe40000000f00 */
[----:B------:R-:W-:-:S07]  /*13160*/  MOV R76, R123 ;  /* 0x0000007b004c7202 */ /* 0x000fce0000000f00 */
[----:B------:R-:W-:Y:S05]  /*13170*/  WARPSYNC.COLLECTIVE R91, `(.L_x_3460) ;  /* 0x000000005b087348 */ /* 0x000fea0003c00000 */
[----:B------:R0:W1:Y:S02]  /*13180*/  SHFL.IDX P0, R123, R88, R89, R90 ;  /* 0x00000059587b7389 */ /* 0x000064000000005a */
[----:B01----:R-:W-:Y:S05]  /*13190*/  ENDCOLLECTIVE ;  /* 0x000000000000791b */ /* 0x003fea0003800000 */
.L_x_3460:
[-C--:B------:R-:W-:Y:S01]  /*131a0*/  FFMA R55, R122, R84.reuse, R55 ;  /* 0x000000547a377223 */ /* 0x080fe20000000037 */
[----:B------:R-:W-:Y:S01]  /*131b0*/  FFMA R56, R79, R84, R56 ;  /* 0x000000544f387223 */ /* 0x000fe20000000038 */
[----:B------:R-:W-:Y:S02]  /*131c0*/  MOV R88, R24 ;  /* 0x0000001800587202 */ /* 0x000fe40000000f00 */
[----:B------:R-:W-:-:S07]  /*131d0*/  MOV R84, R123 ;  /* 0x0000007b00547202 */ /* 0x000fce0000000f00 */
[----:B------:R-:W-:Y:S05]  /*131e0*/  WARPSYNC.COLLECTIVE R91, `(.L_x_3461) ;  /* 0x000000005b087348 */ /* 0x000fea0003c00000 */
[----:B------:R0:W1:Y:S02]  /*131f0*/  SHFL.IDX P0, R123, R88, R89, R90 ;  /* 0x00000059587b7389 */ /* 0x000064000000005a */
[----:B01----:R-:W-:Y:S05]  /*13200*/  ENDCOLLECTIVE ;  /* 0x000000000000791b */ /* 0x003fea0003800000 */
.L_x_3461:
[-C--:B------:R-:W-:Y:S01]  /*13210*/  FFMA R57, R122, R86.reuse, R57 ;  /* 0x000000567a397223 */ /* 0x080fe20000000039 */
[----:B------:R-:W-:Y:S01]  /*13220*/  FFMA R58, R79, R86, R58 ;  /* 0x000000564f3a7223 */ /* 0x000fe2000000003a */
[----:B------:R-:W-:Y:S02]  /*13230*/  MOV R88, R25 ;  /* 0x0000001900587202 */ /* 0x000fe40000000f00 */
[----:B------:R-:W-:-:S07]  /*13240*/  MOV R86, R123 ;  /* 0x0000007b00567202 */ /* 0x000fce0000000f00 */
[----:B------:R-:W-:Y:S05]  /*13250*/  WARPSYNC.COLLECTIVE R91, `(.L_x_3462) ;  /* 0x000000005b087348 */ /* 0x000fea0003c00000 */
[----:B------:R0:W1:Y:S02]  /*13260*/  SHFL.IDX P0, R123, R88, R89, R90 ;  /* 0x00000059587b7389 */ /* 0x000064000000005a */
[----:B01----:R-:W-:Y:S05]  /*13270*/  ENDCOLLECTIVE ;  /* 0x000000000000791b */ /* 0x003fea0003800000 */
.L_x_3462:
[-C--:B------:R-:W-:Y:S01]  /*13280*/  FFMA R59, R122, R124.reuse, R59 ;  /* 0x0000007c7a3b7223 */ /* 0x080fe2000000003b */
[----:B------:R-:W-:Y:S01]  /*13290*/  FFMA R60, R79, R124, R60 ;  /* 0x0000007c4f3c7223 */ /* 0x000fe2000000003c */
[----:B------:R-:W-:Y:S02]  /*132a0*/  MOV R88, R26 ;  /* 0x0000001a00587202 */ /* 0x000fe40000000f00 */
[----:B------:R-:W-:-:S07]  /*132b0*/  MOV R124, R123 ;  /* 0x0000007b007c7202 */ /* 0x000fce0000000f00 */
[----:B------:R-:W-:Y:S05]  /*132c0*/  WARPSYNC.COLLECTIVE R91, `(.L_x_3463) ;  /* 0x000000005b087348 */ /* 0x000fea0003c00000 */
[----:B------:R0:W1:Y:S02]  /*132d0*/  SHFL.IDX P0, R123, R88, R89, R90 ;  /* 0x00000059587b7389 */ /* 0x000064000000005a */
[----:B01----:R-:W-:Y:S05]  /*132e0*/  ENDCOLLECTIVE ;  /* 0x000000000000791b */ /* 0x003fea0003800000 */
.L_x_3463:
[-C--:B------:R-:W-:Y:S01]  /*132f0*/  FFMA R61, R122, R126.reuse, R61 ;  /* 0x0000007e7a3d7223 */ /* 0x080fe2000000003d */
[----:B------:R-:W-:Y:S01]  /*13300*/  FFMA R62, R79, R126, R62 ;  /* 0x0000007e4f3e7223 */ /* 0x000fe2000000003e */
[----:B------:R-:W-:Y:S02]  /*13310*/  MOV R88, R28 ;  /* 0x0000001c00587202 */ /* 0x000fe40000000f00 */
[----:B------:R-:W-:-:S07]  /*13320*/  MOV R126, R123 ;  /* 0x0000007b007e7202 */ /* 0x000fce0000000f00 */
[----:B------:R-:W-:Y:S05]  /*13330*/  WARPSYNC.COLLECTIVE R91, `(.L_x_3464) ;  /* 0x000000005b087348 */ /* 0x000fea0003c00000 */
[----:B------:R0:W1:Y:S02]  /*13340*/  SHFL.IDX P0, R123, R88, R89, R90 ;  /* 0x00000059587b7389 */ /* 0x000064000000005a */
[----:B01----:R-:W-:Y:S05]  /*13350*/  ENDCOLLECTIVE ;  /* 0x000000000000791b */ /* 0x003fea0003800000 */
.L_x_3464:
[-C--:B------:R-:W-:Y:S01]  /*13360*/  FFMA R63, R122, R128.reuse, R63 ;  /* 0x000000807a3f7223 */ /* 0x080fe2000000003f */
[----:B------:R-:W-:Y:S01]  /*13370*/  FFMA R64, R79, R128, R64 ;  /* 0x000000804f407223 */ /* 0x000fe20000000040 */
[----:B------:R-:W-:Y:S02]  /*13380*/  MOV R88, R29 ;  /* 0x0000001d00587202 */ /* 0x000fe40000000f00 */
[----:B------:R-:W-:-:S07]  /*13390*/  MOV R128, R123 ;  /* 0x0000007b00807202 */ /* 0x000fce0000000f00 */
[----:B------:R-:W-:Y:S05]  /*133a0*/  WARPSYNC.COLLECTIVE R91, `(.L_x_3465) ;  /* 0x000000005b087348 */ /* 0x000fea0003c00000 */
[----:B------:R0:W1:Y:S02]  /*133b0*/  SHFL.IDX P0, R123, R88, R89, R90 ;  /* 0x00000059587b7389 */ /* 0x000064000000005a */
[----:B01----:R-:W-:Y:S05]  /*133c0*/  ENDCOLLECTIVE ;  /* 0x000000000000791b */ /* 0x003fea0003800000 */
.L_x_3465:
[-C--:B------:R-:W-:Y:S01]  /*133d0*/  FFMA R65, R122, R130.reuse, R65 ;  /* 0x000000827a417223 */ /* 0x080fe20000000041 */
[----:B------:R-:W-:Y:S01]  /*133e0*/  FFMA R66, R79, R130, R66 ;  /* 0x000000824f427223 */ /* 0x000fe20000000042 */
[----:B------:R-:W-:Y:S02]  /*133f0*/  MOV R88, R30 ;  /* 0x0000001e00587202 */ /* 0x000fe40000000f00 */
[----:B------:R-:W-:-:S07]  /*13400*/  MOV R130, R123 ;  /* 0x0000007b00827202 */ /* 0x000fce0000000f00 */
[----:B------:R-:W-:Y:S05]  /*13410*/  WARPSYNC.COLLECTIVE R91, `(.L_x_3466) ;  /* 0x000000005b087348 */ /* 0x000fea0003c00000 */
[----:B------:R0:W1:Y:S02]  /*13420*/  SHFL.IDX P0, R123, R88, R89, R90 ;  /* 0x00000059587b7389 */ /* 0x000064000000005a */
[----:B01----:R-:W-:Y:S05]  /*13430*/  ENDCOLLECTIVE ;  /* 0x000000000000791b */ /* 0x003fea0003800000 */
.L_x_3466:
[-C--:B------:R-:W-:Y:S01]  /*13440*/  FFMA R67, R122, R132.reuse, R67 ;  /* 0x000000847a437223 */ /* 0x080fe20000000043 */
[----:B------:R-:W-:Y:S01]  /*13450*/  FFMA R68, R79, R132, R68 ;  /* 0x000000844f447223 */ /* 0x000fe20000000044 */
[----:B------:R-:W-:Y:S02]  /*13460*/  MOV R88, R31 ;  /* 0x0000001f00587202 */ /* 0x000fe40000000f00 */
[----:B------:R-:W-:-:S07]  /*13470*/  MOV R132, R123 ;  /* 0x0000007b00847202 */ /* 0x000fce0000000f00 */
[----:B------:R-:W-:Y:S05]  /*13480*/  WARPSYNC.COLLECTIVE R91, `(.L_x_3467) ;  /* 0x000000005b087348 */ /* 0x000fea0003c00000 */
[----:B------:R0:W1:Y:S02]  /*13490*/  SHFL.IDX P0, R123, R88, R89, R90 ;  /* 0x00000059587b7389 */ /* 0x000064000000005a */
[----:B01----:R-:W-:Y:S05]  /*134a0*/  ENDCOLLECTIVE ;  /* 0x000000000000791b */ /* 0x003fea0003800000 */
.L_x_3467:
[-C--:B------:R-:W-:Y:S01]  /*134b0*/  FFMA R69, R122, R134.reuse, R69 ;  /* 0x000000867a457223 */ /* 0x080fe20000000045 */
[----:B------:R-:W-:Y:S01]  /*134c0*/  FFMA R70, R79, R134, R70 ;  /* 0x000000864f467223 */ /* 0x000fe20000000046 */
[----:B------:R-:W-:Y:S02]  /*134d0*/  MOV R88, R32 ;  /* 0x0000002000587202 */ /* 0x000fe40000000f00 */
[----:B------:R-:W-:-:S07]  /*134e0*/  MOV R134, R123 ;  /* 0x0000007b00867202 */ /* 0x000fce0000000f00 */
[----:B------:R-:W-:Y:S05]  /*134f0*/  WARPSYNC.COLLECTIVE R91, `(.L_x_3468) ;  /* 0x000000005b087348 */ /* 0x000fea0003c00000 */
[----:B------:R0:W1:Y:S02]  /*13500*/  SHFL.IDX P0, R123, R88, R89, R90 ;  /* 0x00000059587b7389 */ /* 0x000064000000005a */
[----:B01----:R-:W-:Y:S05]  /*13510*/  ENDCOLLECTIVE ;  /* 0x000000000000791b */ /* 0x003fea0003800000 */
.L_x_3468:
[----:B------:R-:W-:Y:S01]  /*13520*/  MOV R88, R34 ;  /* 0x0000002200587202 */ /* 0x000fe20000000f00 */
[-C--:B------:R-:W-:Y:S01]  /*13530*/  FFMA R107, R122, R123.reuse, R107 ;  /* 0x0000007b7a6b7223 */ /* 0x080fe2000000006b */
[----:B------:R-:W-:-:S07]  /*13540*/  FFMA R108, R79, R123, R108 ;  /* 0x0000007b4f6c7223 */ /* 0x000fce000000006c */
[----:B------:R-:W-:Y:S05]  /*13550*/  WARPSYNC.COLLECTIVE R91, `(.L_x_3469) ;  /* 0x000000005b087348 */ /* 0x000fea0003c00000 */
[----:B------:R0:W1:Y:S02]  /*13560*/  SHFL.IDX P0, R123, R88, R89, R90 ;  /* 0x00000059587b7389 */ /* 0x000064000000005a */
[----:B01----:R-:W-:Y:S05]  /*13570*/  ENDCOLLECTIVE ;  /* 0x000000000000791b */ /* 0x003fea0003800000 */
.L_x_3469:
[-C--:B------:R-:W-:Y:S01]  /*13580*/  FFMA R75, R122, R84.reuse, R75 ;  /* 0x000000547a4b7223 */ /* 0x080fe2000000004b */
[----:B------:R-:W-:Y:S01]  /*13590*/  FFMA R92, R79, R84, R92 ;  /* 0x000000544f5c7223 */ /* 0x000fe2000000005c */
[----:B------:R-:W-:Y:S02]  /*135a0*/  MOV R88, R35 ;  /* 0x0000002300587202 */ /* 0x000fe40000000f00 */
[----:B------:R-:W-:-:S07]  /*135b0*/  MOV R84, R123 ;  /* 0x0000007b00547202 */ /* 0x000fce0000000f00 */
[----:B------:R-:W-:Y:S05]  /*135c0*/  WARPSYNC.COLLECTIVE R91, `(.L_x_3470) ;  /* 0x000000005b087348 */ /* 0x000fea0003c00000 */
[----:B------:R0:W1:Y:S02]  /*135d0*/  SHFL.IDX P0, R123, R88, R89, R90 ;  /* 0x00000059587b7389 */ /* 0x000064000000005a */
[----:B01----:R-:W-:Y:S05]  /*135e0*/  ENDCOLLECTIVE ;  /* 0x000000000000791b */ /* 0x003fea0003800000 */
.L_x_3470:
[-C--:B------:R-:W-:Y:S01]  /*135f0*/  FFMA R48, R122, R85.reuse, R48 ;  /* 0x000000557a307223 */ /* 0x080fe20000000030 */
[----:B------:R-:W-:Y:S01]  /*13600*/  FFMA R50, R79, R85, R50 ;  /* 0x000000554f327223 */ /* 0x000fe20000000032 */
[----:B------:R-:W-:Y:S02]  /*13610*/  MOV R88, R36 ;  /* 0x0000002400587202 */ /* 0x000fe40000000f00 */
[----:B------:R-:W-:-:S07]  /*13620*/  MOV R85, R123 ;  /* 0x0000007b00557202 */ /* 0x000fce0000000f00 */
[----:B------:R-:W-:Y:S05]  /*13630*/  WARPSYNC.COLLECTIVE R91, `(.L_x_3471) ;  /* 0x000000005b087348 */ /* 0x000fea0003c00000 */
[----:B------:R0:W1:Y:S02]  /*13640*/  SHFL.IDX P0, R123, R88, R89, R90 ;  /* 0x00000059587b7389 */ /* 0x000064000000005a */
[----:B01----:R-:W-:Y:S05]  /*13650*/  ENDCOLLECTIVE ;  /* 0x000000000000791b */ /* 0x003fea0003800000 */
.L_x_3471:
[-C--:B------:R-:W-:Y:S01]  /*13660*/  FFMA R93, R122, R86.reuse, R93 ;  /* 0x000000567a5d7223 */ /* 0x080fe2000000005d */
[----:B------:R-:W-:Y:S01]  /*13670*/  FFMA R94, R79, R86, R94 ;  /* 0x000000564f5e7223 */ /* 0x000fe2000000005e */
[----:B------:R-:W-:Y:S02]  /*13680*/  MOV R88, R37 ;  /* 0x0000002500587202 */ /* 0x000fe40000000f00 */
[----:B------:R-:W-:-:S07]  /*13690*/  MOV R86, R123 ;  /* 0x0000007b00567202 */ /* 0x000fce0000000f00 */
[----:B------:R-:W-:Y:S05]  /*136a0*/  WARPSYNC.COLLECTIVE R91, `(.L_x_3472) ;  /* 0x000000005b087348 */ /* 0x000fea0003c00000 */
[----:B------:R0:W1:Y:S02]  /*136b0*/  SHFL.IDX P0, R123, R88, R89, R90 ;  /* 0x00000059587b7389 */ /* 0x000064000000005a */
[----:B01----:R-:W-:Y:S05]  /*136c0*/  ENDCOLLECTIVE ;  /* 0x000000000000791b */ /* 0x003fea0003800000 */
.L_x_3472:
[-C--:B------:R-:W-:Y:S01]  /*136d0*/  FFMA R97, R122, R126.reuse, R97 ;  /* 0x0000007e7a617223 */ /* 0x080fe20000000061 */
[----:B------:R-:W-:Y:S01]  /*136e0*/  FFMA R98, R79, R126, R98 ;  /* 0x0000007e4f627223 */ /* 0x000fe20000000062 */
[----:B------:R-:W-:Y:S02]  /*136f0*/  MOV R88, R38 ;  /* 0x0000002600587202 */ /* 0x000fe40000000f00 */
[----:B------:R-:W-:-:S07]  /*13700*/  MOV R126, R123 ;  /* 0x0000007b007e7202 */ /* 0x000fce0000000f00 */
[----:B------:R-:W-:Y:S05]  /*13710*/  WARPSYNC.COLLECTIVE R91, `(.L_x_3473) ;  /* 0x000000005b087348 */ /* 0x000fea0003c00000 */
[----:B------:R0:W1:Y:S02]  /*13720*/  SHFL.IDX P0, R123, R88, R89, R90 ;  /* 0x00000059587b7389 */ /* 0x000064000000005a */
[----:B01----:R-:W-:Y:S05]  /*13730*/  ENDCOLLECTIVE ;  /* 0x000000000000791b */ /* 0x003fea0003800000 */
.L_x_3473:
[----:B------:R-:W-:Y:S02]  /*13740*/  MOV R88, R39 ;  /* 0x0000002700587202 */ /* 0x000fe40000000f00 */
[----:B------:R-:W-:-:S07]  /*13750*/  MOV R127, R123 ;  /* 0x0000007b007f7202 */ /* 0x000fce0000000f00 */
[----:B------:R-:W-:Y:S05]  /*13760*/  WARPSYNC.COLLECTIVE R91, `(.L_x_3474) ;  /* 0x000000005b087348 */ /* 0x000fea0003c00000 */
[----:B------:R0:W1:Y:S02]  /*13770*/  SHFL.IDX P0, R123, R88, R89, R90 ;  /* 0x00000059587b7389 */ /* 0x000064000000005a */
[----:B01----:R-:W-:Y:S05]  /*13780*/  ENDCOLLECTIVE ;  /* 0x000000000000791b */ /* 0x003fea0003800000 */
.L_x_3474:
[-C--:B------:R-:W-:Y:S01]  /*13790*/  FFMA R99, R122, R128.reuse, R99 ;  /* 0x000000807a637223 */ /* 0x080fe20000000063 */
[----:B------:R-:W-:Y:S01]  /*137a0*/  FFMA R100, R79, R128, R100 ;  /* 0x000000804f647223 */ /* 0x000fe20000000064 */
[----:B------:R-:W-:Y:S02]  /*137b0*/  MOV R88, R40 ;  /* 0x0000002800587202 */ /* 0x000fe40000000f00 */
[----:B------:R-:W-:-:S07]  /*137c0*/  MOV R128, R123 ;  /* 0x0000007b00807202 */ /* 0x000fce0000000f00 */
[----:B------:R-:W-:Y:S05]  /*137d0*/  WARPSYNC.COLLECTIVE R91, `(.L_x_3475) ;  /* 0x000000005b087348 */ /* 0x000fea0003c00000 */
[----:B------:R0:W1:Y:S02]  /*137e0*/  SHFL.IDX P0, R123, R88, R89, R90 ;  /* 0x00000059587b7389 */ /* 0x000064000000005a */
[----:B01----:R-:W-:Y:S05]  /*137f0*/  ENDCOLLECTIVE ;  /* 0x000000000000791b */ /* 0x003fea0003800000 */
.L_x_3475:
[-C--:B------:R-:W-:Y:S01]  /*13800*/  FFMA R101, R122, R130.reuse, R101 ;  /* 0x000000827a657223 */ /* 0x080fe20000000065 */
[----:B------:R-:W-:Y:S01]  /*13810*/  FFMA R102, R79, R130, R102 ;  /* 0x000000824f667223 */ /* 0x000fe20000000066 */
[----:B------:R-:W-:Y:S02]  /*13820*/  MOV R88, R41 ;  /* 0x0000002900587202 */ /* 0x000fe40000000f00 */
[----:B------:R-:W-:-:S07]  /*13830*/  MOV R130, R123 ;  /* 0x0000007b00827202 */ /* 0x000fce0000000f00 */
[----:B------:R-:W-:Y:S05]  /*13840*/  WARPSYNC.COLLECTIVE R91, `(.L_x_3476) ;  /* 0x000000005b087348 */ /* 0x000fea0003c00000 */
[----:B------:R0:W1:Y:S02]  /*13850*/  SHFL.IDX P0, R123, R88, R89, R90 ;  /* 0x00000059587b7389 */ /* 0x000064000000005a */
[----:B01----:R-:W-:Y:S05]  /*13860*/  ENDCOLLECTIVE ;  /* 0x000000000000791b */ /* 0x003fea0003800000 */
.L_x_3476:
[----:B------:R-:W-:Y:S02]  /*13870*/  MOV R88, R42 ;  /* 0x0000002a00587202 */ /* 0x000fe40000000f00 */
[----:B------:R-:W-:-:S07]  /*13880*/  MOV R129, R123 ;  /* 0x0000007b00817202 */ /* 0x000fce0000000f00 */
[----:B------:R-:W-:Y:S05]  /*13890*/  WARPSYNC.COLLECTIVE R91, `(.L_x_3477) ;  /* 0x000000005b087348 */ /* 0x000fea0003c00000 */
[----:B------:R0:W1:Y:S02]  /*138a0*/  SHFL.IDX P0, R123, R88, R89, R90 ;  /* 0x00000059587b7389 */ /* 0x000064000000005a */
[----:B01----:R-:W-:Y:S05]  /*138b0*/  ENDCOLLECTIVE ;  /* 0x000000000000791b */ /* 0x003fea0003800000 */
.L_x_3477:
        /* <DEDUP_REMOVED lines=23> */
.L_x_3478:
[----:B------:R-:W-:Y:S01]  /*13a30*/  FFMA R114, R79, R86, R114 ;  /* 0x000000564f727223 */ /* 0x000fe20000000072 */
[----:B------:R-:W-:Y:S02]  /*13a40*/  MOV R88, R10 ;  /* 0x0000000a00587202 */ /* 0x000fe40000000f00 */
[----:B------:R-:W-:-:S07]  /*13a50*/  MOV R86, R123 ;  /* 0x0000007b00567202 */ /* 0x000fce0000000f00 */
[----:B------:R-:W-:Y:S05]  /*13a60*/  WARPSYNC.COLLECTIVE R91, `(.L_x_3479) ;  /* 0x000000005b087348 */ /* 0x000fea0003c00000 */
[----:B------:R0:W1:Y:S02]  /*13a70*/  SHFL.IDX P0, R123, R88, R89, R90 ;  /* 0x00000059587b7389 */ /* 0x000064000000005a */
[----:B01----:R-:W-:Y:S05]  /*13a80*/  ENDCOLLECTIVE ;  /* 0x000000000000791b */ /* 0x003fea0003800000 */
.L_x_3479:
        /* <DEDUP_REMOVED lines=18> */
.L_x_3480:
[----:B------:R-:W-:Y:S02]  /*13bb0*/  MOV R88, R12 ;  /* 0x0000000c00587202 */ /* 0x000fe40000000f00 */
[----:B------:R-:W-:-:S07]  /*13bc0*/  MOV R79, R123 ;  /* 0x0000007b004f7202 */ /* 0x000fce0000000f00 */
[----:B------:R-:W-:Y:S05]  /*13bd0*/  WARPSYNC.COLLECTIVE R91, `(.L_x_3481) ;  /* 0x000000005b087348 */ /* 0x000fea0003c00000 */
[----:B------:R0:W1:Y:S02]  /*13be0*/  SHFL.IDX P0, R123, R88, R89, R90 ;  /* 0x00000059587b7389 */ /* 0x000064000000005a */
[----:B01----:R-:W-:Y:S05]  /*13bf0*/  ENDCOLLECTIVE ;  /* 0x000000000000791b */ /* 0x003fea0003800000 */
.L_x_3481:
[----:B------:R-:W-:Y:S01]  /*13c00*/  MOV R88, R13 ;  /* 0x0000000d00587202 */ /* 0x000fe20000000f00 */
[-C--:B------:R-:W-:Y:S01]  /*13c10*/  FFMA R124, R44, R123.reuse, R53 ;  /* 0x0000007b2c7c7223 */ /* 0x080fe20000000035 */
[----:B------:R-:W-:-:S07]  /*13c20*/  FFMA R54, R45, R123, R54 ;  /* 0x0000007b2d367223 */ /* 0x000fce0000000036 */
[----:B------:R-:W-:Y:S05]  /*13c30*/  WARPSYNC.COLLECTIVE R91, `(.L_x_3482) ;  /* 0x000000005b087348 */ /* 0x000fea0003c00000 */
[----:B------:R0:W1:Y:S02]  /*13c40*/  SHFL.IDX P0, R123, R88, R89, R90 ;  /* 0x00000059587b7389 */ /* 0x000064000000005a */
[----:B01----:R-:W-:Y:S05]  /*13c50*/  ENDCOLLECTIVE ;  /* 0x000000000000791b */ /* 0x003fea0003800000 */
.L_x_3482:
[----:B------:R-:W-:Y:S02]  /*13c60*/  MOV R88, R14 ;  /* 0x0000000e00587202 */ /* 0x000fe40000000f00 */
[----:B------:R-:W-:-:S07]  /*13c70*/  MOV R128, R123 ;  /* 0x0000007b00807202 */ /* 0x000fce0000000f00 */
[----:B------:R-:W-:Y:S05]  /*13c80*/  WARPSYNC.COLLECTIVE R91, `(.L_x_3483) ;  /* 0x000000005b087348 */ /* 0x000fea0003c00000 */
[----:B------:R0:W1:Y:S02]  /*13c90*/  SHFL.IDX P0, R123, R88, R89, R90 ;  /* 0x00000059587b7389 */ /* 0x000064000000005a */
[----:B01----:R-:W-:Y:S05]  /*13ca0*/  ENDCOLLECTIVE ;  /* 0x000000000000791b */ /* 0x003fea0003800000 */
.L_x_3483:
[----:B------:R-:W-:Y:S02]  /*13cb0*/  MOV R88, R15 ;  /* 0x0000000f00587202 */ /* 0x000fe40000000f00 */
[----:B------:R-:W-:-:S07]  /*13cc0*/  MOV R130, R123 ;  /* 0x0000007b00827202 */ /* 0x000fce0000000f00 */
[----:B------:R-:W-:Y:S05]  /*13cd0*/  WARPSYNC.COLLECTIVE R91, `(.L_x_3484) ;  /* 0x000000005b087348 */ /* 0x000fea0003c00000 */
[----:B------:R0:W1:Y:S02]  /*13ce0*/  SHFL.IDX P0, R123, R88, R89, R90 ;  /* 0x00000059587b7389 */ /* 0x000064000000005a */
[----:B01----:R-:W-:Y:S05]  /*13cf0*/  ENDCOLLECTIVE ;  /* 0x000000000000791b */ /* 0x003fea0003800000 */
.L_x_3484:
[----:B------:R-:W-:Y:S02]  /*13d00*/  MOV R88, R16 ;  /* 0x0000001000587202 */ /* 0x000fe40000000f00 */
[----:B------:R-:W-:-:S07]  /*13d10*/  MOV R132, R123 ;  /* 0x0000007b00847202 */ /* 0x000fce0000000f00 */
[----:B------:R-:W-:Y:S05]  /*13d20*/  WARPSYNC.COLLECTIVE R91, `(.L_x_3485) ;  /* 0x000000005b087348 */ /* 0x000fea0003c00000 */
[----:B------:R0:W1:Y:S02]  /*13d30*/  SHFL.IDX P0, R123, R88, R89, R90 ;  /* 0x00000059587b7389 */ /* 0x000064000000005a */
[----:B01----:R-:W-:Y:S05]  /*13d40*/  ENDCOLLECTIVE ;  /* 0x000000000000791b */ /* 0x003fea0003800000 */
.L_x_3485:
[----:B------:R-:W-:Y:S02]  /*13d50*/  MOV R88, R17 ;  /* 0x0000001100587202 */ /* 0x000fe40000000f00 */
[----:B------:R-:W-:-:S07]  /*13d60*/  MOV R134, R123 ;  /* 0x0000007b00867202 */ /* 0x000fce0000000f00 */
[----:B------:R-:W-:Y:S05]  /*13d70*/  WARPSYNC.COLLECTIVE R91, `(.L_x_3486) ;  /* 0x000000005b087348 */ /* 0x000fea0003c00000 */
[----:B------:R0:W1:Y:S02]  /*13d80*/  SHFL.IDX P0, R123, R88, R89, R90 ;  /* 0x00000059587b7389 */ /* 0x000064000000005a */
[----:B01----:R-:W-:Y:S05]  /*13d90*/  ENDCOLLECTIVE ;  /* 0x000000000000791b */ /* 0x003fea0003800000 */
.L_x_3486:
[----:B------:R-:W-:Y:S02]  /*13da0*/  MOV R88, R18 ;  /* 0x0000001200587202 */ /* 0x000fe40000000f00 */
[----:B------:R-:W-:-:S07]  /*13db0*/  MOV R136, R123 ;  /* 0x0000007b00887202 */ /* 0x000fce0000000f00 */
[----:B------:R-:W-:Y:S05]  /*13dc0*/  WARPSYNC.COLLECTIVE R91, `(.L_x_3487) ;  /* 0x000000005b087348 */ /* 0x000fea0003c00000 */
[----:B------:R0:W1:Y:S02]  /*13dd0*/  SHFL.IDX P0, R123, R88, R89, R90 ;  /* 0x00000059587b7389 */ /* 0x000064000000005a */
[----:B01----:R-:W-:Y:S05]  /*13de0*/  ENDCOLLECTIVE ;  /* 0x000000000000791b */ /* 0x003fea0003800000 */
.L_x_3487:
[----:B------:R-:W-:Y:S02]  /*13df0*/  MOV R88, R19 ;  /* 0x0000001300587202 */ /* 0x000fe40000000f00 */
[----:B------:R-:W-:-:S07]  /*13e00*/  MOV R138, R123 ;  /* 0x0000007b008a7202 */ /* 0x000fce0000000f00 */
[----:B------:R-:W-:Y:S05]  /*13e10*/  WARPSYNC.COLLECTIVE R91, `(.L_x_3488) ;  /* 0x000000005b087348 */ /* 0x000fea0003c00000 */
[----:B------:R0:W1:Y:S02]  /*13e20*/  SHFL.IDX P0, R123, R88, R89, R90 ;  /* 0x00000059587b7389 */ /* 0x000064000000005a */
[----:B01----:R-:W-:Y:S05]  /*13e30*/  ENDCOLLECTIVE ;  /* 0x000000000000791b */ /* 0x003fea0003800000 */
.L_x_3488:
[----:B------:R-:W-:Y:S02]  /*13e40*/  MOV R88, R20 ;  /* 0x0000001400587202 */ /* 0x000fe40000000f00 */
[----:B------:R-:W-:-:S07]  /*13e50*/  MOV R140, R123 ;  /* 0x0000007b008c7202 */ /* 0x000fce0000000f00 */
[----:B------:R-:W-:Y:S05]  /*13e60*/  WARPSYNC.COLLECTIVE R91, `(.L_x_3489) ;  /* 0x000000005b087348 */ /* 0x000fea0003c00000 */
[----:B------:R0:W1:Y:S02]  /*13e70*/  SHFL.IDX P0, R123, R88, R89, R90 ;  /* 0x00000059587b7389 */ /* 0x000064000000005a */
[----:B01----:R-:W-:Y:S05]  /*13e80*/  ENDCOLLECTIVE ;  /* 0x000000000000791b */ /* 0x003fea0003800000 */
.L_x_3489:
[----:B------:R-:W-:Y:S02]  /*13e90*/  MOV R88, R21 ;  /* 0x0000001500587202 */ /* 0x000fe40000000f00 */
[----:B------:R-:W-:-:S07]  /*13ea0*/  MOV R142, R123 ;  /* 0x0000007b008e7202 */ /* 0x000fce0000000f00 */
[----:B------:R-:W-:Y:S05]  /*13eb0*/  WARPSYNC.COLLECTIVE R91, `(.L_x_3490) ;  /* 0x000000005b087348 */ /* 0x000fea0003c00000 */
[----:B------:R0:W1:Y:S02]  /*13ec0*/  SHFL.IDX P0, R123, R88, R89, R90 ;  /* 0x00000059587b7389 */ /* 0x000064000000005a */
[----:B01----:R-:W-:Y:S05]  /*13ed0*/  ENDCOLLECTIVE ;  /* 0x000000000000791b */ /* 0x003fea0003800000 */
.L_x_3490:
        /* <DEDUP_REMOVED lines=22> */
.L_x_3491:
[----:B------:R-:W-:Y:S02]  /*14040*/  MOV R88, R23 ;  /* 0x0000001700587202 */ /* 0x000fe40000000f00 */
[----:B------:R-:W-:-:S07]  /*14050*/  MOV R146, R123 ;  /* 0x0000007b00927202 */ /* 0x000fce0000000f00 */
[----:B------:R-:W-:Y:S05]  /*14060*/  WARPSYNC.COLLECTIVE R91, `(.L_x_3492) ;  /* 0x000000005b087348 */ /* 0x000fea0003c00000 */
[----:B------:R0:W1:Y:S02]  /*14070*/  SHFL.IDX P0, R123, R88, R89, R90 ;  /* 0x00000059587b7389 */ /* 0x000064000000005a */
[----:B01----:R-:W-:Y:S05]  /*14080*/  ENDCOLLECTIVE ;  /* 0x000000000000791b */ /* 0x003fea0003800000 */
.L_x_3492:
[----:B------:R-:W-:Y:S02]  /*14090*/  MOV R88, R24 ;  /* 0x0000001800587202 */ /* 0x000fe40000000f00 */
[----:B------:R-:W-:-:S07]  /*140a0*/  MOV R148, R123 ;  /* 0x0000007b00947202 */ /* 0x000fce0000000f00 */
[----:B------:R-:W-:Y:S05]  /*140b0*/  WARPSYNC.COLLECTIVE R91, `(.L_x_3493) ;  /* 0x000000005b087348 */ /* 0x000fea0003c00000 */
[----:B------:R0:W1:Y:S02]  /*140c0*/  SHFL.IDX P0, R123, R88, R89, R90 ;  /* 0x00000059587b7389 */ /* 0x000064000000005a */
[----:B01----:R-:W-:Y:S05]  /*140d0*/  ENDCOLLECTIVE ;  /* 0x000000000000791b */ /* 0x003fea0003800000 */
.L_x_3493:
[----:B------:R-:W-:Y:S02]  /*140e0*/  MOV R88, R25 ;  /* 0x0000001900587202 */ /* 0x000fe40000000f00 */
[----:B------:R-:W-:-:S07]  /*140f0*/  MOV R150, R123 ;  /* 0x0000007b00967202 */ /* 0x000fce0000000f00 */
[----:B------:R-:W-:Y:S05]  /*14100*/  WARPSYNC.COLLECTIVE R91, `(.L_x_3494) ;  /* 0x000000005b087348 */ /* 0x000fea0003c00000 */
[----:B------:R0:W1:Y:S02]  /*14110*/  SHFL.IDX P0, R123, R88, R89, R90 ;  /* 0x00000059587b7389 */ /* 0x000064000000005a */
[----:B01----:R-:W-:Y:S05]  /*14120*/  ENDCOLLECTIVE ;  /* 0x000000000000791b */ /* 0x003fea0003800000 */
.L_x_3494:
[----:B------:R-:W-:Y:S02]  /*14130*/  MOV R88, R26 ;  /* 0x0000001a00587202 */ /* 0x000fe40000000f00 */
[----:B------:R-:W-:-:S07]  /*14140*/  MOV R152, R123 ;  /* 0x0000007b00987202 */ /* 0x000fce0000000f00 */
[----:B------:R-:W-:Y:S05]  /*14150*/  WARPSYNC.COLLECTIVE R91, `(.L_x_3495) ;  /* 0x000000005b087348 */ /* 0x000fea0003c00000 */
[----:B------:R0:W1:Y:S02]  /*14160*/  SHFL.IDX P0, R123, R88, R89, R90 ;  /* 0x00000059587b7389 */ /* 0x000064000000005a */
[----:B01----:R-:W-:Y:S05]  /*14170*/  ENDCOLLECTIVE ;  /* 0x000000000000791b */ /* 0x003fea0003800000 */
.L_x_3495:
[----:B------:R-:W-:Y:S02]  /*14180*/  MOV R88, R28 ;  /* 0x0000001c00587202 */ /* 0x000fe40000000f00 */
[----:B------:R-:W-:-:S07]  /*14190*/  MOV R154, R123 ;  /* 0x0000007b009a7202 */ /* 0x000fce0000000f00 */
[----:B------:R-:W-:Y:S05]  /*141a0*/  WARPSYNC.COLLECTIVE R91, `(.L_x_3496) ;  /* 0x000000005b087348 */ /* 0x000fea0003c00000 */
[----:B------:R0:W1:Y:S02]  /*141b0*/  SHFL.IDX P0, R123, R88, R89, R90 ;  /* 0x00000059587b7389 */ /* 0x000064000000005a */
[----:B01----:R-:W-:Y:S05]  /*141c0*/  ENDCOLLECTIVE ;  /* 0x000000000000791b */ /* 0x003fea0003800000 */
.L_x_3496:
[----:B------:R-:W-:Y:S02]  /*141d0*/  MOV R88, R29 ;  /* 0x0000001d00587202 */ /* 0x000fe40000000f00 */
[----:B------:R-:W-:-:S07]  /*141e0*/  MOV R156, R123 ;  /* 0x0000007b009c7202 */ /* 0x000fce0000000f00 */
[----:B------:R-:W-:Y:S05]  /*141f0*/  WARPSYNC.COLLECTIVE R91, `(.L_x_3497) ;  /* 0x000000005b087348 */ /* 0x000fea0003c00000 */
[----:B------:R0:W1:Y:S02]  /*14200*/  SHFL.IDX P0, R123, R88, R89, R90 ;  /* 0x00000059587b7389 */ /* 0x000064000000005a */
[----:B01----:R-:W-:Y:S05]  /*14210*/  ENDCOLLECTIVE ;  /* 0x000000000000791b */ /* 0x003fea0003800000 */
.L_x_3497:
[----:B------:R-:W-:Y:S02]  /*14220*/  MOV R88, R30 ;  /* 0x0000001e00587202 */ /* 0x000fe40000000f00 */
[----:B------:R-:W-:-:S07]  /*14230*/  MOV R158, R123 ;  /* 0x0000007b009e7202 */ /* 0x000fce0000000f00 */
[----:B------:R-:W-:Y:S05]  /*14240*/  WARPSYNC.COLLECTIVE R91, `(.L_x_3498) ;  /* 0x000000005b087348 */ /* 0x000fea0003c00000 */
[----:B------:R0:W1:Y:S02]  /*14250*/  SHFL.IDX P0, R123, R88, R89, R90 ;  /* 0x00000059587b7389 */ /* 0x000064000000005a */
[----:B01----:R-:W-:Y:S05]  /*14260*/  ENDCOLLECTIVE ;  /* 0x000000000000791b */ /* 0x003fea0003800000 */
.L_x_3498:
[----:B------:R-:W-:Y:S02]  /*14270*/  MOV R88, R31 ;  /* 0x0000001f00587202 */ /* 0x000fe40000000f00 */
[----:B------:R-:W-:-:S07]  /*14280*/  MOV R160, R123 ;  /* 0x0000007b00a07202 */ /* 0x000fce0000000f00 */
[----:B------:R-:W-:Y:S05]  /*14290*/  WARPSYNC.COLLECTIVE R91, `(.L_x_3499) ;  /* 0x000000005b087348 */ /* 0x000fea0003c00000 */
[----:B------:R0:W1:Y:S02]  /*142a0*/  SHFL.IDX P0, R123, R88, R89, R90 ;  /* 0x00000059587b7389 */ /* 0x000064000000005a */
[----:B01----:R-:W-:Y:S05]  /*142b0*/  ENDCOLLECTIVE ;  /* 0x000000000000791b */ /* 0x003fea0003800000 */
.L_x_3499:
        /* <DEDUP_REMOVED lines=8> */
.L_x_3500:
        /* <DEDUP_REMOVED lines=24> */
.L_x_3501:
[----:B------:R-:W-:Y:S01]  /*144c0*/  FFMA R76, R44, R79, R51 ;  /* 0x0000004f2c4c7223 */ /* 0x000fe20000000033 */
[----:B------:R-:W-:Y:S02]  /*144d0*/  MOV R88, R35 ;  /* 0x0000002300587202 */ /* 0x000fe40000000f00 */
[----:B------:R-:W-:-:S07]  /*144e0*/  MOV R51, R123 ;  /* 0x0000007b00337202 */ /* 0x000fce0000000f00 */
[----:B------:R-:W-:Y:S05]  /*144f0*/  WARPSYNC.COLLECTIVE R91, `(.L_x_3502) ;  /* 0x000000005b087348 */ /* 0x000fea0003c00000 */
[----:B------:R0:W1:Y:S02]  /*14500*/  SHFL.IDX P0, R123, R88, R89, R90 ;  /* 0x00000059587b7389 */ /* 0x000064000000005a */
[----:B01----:R-:W-:Y:S05]  /*14510*/  ENDCOLLECTIVE ;  /* 0x000000000000791b */ /* 0x003fea0003800000 */
.L_x_3502:
[----:B------:R-:W-:Y:S02]  /*14520*/  MOV R88, R36 ;  /* 0x0000002400587202 */ /* 0x000fe40000000f00 */
[----:B------:R-:W-:-:S07]  /*14530*/  MOV R53, R123 ;  /* 0x0000007b00357202 */ /* 0x000fce0000000f00 */
[----:B------:R-:W-:Y:S05]  /*14540*/  WARPSYNC.COLLECTIVE R91, `(.L_x_3503) ;  /* 0x000000005b087348 */ /* 0x000fea0003c00000 */
[----:B------:R0:W1:Y:S02]  /*14550*/  SHFL.IDX P0, R123, R88, R89, R90 ;  /* 0x00000059587b7389 */ /* 0x000064000000005a */
[----:B01----:R-:W-:Y:S05]  /*14560*/  ENDCOLLECTIVE ;  /* 0x000000000000791b */ /* 0x003fea0003800000 */
.L_x_3503:
[----:B------:R-:W-:Y:S02]  /*14570*/  MOV R88, R37 ;  /* 0x0000002500587202 */ /* 0x000fe40000000f00 */
[----:B------:R-:W-:-:S07]  /*14580*/  MOV R55, R123 ;  /* 0x0000007b00377202 */ /* 0x000fce0000000f00 */
[----:B------:R-:W-:Y:S05]  /*14590*/  WARPSYNC.COLLECTIVE R91, `(.L_x_3504) ;  /* 0x000000005b087348 */ /* 0x000fea0003c00000 */
[----:B------:R0:W1:Y:S02]  /*145a0*/  SHFL.IDX P0, R123, R88, R89, R90 ;  /* 0x00000059587b7389 */ /* 0x000064000000005a */
[----:B01----:R-:W-:Y:S05]  /*145b0*/  ENDCOLLECTIVE ;  /* 0x000000000000791b */ /* 0x003fea0003800000 */
.L_x_3504:
[----:B------:R-:W-:Y:S02]  /*145c0*/  MOV R88, R38 ;  /* 0x0000002600587202 */ /* 0x000fe40000000f00 */
[----:B------:R-:W-:-:S07]  /*145d0*/  MOV R57, R123 ;  /* 0x0000007b00397202 */ /* 0x000fce0000000f00 */
[----:B------:R-:W-:Y:S05]  /*145e0*/  WARPSYNC.COLLECTIVE R91, `(.L_x_3505) ;  /* 0x000000005b087348 */ /* 0x000fea0003c00000 */
[----:B------:R0:W1:Y:S02]  /*145f0*/  SHFL.IDX P0, R123, R88, R89, R90 ;  /* 0x00000059587b7389 */ /* 0x000064000000005a */
[----:B01----:R-:W-:Y:S05]  /*14600*/  ENDCOLLECTIVE ;  /* 0x000000000000791b */ /* 0x003fea0003800000 */
.L_x_3505:
[----:B------:R-:W-:Y:S02]  /*14610*/  MOV R88, R39 ;  /* 0x0000002700587202 */ /* 0x000fe40000000f00 */
[----:B------:R-:W-:-:S07]  /*14620*/  MOV R59, R123 ;  /* 0x0000007b003b7202 */ /* 0x000fce0000000f00 */
[----:B------:R-:W-:Y:S05]  /*14630*/  WARPSYNC.COLLECTIVE R91, `(.L_x_3506) ;  /* 0x000000005b087348 */ /* 0x000fea0003c00000 */
[----:B------:R0:W1:Y:S02]  /*14640*/  SHFL.IDX P0, R123, R88, R89, R90 ;  /* 0x00000059587b7389 */ /* 0x000064000000005a */
[----:B01----:R-:W-:Y:S05]  /*14650*/  ENDCOLLECTIVE ;  /* 0x000000000000791b */ /* 0x003fea0003800000 */
.L_x_3506:
[----:B------:R-:W-:Y:S02]  /*14660*/  MOV R88, R40 ;  /* 0x0000002800587202 */ /* 0x000fe40000000f00 */
[----:B------:R-:W-:-:S07]  /*14670*/  MOV R61, R123 ;  /* 0x0000007b003d7202 */ /* 0x000fce0000000f00 */
[----:B------:R-:W-:Y:S05]  /*14680*/  WARPSYNC.COLLECTIVE R91, `(.L_x_3507) ;  /* 0x000000005b087348 */ /* 0x000fea0003c00000 */
[----:B------:R0:W1:Y:S02]  /*14690*/  SHFL.IDX P0, R123, R88, R89, R90 ;  /* 0x00000059587b7389 */ /* 0x000064000000005a */
[----:B01----:R-:W-:Y:S05]  /*146a0*/  ENDCOLLECTIVE ;  /* 0x000000000000791b */ /* 0x003fea0003800000 */
.L_x_3507:
[----:B------:R-:W-:Y:S02]  /*146b0*/  MOV R88, R41 ;  /* 0x0000002900587202 */ /* 0x000fe40000000f00 */
[----:B------:R-:W-:-:S07]  /*146c0*/  MOV R63, R123 ;  /* 0x0000007b003f7202 */ /* 0x000fce0000000f00 */
[----:B------:R-:W-:Y:S05]  /*146d0*/  WARPSYNC.COLLECTIVE R91, `(.L_x_3508) ;  /* 0x000000005b087348 */ /* 0x000fea0003c00000 */
[----:B------:R0:W1:Y:S02]  /*146e0*/  SHFL.IDX P0, R123, R88, R89, R90 ;  /* 0x00000059587b7389 */ /* 0x000064000000005a */
[----:B01----:R-:W-:Y:S05]  /*146f0*/  ENDCOLLECTIVE ;  /* 0x000000000000791b */ /* 0x003fea0003800000 */
.L_x_3508:
[----:B------:R-:W-:Y:S02]  /*14700*/  MOV R88, R42 ;  /* 0x0000002a00587202 */ /* 0x000fe40000000f00 */
[----:B------:R-:W-:-:S07]  /*14710*/  MOV R65, R123 ;  /* 0x0000007b00417202 */ /* 0x000fce0000000f00 */
[----:B------:R-:W-:Y:S05]  /*14720*/  WARPSYNC.COLLECTIVE R91, `(.L_x_3509) ;  /* 0x000000005b087348 */ /* 0x000fea0003c00000 */
[----:B------:R0:W1:Y:S02]  /*14730*/  SHFL.IDX P0, R123, R88, R89, R90 ;  /* 0x00000059587b7389 */ /* 0x000064000000005a */
[----:B01----:R-:W-:Y:S05]  /*14740*/  ENDCOLLECTIVE ;  /* 0x000000000000791b */ /* 0x003fea0003800000 */
.L_x_3509:
[----:B------:R-:W-:Y:S02]  /*14750*/  MOV R88, R9 ;  /* 0x0000000900587202 */ /* 0x000fe40000000f00 */
[----:B------:R-:W-:Y:S02]  /*14760*/  MOV R89, R49 ;  /* 0x0000003100597202 */ /* 0x000fe40000000f00 */
[----:B------:R-:W-:-:S07]  /*14770*/  MOV R67, R123 ;  /* 0x0000007b00437202 */ /* 0x000fce0000000f00 */
[----:B------:R-:W-:Y:S05]  /*14780*/  WARPSYNC.COLLECTIVE R91, `(.L_x_3510) ;  /* 0x000000005b087348 */ /* 0x000fea0003c00000 */
[----:B------:R0:W1:Y:S02]  /*14790*/  SHFL.IDX P0, R123, R88, R89, R90 ;  /* 0x00000059587b7389 */ /* 0x000064000000005a */
[----:B01----:R-:W-:Y:S05]  /*147a0*/  ENDCOLLECTIVE ;  /* 0x000000000000791b */ /* 0x003fea0003800000 */
.L_x_3510:
[----:B------:R-:W-:Y:S02]  /*147b0*/  MOV R88, R10 ;  /* 0x0000000a00587202 */ /* 0x000fe40000000f00 */
[----:B------:R-:W-:-:S07]  /*147c0*/  MOV R46, R123 ;  /* 0x0000007b002e7202 */ /* 0x000fce0000000f00 */
[----:B------:R-:W-:Y:S05]  /*147d0*/  WARPSYNC.COLLECTIVE R91, `(.L_x_3511) ;  /* 0x000000005b087348 */ /* 0x000fea0003c00000 */
[----:B------:R0:W1:Y:S02]  /*147e0*/  SHFL.IDX P0, R123, R88, R89, R90 ;  /* 0x00000059587b7389 */ /* 0x000064000000005a */
[----:B01----:R-:W-:Y:S05]  /*147f0*/  ENDCOLLECTIVE ;  /* 0x000000000000791b */ /* 0x003fea0003800000 */
.L_x_3511:
[----:B------:R-:W-:Y:S01]  /*14800*/  MOV R88, R11 ;  /* 0x0000000b00587202 */ /* 0x000fe20000000f00 */
[-C--:B------:R-:W-:Y:S01]  /*14810*/  FFMA R48, R47, R123.reuse, R48 ;  /* 0x0000007b2f307223 */ /* 0x080fe20000000030 */
[----:B------:R-:W-:-:S07]  /*14820*/  FFMA R50, R43, R123, R50 ;  /* 0x0000007b2b327223 */ /* 0x000fce0000000032 */
[----:B------:R-:W-:Y:S05]  /*14830*/  WARPSYNC.COLLECTIVE R91, `(.L_x_3512) ;  /* 0x000000005b087348 */ /* 0x000fea0003c00000 */
[----:B------:R0:W1:Y:S02]  /*14840*/  SHFL.IDX P0, R123, R88, R89, R90 ;  /* 0x00000059587b7389 */ /* 0x000064000000005a */
[----:B01----:R-:W-:Y:S05]  /*14850*/  ENDCOLLECTIVE ;  /* 0x000000000000791b */ /* 0x003fea0003800000 */
.L_x_3512:
        /* <DEDUP_REMOVED lines=9> */
.L_x_3513:
        /* <DEDUP_REMOVED lines=15> */
.L_x_3514:
[----:B------:R-:W-:Y:S01]  /*149e0*/  FFMA R115, R44, R57, R115 ;  /* 0x000000392c737223 */ /* 0x000fe20000000073 */
[----:B------:R-:W-:Y:S02]  /*149f0*/  MOV R88, R14 ;  /* 0x0000000e00587202 */ /* 0x000fe40000000f00 */
[----:B------:R-:W-:-:S07]  /*14a00*/  MOV R57, R123 ;  /* 0x0000007b00397202 */ /* 0x000fce0000000f00 */
[----:B------:R-:W-:Y:S05]  /*14a10*/  WARPSYNC.COLLECTIVE R91, `(.L_x_3515) ;  /* 0x000000005b087348 */ /* 0x000fea0003c00000 */
[----:B------:R0:W1:Y:S02]  /*14a20*/  SHFL.IDX P0, R123, R88, R89, R90 ;  /* 0x00000059587b7389 */ /* 0x000064000000005a */
[----:B01----:R-:W-:Y:S05]  /*14a30*/  ENDCOLLECTIVE ;  /* 0x000000000000791b */ /* 0x003fea0003800000 */
.L_x_3515:
        /* <DEDUP_REMOVED lines=9> */
.L_x_3516:
[----:B------:R-:W-:Y:S01]  /*14ad0*/  FFMA R119, R44, R61, R119 ;  /* 0x0000003d2c777223 */ /* 0x000fe20000000077 */
[----:B------:R-:W-:Y:S02]  /*14ae0*/  MOV R88, R16 ;  /* 0x0000001000587202 */ /* 0x000fe40000000f00 */
[----:B------:R-:W-:-:S07]  /*14af0*/  MOV R61, R123 ;  /* 0x0000007b003d7202 */ /* 0x000fce0000000f00 */
[----:B------:R-:W-:Y:S05]  /*14b00*/  WARPSYNC.COLLECTIVE R91, `(.L_x_3517) ;  /* 0x000000005b087348 */ /* 0x000fea0003c00000 */
[----:B------:R0:W1:Y:S02]  /*14b10*/  SHFL.IDX P0, R123, R88, R89, R90 ;  /* 0x00000059587b7389 */ /* 0x000064000000005a */
[----:B01----:R-:W-:Y:S05]  /*14b20*/  ENDCOLLECTIVE ;  /* 0x000000000000791b */ /* 0x003fea0003800000 */
.L_x_3517:
[----:B------:R-:W-:Y:S01]  /*14b30*/  FFMA R121, R44, R63, R121 ;  /* 0x0000003f2c797223 */ /* 0x000fe20000000079 */
[----:B------:R-:W-:Y:S02]  /*14b40*/  MOV R88, R17 ;  /* 0x0000001100587202 */ /* 0x000fe40000000f00 */
[----:B------:R-:W-:-:S07]  /*14b50*/  MOV R63, R123 ;  /* 0x0000007b003f7202 */ /* 0x000fce0000000f00 */
[----:B------:R-:W-:Y:S05]  /*14b60*/  WARPSYNC.COLLECTIVE R91, `(.L_x_3518) ;  /* 0x000000005b087348 */ /* 0x000fea0003c00000 */
[----:B------:R0:W1:Y:S02]  /*14b70*/  SHFL.IDX P0, R123, R88, R89, R90 ;  /* 0x00000059587b7389 */ /* 0x000064000000005a */
[----:B01----:R-:W-:Y:S05]  /*14b80*/  ENDCOLLECTIVE ;  /* 0x000000000000791b */ /* 0x003fea0003800000 */
.L_x_3518:
[----:B------:R-:W-:Y:S01]  /*14b90*/  FFMA R80, R44, R65, R80 ;  /* 0x000000412c507223 */ /* 0x000fe20000000050 */
[----:B------:R-:W-:Y:S02]  /*14ba0*/  MOV R88, R18 ;  /* 0x0000001200587202 */ /* 0x000fe40000000f00 */
[----:B------:R-:W-:-:S07]  /*14bb0*/  MOV R65, R123 ;  /* 0x0000007b00417202 */ /* 0x000fce0000000f00 */
[----:B------:R-:W-:Y:S05]  /*14bc0*/  WARPSYNC.COLLECTIVE R91, `(.L_x_3519) ;  /* 0x000000005b087348 */ /* 0x000fea0003c00000 */
[----:B------:R0:W1:Y:S02]  /*14bd0*/  SHFL.IDX P0, R123, R88, R89, R90 ;  /* 0x00000059587b7389 */ /* 0x000064000000005a */
[----:B01----:R-:W-:Y:S05]  /*14be0*/  ENDCOLLECTIVE ;  /* 0x000000000000791b */ /* 0x003fea0003800000 */
.L_x_3519:
        /* <DEDUP_REMOVED lines=9> */
.L_x_3520:
[-C--:B------:R-:W-:Y:S01]  /*14c80*/  FFMA R51, R47, R46.reuse, R76 ;  /* 0x0000002e2f337223 */ /* 0x080fe2000000004c */
[----:B------:R-:W-:Y:S01]  /*14c90*/  FFMA R52, R43, R46, R52 ;  /* 0x0000002e2b347223 */ /* 0x000fe20000000034 */
[----:B------:R-:W-:Y:S02]  /*14ca0*/  MOV R88, R20 ;  /* 0x0000001400587202 */ /* 0x000fe40000000f00 */
[----:B------:R-:W-:-:S07]  /*14cb0*/  MOV R46, R123 ;  /* 0x0000007b002e7202 */ /* 0x000fce0000000f00 */
[----:B------:R-:W-:Y:S05]  /*14cc0*/  WARPSYNC.COLLECTIVE R91, `(.L_x_3521) ;  /* 0x000000005b087348 */ /* 0x000fea0003c00000 */
[----:B------:R0:W1:Y:S02]  /*14cd0*/  SHFL.IDX P0, R123, R88, R89, R90 ;  /* 0x00000059587b7389 */ /* 0x000064000000005a */
[----:B01----:R-:W-:Y:S05]  /*14ce0*/  ENDCOLLECTIVE ;  /* 0x000000000000791b */ /* 0x003fea0003800000 */
.L_x_3521:
[----:B------:R-:W-:Y:S02]  /*14cf0*/  MOV R88, R21 ;  /* 0x0000001500587202 */ /* 0x000fe40000000f00 */
[----:B------:R-:W-:-:S07]  /*14d00*/  MOV R71, R123 ;  /* 0x0000007b00477202 */ /* 0x000fce0000000f00 */
[----:B------:R-:W-:Y:S05]  /*14d10*/  WARPSYNC.COLLECTIVE R91, `(.L_x_3522) ;  /* 0x000000005b087348 */ /* 0x000fea0003c00000 */
[----:B------:R0:W1:Y:S02]  /*14d20*/  SHFL.IDX P0, R123, R88, R89, R90 ;  /* 0x00000059587b7389 */ /* 0x000064000000005a */
[----:B01----:R-:W-:Y:S05]  /*14d30*/  ENDCOLLECTIVE ;  /* 0x000000000000791b */ /* 0x003fea0003800000 */
.L_x_3522:
        /* <DEDUP_REMOVED lines=8> */
.L_x_3523:
[-C--:B------:R-:W-:Y:S01]  /*14dc0*/  FFMA R53, R47, R45.reuse, R124 ;  /* 0x0000002d2f357223 */ /* 0x080fe2000000007c */
[----:B------:R-:W-:Y:S01]  /*14dd0*/  FFMA R54, R43, R45, R54 ;  /* 0x0000002d2b367223 */ /* 0x000fe20000000036 */
[----:B------:R-:W-:Y:S02]  /*14de0*/  MOV R88, R23 ;  /* 0x0000001700587202 */ /* 0x000fe40000000f00 */
[----:B------:R-:W-:-:S07]  /*14df0*/  MOV R45, R123 ;  /* 0x0000007b002d7202 */ /* 0x000fce0000000f00 */
[----:B------:R-:W-:Y:S05]  /*14e00*/  WARPSYNC.COLLECTIVE R91, `(.L_x_3524) ;  /* 0x000000005b087348 */ /* 0x000fea0003c00000 */
[----:B------:R0:W1:Y:S02]  /*14e10*/  SHFL.IDX P0, R123, R88, R89, R90 ;  /* 0x00000059587b7389 */ /* 0x000064000000005a */
[----:B01----:R-:W-:Y:S05]  /*14e20*/  ENDCOLLECTIVE ;  /* 0x000000000000791b */ /* 0x003fea0003800000 */
.L_x_3524:
[----:B------:R-:W-:Y:S02]  /*14e30*/  MOV R88, R24 ;  /* 0x0000001800587202 */ /* 0x000fe40000000f00 */
[----:B------:R-:W-:-:S07]  /*14e40*/  MOV R79, R123 ;  /* 0x0000007b004f7202 */ /* 0x000fce0000000f00 */
[----:B------:R-:W-:Y:S05]  /*14e50*/  WARPSYNC.COLLECTIVE R91, `(.L_x_3525) ;  /* 0x000000005b087348 */ /* 0x000fea0003c00000 */
[----:B------:R0:W1:Y:S02]  /*14e60*/  SHFL.IDX P0, R123, R88, R89, R90 ;  /* 0x00000059587b7389 */ /* 0x000064000000005a */
[----:B01----:R-:W-:Y:S05]  /*14e70*/  ENDCOLLECTIVE ;  /* 0x000000000000791b */ /* 0x003fea0003800000 */
.L_x_3525:
[----:B------:R-:W-:Y:S02]  /*14e80*/  MOV R88, R25 ;  /* 0x0000001900587202 */ /* 0x000fe40000000f00 */
[----:B------:R-:W-:-:S07]  /*14e90*/  MOV R83, R123 ;  /* 0x0000007b00537202 */ /* 0x000fce0000000f00 */
[----:B------:R-:W-:Y:S05]  /*14ea0*/  WARPSYNC.COLLECTIVE R91, `(.L_x_3526) ;  /* 0x000000005b087348 */ /* 0x000fea0003c00000 */
[----:B------:R0:W1:Y:S02]  /*14eb0*/  SHFL.IDX P0, R123, R88, R89, R90 ;  /* 0x00000059587b7389 */ /* 0x000064000000005a */
[----:B01----:R-:W-:Y:S05]  /*14ec0*/  ENDCOLLECTIVE ;  /* 0x000000000000791b */ /* 0x003fea0003800000 */
.L_x_3526:
[----:B------:R-:W-:Y:S02]  /*14ed0*/  MOV R88, R26 ;  /* 0x0000001a00587202 */ /* 0x000fe40000000f00 */
[----:B------:R-:W-:-:S07]  /*14ee0*/  MOV R85, R123 ;  /* 0x0000007b00557202 */ /* 0x000fce0000000f00 */
[----:B------:R-:W-:Y:S05]  /*14ef0*/  WARPSYNC.COLLECTIVE R91, `(.L_x_3527) ;  /* 0x000000005b087348 */ /* 0x000fea0003c00000 */
[----:B------:R0:W1:Y:S02]  /*14f00*/  SHFL.IDX P0, R123, R88, R89, R90 ;  /* 0x00000059587b7389 */ /* 0x000064000000005a */
[----:B01----:R-:W-:Y:S05]  /*14f10*/  ENDCOLLECTIVE ;  /* 0x000000000000791b */ /* 0x003fea0003800000 */
.L_x_3527:
[----:B------:R-:W-:Y:S02]  /*14f20*/  MOV R88, R28 ;  /* 0x0000001c00587202 */ /* 0x000fe40000000f00 */
[----:B------:R-:W-:-:S07]  /*14f30*/  MOV R87, R123 ;  /* 0x0000007b00577202 */ /* 0x000fce0000000f00 */
[----:B------:R-:W-:Y:S05]  /*14f40*/  WARPSYNC.COLLECTIVE R91, `(.L_x_3528) ;  /* 0x000000005b087348 */ /* 0x000fea0003c00000 */
[----:B------:R0:W1:Y:S02]  /*14f50*/  SHFL.IDX P0, R123, R88, R89, R90 ;  /* 0x00000059587b7389 */ /* 0x000064000000005a */
[----:B01----:R-:W-:Y:S05]  /*14f60*/  ENDCOLLECTIVE ;  /* 0x000000000000791b */ /* 0x003fea0003800000 */
.L_x_3528:
[----:B------:R-:W-:Y:S02]  /*14f70*/  MOV R88, R29 ;  /* 0x0000001d00587202 */ /* 0x000fe40000000f00 */
[----:B------:R-:W-:-:S07]  /*14f80*/  MOV R101, R123 ;  /* 0x0000007b00657202 */ /* 0x000fce0000000f00 */
[----:B------:R-:W-:Y:S05]  /*14f90*/  WARPSYNC.COLLECTIVE R91, `(.L_x_3529) ;  /* 0x000000005b087348 */ /* 0x000fea0003c00000 */
[----:B------:R0:W1:Y:S02]  /*14fa0*/  SHFL.IDX P0, R123, R88, R89, R90 ;  /* 0x00000059587b7389 */ /* 0x000064000000005a */
[----:B01----:R-:W-:Y:S05]  /*14fb0*/  ENDCOLLECTIVE ;  /* 0x000000000000791b */ /* 0x003fea0003800000 */
.L_x_3529:
        /* <DEDUP_REMOVED lines=15> */
.L_x_3530:
[----:B------:R-:W-:Y:S02]  /*150b0*/  MOV R88, R31 ;  /* 0x0000001f00587202 */ /* 0x000fe40000000f00 */
[----:B------:R-:W-:-:S07]  /*150c0*/  MOV R76, R123 ;  /* 0x0000007b004c7202 */ /* 0x000fce0000000f00 */
[----:B------:R-:W-:Y:S05]  /*150d0*/  WARPSYNC.COLLECTIVE R91, `(.L_x_3531) ;  /* 0x000000005b087348 */ /* 0x000fea0003c00000 */
[----:B------:R0:W1:Y:S02]  /*150e0*/  SHFL.IDX P0, R123, R88, R89, R90 ;  /* 0x00000059587b7389 */ /* 0x000064000000005a */
[----:B01----:R-:W-:Y:S05]  /*150f0*/  ENDCOLLECTIVE ;  /* 0x000000000000791b */ /* 0x003fea0003800000 */
.L_x_3531:
[----:B------:R-:W-:Y:S01]  /*15100*/  MOV R88, R32 ;  /* 0x0000002000587202 */ /* 0x000fe20000000f00 */
[-C--:B------:R-:W-:Y:S01]  /*15110*/  FFMA R105, R47, R123.reuse, R160 ;  /* 0x0000007b2f697223 */ /* 0x080fe200000000a0 */
[----:B------:R-:W-:-:S07]  /*15120*/  FFMA R106, R43, R123, R106 ;  /* 0x0000007b2b6a7223 */ /* 0x000fce000000006a */
[----:B------:R-:W-:Y:S05]  /*15130*/  WARPSYNC.COLLECTIVE R91, `(.L_x_3532) ;  /* 0x000000005b087348 */ /* 0x000fea0003c00000 */
[----:B------:R0:W1:Y:S02]  /*15140*/  SHFL.IDX P0, R123, R88, R89, R90 ;  /* 0x00000059587b7389 */ /* 0x000064000000005a */
[----:B01----:R-:W-:Y:S05]  /*15150*/  ENDCOLLECTIVE ;  /* 0x000000000000791b */ /* 0x003fea0003800000 */
.L_x_3532:
[-C--:B------:R-:W-:Y:S01]  /*15160*/  FFMA R73, R47, R45.reuse, R144 ;  /* 0x0000002d2f497223 */ /* 0x080fe20000000090 */
[----:B------:R-:W-:Y:S01]  /*15170*/  FFMA R74, R43, R45, R74 ;  /* 0x0000002d2b4a7223 */ /* 0x000fe2000000004a */
[----:B------:R-:W-:Y:S02]  /*15180*/  MOV R88, R34 ;  /* 0x0000002200587202 */ /* 0x000fe40000000f00 */
[----:B------:R-:W-:-:S07]  /*15190*/  MOV R45, R123 ;  /* 0x0000007b002d7202 */ /* 0x000fce0000000f00 */
[----:B------:R-:W-:Y:S05]  /*151a0*/  WARPSYNC.COLLECTIVE R91, `(.L_x_3533) ;  /* 0x000000005b087348 */ /* 0x000fea0003c00000 */
[----:B------:R0:W1:Y:S02]  /*151b0*/  SHFL.IDX P0, R123, R88, R89, R90 ;  /* 0x00000059587b7389 */ /* 0x000064000000005a */
[----:B01----:R-:W-:Y:S05]  /*151c0*/  ENDCOLLECTIVE ;  /* 0x000000000000791b */ /* 0x003fea0003800000 */
.L_x_3533:
[-C--:B------:R-:W-:Y:S01]  /*151d0*/  FFMA R75, R47, R79.reuse, R146 ;  /* 0x0000004f2f4b7223 */ /* 0x080fe20000000092 */
[----:B------:R-:W-:Y:S01]  /*151e0*/  FFMA R92, R43, R79, R92 ;  /* 0x0000004f2b5c7223 */ /* 0x000fe2000000005c */
[----:B------:R-:W-:Y:S02]  /*151f0*/  MOV R88, R35 ;  /* 0x0000002300587202 */ /* 0x000fe40000000f00 */
[----:B------:R-:W-:-:S07]  /*15200*/  MOV R79, R123 ;  /* 0x0000007b004f7202 */ /* 0x000fce0000000f00 */
[----:B------:R-:W-:Y:S05]  /*15210*/  WARPSYNC.COLLECTIVE R91, `(.L_x_3534) ;  /* 0x000000005b087348 */ /* 0x000fea0003c00000 */
[----:B------:R0:W1:Y:S02]  /*15220*/  SHFL.IDX P0, R123, R88, R89, R90 ;  /* 0x00000059587b7389 */ /* 0x000064000000005a */
[----:B01----:R-:W-:Y:S05]  /*15230*/  ENDCOLLECTIVE ;  /* 0x000000000000791b */ /* 0x003fea0003800000 */
.L_x_3534:
[----:B------:R-:W-:Y:S02]  /*15240*/  MOV R88, R36 ;  /* 0x0000002400587202 */ /* 0x000fe40000000f00 */
[----:B------:R-:W-:-:S07]  /*15250*/  MOV R82, R123 ;  /* 0x0000007b00527202 */ /* 0x000fce0000000f00 */
[----:B------:R-:W-:Y:S05]  /*15260*/  WARPSYNC.COLLECTIVE R91, `(.L_x_3535) ;  /* 0x000000005b087348 */ /* 0x000fea0003c00000 */
[----:B------:R0:W1:Y:S02]  /*15270*/  SHFL.IDX P0, R123, R88, R89, R90 ;  /* 0x00000059587b7389 */ /* 0x000064000000005a */
[----:B01----:R-:W-:Y:S05]  /*15280*/  ENDCOLLECTIVE ;  /* 0x000000000000791b */ /* 0x003fea0003800000 */
.L_x_3535:
[-C--:B------:R-:W-:Y:S01]  /*15290*/  FFMA R103, R47, R76.reuse, R158 ;  /* 0x0000004c2f677223 */ /* 0x080fe2000000009e */
[----:B------:R-:W-:Y:S01]  /*152a0*/  FFMA R104, R43, R76, R104 ;  /* 0x0000004c2b687223 */ /* 0x000fe20000000068 */
[----:B------:R-:W-:Y:S02]  /*152b0*/  MOV R88, R37 ;  /* 0x0000002500587202 */ /* 0x000fe40000000f00 */
[----:B------:R-:W-:-:S07]  /*152c0*/  MOV R76, R123 ;  /* 0x0000007b004c7202 */ /* 0x000fce0000000f00 */
[----:B------:R-:W-:Y:S05]  /*152d0*/  WARPSYNC.COLLECTIVE R91, `(.L_x_3536) ;  /* 0x000000005b087348 */ /* 0x000fea0003c00000 */
[----:B------:R0:W1:Y:S02]  /*152e0*/  SHFL.IDX P0, R123, R88, R89, R90 ;  /* 0x00000059587b7389 */ /* 0x000064000000005a */
[----:B01----:R-:W-:Y:S05]  /*152f0*/  ENDCOLLECTIVE ;  /* 0x000000000000791b */ /* 0x003fea0003800000 */
.L_x_3536:
[----:B------:R-:W-:Y:S02]  /*15300*/  MOV R88, R38 ;  /* 0x0000002600587202 */ /* 0x000fe40000000f00 */
[----:B------:R-:W-:-:S07]  /*15310*/  MOV R122, R123 ;  /* 0x0000007b007a7202 */ /* 0x000fce0000000f00 */
[----:B------:R-:W-:Y:S05]  /*15320*/  WARPSYNC.COLLECTIVE R91, `(.L_x_3537) ;  /* 0x000000005b087348 */ /* 0x000fea0003c00000 */
[----:B------:R0:W1:Y:S02]  /*15330*/  SHFL.IDX P0, R123, R88, R89, R90 ;  /* 0x00000059587b7389 */ /* 0x000064000000005a */
[----:B01----:R-:W-:Y:S05]  /*15340*/  ENDCOLLECTIVE ;  /* 0x000000000000791b */ /* 0x003fea0003800000 */
.L_x_3537:
[----:B------:R-:W-:Y:S02]  /*15350*/  MOV R88, R39 ;  /* 0x0000002700587202 */ /* 0x000fe40000000f00 */
[----:B------:R-:W-:-:S07]  /*15360*/  MOV R124, R123 ;  /* 0x0000007b007c7202 */ /* 0x000fce0000000f00 */
[----:B------:R-:W-:Y:S05]  /*15370*/  WARPSYNC.COLLECTIVE R91, `(.L_x_3538) ;  /* 0x000000005b087348 */ /* 0x000fea0003c00000 */
[----:B------:R0:W1:Y:S02]  /*15380*/  SHFL.IDX P0, R123, R88, R89, R90 ;  /* 0x00000059587b7389 */ /* 0x000064000000005a */
[----:B01----:R-:W-:Y:S05]  /*15390*/  ENDCOLLECTIVE ;  /* 0x000000000000791b */ /* 0x003fea0003800000 */
.L_x_3538:
[----:B------:R-:W-:Y:S02]  /*153a0*/  MOV R88, R40 ;  /* 0x0000002800587202 */ /* 0x000fe40000000f00 */
[----:B------:R-:W-:-:S07]  /*153b0*/  MOV R126, R123 ;  /* 0x0000007b007e7202 */ /* 0x000fce0000000f00 */
[----:B------:R-:W-:Y:S05]  /*153c0*/  WARPSYNC.COLLECTIVE R91, `(.L_x_3539) ;  /* 0x000000005b087348 */ /* 0x000fea0003c00000 */
[----:B------:R0:W1:Y:S02]  /*153d0*/  SHFL.IDX P0, R123, R88, R89, R90 ;  /* 0x00000059587b7389 */ /* 0x000064000000005a */
[----:B01----:R-:W-:Y:S05]  /*153e0*/  ENDCOLLECTIVE ;  /* 0x000000000000791b */ /* 0x003fea0003800000 */
.L_x_3539:
[----:B------:R-:W-:Y:S02]  /*153f0*/  MOV R88, R41 ;  /* 0x0000002900587202 */ /* 0x000fe40000000f00 */
[----:B------:R-:W-:-:S07]  /*15400*/  MOV R128, R123 ;  /* 0x0000007b00807202 */ /* 0x000fce0000000f00 */
[----:B------:R-:W-:Y:S05]  /*15410*/  WARPSYNC.COLLECTIVE R91, `(.L_x_3540) ;  /* 0x000000005b087348 */ /* 0x000fea0003c00000 */
[----:B------:R0:W1:Y:S02]  /*15420*/  SHFL.IDX P0, R123, R88, R89, R90 ;  /* 0x00000059587b7389 */ /* 0x000064000000005a */
[----:B01----:R-:W-:Y:S05]  /*15430*/  ENDCOLLECTIVE ;  /* 0x000000000000791b */ /* 0x003fea0003800000 */
.L_x_3540:
[-C--:B------:R-:W-:Y:S01]  /*15440*/  FFMA R93, R47, R83.reuse, R148 ;  /* 0x000000532f5d7223 */ /* 0x080fe20000000094 */
[----:B------:R-:W-:Y:S01]  /*15450*/  FFMA R94, R43, R83, R94 ;  /* 0x000000532b5e7223 */ /* 0x000fe2000000005e */
[----:B------:R-:W-:Y:S02]  /*15460*/  MOV R88, R42 ;  /* 0x0000002a00587202 */ /* 0x000fe40000000f00 */
[----:B------:R-:W-:-:S07]  /*15470*/  MOV R83, R123 ;  /* 0x0000007b00537202 */ /* 0x000fce0000000f00 */
[----:B------:R-:W-:Y:S05]  /*15480*/  WARPSYNC.COLLECTIVE R91, `(.L_x_3541) ;  /* 0x000000005b087348 */ /* 0x000fea0003c00000 */
[----:B------:R0:W1:Y:S02]  /*15490*/  SHFL.IDX P0, R123, R88, R89, R90 ;  /* 0x00000059587b7389 */ /* 0x000064000000005a */
[----:B01----:R-:W-:Y:S05]  /*154a0*/  ENDCOLLECTIVE ;  /* 0x000000000000791b */ /* 0x003fea0003800000 */
.L_x_3541:
        /* <DEDUP_REMOVED lines=27> */
.L_x_3139:
        /* <DEDUP_REMOVED lines=8> */
.L_x_3544:
[----:B------:R-:W-:Y:S05]  /*156e0*/  BSYNC B1 ;  /* 0x0000000000017941 */ /* 0x000fea0003800000 */
.L_x_3543:
        /* <DEDUP_REMOVED lines=12> */
.L_x_3545:
[----:B------:R-:W-:Y:S02]  /*157b0*/  MOV R88, R9 ;  /* 0x0000000900587202 */ /* 0x000fe40000000f00 */
[----:B------:R-:W-:Y:S02]  /*157c0*/  MOV R89, R47 ;  /* 0x0000002f00597202 */ /* 0x000fe40000000f00 */
[----:B------:R-:W-:-:S07]  /*157d0*/  MOV R45, R123 ;  /* 0x0000007b002d7202 */ /* 0x000fce0000000f00 */
[----:B------:R-:W-:Y:S05]  /*157e0*/  WARPSYNC.COLLECTIVE R91, `(.L_x_3546) ;  /* 0x000000005b087348 */ /* 0x000fea0003c00000 */
[----:B------:R0:W1:Y:S02]  /*157f0*/  SHFL.IDX P0, R123, R88, R89, R90 ;  /* 0x00000059587b7389 */ /* 0x000064000000005a */
[----:B01----:R-:W-:Y:S05]  /*15800*/  ENDCOLLECTIVE ;  /* 0x000000000000791b */ /* 0x003fea0003800000 */
.L_x_3546:
[----:B------:R-:W-:Y:S02]  /*15810*/  MOV R88, R10 ;  /* 0x0000000a00587202 */ /* 0x000fe40000000f00 */
[----:B------:R-:W-:-:S07]  /*15820*/  MOV R84, R123 ;  /* 0x0000007b00547202 */ /* 0x000fce0000000f00 */
[----:B------:R-:W-:Y:S05]  /*15830*/  WARPSYNC.COLLECTIVE R91, `(.L_x_3547) ;  /* 0x000000005b087348 */ /* 0x000fea0003c00000 */
[----:B------:R0:W1:Y:S02]  /*15840*/  SHFL.IDX P0, R123, R88, R89, R90 ;  /* 0x00000059587b7389 */ /* 0x000064000000005a */
[----:B01----:R-:W-:Y:S05]  /*15850*/  ENDCOLLECTIVE ;  /* 0x000000000000791b */ /* 0x003fea0003800000 */
.L_x_3547:
        /* <DEDUP_REMOVED lines=8> */
.L_x_3548:
[----:B------:R-:W-:Y:S02]  /*158e0*/  MOV R88, R12 ;  /* 0x0000000c00587202 */ /* 0x000fe40000000f00 */
[----:B------:R-:W-:-:S07]  /*158f0*/  MOV R86, R123 ;  /* 0x0000007b00567202 */ /* 0x000fce0000000f00 */
[----:B------:R-:W-:Y:S05]  /*15900*/  WARPSYNC.COLLECTIVE R91, `(.L_x_3549) ;  /* 0x000000005b087348 */ /* 0x000fea0003c00000 */
[----:B------:R0:W1:Y:S02]  /*15910*/  SHFL.IDX P0, R123, R88, R89, R90 ;  /* 0x00000059587b7389 */ /* 0x000064000000005a */
[----:B01----:R-:W-:Y:S05]  /*15920*/  ENDCOLLECTIVE ;  /* 0x000000000000791b */ /* 0x003fea0003800000 */
.L_x_3549:
[-C--:B------:R-:W-:Y:S01]  /*15930*/  FFMA R49, R43, R86.reuse, R52 ;  /* 0x000000562b317223 */ /* 0x080fe20000000034 */
[----:B------:R-:W-:Y:S01]  /*15940*/  FFMA R51, R46, R86, R51 ;  /* 0x000000562e337223 */ /* 0x000fe20000000033 */
[----:B------:R-:W-:Y:S02]  /*15950*/  MOV R88, R13 ;  /* 0x0000000d00587202 */ /* 0x000fe40000000f00 */
[----:B------:R-:W-:-:S07]  /*15960*/  MOV R122, R123 ;  /* 0x0000007b007a7202 */ /* 0x000fce0000000f00 */
[----:B------:R-:W-:Y:S05]  /*15970*/  WARPSYNC.COLLECTIVE R91, `(.L_x_3550) ;  /* 0x000000005b087348 */ /* 0x000fea0003c00000 */
[----:B------:R0:W1:Y:S02]  /*15980*/  SHFL.IDX P0, R123, R88, R89, R90 ;  /* 0x00000059587b7389 */ /* 0x000064000000005a */
[----:B01----:R-:W-:Y:S05]  /*15990*/  ENDCOLLECTIVE ;  /* 0x000000000000791b */ /* 0x003fea0003800000 */
.L_x_3550:
[-C--:B------:R-:W-:Y:S01]  /*159a0*/  FFMA R52, R46, R122.reuse, R53 ;  /* 0x0000007a2e347223 */ /* 0x080fe20000000035 */
[----:B------:R-:W-:Y:S01]  /*159b0*/  FFMA R53, R43, R122, R54 ;  /* 0x0000007a2b357223 */ /* 0x000fe20000000036 */
[----:B------:R-:W-:Y:S02]  /*159c0*/  MOV R88, R14 ;  /* 0x0000000e00587202 */ /* 0x000fe40000000f00 */
[----:B------:R-:W-:-:S07]  /*159d0*/  MOV R124, R123 ;  /* 0x0000007b007c7202 */ /* 0x000fce0000000f00 */
[----:B------:R-:W-:Y:S05]  /*159e0*/  WARPSYNC.COLLECTIVE R91, `(.L_x_3551) ;  /* 0x000000005b087348 */ /* 0x000fea0003c00000 */
[----:B------:R0:W1:Y:S02]  /*159f0*/  SHFL.IDX P0, R123, R88, R89, R90 ;  /* 0x00000059587b7389 */ /* 0x000064000000005a */
[----:B01----:R-:W-:Y:S05]  /*15a00*/  ENDCOLLECTIVE ;  /* 0x000000000000791b */ /* 0x003fea0003800000 */
.L_x_3551:
[-C--:B------:R-:W-:Y:S01]  /*15a10*/  FFMA R54, R46, R124.reuse, R55 ;  /* 0x0000007c2e367223 */ /* 0x080fe20000000037 */
[----:B------:R-:W-:Y:S01]  /*15a20*/  FFMA R55, R43, R124, R56 ;  /* 0x0000007c2b377223 */ /* 0x000fe20000000038 */
[----:B------:R-:W-:Y:S02]  /*15a30*/  MOV R88, R15 ;  /* 0x0000000f00587202 */ /* 0x000fe40000000f00 */
[----:B------:R-:W-:-:S07]  /*15a40*/  MOV R126, R123 ;  /* 0x0000007b007e7202 */ /* 0x000fce0000000f00 */
[----:B------:R-:W-:Y:S05]  /*15a50*/  WARPSYNC.COLLECTIVE R91, `(.L_x_3552) ;  /* 0x000000005b087348 */ /* 0x000fea0003c00000 */
[----:B------:R0:W1:Y:S02]  /*15a60*/  SHFL.IDX P0, R123, R88, R89, R90 ;  /* 0x00000059587b7389 */ /* 0x000064000000005a */
[----:B01----:R-:W-:Y:S05]  /*15a70*/  ENDCOLLECTIVE ;  /* 0x000000000000791b */ /* 0x003fea0003800000 */
.L_x_3552:
[-C--:B------:R-:W-:Y:S01]  /*15a80*/  FFMA R56, R46, R126.reuse, R57 ;  /* 0x0000007e2e387223 */ /* 0x080fe20000000039 */
[----:B------:R-:W-:Y:S01]  /*15a90*/  FFMA R57, R43, R126, R58 ;  /* 0x0000007e2b397223 */ /* 0x000fe2000000003a */
[----:B------:R-:W-:Y:S02]  /*15aa0*/  MOV R88, R16 ;  /* 0x0000001000587202 */ /* 0x000fe40000000f00 */
[----:B------:R-:W-:-:S07]  /*15ab0*/  MOV R79, R123 ;  /* 0x0000007b004f7202 */ /* 0x000fce0000000f00 */
[----:B------:R-:W-:Y:S05]  /*15ac0*/  WARPSYNC.COLLECTIVE R91, `(.L_x_3553) ;  /* 0x000000005b087348 */ /* 0x000fea0003c00000 */
[----:B------:R0:W1:Y:S02]  /*15ad0*/  SHFL.IDX P0, R123, R88, R89, R90 ;  /* 0x00000059587b7389 */ /* 0x000064000000005a */
[----:B01----:R-:W-:Y:S05]  /*15ae0*/  ENDCOLLECTIVE ;  /* 0x000000000000791b */ /* 0x003fea0003800000 */
.L_x_3553:
[-C--:B------:R-:W-:Y:S01]  /*15af0*/  FFMA R58, R46, R79.reuse, R59 ;  /* 0x0000004f2e3a7223 */ /* 0x080fe2000000003b */
[----:B------:R-:W-:Y:S01]  /*15b00*/  FFMA R59, R43, R79, R60 ;  /* 0x0000004f2b3b7223 */ /* 0x000fe2000000003c */
[----:B------:R-:W-:Y:S02]  /*15b10*/  MOV R88, R17 ;  /* 0x0000001100587202 */ /* 0x000fe40000000f00 */
[----:B------:R-:W-:-:S07]  /*15b20*/  MOV R85, R123 ;  /* 0x0000007b00557202 */ /* 0x000fce0000000f00 */
[----:B------:R-:W-:Y:S05]  /*15b30*/  WARPSYNC.COLLECTIVE R91, `(.L_x_3554) ;  /* 0x000000005b087348 */ /* 0x000fea0003c00000 */
[----:B------:R0:W1:Y:S02]  /*15b40*/  SHFL.IDX P0, R123, R88, R89, R90 ;  /* 0x00000059587b7389 */ /* 0x000064000000005a */
[----:B01----:R-:W-:Y:S05]  /*15b50*/  ENDCOLLECTIVE ;  /* 0x000000000000791b */ /* 0x003fea0003800000 */
.L_x_3554:
        /* <DEDUP_REMOVED lines=8> */
.L_x_3555:
[----:B------:R-:W-:Y:S02]  /*15be0*/  MOV R88, R19 ;  /* 0x0000001300587202 */ /* 0x000fe40000000f00 */
[----:B------:R-:W-:-:S07]  /*15bf0*/  MOV R82, R123 ;  /* 0x0000007b00527202 */ /* 0x000fce0000000f00 */
[----:B------:R-:W-:Y:S05]  /*15c00*/  WARPSYNC.COLLECTIVE R91, `(.L_x_3556) ;  /* 0x000000005b087348 */ /* 0x000fea0003c00000 */
[----:B------:R0:W1:Y:S02]  /*15c10*/  SHFL.IDX P0, R123, R88, R89, R90 ;  /* 0x00000059587b7389 */ /* 0x000064000000005a */
[----:B01----:R-:W-:Y:S05]  /*15c20*/  ENDCOLLECTIVE ;  /* 0x000000000000791b */ /* 0x003fea0003800000 */
.L_x_3556:
[-C--:B------:R-:W-:Y:S01]  /*15c30*/  FFMA R64, R46, R82.reuse, R65 ;  /* 0x000000522e407223 */ /* 0x080fe20000000041 */
[----:B------:R-:W-:Y:S01]  /*15c40*/  FFMA R65, R43, R82, R66 ;  /* 0x000000522b417223 */ /* 0x000fe20000000042 */
[----:B------:R-:W-:Y:S02]  /*15c50*/  MOV R88, R20 ;  /* 0x0000001400587202 */ /* 0x000fe40000000f00 */
[----:B------:R-:W-:-:S07]  /*15c60*/  MOV R84, R123 ;  /* 0x0000007b00547202 */ /* 0x000fce0000000f00 */
[----:B------:R-:W-:Y:S05]  /*15c70*/  WARPSYNC.COLLECTIVE R91, `(.L_x_3557) ;  /* 0x000000005b087348 */ /* 0x000fea0003c00000 */
[----:B------:R0:W1:Y:S02]  /*15c80*/  SHFL.IDX P0, R123, R88, R89, R90 ;  /* 0x00000059587b7389 */ /* 0x000064000000005a */
[----:B01----:R-:W-:Y:S05]  /*15c90*/  ENDCOLLECTIVE ;  /* 0x000000000000791b */ /* 0x003fea0003800000 */
.L_x_3557:
[-C--:B------:R-:W-:Y:S01]  /*15ca0*/  FFMA R66, R46, R84.reuse, R67 ;  /* 0x000000542e427223 */ /* 0x080fe20000000043 */
[----:B------:R-:W-:Y:S01]  /*15cb0*/  FFMA R67, R43, R84, R68 ;  /* 0x000000542b437223 */ /* 0x000fe20000000044 */
[----:B------:R-:W-:Y:S02]  /*15cc0*/  MOV R88, R21 ;  /* 0x0000001500587202 */ /* 0x000fe40000000f00 */
[----:B------:R-:W-:-:S07]  /*15cd0*/  MOV R86, R123 ;  /* 0x0000007b00567202 */ /* 0x000fce0000000f00 */
[----:B------:R-:W-:Y:S05]  /*15ce0*/  WARPSYNC.COLLECTIVE R91, `(.L_x_3558) ;  /* 0x000000005b087348 */ /* 0x000fea0003c00000 */
[----:B------:R0:W1:Y:S02]  /*15cf0*/  SHFL.IDX P0, R123, R88, R89, R90 ;  /* 0x00000059587b7389 */ /* 0x000064000000005a */
[----:B01----:R-:W-:Y:S05]  /*15d00*/  ENDCOLLECTIVE ;  /* 0x000000000000791b */ /* 0x003fea0003800000 */
.L_x_3558:
[-C--:B------:R-:W-:Y:S01]  /*15d10*/  FFMA R68, R46, R86.reuse, R69 ;  /* 0x000000562e447223 */ /* 0x080fe20000000045 */
[----:B------:R-:W-:Y:S01]  /*15d20*/  FFMA R69, R43, R86, R70 ;  /* 0x000000562b457223 */ /* 0x000fe20000000046 */
[----:B------:R-:W-:Y:S02]  /*15d30*/  MOV R88, R22 ;  /* 0x0000001600587202 */ /* 0x000fe40000000f00 */
[----:B------:R-:W-:-:S07]  /*15d40*/  MOV R122, R123 ;  /* 0x0000007b007a7202 */ /* 0x000fce0000000f00 */
[----:B------:R-:W-:Y:S05]  /*15d50*/  WARPSYNC.COLLECTIVE R91, `(.L_x_3559) ;  /* 0x000000005b087348 */ /* 0x000fea0003c00000 */
[----:B------:R0:W1:Y:S02]  /*15d60*/  SHFL.IDX P0, R123, R88, R89, R90 ;  /* 0x00000059587b7389 */ /* 0x000064000000005a */
[----:B01----:R-:W-:Y:S05]  /*15d70*/  ENDCOLLECTIVE ;  /* 0x000000000000791b */ /* 0x003fea0003800000 */
.L_x_3559:
[-C--:B------:R-:W-:Y:S01]  /*15d80*/  FFMA R70, R46, R122.reuse, R71 ;  /* 0x0000007a2e467223 */ /* 0x080fe20000000047 */
[----:B------:R-:W-:Y:S01]  /*15d90*/  FFMA R71, R43, R122, R72 ;  /* 0x0000007a2b477223 */ /* 0x000fe20000000048 */
[----:B------:R-:W-:Y:S02]  /*15da0*/  MOV R88, R23 ;  /* 0x0000001700587202 */ /* 0x000fe40000000f00 */
[----:B------:R-:W-:-:S07]  /*15db0*/  MOV R124, R123 ;  /* 0x0000007b007c7202 */ /* 0x000fce0000000f00 */
[----:B------:R-:W-:Y:S05]  /*15dc0*/  WARPSYNC.COLLECTIVE R91, `(.L_x_3560) ;  /* 0x000000005b087348 */ /* 0x000fea0003c00000 */
[----:B------:R0:W1:Y:S02]  /*15dd0*/  SHFL.IDX P0, R123, R88, R89, R90 ;  /* 0x00000059587b7389 */ /* 0x000064000000005a */
[----:B01----:R-:W-:Y:S05]  /*15de0*/  ENDCOLLECTIVE ;  /* 0x000000000000791b */ /* 0x003fea0003800000 */
.L_x_3560:
[-C--:B------:R-:W-:Y:S01]  /*15df0*/  FFMA R72, R46, R124.reuse, R73 ;  /* 0x0000007c2e487223 */ /* 0x080fe20000000049 */
[----:B------:R-:W-:Y:S01]  /*15e00*/  FFMA R73, R43, R124, R74 ;  /* 0x0000007c2b497223 */ /* 0x000fe2000000004a */
[----:B------:R-:W-:Y:S02]  /*15e10*/  MOV R88, R24 ;  /* 0x0000001800587202 */ /* 0x000fe40000000f00 */
[----:B------:R-:W-:-:S07]  /*15e20*/  MOV R126, R123 ;  /* 0x0000007b007e7202 */ /* 0x000fce0000000f00 */
[----:B------:R-:W-:Y:S05]  /*15e30*/  WARPSYNC.COLLECTIVE R91, `(.L_x_3561) ;  /* 0x000000005b087348 */ /* 0x000fea0003c00000 */
[----:B------:R0:W1:Y:S02]  /*15e40*/  SHFL.IDX P0, R123, R88, R89, R90 ;  /* 0x00000059587b7389 */ /* 0x000064000000005a */
[----:B01----:R-:W-:Y:S05]  /*15e50*/  ENDCOLLECTIVE ;  /* 0x000000000000791b */ /* 0x003fea0003800000 */
.L_x_3561:
[-C--:B------:R-:W-:Y:S01]  /*15e60*/  FFMA R74, R46, R126.reuse, R75 ;  /* 0x0000007e2e4a7223 */ /* 0x080fe2000000004b */
[----:B------:R-:W-:Y:S01]  /*15e70*/  FFMA R75, R43, R126, R92 ;  /* 0x0000007e2b4b7223 */ /* 0x000fe2000000005c */
[----:B------:R-:W-:Y:S02]  /*15e80*/  MOV R88, R25 ;  /* 0x0000001900587202 */ /* 0x000fe40000000f00 */
[----:B------:R-:W-:-:S07]  /*15e90*/  MOV R128, R123 ;  /* 0x0000007b00807202 */ /* 0x000fce0000000f00 */
[----:B------:R-:W-:Y:S05]  /*15ea0*/  WARPSYNC.COLLECTIVE R91, `(.L_x_3562) ;  /* 0x000000005b087348 */ /* 0x000fea0003c00000 */
[----:B------:R0:W1:Y:S02]  /*15eb0*/  SHFL.IDX P0, R123, R88, R89, R90 ;  /* 0x00000059587b7389 */ /* 0x000064000000005a */
[----:B01----:R-:W-:Y:S05]  /*15ec0*/  ENDCOLLECTIVE ;  /* 0x000000000000791b */ /* 0x003fea0003800000 */
.L_x_3562:
[-C--:B------:R-:W-:Y:S01]  /*15ed0*/  FFMA R79, R43, R128.reuse, R94 ;  /* 0x000000802b4f7223 */ /* 0x080fe2000000005e */
[----:B------:R-:W-:Y:S01]  /*15ee0*/  FFMA R82, R46, R128, R93 ;  /* 0x000000802e527223 */ /* 0x000fe2000000005d */
[----:B------:R-:W-:Y:S02]  /*15ef0*/  MOV R88, R26 ;  /* 0x0000001a00587202 */ /* 0x000fe40000000f00 */
[----:B------:R-:W-:-:S07]  /*15f00*/  MOV R130, R123 ;  /* 0x0000007b00827202 */ /* 0x000fce0000000f00 */
[----:B------:R-:W-:Y:S05]  /*15f10*/  WARPSYNC.COLLECTIVE R91, `(.L_x_3563) ;  /* 0x000000005b087348 */ /* 0x000fea0003c00000 */
[----:B------:R0:W1:Y:S02]  /*15f20*/  SHFL.IDX P0, R123, R88, R89, R90 ;  /* 0x00000059587b7389 */ /* 0x000064000000005a */
[----:B01----:R-:W-:Y:S05]  /*15f30*/  ENDCOLLECTIVE ;  /* 0x000000000000791b */ /* 0x003fea0003800000 */
.L_x_3563:
[-C--:B------:R-:W-:Y:S01]  /*15f40*/  FFMA R84, R46, R130.reuse, R95 ;  /* 0x000000822e547223 */ /* 0x080fe2000000005f */
[----:B------:R-:W-:Y:S01]  /*15f50*/  FFMA R83, R43, R130, R96 ;  /* 0x000000822b537223 */ /* 0x000fe20000000060 */
[----:B------:R-:W-:Y:S02]  /*15f60*/  MOV R88, R28 ;  /* 0x0000001c00587202 */ /* 0x000fe40000000f00 */
[----:B------:R-:W-:-:S07]  /*15f70*/  MOV R132, R123 ;  /* 0x0000007b00847202 */ /* 0x000fce0000000f00 */
[----:B------:R-:W-:Y:S05]  /*15f80*/  WARPSYNC.COLLECTIVE R91, `(.L_x_3564) ;  /* 0x000000005b087348 */ /* 0x000fea0003c00000 */
[----:B------:R0:W1:Y:S02]  /*15f90*/  SHFL.IDX P0, R123, R88, R89, R90 ;  /* 0x00000059587b7389 */ /* 0x000064000000005a */
[----:B01----:R-:W-:Y:S05]  /*15fa0*/  ENDCOLLECTIVE ;  /* 0x000000000000791b */ /* 0x003fea0003800000 */
.L_x_3564:
[-C--:B------:R-:W-:Y:S01]  /*15fb0*/  FFMA R86, R46, R132.reuse, R97 ;  /* 0x000000842e567223 */ /* 0x080fe20000000061 */
[----:B------:R-:W-:Y:S01]  /*15fc0*/  FFMA R85, R43, R132, R98 ;  /* 0x000000842b557223 */ /* 0x000fe20000000062 */
[----:B------:R-:W-:Y:S02]  /*15fd0*/  MOV R88, R29 ;  /* 0x0000001d00587202 */ /* 0x000fe40000000f00 */
[----:B------:R-:W-:-:S07]  /*15fe0*/  MOV R134, R123 ;  /* 0x0000007b00867202 */ /* 0x000fce0000000f00 */
[----:B------:R-:W-:Y:S05]  /*15ff0*/  WARPSYNC.COLLECTIVE R91, `(.L_x_3565) ;  /* 0x000000005b087348 */ /* 0x000fea0003c00000 */
[----:B------:R0:W1:Y:S02]  /*16000*/  SHFL.IDX P0, R123, R88, R89, R90 ;  /* 0x00000059587b7389 */ /* 0x000064000000005a */
[----:B01----:R-:W-:Y:S05]  /*16010*/  ENDCOLLECTIVE ;  /* 0x000000000000791b */ /* 0x003fea0003800000 */
.L_x_3565:
        /* <DEDUP_REMOVED lines=8> */
.L_x_3566:
[----:B------:R-:W-:Y:S02]  /*160a0*/  MOV R88, R31 ;  /* 0x0000001f00587202 */ /* 0x000fe40000000f00 */
[----:B------:R-:W-:-:S07]  /*160b0*/  MOV R97, R123 ;  /* 0x0000007b00617202 */ /* 0x000fce0000000f00 */
[----:B------:R-:W-:Y:S05]  /*160c0*/  WARPSYNC.COLLECTIVE R91, `(.L_x_3567) ;  /* 0x000000005b087348 */ /* 0x000fea0003c00000 */
[----:B------:R0:W1:Y:S02]  /*160d0*/  SHFL.IDX P0, R123, R88, R89, R90 ;  /* 0x00000059587b7389 */ /* 0x000064000000005a */
[----:B01----:R-:W-:Y:S05]  /*160e0*/  ENDCOLLECTIVE ;  /* 0x000000000000791b */ /* 0x003fea0003800000 */
.L_x_3567:
[-C--:B------:R-:W-:Y:S01]  /*160f0*/  FFMA R96, R46, R97.reuse, R103 ;  /* 0x000000612e607223 */ /* 0x080fe20000000067 */
[----:B------:R-:W-:Y:S01]  /*16100*/  FFMA R97, R43, R97, R104 ;  /* 0x000000612b617223 */ /* 0x000fe20000000068 */
[----:B------:R-:W-:Y:S02]  /*16110*/  MOV R88, R32 ;  /* 0x0000002000587202 */ /* 0x000fe40000000f00 */
[----:B------:R-:W-:-:S07]  /*16120*/  MOV R99, R123 ;  /* 0x0000007b00637202 */ /* 0x000fce0000000f00 */
[----:B------:R-:W-:Y:S05]  /*16130*/  WARPSYNC.COLLECTIVE R91, `(.L_x_3568) ;  /* 0x000000005b087348 */ /* 0x000fea0003c00000 */
[----:B------:R0:W1:Y:S02]  /*16140*/  SHFL.IDX P0, R123, R88, R89, R90 ;  /* 0x00000059587b7389 */ /* 0x000064000000005a */
[----:B01----:R-:W-:Y:S05]  /*16150*/  ENDCOLLECTIVE ;  /* 0x000000000000791b */ /* 0x003fea0003800000 */
.L_x_3568:
[-C--:B------:R-:W-:Y:S01]  /*16160*/  FFMA R98, R46, R99.reuse, R105 ;  /* 0x000000632e627223 */ /* 0x080fe20000000069 */
[----:B------:R-:W-:Y:S01]  /*16170*/  FFMA R99, R43, R99, R106 ;  /* 0x000000632b637223 */ /* 0x000fe2000000006a */
[----:B------:R-:W-:Y:S02]  /*16180*/  MOV R88, R34 ;  /* 0x0000002200587202 */ /* 0x000fe40000000f00 */
[----:B------:R-:W-:-:S07]  /*16190*/  MOV R125, R123 ;  /* 0x0000007b007d7202 */ /* 0x000fce0000000f00 */
[----:B------:R-:W-:Y:S05]  /*161a0*/  WARPSYNC.COLLECTIVE R91, `(.L_x_3569) ;  /* 0x000000005b087348 */ /* 0x000fea0003c00000 */
[----:B------:R0:W1:Y:S02]  /*161b0*/  SHFL.IDX P0, R123, R88, R89, R90 ;  /* 0x00000059587b7389 */ /* 0x000064000000005a */
[----:B01----:R-:W-:Y:S05]  /*161c0*/  ENDCOLLECTIVE ;  /* 0x000000000000791b */ /* 0x003fea0003800000 */
.L_x_3569:
[-C--:B------:R-:W-:Y:S01]  /*161d0*/  FFMA R100, R46, R125.reuse, R107 ;  /* 0x0000007d2e647223 */ /* 0x080fe2000000006b */
[----:B------:R-:W-:Y:S01]  /*161e0*/  FFMA R101, R43, R125, R108 ;  /* 0x0000007d2b657223 */ /* 0x000fe2000000006c */
[----:B------:R-:W-:Y:S02]  /*161f0*/  MOV R88, R35 ;  /* 0x0000002300587202 */ /* 0x000fe40000000f00 */
[----:B------:R-:W-:-:S07]  /*16200*/  MOV R127, R123 ;  /* 0x0000007b007f7202 */ /* 0x000fce0000000f00 */
[----:B------:R-:W-:Y:S05]  /*16210*/  WARPSYNC.COLLECTIVE R91, `(.L_x_3570) ;  /* 0x000000005b087348 */ /* 0x000fea0003c00000 */
[----:B------:R0:W1:Y:S02]  /*16220*/  SHFL.IDX P0, R123, R88, R89, R90 ;  /* 0x00000059587b7389 */ /* 0x000064000000005a */
[----:B01----:R-:W-:Y:S05]  /*16230*/  ENDCOLLECTIVE ;  /* 0x000000000000791b */ /* 0x003fea0003800000 */
.L_x_3570:
[-C--:B------:R-:W-:Y:S01]  /*16240*/  FFMA R122, R46, R127.reuse, R109 ;  /* 0x0000007f2e7a7223 */ /* 0x080fe2000000006d */
[----:B------:R-:W-:Y:S01]  /*16250*/  FFMA R103, R43, R127, R110 ;  /* 0x0000007f2b677223 */ /* 0x000fe2000000006e */
[----:B------:R-:W-:Y:S02]  /*16260*/  MOV R88, R36 ;  /* 0x0000002400587202 */ /* 0x000fe40000000f00 */
[----:B------:R-:W-:-:S07]  /*16270*/  MOV R129, R123 ;  /* 0x0000007b00817202 */ /* 0x000fce0000000f00 */
[----:B------:R-:W-:Y:S05]  /*16280*/  WARPSYNC.COLLECTIVE R91, `(.L_x_3571) ;  /* 0x000000005b087348 */ /* 0x000fea0003c00000 */
[----:B------:R0:W1:Y:S02]  /*16290*/  SHFL.IDX P0, R123, R88, R89, R90 ;  /* 0x00000059587b7389 */ /* 0x000064000000005a */
[----:B01----:R-:W-:Y:S05]  /*162a0*/  ENDCOLLECTIVE ;  /* 0x000000000000791b */ /* 0x003fea0003800000 */
.L_x_3571:
[-C--:B------:R-:W-:Y:S01]  /*162b0*/  FFMA R124, R46, R129.reuse, R111 ;  /* 0x000000812e7c7223 */ /* 0x080fe2000000006f */
[----:B------:R-:W-:Y:S01]  /*162c0*/  FFMA R105, R43, R129, R112 ;  /* 0x000000812b697223 */ /* 0x000fe20000000070 */
[----:B------:R-:W-:Y:S02]  /*162d0*/  MOV R88, R37 ;  /* 0x0000002500587202 */ /* 0x000fe40000000f00 */
[----:B------:R-:W-:-:S07]  /*162e0*/  MOV R131, R123 ;  /* 0x0000007b00837202 */ /* 0x000fce0000000f00 */
[----:B------:R-:W-:Y:S05]  /*162f0*/  WARPSYNC.COLLECTIVE R91, `(.L_x_3572) ;  /* 0x000000005b087348 */ /* 0x000fea0003c00000 */
[----:B------:R0:W1:Y:S02]  /*16300*/  SHFL.IDX P0, R123, R88, R89, R90 ;  /* 0x00000059587b7389 */ /* 0x000064000000005a */
[----:B01----:R-:W-:Y:S05]  /*16310*/  ENDCOLLECTIVE ;  /* 0x000000000000791b */ /* 0x003fea0003800000 */
.L_x_3572:
[-C--:B------:R-:W-:Y:S01]  /*16320*/  FFMA R126, R46, R131.reuse, R113 ;  /* 0x000000832e7e7223 */ /* 0x080fe20000000071 */
[----:B------:R-:W-:Y:S01]  /*16330*/  FFMA R107, R43, R131, R114 ;  /* 0x000000832b6b7223 */ /* 0x000fe20000000072 */
[----:B------:R-:W-:Y:S02]  /*16340*/  MOV R88, R38 ;  /* 0x0000002600587202 */ /* 0x000fe40000000f00 */
[----:B------:R-:W-:-:S07]  /*16350*/  MOV R133, R123 ;  /* 0x0000007b00857202 */ /* 0x000fce0000000f00 */
[----:B------:R-:W-:Y:S05]  /*16360*/  WARPSYNC.COLLECTIVE R91, `(.L_x_3573) ;  /* 0x000000005b087348 */ /* 0x000fea0003c00000 */
[----:B------:R0:W1:Y:S02]  /*16370*/  SHFL.IDX P0, R123, R88, R89, R90 ;  /* 0x00000059587b7389 */ /* 0x000064000000005a */
[----:B01----:R-:W-:Y:S05]  /*16380*/  ENDCOLLECTIVE ;  /* 0x000000000000791b */ /* 0x003fea0003800000 */
.L_x_3573:
[-C--:B------:R-:W-:Y:S01]  /*16390*/  FFMA R128, R46, R133.reuse, R115 ;  /* 0x000000852e807223 */ /* 0x080fe20000000073 */
[----:B------:R-:W-:Y:S01]  /*163a0*/  FFMA R109, R43, R133, R116 ;  /* 0x000000852b6d7223 */ /* 0x000fe20000000074 */
[----:B------:R-:W-:Y:S02]  /*163b0*/  MOV R88, R39 ;  /* 0x0000002700587202 */ /* 0x000fe40000000f00 */
[----:B------:R-:W-:-:S07]  /*163c0*/  MOV R135, R123 ;  /* 0x0000007b00877202 */ /* 0x000fce0000000f00 */
[----:B------:R-:W-:Y:S05]  /*163d0*/  WARPSYNC.COLLECTIVE R91, `(.L_x_3574) ;  /* 0x000000005b087348 */ /* 0x000fea0003c00000 */
[----:B------:R0:W1:Y:S02]  /*163e0*/  SHFL.IDX P0, R123, R88, R89, R90 ;  /* 0x00000059587b7389 */ /* 0x000064000000005a */
[----:B01----:R-:W-:Y:S05]  /*163f0*/  ENDCOLLECTIVE ;  /* 0x000000000000791b */ /* 0x003fea0003800000 */
.L_x_3574:
[-C--:B------:R-:W-:Y:S01]  /*16400*/  FFMA R130, R46, R135.reuse, R117 ;  /* 0x000000872e827223 */ /* 0x080fe20000000075 */
[----:B------:R-:W-:Y:S01]  /*16410*/  FFMA R111, R43, R135, R118 ;  /* 0x000000872b6f7223 */ /* 0x000fe20000000076 */
[----:B------:R-:W-:Y:S02]  /*16420*/  MOV R88, R40 ;  /* 0x0000002800587202 */ /* 0x000fe40000000f00 */
[----:B------:R-:W-:-:S07]  /*16430*/  MOV R137, R123 ;  /* 0x0000007b00897202 */ /* 0x000fce0000000f00 */
[----:B------:R-:W-:Y:S05]  /*16440*/  WARPSYNC.COLLECTIVE R91, `(.L_x_3575) ;  /* 0x000000005b087348 */ /* 0x000fea0003c00000 */
[----:B------:R0:W1:Y:S02]  /*16450*/  SHFL.IDX P0, R123, R88, R89, R90 ;  /* 0x00000059587b7389 */ /* 0x000064000000005a */
[----:B01----:R-:W-:Y:S05]  /*16460*/  ENDCOLLECTIVE ;  /* 0x000000000000791b */ /* 0x003fea0003800000 */
.L_x_3575:
[-C--:B------:R-:W-:Y:S01]  /*16470*/  FFMA R132, R46, R137.reuse, R119 ;  /* 0x000000892e847223 */ /* 0x080fe20000000077 */
[----:B------:R-:W-:Y:S01]  /*16480*/  FFMA R113, R43, R137, R120 ;  /* 0x000000892b717223 */ /* 0x000fe20000000078 */
[----:B------:R-:W-:Y:S02]  /*16490*/  MOV R88, R41 ;  /* 0x0000002900587202 */ /* 0x000fe40000000f00 */
[----:B------:R-:W-:-:S07]  /*164a0*/  MOV R138, R123 ;  /* 0x0000007b008a7202 */ /* 0x000fce0000000f00 */
[----:B------:R-:W-:Y:S05]  /*164b0*/  WARPSYNC.COLLECTIVE R91, `(.L_x_3576) ;  /* 0x000000005b087348 */ /* 0x000fea0003c00000 */
[----:B------:R0:W1:Y:S02]  /*164c0*/  SHFL.IDX P0, R123, R88, R89, R90 ;  /* 0x00000059587b7389 */ /* 0x000064000000005a */
[----:B01----:R-:W-:Y:S05]  /*164d0*/  ENDCOLLECTIVE ;  /* 0x000000000000791b */ /* 0x003fea0003800000 */
.L_x_3576:
[-C--:B------:R-:W-:Y:S01]  /*164e0*/  FFMA R134, R46, R138.reuse, R121 ;  /* 0x0000008a2e867223 */ /* 0x080fe20000000079 */
[----:B------:R-:W-:Y:S01]  /*164f0*/  FFMA R115, R43, R138, R87 ;  /* 0x0000008a2b737223 */ /* 0x000fe20000000057 */
[----:B------:R-:W-:Y:S02]  /*16500*/  MOV R88, R42 ;  /* 0x0000002a00587202 */ /* 0x000fe40000000f00 */
[----:B------:R-:W-:-:S07]  /*16510*/  MOV R139, R123 ;  /* 0x0000007b008b7202 */ /* 0x000fce0000000f00 */
[----:B------:R-:W-:Y:S05]  /*16520*/  WARPSYNC.COLLECTIVE R91, `(.L_x_3577) ;  /* 0x000000005b087348 */ /* 0x000fea0003c00000 */
[----:B------:R0:W1:Y:S02]  /*16530*/  SHFL.IDX P0, R123, R88, R89, R90 ;  /* 0x00000059587b7389 */ /* 0x000064000000005a */
[----:B01----:R-:W-:Y:S05]  /*16540*/  ENDCOLLECTIVE ;  /* 0x000000000000791b */ /* 0x003fea0003800000 */
.L_x_3577:
        /* <DEDUP_REMOVED lines=13> */
.L_x_3578:
[----:B------:R-:W-:Y:S02]  /*16620*/  MOV R88, R10 ;  /* 0x0000000a00587202 */ /* 0x000fe40000000f00 */
[----:B------:R-:W-:-:S07]  /*16630*/  MOV R80, R123 ;  /* 0x0000007b00507202 */ /* 0x000fce0000000f00 */
[----:B------:R-:W-:Y:S05]  /*16640*/  WARPSYNC.COLLECTIVE R91, `(.L_x_3579) ;  /* 0x000000005b087348 */ /* 0x000fea0003c00000 */
[----:B------:R0:W1:Y:S02]  /*16650*/  SHFL.IDX P0, R123, R88, R89, R90 ;  /* 0x00000059587b7389 */ /* 0x000064000000005a */
[----:B01----:R-:W-:Y:S05]  /*16660*/  ENDCOLLECTIVE ;  /* 0x000000000000791b */ /* 0x003fea0003800000 */
.L_x_3579:
        /* <DEDUP_REMOVED lines=8> */
.L_x_3580:
[----:B------:R-:W-:Y:S02]  /*166f0*/  MOV R88, R12 ;  /* 0x0000000c00587202 */ /* 0x000fe40000000f00 */
[----:B------:R-:W-:-:S07]  /*16700*/  MOV R46, R123 ;  /* 0x0000007b002e7202 */ /* 0x000fce0000000f00 */
[----:B------:R-:W-:Y:S05]  /*16710*/  WARPSYNC.COLLECTIVE R91, `(.L_x_3581) ;  /* 0x000000005b087348 */ /* 0x000fea0003c00000 */
[----:B------:R0:W1:Y:S02]  /*16720*/  SHFL.IDX P0, R123, R88, R89, R90 ;  /* 0x00000059587b7389 */ /* 0x000064000000005a */
[----:B01----:R-:W-:Y:S05]  /*16730*/  ENDCOLLECTIVE ;  /* 0x000000000000791b */ /* 0x003fea0003800000 */
.L_x_3581:
[-C--:B------:R-:W-:Y:S01]  /*16740*/  FFMA R51, R5, R46.reuse, R51 ;  /* 0x0000002e05337223 */ /* 0x080fe20000000033 */
[----:B------:R-:W-:Y:S01]  /*16750*/  FFMA R49, R4, R46, R49 ;  /* 0x0000002e04317223 */ /* 0x000fe20000000031 */
[----:B------:R-:W-:Y:S02]  /*16760*/  MOV R88, R13 ;  /* 0x0000000d00587202 */ /* 0x000fe40000000f00 */
[----:B------:R-:W-:-:S07]  /*16770*/  MOV R45, R123 ;  /* 0x0000007b002d7202 */ /* 0x000fce0000000f00 */
[----:B------:R-:W-:Y:S05]  /*16780*/  WARPSYNC.COLLECTIVE R91, `(.L_x_3582) ;  /* 0x000000005b087348 */ /* 0x000fea0003c00000 */
[----:B------:R0:W1:Y:S02]  /*16790*/  SHFL.IDX P0, R123, R88, R89, R90 ;  /* 0x00000059587b7389 */ /* 0x000064000000005a */
[----:B01----:R-:W-:Y:S05]  /*167a0*/  ENDCOLLECTIVE ;  /* 0x000000000000791b */ /* 0x003fea0003800000 */
.L_x_3582:
[-C--:B------:R-:W-:Y:S01]  /*167b0*/  FFMA R0, R4, R45.reuse, R53 ;  /* 0x0000002d04007223 */ /* 0x080fe20000000035 */
[----:B------:R-:W-:Y:S01]  /*167c0*/  FFMA R153, R5, R45, R52 ;  /* 0x0000002d05997223 */ /* 0x000fe20000000034 */
[----:B------:R-:W-:Y:S02]  /*167d0*/  MOV R88, R14 ;  /* 0x0000000e00587202 */ /* 0x000fe40000000f00 */
[----:B------:R-:W-:-:S07]  /*167e0*/  MOV R47, R123 ;  /* 0x0000007b002f7202 */ /* 0x000fce0000000f00 */
[----:B------:R-:W-:Y:S05]  /*167f0*/  WARPSYNC.COLLECTIVE R91, `(.L_x_3583) ;  /* 0x000000005b087348 */ /* 0x000fea0003c00000 */
[----:B------:R0:W1:Y:S02]  /*16800*/  SHFL.IDX P0, R123, R88, R89, R90 ;  /* 0x00000059587b7389 */ /* 0x000064000000005a */
[----:B01----:R-:W-:Y:S05]  /*16810*/  ENDCOLLECTIVE ;  /* 0x000000000000791b */ /* 0x003fea0003800000 */
.L_x_3583:
[-C--:B------:R-:W-:Y:S01]  /*16820*/  FFMA R45, R4, R47.reuse, R55 ;  /* 0x0000002f042d7223 */ /* 0x080fe20000000037 */
[----:B------:R-:W-:Y:S01]  /*16830*/  FFMA R152, R5, R47, R54 ;  /* 0x0000002f05987223 */ /* 0x000fe20000000036 */
[----:B------:R-:W-:Y:S02]  /*16840*/  MOV R88, R15 ;  /* 0x0000000f00587202 */ /* 0x000fe40000000f00 */
[----:B------:R-:W-:-:S07]  /*16850*/  MOV R87, R123 ;  /* 0x0000007b00577202 */ /* 0x000fce0000000f00 */
[----:B------:R-:W-:Y:S05]  /*16860*/  WARPSYNC.COLLECTIVE R91, `(.L_x_3584) ;  /* 0x000000005b087348 */ /* 0x000fea0003c00000 */
[----:B------:R0:W1:Y:S02]  /*16870*/  SHFL.IDX P0, R123, R88, R89, R90 ;  /* 0x00000059587b7389 */ /* 0x000064000000005a */
[----:B01----:R-:W-:Y:S05]  /*16880*/  ENDCOLLECTIVE ;  /* 0x000000000000791b */ /* 0x003fea0003800000 */
.L_x_3584:
        /* <DEDUP_REMOVED lines=8> */
.L_x_3585:
        /* <DEDUP_REMOVED lines=8> */
.L_x_3586:
        /* <DEDUP_REMOVED lines=8> */
.L_x_3587:
        /* <DEDUP_REMOVED lines=10> */
.L_x_3588:
[----:B------:R-:W-:Y:S02]  /*16ab0*/  MOV R88, R20 ;  /* 0x0000001400587202 */ /* 0x000fe40000000f00 */
[----:B------:R-:W-:-:S07]  /*16ac0*/  MOV R53, R123 ;  /* 0x0000007b00357202 */ /* 0x000fce0000000f00 */
[----:B------:R-:W-:Y:S05]  /*16ad0*/  WARPSYNC.COLLECTIVE R91, `(.L_x_3589) ;  /* 0x000000005b087348 */ /* 0x000fea0003c00000 */
[----:B------:R0:W1:Y:S02]  /*16ae0*/  SHFL.IDX P0, R123, R88, R89, R90 ;  /* 0x00000059587b7389 */ /* 0x000064000000005a */
[----:B01----:R-:W-:Y:S05]  /*16af0*/  ENDCOLLECTIVE ;  /* 0x000000000000791b */ /* 0x003fea0003800000 */
.L_x_3589:
        /* <DEDUP_REMOVED lines=9> */
.L_x_3590:
        /* <DEDUP_REMOVED lines=9> */
.L_x_3591:
        /* <DEDUP_REMOVED lines=9> */
.L_x_3592:
        /* <DEDUP_REMOVED lines=9> */
.L_x_3593:
        /* <DEDUP_REMOVED lines=9> */
.L_x_3594:
[-C--:B------:R-:W-:Y:S01]  /*16dd0*/  FFMA R138, R5, R63.reuse, R82 ;  /* 0x0000003f058a7223 */ /* 0x080fe20000000052 */
[----:B------:R-:W-:Y:S01]  /*16de0*/  FFMA R79, R4, R63, R79 ;  /* 0x0000003f044f7223 */ /* 0x000fe2000000004f */
[----:B------:R-:W-:Y:S02]  /*16df0*/  MOV R88, R26 ;  /* 0x0000001a00587202 */ /* 0x000fe40000000f00 */
[----:B------:R-:W-:-:S07]  /*16e00*/  MOV R125, R123 ;  /* 0x0000007b007d7202 */ /* 0x000fce0000000f00 */
[----:B------:R-:W-:Y:S05]  /*16e10*/  WARPSYNC.COLLECTIVE R91, `(.L_x_3595) ;  /* 0x000000005b087348 */ /* 0x000fea0003c00000 */
[----:B------:R0:W1:Y:S02]  /*16e20*/  SHFL.IDX P0, R123, R88, R89, R90 ;  /* 0x00000059587b7389 */ /* 0x000064000000005a */
[----:B01----:R-:W-:Y:S05]  /*16e30*/  ENDCOLLECTIVE ;  /* 0x000000000000791b */ /* 0x003fea0003800000 */
.L_x_3595:
        /* <DEDUP_REMOVED lines=8> */
.L_x_3596:
[----:B------:R-:W-:Y:S02]  /*16ec0*/  MOV R88, R29 ;  /* 0x0000001d00587202 */ /* 0x000fe40000000f00 */
[----:B------:R-:W-:-:S07]  /*16ed0*/  MOV R52, R123 ;  /* 0x0000007b00347202 */ /* 0x000fce0000000f00 */
[----:B------:R-:W-:Y:S05]  /*16ee0*/  WARPSYNC.COLLECTIVE R91, `(.L_x_3597) ;  /* 0x000000005b087348 */ /* 0x000fea0003c00000 */
[----:B------:R0:W1:Y:S02]  /*16ef0*/  SHFL.IDX P0, R123, R88, R89, R90 ;  /* 0x00000059587b7389 */ /* 0x000064000000005a */
[----:B01----:R-:W-:Y:S05]  /*16f00*/  ENDCOLLECTIVE ;  /* 0x000000000000791b */ /* 0x003fea0003800000 */
.L_x_3597:
        /* <DEDUP_REMOVED lines=10> */
.L_x_3598:
        /* <DEDUP_REMOVED lines=10> */
.L_x_3599:
        /* <DEDUP_REMOVED lines=11> */
.L_x_3600:
        /* <DEDUP_REMOVED lines=13> */
.L_x_3601:
[----:B------:R-:W-:Y:S02]  /*171d0*/  MOV R101, R142 ;  /* 0x0000008e00657202 */ /* 0x000fe40000000f00 */
[----:B------:R-:W-:Y:S02]  /*171e0*/  MOV R108, R114 ;  /* 0x00000072006c7202 */ /* 0x000fe40000000f00 */
[----:B------:R-:W-:Y:S02]  /*171f0*/  MOV R88, R35 ;  /* 0x0000002300587202 */ /* 0x000fe40000000f00 */
[----:B------:R-:W-:-:S07]  /*17200*/  MOV R57, R123 ;  /* 0x0000007b00397202 */ /* 0x000fce0000000f00 */
[----:B------:R-:W-:Y:S05]  /*17210*/  WARPSYNC.COLLECTIVE R91, `(.L_x_3602) ;  /* 0x000000005b087348 */ /* 0x000fea0003c00000 */
[----:B------:R0:W1:Y:S02]  /*17220*/  SHFL.IDX P0, R123, R88, R89, R90 ;  /* 0x00000059587b7389 */ /* 0x000064000000005a */
[----:B01----:R-:W-:Y:S05]  /*17230*/  ENDCOLLECTIVE ;  /* 0x000000000000791b */ /* 0x003fea0003800000 */
.L_x_3602:
        /* <DEDUP_REMOVED lines=10> */
.L_x_3603:
        /* <DEDUP_REMOVED lines=10> */
.L_x_3604:
        /* <DEDUP_REMOVED lines=10> */
.L_x_3605:
        /* <DEDUP_REMOVED lines=10> */
.L_x_3606:
        /* <DEDUP_REMOVED lines=10> */
.L_x_3607:
        /* <DEDUP_REMOVED lines=11> */
.L_x_3608:
        /* <DEDUP_REMOVED lines=10> */
.L_x_3609:
[-C--:B------:R-:W-:Y:S01]  /*176b0*/  FFMA R136, R5, R125.reuse, R136 ;  /* 0x0000007d05887223 */ /* 0x080fe20000000088 */
[----:B------:R-:W-:Y:S01]  /*176c0*/  FFMA R125, R4, R125, R117 ;  /* 0x0000007d047d7223 */ /* 0x000fe20000000075 */
[----:B------:R-:W-:Y:S01]  /*176d0*/  MOV R117, R130 ;  /* 0x0000008200757202 */ /* 0x000fe20000000f00 */
[----:B------:R-:W-:Y:S06]  /*176e0*/  BRA `(.L_x_3610) ;  /* 0xffffff0c00407947 */ /* 0x000fec000383ffff */
.L_x_3142:
[----:B------:R-:W-:Y:S01]  /*176f0*/  HFMA2 R90, -RZ, RZ, 0, 1.847743988037109375e-06 ;  /* 0x0000001fff5a7431 */ /* 0x000fe200000001ff */
[----:B------:R-:W-:Y:S01]  /*17700*/  BSSY B1, `(.L_x_3611) ;  /* 0x0000006000017945 */ /* 0x000fe20003800000 */
[----:B------:R-:W-:Y:S02]  /*17710*/  MOV R88, R7 ;  /* 0x0000000700587202 */ /* 0x000fe40000000f00 */
[----:B------:R-:W-:-:S07]  /*17720*/  MOV R91, 0xffffffff ;  /* 0xffffffff005b7802 */ /* 0x000fce0000000f00 */
[----:B-----5:R-:W-:Y:S05]  /*17730*/  WARPSYNC.COLLECTIVE R91, `(.L_x_3612) ;  /* 0x000000005b087348 */ /* 0x020fea0003c00000 */
[----:B------:R0:W1:Y:S02]  /*17740*/  SHFL.IDX P0, R123, R88, R89, R90 ;  /* 0x00000059587b7389 */ /* 0x000064000000005a */
[----:B01---5:R-:W-:Y:S05]  /*17750*/  ENDCOLLECTIVE ;  /* 0x000000000000791b */ /* 0x023fea0003800000 */
.L_x_3612:
[----:B------:R-:W-:Y:S05]  /*17760*/  BSYNC B1 ;  /* 0x0000000000017941 */ /* 0x000fea0003800000 */
.L_x_3611:
        /* <DEDUP_REMOVED lines=8> */
.L_x_3613:
[----:B------:R0:W5:Y:S04]  /*177f0*/  LDG.E.CONSTANT R8, desc[UR4][R4.64] ;  /* 0x0000000404087981 */ /* 0x000168000c1e9900 */
[----:B------:R0:W5:Y:S01]  /*17800*/  LDG.E.CONSTANT R27, desc[UR4][R4.64+0x80] ;  /* 0x00008004041b7981 */ /* 0x000162000c1e9900 */
[----:B------:R-:W-:Y:S02]  /*17810*/  MOV R88, R10 ;  /* 0x0000000a00587202 */ /* 0x000fe40000000f00 */
[----:B------:R-:W-:-:S07]  /*17820*/  MOV R44, R123 ;  /* 0x0000007b002c7202 */ /* 0x000fce0000000f00 */
[----:B0----5:R-:W-:Y:S05]  /*17830*/  WARPSYNC.COLLECTIVE R91, `(.L_x_3614) ;  /* 0x000000005b087348 */ /* 0x021fea0003c00000 */
[----:B------:R1:W2:Y:S02]  /*17840*/  SHFL.IDX P0, R123, R88, R89, R90 ;  /* 0x00000059587b7389 */ /* 0x0002a4000000005a */
[----:B012--5:R-:W-:Y:S05]  /*17850*/  ENDCOLLECTIVE ;  /* 0x000000000000791b */ /* 0x027fea0003800000 */
.L_x_3614:
[----:B------:R-:W-:Y:S02]  /*17860*/  MOV R88, R11 ;  /* 0x0000000b00587202 */ /* 0x000fe40000000f00 */
[----:B------:R-:W-:-:S07]  /*17870*/  MOV R33, R123 ;  /* 0x0000007b00217202 */ /* 0x000fce0000000f00 */
[----:B------:R-:W-:Y:S05]  /*17880*/  WARPSYNC.COLLECTIVE R91, `(.L_x_3615) ;  /* 0x000000005b087348 */ /* 0x000fea0003c00000 */
[----:B------:R0:W1:Y:S02]  /*17890*/  SHFL.IDX P0, R123, R88, R89, R90 ;  /* 0x00000059587b7389 */ /* 0x000064000000005a */
[----:B01----:R-:W-:Y:S05]  /*178a0*/  ENDCOLLECTIVE ;  /* 0x000000000000791b */ /* 0x003fea0003800000 */
.L_x_3615:
[----:B------:R-:W-:Y:S02]  /*178b0*/  MOV R88, R12 ;  /* 0x0000000c00587202 */ /* 0x000fe40000000f00 */
[----:B------:R-:W-:-:S07]  /*178c0*/  MOV R46, R123 ;  /* 0x0000007b002e7202 */ /* 0x000fce0000000f00 */
[----:B------:R-:W-:Y:S05]  /*178d0*/  WARPSYNC.COLLECTIVE R91, `(.L_x_3616) ;  /* 0x000000005b087348 */ /* 0x000fea0003c00000 */
[----:B------:R0:W1:Y:S02]  /*178e0*/  SHFL.IDX P0, R123, R88, R89, R90 ;  /* 0x00000059587b7389 */ /* 0x000064000000005a */
[----:B01----:R-:W-:Y:S05]  /*178f0*/  ENDCOLLECTIVE ;  /* 0x000000000000791b */ /* 0x003fea0003800000 */
.L_x_3616:
[----:B------:R-:W-:Y:S02]  /*17900*/  MOV R88, R13 ;  /* 0x0000000d00587202 */ /* 0x000fe40000000f00 */
[----:B------:R-:W-:-:S07]  /*17910*/  MOV R12, R123 ;  /* 0x0000007b000c7202 */ /* 0x000fce0000000f00 */
[----:B------:R-:W-:Y:S05]  /*17920*/  WARPSYNC.COLLECTIVE R91, `(.L_x_3617) ;  /* 0x000000005b087348 */ /* 0x000fea0003c00000 */
[----:B------:R0:W1:Y:S02]  /*17930*/  SHFL.IDX P0, R123, R88, R89, R90 ;  /* 0x00000059587b7389 */ /* 0x000064000000005a */
[----:B01----:R-:W-:Y:S05]  /*17940*/  ENDCOLLECTIVE ;  /* 0x000000000000791b */ /* 0x003fea0003800000 */
.L_x_3617:
[----:B------:R-:W-:Y:S02]  /*17950*/  MOV R88, R14 ;  /* 0x0000000e00587202 */ /* 0x000fe40000000f00 */
[----:B------:R-:W-:-:S07]  /*17960*/  MOV R82, R123 ;  /* 0x0000007b00527202 */ /* 0x000fce0000000f00 */
[----:B------:R-:W-:Y:S05]  /*17970*/  WARPSYNC.COLLECTIVE R91, `(.L_x_3618) ;  /* 0x000000005b087348 */ /* 0x000fea0003c00000 */
[----:B------:R0:W1:Y:S02]  /*17980*/  SHFL.IDX P0, R123, R88, R89, R90 ;  /* 0x00000059587b7389 */ /* 0x000064000000005a */
[----:B01----:R-:W-:Y:S05]  /*17990*/  ENDCOLLECTIVE ;  /* 0x000000000000791b */ /* 0x003fea0003800000 */
.L_x_3618:
[----:B------:R-:W-:Y:S02]  /*179a0*/  MOV R88, R15 ;  /* 0x0000000f00587202 */ /* 0x000fe40000000f00 */
[----:B------:R-:W-:-:S07]  /*179b0*/  MOV R14, R123 ;  /* 0x0000007b000e7202 */ /* 0x000fce0000000f00 */
[----:B------:R-:W-:Y:S05]  /*179c0*/  WARPSYNC.COLLECTIVE R91, `(.L_x_3619) ;  /* 0x000000005b087348 */ /* 0x000fea0003c00000 */
[----:B------:R0:W1:Y:S02]  /*179d0*/  SHFL.IDX P0, R123, R88, R89, R90 ;  /* 0x00000059587b7389 */ /* 0x000064000000005a */
[----:B01----:R-:W-:Y:S05]  /*179e0*/  ENDCOLLECTIVE ;  /* 0x000000000000791b */ /* 0x003fea0003800000 */
.L_x_3619:
[----:B------:R-:W-:Y:S02]  /*179f0*/  MOV R88, R16 ;  /* 0x0000001000587202 */ /* 0x000fe40000000f00 */
[----:B------:R-:W-:-:S07]  /*17a00*/  MOV R84, R123 ;  /* 0x0000007b00547202 */ /* 0x000fce0000000f00 */
[----:B------:R-:W-:Y:S05]  /*17a10*/  WARPSYNC.COLLECTIVE R91, `(.L_x_3620) ;  /* 0x000000005b087348 */ /* 0x000fea0003c00000 */
[----:B------:R0:W1:Y:S02]  /*17a20*/  SHFL.IDX P0, R123, R88, R89, R90 ;  /* 0x00000059587b7389 */ /* 0x000064000000005a */
[----:B01----:R-:W-:Y:S05]  /*17a30*/  ENDCOLLECTIVE ;  /* 0x000000000000791b */ /* 0x003fea0003800000 */
.L_x_3620:
[----:B------:R-:W-:Y:S02]  /*17a40*/  MOV R88, R17 ;  /* 0x0000001100587202 */ /* 0x000fe40000000f00 */
[----:B------:R-:W-:-:S07]  /*17a50*/  MOV R16, R123 ;  /* 0x0000007b00107202 */ /* 0x000fce0000000f00 */
[----:B------:R-:W-:Y:S05]  /*17a60*/  WARPSYNC.COLLECTIVE R91, `(.L_x_3621) ;  /* 0x000000005b087348 */ /* 0x000fea0003c00000 */
[----:B------:R0:W1:Y:S02]  /*17a70*/  SHFL.IDX P0, R123, R88, R89, R90 ;  /* 0x00000059587b7389 */ /* 0x000064000000005a */
[----:B01----:R-:W-:Y:S05]  /*17a80*/  ENDCOLLECTIVE ;  /* 0x000000000000791b */ /* 0x003fea0003800000 */
.L_x_3621:
[----:B------:R-:W-:Y:S02]  /*17a90*/  MOV R88, R18 ;  /* 0x0000001200587202 */ /* 0x000fe40000000f00 */
[----:B------:R-:W-:-:S07]  /*17aa0*/  MOV R86, R123 ;  /* 0x0000007b00567202 */ /* 0x000fce0000000f00 */
[----:B------:R-:W-:Y:S05]  /*17ab0*/  WARPSYNC.COLLECTIVE R91, `(.L_x_3622) ;  /* 0x000000005b087348 */ /* 0x000fea0003c00000 */
[----:B------:R0:W1:Y:S02]  /*17ac0*/  SHFL.IDX P0, R123, R88, R89, R90 ;  /* 0x00000059587b7389 */ /* 0x000064000000005a */
[----:B01----:R-:W-:Y:S05]  /*17ad0*/  ENDCOLLECTIVE ;  /* 0x000000000000791b */ /* 0x003fea0003800000 */
.L_x_3622:
[----:B------:R-:W-:Y:S02]  /*17ae0*/  MOV R88, R19 ;  /* 0x0000001300587202 */ /* 0x000fe40000000f00 */
[----:B------:R-:W-:-:S07]  /*17af0*/  MOV R18, R123 ;  /* 0x0000007b00127202 */ /* 0x000fce0000000f00 */
[----:B------:R-:W-:Y:S05]  /*17b00*/  WARPSYNC.COLLECTIVE R91, `(.L_x_3623) ;  /* 0x000000005b087348 */ /* 0x000fea0003c00000 */
[----:B------:R0:W1:Y:S02]  /*17b10*/  SHFL.IDX P0, R123, R88, R89, R90 ;  /* 0x00000059587b7389 */ /* 0x000064000000005a */
[----:B01----:R-:W-:Y:S05]  /*17b20*/  ENDCOLLECTIVE ;  /* 0x000000000000791b */ /* 0x003fea0003800000 */
.L_x_3623:
[----:B------:R-:W-:Y:S02]  /*17b30*/  MOV R88, R20 ;  /* 0x0000001400587202 */ /* 0x000fe40000000f00 */
[----:B------:R-:W-:-:S07]  /*17b40*/  MOV R122, R123 ;  /* 0x0000007b007a7202 */ /* 0x000fce0000000f00 */
[----:B------:R-:W-:Y:S05]  /*17b50*/  WARPSYNC.COLLECTIVE R91, `(.L_x_3624) ;  /* 0x000000005b087348 */ /* 0x000fea0003c00000 */
[----:B------:R0:W1:Y:S02]  /*17b60*/  SHFL.IDX P0, R123, R88, R89, R90 ;  /* 0x00000059587b7389 */ /* 0x000064000000005a */
[----:B01----:R-:W-:Y:S05]  /*17b70*/  ENDCOLLECTIVE ;  /* 0x000000000000791b */ /* 0x003fea0003800000 */
.L_x_3624:
        /* <DEDUP_REMOVED lines=12> */
.L_x_3625:
        /* <DEDUP_REMOVED lines=22> */
.L_x_3626:
[-C--:B------:R-:W-:Y:S01]  /*17da0*/  FFMA R71, R8, R10.reuse, R71 ;  /* 0x0000000a08477223 */ /* 0x080fe20000000047 */
[----:B------:R-:W-:Y:S01]  /*17db0*/  FFMA R72, R27, R10, R72 ;  /* 0x0000000a1b487223 */ /* 0x000fe20000000048 */
[----:B------:R-:W-:Y:S02]  /*17dc0*/  MOV R88, R23 ;  /* 0x0000001700587202 */ /* 0x000fe40000000f00 */
[----:B------:R-:W-:-:S07]  /*17dd0*/  MOV R22, R123 ;  /* 0x0000007b00167202 */ /* 0x000fce0000000f00 */
[----:B------:R-:W-:Y:S05]  /*17de0*/  WARPSYNC.COLLECTIVE R91, `(.L_x_3627) ;  /* 0x000000005b087348 */ /* 0x000fea0003c00000 */
[----:B------:R0:W1:Y:S02]  /*17df0*/  SHFL.IDX P0, R123, R88, R89, R90 ;  /* 0x00000059587b7389 */ /* 0x000064000000005a */
[----:B01----:R-:W-:Y:S05]  /*17e00*/  ENDCOLLECTIVE ;  /* 0x000000000000791b */ /* 0x003fea0003800000 */
.L_x_3627:
[-C--:B------:R-:W-:Y:S01]  /*17e10*/  FFMA R73, R8, R22.reuse, R73 ;  /* 0x0000001608497223 */ /* 0x080fe20000000049 */
[----:B------:R-:W-:Y:S01]  /*17e20*/  FFMA R74, R27, R22, R74 ;  /* 0x000000161b4a7223 */ /* 0x000fe2000000004a */
[----:B------:R-:W-:Y:S02]  /*17e30*/  MOV R88, R24 ;  /* 0x0000001800587202 */ /* 0x000fe40000000f00 */
[----:B------:R-:W-:-:S07]  /*17e40*/  MOV R124, R123 ;  /* 0x0000007b007c7202 */ /* 0x000fce0000000f00 */
[----:B------:R-:W-:Y:S05]  /*17e50*/  WARPSYNC.COLLECTIVE R91, `(.L_x_3628) ;  /* 0x000000005b087348 */ /* 0x000fea0003c00000 */
[----:B------:R0:W1:Y:S02]  /*17e60*/  SHFL.IDX P0, R123, R88, R89, R90 ;  /* 0x00000059587b7389 */ /* 0x000064000000005a */
[----:B01----:R-:W-:Y:S05]  /*17e70*/  ENDCOLLECTIVE ;  /* 0x000000000000791b */ /* 0x003fea0003800000 */
.L_x_3628:
[-C--:B------:R-:W-:Y:S01]  /*17e80*/  FFMA R75, R8, R124.reuse, R75 ;  /* 0x0000007c084b7223 */ /* 0x080fe2000000004b */
[----:B------:R-:W-:Y:S01]  /*17e90*/  FFMA R92, R27, R124, R92 ;  /* 0x0000007c1b5c7223 */ /* 0x000fe2000000005c */
[----:B------:R-:W-:Y:S02]  /*17ea0*/  MOV R88, R25 ;  /* 0x0000001900587202 */ /* 0x000fe40000000f00 */
[----:B------:R-:W-:-:S07]  /*17eb0*/  MOV R24, R123 ;  /* 0x0000007b00187202 */ /* 0x000fce0000000f00 */
[----:B------:R-:W-:Y:S05]  /*17ec0*/  WARPSYNC.COLLECTIVE R91, `(.L_x_3629) ;  /* 0x000000005b087348 */ /* 0x000fea0003c00000 */
[----:B------:R0:W1:Y:S02]  /*17ed0*/  SHFL.IDX P0, R123, R88, R89, R90 ;  /* 0x00000059587b7389 */ /* 0x000064000000005a */
[----:B01----:R-:W-:Y:S05]  /*17ee0*/  ENDCOLLECTIVE ;  /* 0x000000000000791b */ /* 0x003fea0003800000 */
.L_x_3629:
[-C--:B------:R-:W-:Y:S01]  /*17ef0*/  FFMA R93, R8, R24.reuse, R93 ;  /* 0x00000018085d7223 */ /* 0x080fe2000000005d */
[----:B------:R-:W-:Y:S01]  /*17f00*/  FFMA R94, R27, R24, R94 ;  /* 0x000000181b5e7223 */ /* 0x000fe2000000005e */
[----:B------:R-:W-:Y:S02]  /*17f10*/  MOV R88, R26 ;  /* 0x0000001a00587202 */ /* 0x000fe40000000f00 */
[----:B------:R-:W-:-:S07]  /*17f20*/  MOV R126, R123 ;  /* 0x0000007b007e7202 */ /* 0x000fce0000000f00 */
[----:B------:R-:W-:Y:S05]  /*17f30*/  WARPSYNC.COLLECTIVE R91, `(.L_x_3630) ;  /* 0x000000005b087348 */ /* 0x000fea0003c00000 */
[----:B------:R0:W1:Y:S02]  /*17f40*/  SHFL.IDX P0, R123, R88, R89, R90 ;  /* 0x00000059587b7389 */ /* 0x000064000000005a */
[----:B01----:R-:W-:Y:S05]  /*17f50*/  ENDCOLLECTIVE ;  /* 0x000000000000791b */ /* 0x003fea0003800000 */
.L_x_3630:
[-C--:B------:R-:W-:Y:S01]  /*17f60*/  FFMA R95, R8, R126.reuse, R95 ;  /* 0x0000007e085f7223 */ /* 0x080fe2000000005f */
[----:B------:R-:W-:Y:S01]  /*17f70*/  FFMA R96, R27, R126, R96 ;  /* 0x0000007e1b607223 */ /* 0x000fe20000000060 */
[----:B------:R-:W-:Y:S02]  /*17f80*/  MOV R88, R28 ;  /* 0x0000001c00587202 */ /* 0x000fe40000000f00 */
[----:B------:R-:W-:-:S07]  /*17f90*/  MOV R26, R123 ;  /* 0x0000007b001a7202 */ /* 0x000fce0000000f00 */
[----:B------:R-:W-:Y:S05]  /*17fa0*/  WARPSYNC.COLLECTIVE R91, `(.L_x_3631) ;  /* 0x000000005b087348 */ /* 0x000fea0003c00000 */
[----:B------:R0:W1:Y:S02]  /*17fb0*/  SHFL.IDX P0, R123, R88, R89, R90 ;  /* 0x00000059587b7389 */ /* 0x000064000000005a */
[----:B01----:R-:W-:Y:S05]  /*17fc0*/  ENDCOLLECTIVE ;  /* 0x000000000000791b */ /* 0x003fea0003800000 */
.L_x_3631:
[-C--:B------:R-:W-:Y:S01]  /*17fd0*/  FFMA R97, R8, R26.reuse, R97 ;  /* 0x0000001a08617223 */ /* 0x080fe20000000061 */
[----:B------:R-:W-:Y:S01]  /*17fe0*/  FFMA R98, R27, R26, R98 ;  /* 0x0000001a1b627223 */ /* 0x000fe20000000062 */
[----:B------:R-:W-:Y:S02]  /*17ff0*/  MOV R88, R29 ;  /* 0x0000001d00587202 */ /* 0x000fe40000000f00 */
[----:B------:R-:W-:-:S07]  /*18000*/  MOV R28, R123 ;  /* 0x0000007b001c7202 */ /* 0x000fce0000000f00 */
[----:B------:R-:W-:Y:S05]  /*18010*/  WARPSYNC.COLLECTIVE R91, `(.L_x_3632) ;  /* 0x000000005b087348 */ /* 0x000fea0003c00000 */
[----:B------:R0:W1:Y:S02]  /*18020*/  SHFL.IDX P0, R123, R88, R89, R90 ;  /* 0x00000059587b7389 */ /* 0x000064000000005a */
[----:B01----:R-:W-:Y:S05]  /*18030*/  ENDCOLLECTIVE ;  /* 0x000000000000791b */ /* 0x003fea0003800000 */
.L_x_3632:
[-C--:B------:R-:W-:Y:S01]  /*18040*/  FFMA R99, R8, R28.reuse, R99 ;  /* 0x0000001c08637223 */ /* 0x080fe20000000063 */
[----:B------:R-:W-:Y:S01]  /*18050*/  FFMA R100, R27, R28, R100 ;  /* 0x0000001c1b647223 */ /* 0x000fe20000000064 */
[----:B------:R-:W-:Y:S02]  /*18060*/  MOV R88, R30 ;  /* 0x0000001e00587202 */ /* 0x000fe40000000f00 */
[----:B------:R-:W-:-:S07]  /*18070*/  MOV R128, R123 ;  /* 0x0000007b00807202 */ /* 0x000fce0000000f00 */
[----:B------:R-:W-:Y:S05]  /*18080*/  WARPSYNC.COLLECTIVE R91, `(.L_x_3633) ;  /* 0x000000005b087348 */ /* 0x000fea0003c00000 */
[----:B------:R0:W1:Y:S02]  /*18090*/  SHFL.IDX P0, R123, R88, R89, R90 ;  /* 0x00000059587b7389 */ /* 0x000064000000005a */
[----:B01----:R-:W-:Y:S05]  /*180a0*/  ENDCOLLECTIVE ;  /* 0x000000000000791b */ /* 0x003fea0003800000 */
.L_x_3633:
[-C--:B------:R-:W-:Y:S01]  /*180b0*/  FFMA R101, R8, R128.reuse, R101 ;  /* 0x0000008008657223 */ /* 0x080fe20000000065 */
[----:B------:R-:W-:Y:S01]  /*180c0*/  FFMA R102, R27, R128, R102 ;  /* 0x000000801b667223 */ /* 0x000fe20000000066 */
[----:B------:R-:W-:Y:S02]  /*180d0*/  MOV R88, R31 ;  /* 0x0000001f00587202 */ /* 0x000fe40000000f00 */
[----:B------:R-:W-:-:S07]  /*180e0*/  MOV R30, R123 ;  /* 0x0000007b001e7202 */ /* 0x000fce0000000f00 */
[----:B------:R-:W-:Y:S05]  /*180f0*/  WARPSYNC.COLLECTIVE R91, `(.L_x_3634) ;  /* 0x000000005b087348 */ /* 0x000fea0003c00000 */
[----:B------:R0:W1:Y:S02]  /*18100*/  SHFL.IDX P0, R123, R88, R89, R90 ;  /* 0x00000059587b7389 */ /* 0x000064000000005a */
[----:B01----:R-:W-:Y:S05]  /*18110*/  ENDCOLLECTIVE ;  /* 0x000000000000791b */ /* 0x003fea0003800000 */
.L_x_3634:
[-C--:B------:R-:W-:Y:S01]  /*18120*/  FFMA R103, R8, R30.reuse, R103 ;  /* 0x0000001e08677223 */ /* 0x080fe20000000067 */
[----:B------:R-:W-:Y:S01]  /*18130*/  FFMA R104, R27, R30, R104 ;  /* 0x0000001e1b687223 */ /* 0x000fe20000000068 */
[----:B------:R-:W-:Y:S02]  /*18140*/  MOV R88, R32 ;  /* 0x0000002000587202 */ /* 0x000fe40000000f00 */
[----:B------:R-:W-:-:S07]  /*18150*/  MOV R130, R123 ;  /* 0x0000007b00827202 */ /* 0x000fce0000000f00 */
[----:B------:R-:W-:Y:S05]  /*18160*/  WARPSYNC.COLLECTIVE R91, `(.L_x_3635) ;  /* 0x000000005b087348 */ /* 0x000fea0003c00000 */
[----:B------:R0:W1:Y:S02]  /*18170*/  SHFL.IDX P0, R123, R88, R89, R90 ;  /* 0x00000059587b7389 */ /* 0x000064000000005a */
[----:B01----:R-:W-:Y:S05]  /*18180*/  ENDCOLLECTIVE ;  /* 0x000000000000791b */ /* 0x003fea0003800000 */
.L_x_3635:
[-C--:B------:R-:W-:Y:S01]  /*18190*/  FFMA R105, R8, R130.reuse, R105 ;  /* 0x0000008208697223 */ /* 0x080fe20000000069 */
[----:B------:R-:W-:Y:S01]  /*181a0*/  FFMA R106, R27, R130, R106 ;  /* 0x000000821b6a7223 */ /* 0x000fe2000000006a */
[----:B------:R-:W-:Y:S02]  /*181b0*/  MOV R88, R34 ;  /* 0x0000002200587202 */ /* 0x000fe40000000f00 */
[----:B------:R-:W-:-:S07]  /*181c0*/  MOV R32, R123 ;  /* 0x0000007b00207202 */ /* 0x000fce0000000f00 */
[----:B------:R-:W-:Y:S05]  /*181d0*/  WARPSYNC.COLLECTIVE R91, `(.L_x_3636) ;  /* 0x000000005b087348 */ /* 0x000fea0003c00000 */
[----:B------:R0:W1:Y:S02]  /*181e0*/  SHFL.IDX P0, R123, R88, R89, R90 ;  /* 0x00000059587b7389 */ /* 0x000064000000005a */
[----:B01----:R-:W-:Y:S05]  /*181f0*/  ENDCOLLECTIVE ;  /* 0x000000000000791b */ /* 0x003fea0003800000 */
.L_x_3636:
[-C--:B------:R-:W-:Y:S01]  /*18200*/  FFMA R107, R8, R32.reuse, R107 ;  /* 0x00000020086b7223 */ /* 0x080fe2000000006b */
[----:B------:R-:W-:Y:S01]  /*18210*/  FFMA R108, R27, R32, R108 ;  /* 0x000000201b6c7223 */ /* 0x000fe2000000006c */
[----:B------:R-:W-:Y:S02]  /*18220*/  MOV R88, R35 ;  /* 0x0000002300587202 */ /* 0x000fe40000000f00 */
[----:B------:R-:W-:-:S07]  /*18230*/  MOV R34, R123 ;  /* 0x0000007b00227202 */ /* 0x000fce0000000f00 */
[----:B------:R-:W-:Y:S05]  /*18240*/  WARPSYNC.COLLECTIVE R91, `(.L_x_3637) ;  /* 0x000000005b087348 */ /* 0x000fea0003c00000 */
[----:B------:R0:W1:Y:S02]  /*18250*/  SHFL.IDX P0, R123, R88, R89, R90 ;  /* 0x00000059587b7389 */ /* 0x000064000000005a */
[----:B01----:R-:W-:Y:S05]  /*18260*/  ENDCOLLECTIVE ;  /* 0x000000000000791b */ /* 0x003fea0003800000 */
.L_x_3637:
[-C--:B------:R-:W-:Y:S01]  /*18270*/  FFMA R109, R8, R34.reuse, R109 ;  /* 0x00000022086d7223 */ /* 0x080fe2000000006d */
[----:B------:R-:W-:Y:S01]  /*18280*/  FFMA R110, R27, R34, R110 ;  /* 0x000000221b6e7223 */ /* 0x000fe2000000006e */
[----:B------:R-:W-:Y:S02]  /*18290*/  MOV R88, R36 ;  /* 0x0000002400587202 */ /* 0x000fe40000000f00 */
[----:B------:R-:W-:-:S07]  /*182a0*/  MOV R132, R123 ;  /* 0x0000007b00847202 */ /* 0x000fce0000000f00 */
[----:B------:R-:W-:Y:S05]  /*182b0*/  WARPSYNC.COLLECTIVE R91, `(.L_x_3638) ;  /* 0x000000005b087348 */ /* 0x000fea0003c00000 */
[----:B------:R0:W1:Y:S02]  /*182c0*/  SHFL.IDX P0, R123, R88, R89, R90 ;  /* 0x00000059587b7389 */ /* 0x000064000000005a */
[----:B01----:R-:W-:Y:S05]  /*182d0*/  ENDCOLLECTIVE ;  /* 0x000000000000791b */ /* 0x003fea0003800000 */
.L_x_3638:
[-C--:B------:R-:W-:Y:S01]  /*182e0*/  FFMA R111, R8, R132.reuse, R111 ;  /* 0x00000084086f7223 */ /* 0x080fe2000000006f */
[----:B------:R-:W-:Y:S01]  /*182f0*/  FFMA R112, R27, R132, R112 ;  /* 0x000000841b707223 */ /* 0x000fe20000000070 */
[----:B------:R-:W-:Y:S02]  /*18300*/  MOV R88, R37 ;  /* 0x0000002500587202 */ /* 0x000fe40000000f00 */
[----:B------:R-:W-:-:S07]  /*18310*/  MOV R36, R123 ;  /* 0x0000007b00247202 */ /* 0x000fce0000000f00 */
[----:B------:R-:W-:Y:S05]  /*18320*/  WARPSYNC.COLLECTIVE R91, `(.L_x_3639) ;  /* 0x000000005b087348 */ /* 0x000fea0003c00000 */
[----:B------:R0:W1:Y:S02]  /*18330*/  SHFL.IDX P0, R123, R88, R89, R90 ;  /* 0x00000059587b7389 */ /* 0x000064000000005a */
[----:B01----:R-:W-:Y:S05]  /*18340*/  ENDCOLLECTIVE ;  /* 0x000000000000791b */ /* 0x003fea0003800000 */
.L_x_3639:
[-C--:B------:R-:W-:Y:S01]  /*18350*/  FFMA R113, R8, R36.reuse, R113 ;  /* 0x0000002408717223 */ /* 0x080fe20000000071 */
[----:B------:R-:W-:Y:S01]  /*18360*/  FFMA R114, R27, R36, R114 ;  /* 0x000000241b727223 */ /* 0x000fe20000000072 */
[----:B------:R-:W-:Y:S02]  /*18370*/  MOV R88, R38 ;  /* 0x0000002600587202 */ /* 0x000fe40000000f00 */
[----:B------:R-:W-:-:S07]  /*18380*/  MOV R134, R123 ;  /* 0x0000007b00867202 */ /* 0x000fce0000000f00 */
[----:B------:R-:W-:Y:S05]  /*18390*/  WARPSYNC.COLLECTIVE R91, `(.L_x_3640) ;  /* 0x000000005b087348 */ /* 0x000fea0003c00000 */
[----:B------:R0:W1:Y:S02]  /*183a0*/  SHFL.IDX P0, R123, R88, R89, R90 ;  /* 0x00000059587b7389 */ /* 0x000064000000005a */
[----:B01----:R-:W-:Y:S05]  /*183b0*/  ENDCOLLECTIVE ;  /* 0x000000000000791b */ /* 0x003fea0003800000 */
.L_x_3640:
[-C--:B------:R-:W-:Y:S01]  /*183c0*/  FFMA R115, R8, R134.reuse, R115 ;  /* 0x0000008608737223 */ /* 0x080fe20000000073 */
[----:B------:R-:W-:Y:S01]  /*183d0*/  FFMA R116, R27, R134, R116 ;  /* 0x000000861b747223 */ /* 0x000fe20000000074 */
[----:B------:R-:W-:Y:S02]  /*183e0*/  MOV R88, R39 ;  /* 0x0000002700587202 */ /* 0x000fe40000000f00 */
[----:B------:R-:W-:-:S07]  /*183f0*/  MOV R38, R123 ;  /* 0x0000007b00267202 */ /* 0x000fce0000000f00 */
[----:B------:R-:W-:Y:S05]  /*18400*/  WARPSYNC.COLLECTIVE R91, `(.L_x_3641) ;  /* 0x000000005b087348 */ /* 0x000fea0003c00000 */
[----:B------:R0:W1:Y:S02]  /*18410*/  SHFL.IDX P0, R123, R88, R89, R90 ;  /* 0x00000059587b7389 */ /* 0x000064000000005a */
[----:B01----:R-:W-:Y:S05]  /*18420*/  ENDCOLLECTIVE ;  /* 0x000000000000791b */ /* 0x003fea0003800000 */
.L_x_3641:
[-C--:B------:R-:W-:Y:S01]  /*18430*/  FFMA R117, R8, R38.reuse, R117 ;  /* 0x0000002608757223 */ /* 0x080fe20000000075 */
[----:B------:R-:W-:Y:S01]  /*18440*/  FFMA R118, R27, R38, R118 ;  /* 0x000000261b767223 */ /* 0x000fe20000000076 */
[----:B------:R-:W-:Y:S02]  /*18450*/  MOV R88, R40 ;  /* 0x0000002800587202 */ /* 0x000fe40000000f00 */
[----:B------:R-:W-:-:S07]  /*18460*/  MOV R4, R123 ;  /* 0x0000007b00047202 */ /* 0x000fce0000000f00 */
[----:B------:R-:W-:Y:S05]  /*18470*/  WARPSYNC.COLLECTIVE R91, `(.L_x_3642) ;  /* 0x000000005b087348 */ /* 0x000fea0003c00000 */
[----:B------:R0:W1:Y:S02]  /*18480*/  SHFL.IDX P0, R123, R88, R89, R90 ;  /* 0x00000059587b7389 */ /* 0x000064000000005a */
[----:B01----:R-:W-:Y:S05]  /*18490*/  ENDCOLLECTIVE ;  /* 0x000000000000791b */ /* 0x003fea0003800000 */
.L_x_3642:
[-C--:B------:R-:W-:Y:S01]  /*184a0*/  FFMA R119, R8, R4.reuse, R119 ;  /* 0x0000000408777223 */ /* 0x080fe20000000077 */
[----:B------:R-:W-:Y:S01]  /*184b0*/  FFMA R120, R27, R4, R120 ;  /* 0x000000041b787223 */ /* 0x000fe20000000078 */
[----:B------:R-:W-:Y:S02]  /*184c0*/  MOV R88, R41 ;  /* 0x0000002900587202 */ /* 0x000fe40000000f00 */
[----:B------:R-:W-:-:S07]  /*184d0*/  MOV R40, R123 ;  /* 0x0000007b00287202 */ /* 0x000fce0000000f00 */
[----:B------:R-:W-:Y:S05]  /*184e0*/  WARPSYNC.COLLECTIVE R91, `(.L_x_3643) ;  /* 0x000000005b087348 */ /* 0x000fea0003c00000 */
[----:B------:R0:W1:Y:S02]  /*184f0*/  SHFL.IDX P0, R123, R88, R89, R90 ;  /* 0x00000059587b7389 */ /* 0x000064000000005a */
[----:B01----:R-:W-:Y:S05]  /*18500*/  ENDCOLLECTIVE ;  /* 0x000000000000791b */ /* 0x003fea0003800000 */
.L_x_3643:
[-C--:B------:R-:W-:Y:S01]  /*18510*/  FFMA R121, R8, R40.reuse, R121 ;  /* 0x0000002808797223 */ /* 0x080fe20000000079 */
[----:B------:R-:W-:Y:S01]  /*18520*/  FFMA R87, R27, R40, R87 ;  /* 0x000000281b577223 */ /* 0x000fe20000000057 */
[----:B------:R-:W-:Y:S02]  /*18530*/  MOV R88, R42 ;  /* 0x0000002a00587202 */ /* 0x000fe40000000f00 */
[----:B------:R-:W-:-:S07]  /*18540*/  MOV R41, R123 ;  /* 0x0000007b00297202 */ /* 0x000fce0000000f00 */
[----:B------:R-:W-:Y:S05]  /*18550*/  WARPSYNC.COLLECTIVE R91, `(.L_x_3644) ;  /* 0x000000005b087348 */ /* 0x000fea0003c00000 */
[----:B------:R0:W1:Y:S02]  /*18560*/  SHFL.IDX P0, R123, R88, R89, R90 ;  /* 0x00000059587b7389 */ /* 0x000064000000005a */
[----:B01----:R-:W-:Y:S05]  /*18570*/  ENDCOLLECTIVE ;  /* 0x000000000000791b */ /* 0x003fea0003800000 */
.L_x_3644:
[-C--:B------:R-:W-:Y:S01]  /*18580*/  FFMA R80, R8, R41.reuse, R80 ;  /* 0x0000002908507223 */ /* 0x080fe20000000050 */
[----:B------:R-:W-:Y:S01]  /*18590*/  FFMA R78, R27, R41, R78 ;  /* 0x000000291b4e7223 */ /* 0x000fe2000000004e */
[----:B------:R-:W-:Y:S06]  /*185a0*/  BRA `(.L_x_3645) ;  /* 0xffffff0400487947 */ /* 0x000fec000383ffff */
.L_x_3646:
        /* <DEDUP_REMOVED lines=13> */
.L_x_4174:


//--------------------- .text._Z12_spmm_conv_0PKfPfiiPKiS3_S3_S0_ --------------------------
	.section	.text._Z12_spmm_conv_0PKfPfiiPKiS3_S3_S0_,"ax",@progbits
	.align	128
        .global         _Z12_spmm_conv_0PKfPfiiPKiS3_S3_S0_
        .type           _Z12_spmm_conv_0PKfPfiiPKiS3_S3_S0_,@function
        .size           _Z12_spmm_conv_0PKfPfiiPKiS3_S3_S0_,(.L_x_4175 - _Z12_spmm_conv_0PKfPfiiPKiS3_S3_S0_)
        .other          _Z12_spmm_conv_0PKfPfiiPKiS3_S3_S0_,@"STO_CUDA_ENTRY STV_DEFAULT"
_Z12_spmm_conv_0PKfPfiiPKiS3_S3_S0_:
.text._Z12_spmm_conv_0PKfPfiiPKiS3_S3_S0_:
        /* <DEDUP_REMOVED lines=69> */
.L_x_3652:
        /* <DEDUP_REMOVED lines=121> */
.L_x_3650:
[----:B------:R-:W-:Y:S05]  /*0be0*/  BSYNC.RECONVERGENT B1 ;  /* 0x0000000000017941 */ /* 0x000fea0003800200 */
.L_x_3649:
        /* <DEDUP_REMOVED lines=845> */
.L_x_3929:
        /* <DEDUP_REMOVED lines=8> */
.L_x_3648:
[----:B------:R-:W-:Y:S05]  /*4140*/  BSYNC B0 ;  /* 0x0000000000007941 */ /* 0x000fea0003800000 */
.L_x_3647:
        /* <DEDUP_REMOVED lines=129> */
.L_x_3654:
[----:B------:R-:W-:Y:S05]  /*4960*/  BSYNC.RECONVERGENT B0 ;  /* 0x0000000000007941 */ /* 0x000fea0003800200 */
.L_x_3653:
        /* <DEDUP_REMOVED lines=669> */
.L_x_4063:
[-C--:B------:R-:W-:Y:S01]  /*7340*/  FFMA R76, R47, R123.reuse, R44 ;  /* 0x0000007b2f4c7223 */ /* 0x080fe2000000002c */
[----:B------:R-:W-:-:S07]  /*7350*/  FFMA R0, R43, R123, R0 ;  /* 0x0000007b2b007223 */ /* 0x000fce0000000000 */
.L_x_3656:
[----:B------:R-:W-:Y:S05]  /*7360*/  BSYNC B0 ;  /* 0x0000000000007941 */ /* 0x000fea0003800000 */
.L_x_3655:
        /* <DEDUP_REMOVED lines=264> */
.L_x_4131:
[-C--:B------:R-:W-:Y:S01]  /*83f0*/  FFMA R76, R5, R123.reuse, R76 ;  /* 0x0000007b054c7223 */ /* 0x080fe2000000004c */
[----:B------:R-:W-:Y:S01]  /*8400*/  FFMA R0, R4, R123, R43 ;  /* 0x0000007b04007223 */ /* 0x000fe2000000002b */
[----:B------:R-:W-:Y:S02]  /*8410*/  MOV R80, R136 ;  /* 0x0000008800507202 */ /* 0x000fe40000000f00 */
[----:B------:R-:W-:-:S07]  /*8420*/  MOV R78, R125 ;  /* 0x0000007d004e7202 */ /* 0x000fce0000000f00 */
.L_x_3659:
[----:B------:R-:W-:Y:S05]  /*8430*/  BSYNC B0 ;  /* 0x0000000000007941 */ /* 0x000fea0003800000 */
.L_x_3658:
        /* <DEDUP_REMOVED lines=105> */
.L_x_4166:
[-C--:B------:R-:W-:Y:S01]  /*8ad0*/  FFMA R76, R8, R123.reuse, R76 ;  /* 0x0000007b084c7223 */ /* 0x080fe2000000004c */
[----:B------:R-:W-:-:S07]  /*8ae0*/  FFMA R0, R27, R123, R0 ;  /* 0x0000007b1b007223 */ /* 0x000fce0000000000 */
.L_x_3662:
[----:B------:R-:W-:Y:S05]  /*8af0*/  BSYNC B0 ;  /* 0x0000000000007941 */ /* 0x000fea0003800000 */
.L_x_3661:
        /* <DEDUP_REMOVED lines=175> */
.L_x_3651:
        /* <DEDUP_REMOVED lines=8> */
.L_x_3665:
[----:B------:R-:W-:Y:S05]  /*9670*/  BSYNC B1 ;  /* 0x0000000000017941 */ /* 0x000fea0003800000 */
.L_x_3664:
        /* <DEDUP_REMOVED lines=14> */
.L_x_3666:
        /* <DEDUP_REMOVED lines=9> */
.L_x_3667:
[----:B------:R-:W-:Y:S02]  /*97f0*/  MOV R89, R86 ;  /* 0x0000005600597202 */ /* 0x000fe40000000f00 */
[----:B------:R-:W-:-:S07]  /*9800*/  MOV R85, R123 ;  /* 0x0000007b00557202 */ /* 0x000fce0000000f00 */
[----:B------:R-:W-:Y:S05]  /*9810*/  WARPSYNC.COLLECTIVE R91, `(.L_x_3668) ;  /* 0x000000005b087348 */ /* 0x000fea0003c00000 */
[----:B------:R0:W1:Y:S02]  /*9820*/  SHFL.IDX P0, R123, R88, R89, R90 ;  /* 0x00000059587b7389 */ /* 0x000064000000005a */
[----:B01----:R-:W-:Y:S05]  /*9830*/  ENDCOLLECTIVE ;  /* 0x000000000000791b */ /* 0x003fea0003800000 */
.L_x_3668:
[----:B------:R-:W-:Y:S02]  /*9840*/  MOV R89, R84 ;  /* 0x0000005400597202 */ /* 0x000fe40000000f00 */
[----:B------:R-:W-:-:S07]  /*9850*/  MOV R83, R123 ;  /* 0x0000007b00537202 */ /* 0x000fce0000000f00 */
[----:B------:R-:W-:Y:S05]  /*9860*/  WARPSYNC.COLLECTIVE R91, `(.L_x_3669) ;  /* 0x000000005b087348 */ /* 0x000fea0003c00000 */
[----:B------:R0:W1:Y:S02]  /*9870*/  SHFL.IDX P0, R123, R88, R89, R90 ;  /* 0x00000059587b7389 */ /* 0x000064000000005a */
[----:B01----:R-:W-:Y:S05]  /*9880*/  ENDCOLLECTIVE ;  /* 0x000000000000791b */ /* 0x003fea0003800000 */
.L_x_3669:
[----:B------:R-:W-:Y:S02]  /*9890*/  MOV R89, R82 ;  /* 0x0000005200597202 */ /* 0x000fe40000000f00 */
[----:B------:R-:W-:-:S07]  /*98a0*/  MOV R79, R123 ;  /* 0x0000007b004f7202 */ /* 0x000fce0000000f00 */
[----:B------:R-:W-:Y:S05]  /*98b0*/  WARPSYNC.COLLECTIVE R91, `(.L_x_3670) ;  /* 0x000000005b087348 */ /* 0x000fea0003c00000 */
[----:B------:R0:W1:Y:S02]  /*98c0*/  SHFL.IDX P0, R123, R88, R89, R90 ;  /* 0x00000059587b7389 */ /* 0x000064000000005a */
[----:B01----:R-:W-:Y:S05]  /*98d0*/  ENDCOLLECTIVE ;  /* 0x000000000000791b */ /* 0x003fea0003800000 */
.L_x_3670:
[----:B------:R-:W-:Y:S02]  /*98e0*/  MOV R89, R46 ;  /* 0x0000002e00597202 */ /* 0x000fe40000000f00 */
[----:B------:R-:W-:-:S07]  /*98f0*/  MOV R49, R123 ;  /* 0x0000007b00317202 */ /* 0x000fce0000000f00 */
[----:B------:R-:W-:Y:S05]  /*9900*/  WARPSYNC.COLLECTIVE R91, `(.L_x_3671) ;  /* 0x000000005b087348 */ /* 0x000fea0003c00000 */
[----:B------:R0:W1:Y:S02]  /*9910*/  SHFL.IDX P0, R123, R88, R89, R90 ;  /* 0x00000059587b7389 */ /* 0x000064000000005a */
[----:B01----:R-:W-:Y:S05]  /*9920*/  ENDCOLLECTIVE ;  /* 0x000000000000791b */ /* 0x003fea0003800000 */
.L_x_3671:
[----:B------:R-:W-:Y:S02]  /*9930*/  MOV R89, R44 ;  /* 0x0000002c00597202 */ /* 0x000fe40000000f00 */
[----:B------:R-:W-:-:S07]  /*9940*/  MOV R47, R123 ;  /* 0x0000007b002f7202 */ /* 0x000fce0000000f00 */
[----:B------:R-:W-:Y:S05]  /*9950*/  WARPSYNC.COLLECTIVE R91, `(.L_x_3672) ;  /* 0x000000005b087348 */ /* 0x000fea0003c00000 */
[----:B------:R0:W1:Y:S02]  /*9960*/  SHFL.IDX P0, R123, R88, R89, R90 ;  /* 0x00000059587b7389 */ /* 0x000064000000005a */
[----:B01----:R-:W-:Y:S05]  /*9970*/  ENDCOLLECTIVE ;  /* 0x000000000000791b */ /* 0x003fea0003800000 */
.L_x_3672:
[----:B------:R-:W-:Y:S02]  /*9980*/  MOV R88, R43 ;  /* 0x0000002b00587202 */ /* 0x000fe40000000f00 */
[----:B------:R-:W-:Y:S02]  /*9990*/  MOV R89, R128 ;  /* 0x0000008000597202 */ /* 0x000fe40000000f00 */
[----:B------:R-:W-:-:S07]  /*99a0*/  MOV R45, R123 ;  /* 0x0000007b002d7202 */ /* 0x000fce0000000f00 */
[----:B------:R-:W-:Y:S05]  /*99b0*/  WARPSYNC.COLLECTIVE R91, `(.L_x_3673) ;  /* 0x000000005b087348 */ /* 0x000fea0003c00000 */
[----:B------:R0:W1:Y:S02]  /*99c0*/  SHFL.IDX P0, R123, R88, R89, R90 ;  /* 0x00000059587b7389 */ /* 0x000064000000005a */
[----:B01----:R-:W-:Y:S05]  /*99d0*/  ENDCOLLECTIVE ;  /* 0x000000000000791b */ /* 0x003fea0003800000 */
.L_x_3673:
[----:B------:R-:W-:Y:S02]  /*99e0*/  MOV R88, R33 ;  /* 0x0000002100587202 */ /* 0x000fe40000000f00 */
[----:B------:R-:W-:-:S07]  /*99f0*/  MOV R136, R123 ;  /* 0x0000007b00887202 */ /* 0x000fce0000000f00 */
[----:B------:R-:W-:Y:S05]  /*9a00*/  WARPSYNC.COLLECTIVE R91, `(.L_x_3674) ;  /* 0x000000005b087348 */ /* 0x000fea0003c00000 */
[----:B------:R0:W1:Y:S02]  /*9a10*/  SHFL.IDX P0, R123, R88, R89, R90 ;  /* 0x00000059587b7389 */ /* 0x000064000000005a */
[----:B01----:R-:W-:Y:S05]  /*9a20*/  ENDCOLLECTIVE ;  /* 0x000000000000791b */ /* 0x003fea0003800000 */
.L_x_3674:
        /* <DEDUP_REMOVED lines=8> */
.L_x_3675:
[----:B------:R-:W-:Y:S02]  /*9ab0*/  MOV R88, R12 ;  /* 0x0000000c00587202 */ /* 0x000fe40000000f00 */
[----:B------:R-:W-:-:S07]  /*9ac0*/  MOV R138, R123 ;  /* 0x0000007b008a7202 */ /* 0x000fce0000000f00 */
[----:B------:R-:W-:Y:S05]  /*9ad0*/  WARPSYNC.COLLECTIVE R91, `(.L_x_3676) ;  /* 0x000000005b087348 */ /* 0x000fea0003c00000 */
[----:B------:R0:W1:Y:S02]  /*9ae0*/  SHFL.IDX P0, R123, R88, R89, R90 ;  /* 0x00000059587b7389 */ /* 0x000064000000005a */
[----:B01----:R-:W-:Y:S05]  /*9af0*/  ENDCOLLECTIVE ;  /* 0x000000000000791b */ /* 0x003fea0003800000 */
.L_x_3676:
[-C--:B------:R-:W-:Y:S01]  /*9b00*/  FFMA R50, R126, R138.reuse, R51 ;  /* 0x0000008a7e327223 */ /* 0x080fe20000000033 */
[----:B------:R-:W-:Y:S01]  /*9b10*/  FFMA R51, R125, R138, R52 ;  /* 0x0000008a7d337223 */ /* 0x000fe20000000034 */
[----:B------:R-:W-:Y:S02]  /*9b20*/  MOV R88, R13 ;  /* 0x0000000d00587202 */ /* 0x000fe40000000f00 */
[----:B------:R-:W-:-:S07]  /*9b30*/  MOV R140, R123 ;  /* 0x0000007b008c7202 */ /* 0x000fce0000000f00 */
[----:B------:R-:W-:Y:S05]  /*9b40*/  WARPSYNC.COLLECTIVE R91, `(.L_x_3677) ;  /* 0x000000005b087348 */ /* 0x000fea0003c00000 */
[----:B------:R0:W1:Y:S02]  /*9b50*/  SHFL.IDX P0, R123, R88, R89, R90 ;  /* 0x00000059587b7389 */ /* 0x000064000000005a */
[----:B01----:R-:W-:Y:S05]  /*9b60*/  ENDCOLLECTIVE ;  /* 0x000000000000791b */ /* 0x003fea0003800000 */
.L_x_3677:
[-C--:B------:R-:W-:Y:S01]  /*9b70*/  FFMA R52, R126, R140.reuse, R53 ;  /* 0x0000008c7e347223 */ /* 0x080fe20000000035 */
[----:B------:R-:W-:Y:S01]  /*9b80*/  FFMA R53, R125, R140, R54 ;  /* 0x0000008c7d357223 */ /* 0x000fe20000000036 */
[----:B------:R-:W-:Y:S02]  /*9b90*/  MOV R88, R14 ;  /* 0x0000000e00587202 */ /* 0x000fe40000000f00 */
[----:B------:R-:W-:-:S07]  /*9ba0*/  MOV R142, R123 ;  /* 0x0000007b008e7202 */ /* 0x000fce0000000f00 */
[----:B------:R-:W-:Y:S05]  /*9bb0*/  WARPSYNC.COLLECTIVE R91, `(.L_x_3678) ;  /* 0x000000005b087348 */ /* 0x000fea0003c00000 */
[----:B------:R0:W1:Y:S02]  /*9bc0*/  SHFL.IDX P0, R123, R88, R89, R90 ;  /* 0x00000059587b7389 */ /* 0x000064000000005a */
[----:B01----:R-:W-:Y:S05]  /*9bd0*/  ENDCOLLECTIVE ;  /* 0x000000000000791b */ /* 0x003fea0003800000 */
.L_x_3678:
[-C--:B------:R-:W-:Y:S01]  /*9be0*/  FFMA R54, R126, R142.reuse, R55 ;  /* 0x0000008e7e367223 */ /* 0x080fe20000000037 */
[----:B------:R-:W-:Y:S01]  /*9bf0*/  FFMA R55, R125, R142, R56 ;  /* 0x0000008e7d377223 */ /* 0x000fe20000000038 */
[----:B------:R-:W-:Y:S02]  /*9c00*/  MOV R88, R15 ;  /* 0x0000000f00587202 */ /* 0x000fe40000000f00 */
[----:B------:R-:W-:-:S07]  /*9c10*/  MOV R144, R123 ;  /* 0x0000007b00907202 */ /* 0x000fce0000000f00 */
[----:B------:R-:W-:Y:S05]  /*9c20*/  WARPSYNC.COLLECTIVE R91, `(.L_x_3679) ;  /* 0x000000005b087348 */ /* 0x000fea0003c00000 */
[----:B------:R0:W1:Y:S02]  /*9c30*/  SHFL.IDX P0, R123, R88, R89, R90 ;  /* 0x00000059587b7389 */ /* 0x000064000000005a */
[----:B01----:R-:W-:Y:S05]  /*9c40*/  ENDCOLLECTIVE ;  /* 0x000000000000791b */ /* 0x003fea0003800000 */
.L_x_3679:
[-C--:B------:R-:W-:Y:S01]  /*9c50*/  FFMA R56, R126, R144.reuse, R57 ;  /* 0x000000907e387223 */ /* 0x080fe20000000039 */
[----:B------:R-:W-:Y:S01]  /*9c60*/  FFMA R57, R125, R144, R58 ;  /* 0x000000907d397223 */ /* 0x000fe2000000003a */
[----:B------:R-:W-:Y:S02]  /*9c70*/  MOV R88, R16 ;  /* 0x0000001000587202 */ /* 0x000fe40000000f00 */
[----:B------:R-:W-:-:S07]  /*9c80*/  MOV R146, R123 ;  /* 0x0000007b00927202 */ /* 0x000fce0000000f00 */
[----:B------:R-:W-:Y:S05]  /*9c90*/  WARPSYNC.COLLECTIVE R91, `(.L_x_3680) ;  /* 0x000000005b087348 */ /* 0x000fea0003c00000 */
[----:B------:R0:W1:Y:S02]  /*9ca0*/  SHFL.IDX P0, R123, R88, R89, R90 ;  /* 0x00000059587b7389 */ /* 0x000064000000005a */
[----:B01----:R-:W-:Y:S05]  /*9cb0*/  ENDCOLLECTIVE ;  /* 0x000000000000791b */ /* 0x003fea0003800000 */
.L_x_3680:
[-C--:B------:R-:W-:Y:S01]  /*9cc0*/  FFMA R58, R126, R146.reuse, R59 ;  /* 0x000000927e3a7223 */ /* 0x080fe2000000003b */
[----:B------:R-:W-:Y:S01]  /*9cd0*/  FFMA R59, R125, R146, R60 ;  /* 0x000000927d3b7223 */ /* 0x000fe2000000003c */
[----:B------:R-:W-:Y:S02]  /*9ce0*/  MOV R88, R17 ;  /* 0x0000001100587202 */ /* 0x000fe40000000f00 */
[----:B------:R-:W-:-:S07]  /*9cf0*/  MOV R148, R123 ;  /* 0x0000007b00947202 */ /* 0x000fce0000000f00 */
[----:B------:R-:W-:Y:S05]  /*9d00*/  WARPSYNC.COLLECTIVE R91, `(.L_x_3681) ;  /* 0x000000005b087348 */ /* 0x000fea0003c00000 */
[----:B------:R0:W1:Y:S02]  /*9d10*/  SHFL.IDX P0, R123, R88, R89, R90 ;  /* 0x00000059587b7389 */ /* 0x000064000000005a */
[----:B01----:R-:W-:Y:S05]  /*9d20*/  ENDCOLLECTIVE ;  /* 0x000000000000791b */ /* 0x003fea0003800000 */
.L_x_3681:
        /* <DEDUP_REMOVED lines=8> */
.L_x_3682:
[----:B------:R-:W-:Y:S02]  /*9db0*/  MOV R88, R19 ;  /* 0x0000001300587202 */ /* 0x000fe40000000f00 */
[----:B------:R-:W-:-:S07]  /*9dc0*/  MOV R10, R123 ;  /* 0x0000007b000a7202 */ /* 0x000fce0000000f00 */
[----:B------:R-:W-:Y:S05]  /*9dd0*/  WARPSYNC.COLLECTIVE R91, `(.L_x_3683) ;  /* 0x000000005b087348 */ /* 0x000fea0003c00000 */
[----:B------:R0:W1:Y:S02]  /*9de0*/  SHFL.IDX P0, R123, R88, R89, R90 ;  /* 0x00000059587b7389 */ /* 0x000064000000005a */
[----:B01----:R-:W-:Y:S05]  /*9df0*/  ENDCOLLECTIVE ;  /* 0x000000000000791b */ /* 0x003fea0003800000 */
.L_x_3683:
[-C--:B------:R-:W-:Y:S01]  /*9e00*/  FFMA R64, R126, R10.reuse, R65 ;  /* 0x0000000a7e407223 */ /* 0x080fe20000000041 */
[----:B------:R-:W-:Y:S01]  /*9e10*/  FFMA R65, R125, R10, R66 ;  /* 0x0000000a7d417223 */ /* 0x000fe20000000042 */
[----:B------:R-:W-:Y:S02]  /*9e20*/  MOV R88, R20 ;  /* 0x0000001400587202 */ /* 0x000fe40000000f00 */
[----:B------:R-:W-:-:S07]  /*9e30*/  MOV R136, R123 ;  /* 0x0000007b00887202 */ /* 0x000fce0000000f00 */
[----:B------:R-:W-:Y:S05]  /*9e40*/  WARPSYNC.COLLECTIVE R91, `(.L_x_3684) ;  /* 0x000000005b087348 */ /* 0x000fea0003c00000 */
[----:B------:R0:W1:Y:S02]  /*9e50*/  SHFL.IDX P0, R123, R88, R89, R90 ;  /* 0x00000059587b7389 */ /* 0x000064000000005a */
[----:B01----:R-:W-:Y:S05]  /*9e60*/  ENDCOLLECTIVE ;  /* 0x000000000000791b */ /* 0x003fea0003800000 */
.L_x_3684:
[-C--:B------:R-:W-:Y:S01]  /*9e70*/  FFMA R66, R126, R136.reuse, R67 ;  /* 0x000000887e427223 */ /* 0x080fe20000000043 */
[----:B------:R-:W-:Y:S01]  /*9e80*/  FFMA R67, R125, R136, R68 ;  /* 0x000000887d437223 */ /* 0x000fe20000000044 */
[----:B------:R-:W-:Y:S02]  /*9e90*/  MOV R88, R21 ;  /* 0x0000001500587202 */ /* 0x000fe40000000f00 */
[----:B------:R-:W-:-:S07]  /*9ea0*/  MOV R138, R123 ;  /* 0x0000007b008a7202 */ /* 0x000fce0000000f00 */
[----:B------:R-:W-:Y:S05]  /*9eb0*/  WARPSYNC.COLLECTIVE R91, `(.L_x_3685) ;  /* 0x000000005b087348 */ /* 0x000fea0003c00000 */
[----:B------:R0:W1:Y:S02]  /*9ec0*/  SHFL.IDX P0, R123, R88, R89, R90 ;  /* 0x00000059587b7389 */ /* 0x000064000000005a */
[----:B01----:R-:W-:Y:S05]  /*9ed0*/  ENDCOLLECTIVE ;  /* 0x000000000000791b */ /* 0x003fea0003800000 */
.L_x_3685:
[-C--:B------:R-:W-:Y:S01]  /*9ee0*/  FFMA R68, R126, R138.reuse, R69 ;  /* 0x0000008a7e447223 */ /* 0x080fe20000000045 */
[----:B------:R-:W-:Y:S01]  /*9ef0*/  FFMA R69, R125, R138, R70 ;  /* 0x0000008a7d457223 */ /* 0x000fe20000000046 */
[----:B------:R-:W-:Y:S02]  /*9f00*/  MOV R88, R22 ;  /* 0x0000001600587202 */ /* 0x000fe40000000f00 */
[----:B------:R-:W-:-:S07]  /*9f10*/  MOV R140, R123 ;  /* 0x0000007b008c7202 */ /* 0x000fce0000000f00 */
[----:B------:R-:W-:Y:S05]  /*9f20*/  WARPSYNC.COLLECTIVE R91, `(.L_x_3686) ;  /* 0x000000005b087348 */ /* 0x000fea0003c00000 */
[----:B------:R0:W1:Y:S02]  /*9f30*/  SHFL.IDX P0, R123, R88, R89, R90 ;  /* 0x00000059587b7389 */ /* 0x000064000000005a */
[----:B01----:R-:W-:Y:S05]  /*9f40*/  ENDCOLLECTIVE ;  /* 0x000000000000791b */ /* 0x003fea0003800000 */
.L_x_3686:
[-C--:B------:R-:W-:Y:S01]  /*9f50*/  FFMA R70, R126, R140.reuse, R71 ;  /* 0x0000008c7e467223 */ /* 0x080fe20000000047 */
[----:B------:R-:W-:Y:S01]  /*9f60*/  FFMA R71, R125, R140, R72 ;  /* 0x0000008c7d477223 */ /* 0x000fe20000000048 */
[----:B------:R-:W-:Y:S02]  /*9f70*/  MOV R88, R23 ;  /* 0x0000001700587202 */ /* 0x000fe40000000f00 */
[----:B------:R-:W-:-:S07]  /*9f80*/  MOV R142, R123 ;  /* 0x0000007b008e7202 */ /* 0x000fce0000000f00 */
[----:B------:R-:W-:Y:S05]  /*9f90*/  WARPSYNC.COLLECTIVE R91, `(.L_x_3687) ;  /* 0x000000005b087348 */ /* 0x000fea0003c00000 */
[----:B------:R0:W1:Y:S02]  /*9fa0*/  SHFL.IDX P0, R123, R88, R89, R90 ;  /* 0x00000059587b7389 */ /* 0x000064000000005a */
[----:B01----:R-:W-:Y:S05]  /*9fb0*/  ENDCOLLECTIVE ;  /* 0x000000000000791b */ /* 0x003fea0003800000 */
.L_x_3687:
[-C--:B------:R-:W-:Y:S01]  /*9fc0*/  FFMA R72, R126, R142.reuse, R73 ;  /* 0x0000008e7e487223 */ /* 0x080fe20000000049 */
[----:B------:R-:W-:Y:S01]  /*9fd0*/  FFMA R73, R125, R142, R74 ;  /* 0x0000008e7d497223 */ /* 0x000fe2000000004a */
[----:B------:R-:W-:Y:S02]  /*9fe0*/  MOV R88, R24 ;  /* 0x0000001800587202 */ /* 0x000fe40000000f00 */
[----:B------:R-:W-:-:S07]  /*9ff0*/  MOV R144, R123 ;  /* 0x0000007b00907202 */ /* 0x000fce0000000f00 */
[----:B------:R-:W-:Y:S05]  /*a000*/  WARPSYNC.COLLECTIVE R91, `(.L_x_3688) ;  /* 0x000000005b087348 */ /* 0x000fea0003c00000 */
[----:B------:R0:W1:Y:S02]  /*a010*/  SHFL.IDX P0, R123, R88, R89, R90 ;  /* 0x00000059587b7389 */ /* 0x000064000000005a */
[----:B01----:R-:W-:Y:S05]  /*a020*/  ENDCOLLECTIVE ;  /* 0x000000000000791b */ /* 0x003fea0003800000 */
.L_x_3688:
[-C--:B------:R-:W-:Y:S01]  /*a030*/  FFMA R74, R126, R144.reuse, R75 ;  /* 0x000000907e4a7223 */ /* 0x080fe2000000004b */
[----:B------:R-:W-:Y:S01]  /*a040*/  FFMA R75, R125, R144, R92 ;  /* 0x000000907d4b7223 */ /* 0x000fe2000000005c */
[----:B------:R-:W-:Y:S02]  /*a050*/  MOV R88, R25 ;  /* 0x0000001900587202 */ /* 0x000fe40000000f00 */
[----:B------:R-:W-:-:S07]  /*a060*/  MOV R146, R123 ;  /* 0x0000007b00927202 */ /* 0x000fce0000000f00 */
[----:B------:R-:W-:Y:S05]  /*a070*/  WARPSYNC.COLLECTIVE R91, `(.L_x_3689) ;  /* 0x000000005b087348 */ /* 0x000fea0003c00000 */
[----:B------:R0:W1:Y:S02]  /*a080*/  SHFL.IDX P0, R123, R88, R89, R90 ;  /* 0x00000059587b7389 */ /* 0x000064000000005a */
[----:B01----:R-:W-:Y:S05]  /*a090*/  ENDCOLLECTIVE ;  /* 0x000000000000791b */ /* 0x003fea0003800000 */
.L_x_3689:
        /* <DEDUP_REMOVED lines=8> */
.L_x_3690:
[----:B------:R-:W-:Y:S02]  /*a120*/  MOV R88, R28 ;  /* 0x0000001c00587202 */ /* 0x000fe40000000f00 */
[----:B------:R-:W-:-:S07]  /*a130*/  MOV R10, R123 ;  /* 0x0000007b000a7202 */ /* 0x000fce0000000f00 */
[----:B------:R-:W-:Y:S05]  /*a140*/  WARPSYNC.COLLECTIVE R91, `(.L_x_3691) ;  /* 0x000000005b087348 */ /* 0x000fea0003c00000 */
[----:B------:R0:W1:Y:S02]  /*a150*/  SHFL.IDX P0, R123, R88, R89, R90 ;  /* 0x00000059587b7389 */ /* 0x000064000000005a */
[----:B01----:R-:W-:Y:S05]  /*a160*/  ENDCOLLECTIVE ;  /* 0x000000000000791b */ /* 0x003fea0003800000 */
.L_x_3691:
[-C--:B------:R-:W-:Y:S01]  /*a170*/  FFMA R96, R126, R10.reuse, R97 ;  /* 0x0000000a7e607223 */ /* 0x080fe20000000061 */
[----:B------:R-:W-:Y:S01]  /*a180*/  FFMA R97, R125, R10, R98 ;  /* 0x0000000a7d617223 */ /* 0x000fe20000000062 */
[----:B------:R-:W-:Y:S02]  /*a190*/  MOV R88, R29 ;  /* 0x0000001d00587202 */ /* 0x000fe40000000f00 */
[----:B------:R-:W-:-:S07]  /*a1a0*/  MOV R136, R123 ;  /* 0x0000007b00887202 */ /* 0x000fce0000000f00 */
[----:B------:R-:W-:Y:S05]  /*a1b0*/  WARPSYNC.COLLECTIVE R91, `(.L_x_3692) ;  /* 0x000000005b087348 */ /* 0x000fea0003c00000 */
[----:B------:R0:W1:Y:S02]  /*a1c0*/  SHFL.IDX P0, R123, R88, R89, R90 ;  /* 0x00000059587b7389 */ /* 0x000064000000005a */
[----:B01----:R-:W-:Y:S05]  /*a1d0*/  ENDCOLLECTIVE ;  /* 0x000000000000791b */ /* 0x003fea0003800000 */
.L_x_3692:
[-C--:B------:R-:W-:Y:S01]  /*a1e0*/  FFMA R98, R126, R136.reuse, R99 ;  /* 0x000000887e627223 */ /* 0x080fe20000000063 */
[----:B------:R-:W-:Y:S01]  /*a1f0*/  FFMA R99, R125, R136, R100 ;  /* 0x000000887d637223 */ /* 0x000fe20000000064 */
[----:B------:R-:W-:Y:S02]  /*a200*/  MOV R88, R30 ;  /* 0x0000001e00587202 */ /* 0x000fe40000000f00 */
[----:B------:R-:W-:-:S07]  /*a210*/  MOV R138, R123 ;  /* 0x0000007b008a7202 */ /* 0x000fce0000000f00 */
[----:B------:R-:W-:Y:S05]  /*a220*/  WARPSYNC.COLLECTIVE R91, `(.L_x_3693) ;  /* 0x000000005b087348 */ /* 0x000fea0003c00000 */
[----:B------:R0:W1:Y:S02]  /*a230*/  SHFL.IDX P0, R123, R88, R89, R90 ;  /* 0x00000059587b7389 */ /* 0x000064000000005a */
[----:B01----:R-:W-:Y:S05]  /*a240*/  ENDCOLLECTIVE ;  /* 0x000000000000791b */ /* 0x003fea0003800000 */
.L_x_3693:
[-C--:B------:R-:W-:Y:S01]  /*a250*/  FFMA R100, R126, R138.reuse, R101 ;  /* 0x0000008a7e647223 */ /* 0x080fe20000000065 */
[----:B------:R-:W-:Y:S01]  /*a260*/  FFMA R101, R125, R138, R102 ;  /* 0x0000008a7d657223 */ /* 0x000fe20000000066 */
[----:B------:R-:W-:Y:S02]  /*a270*/  MOV R88, R31 ;  /* 0x0000001f00587202 */ /* 0x000fe40000000f00 */
[----:B------:R-:W-:-:S07]  /*a280*/  MOV R140, R123 ;  /* 0x0000007b008c7202 */ /* 0x000fce0000000f00 */
[----:B------:R-:W-:Y:S05]  /*a290*/  WARPSYNC.COLLECTIVE R91, `(.L_x_3694) ;  /* 0x000000005b087348 */ /* 0x000fea0003c00000 */
[----:B------:R0:W1:Y:S02]  /*a2a0*/  SHFL.IDX P0, R123, R88, R89, R90 ;  /* 0x00000059587b7389 */ /* 0x000064000000005a */
[----:B01----:R-:W-:Y:S05]  /*a2b0*/  ENDCOLLECTIVE ;  /* 0x000000000000791b */ /* 0x003fea0003800000 */
.L_x_3694:
[-C--:B------:R-:W-:Y:S01]  /*a2c0*/  FFMA R102, R126, R140.reuse, R103 ;  /* 0x0000008c7e667223 */ /* 0x080fe20000000067 */
[----:B------:R-:W-:Y:S01]  /*a2d0*/  FFMA R103, R125, R140, R104 ;  /* 0x0000008c7d677223 */ /* 0x000fe20000000068 */
[----:B------:R-:W-:Y:S02]  /*a2e0*/  MOV R88, R32 ;  /* 0x0000002000587202 */ /* 0x000fe40000000f00 */
[----:B------:R-:W-:-:S07]  /*a2f0*/  MOV R142, R123 ;  /* 0x0000007b008e7202 */ /* 0x000fce0000000f00 */
[----:B------:R-:W-:Y:S05]  /*a300*/  WARPSYNC.COLLECTIVE R91, `(.L_x_3695) ;  /* 0x000000005b087348 */ /* 0x000fea0003c00000 */
[----:B------:R0:W1:Y:S02]  /*a310*/  SHFL.IDX P0, R123, R88, R89, R90 ;  /* 0x00000059587b7389 */ /* 0x000064000000005a */
[----:B01----:R-:W-:Y:S05]  /*a320*/  ENDCOLLECTIVE ;  /* 0x000000000000791b */ /* 0x003fea0003800000 */
.L_x_3695:
[-C--:B------:R-:W-:Y:S01]  /*a330*/  FFMA R104, R126, R142.reuse, R105 ;  /* 0x0000008e7e687223 */ /* 0x080fe20000000069 */
[----:B------:R-:W-:Y:S01]  /*a340*/  FFMA R105, R125, R142, R106 ;  /* 0x0000008e7d697223 */ /* 0x000fe2000000006a */
[----:B------:R-:W-:Y:S02]  /*a350*/  MOV R88, R34 ;  /* 0x0000002200587202 */ /* 0x000fe40000000f00 */
[----:B------:R-:W-:-:S07]  /*a360*/  MOV R144, R123 ;  /* 0x0000007b00907202 */ /* 0x000fce0000000f00 */
[----:B------:R-:W-:Y:S05]  /*a370*/  WARPSYNC.COLLECTIVE R91, `(.L_x_3696) ;  /* 0x000000005b087348 */ /* 0x000fea0003c00000 */
[----:B------:R0:W1:Y:S02]  /*a380*/  SHFL.IDX P0, R123, R88, R89, R90 ;  /* 0x00000059587b7389 */ /* 0x000064000000005a */
[----:B01----:R-:W-:Y:S05]  /*a390*/  ENDCOLLECTIVE ;  /* 0x000000000000791b */ /* 0x003fea0003800000 */
.L_x_3696:
[-C--:B------:R-:W-:Y:S01]  /*a3a0*/  FFMA R106, R126, R144.reuse, R107 ;  /* 0x000000907e6a7223 */ /* 0x080fe2000000006b */
[----:B------:R-:W-:Y:S01]  /*a3b0*/  FFMA R107, R125, R144, R108 ;  /* 0x000000907d6b7223 */ /* 0x000fe2000000006c */
[----:B------:R-:W-:Y:S02]  /*a3c0*/  MOV R88, R35 ;  /* 0x0000002300587202 */ /* 0x000fe40000000f00 */
[----:B------:R-:W-:-:S07]  /*a3d0*/  MOV R146, R123 ;  /* 0x0000007b00927202 */ /* 0x000fce0000000f00 */
[----:B------:R-:W-:Y:S05]  /*a3e0*/  WARPSYNC.COLLECTIVE R91, `(.L_x_3697) ;  /* 0x000000005b087348 */ /* 0x000fea0003c00000 */
[----:B------:R0:W1:Y:S02]  /*a3f0*/  SHFL.IDX P0, R123, R88, R89, R90 ;  /* 0x00000059587b7389 */ /* 0x000064000000005a */
[----:B01----:R-:W-:Y:S05]  /*a400*/  ENDCOLLECTIVE ;  /* 0x000000000000791b */ /* 0x003fea0003800000 */
.L_x_3697:
        /* <DEDUP_REMOVED lines=8> */
.L_x_3698:
[----:B------:R-:W-:Y:S02]  /*a490*/  MOV R88, R37 ;  /* 0x0000002500587202 */ /* 0x000fe40000000f00 */
[----:B------:R-:W-:-:S07]  /*a4a0*/  MOV R10, R123 ;  /* 0x0000007b000a7202 */ /* 0x000fce0000000f00 */
[----:B------:R-:W-:Y:S05]  /*a4b0*/  WARPSYNC.COLLECTIVE R91, `(.L_x_3699) ;  /* 0x000000005b087348 */ /* 0x000fea0003c00000 */
[----:B------:R0:W1:Y:S02]  /*a4c0*/  SHFL.IDX P0, R123, R88, R89, R90 ;  /* 0x00000059587b7389 */ /* 0x000064000000005a */
[----:B01----:R-:W-:Y:S05]  /*a4d0*/  ENDCOLLECTIVE ;  /* 0x000000000000791b */ /* 0x003fea0003800000 */
.L_x_3699:
        /* <DEDUP_REMOVED lines=10> */
.L_x_3700:
[-C--:B------:R-:W-:Y:S01]  /*a580*/  FFMA R114, R126, R136.reuse, R115 ;  /* 0x000000887e727223 */ /* 0x080fe20000000073 */
[----:B------:R-:W-:Y:S01]  /*a590*/  FFMA R115, R125, R136, R116 ;  /* 0x000000887d737223 */ /* 0x000fe20000000074 */
[----:B------:R-:W-:Y:S02]  /*a5a0*/  MOV R88, R39 ;  /* 0x0000002700587202 */ /* 0x000fe40000000f00 */
[----:B------:R-:W-:-:S07]  /*a5b0*/  MOV R138, R123 ;  /* 0x0000007b008a7202 */ /* 0x000fce0000000f00 */
[----:B------:R-:W-:Y:S05]  /*a5c0*/  WARPSYNC.COLLECTIVE R91, `(.L_x_3701) ;  /* 0x000000005b087348 */ /* 0x000fea0003c00000 */
[----:B------:R0:W1:Y:S02]  /*a5d0*/  SHFL.IDX P0, R123, R88, R89, R90 ;  /* 0x00000059587b7389 */ /* 0x000064000000005a */
[----:B01----:R-:W-:Y:S05]  /*a5e0*/  ENDCOLLECTIVE ;  /* 0x000000000000791b */ /* 0x003fea0003800000 */
.L_x_3701:
[-C--:B------:R-:W-:Y:S01]  /*a5f0*/  FFMA R116, R126, R138.reuse, R117 ;  /* 0x0000008a7e747223 */ /* 0x080fe20000000075 */
[----:B------:R-:W-:Y:S01]  /*a600*/  FFMA R117, R125, R138, R118 ;  /* 0x0000008a7d757223 */ /* 0x000fe20000000076 */
[----:B------:R-:W-:Y:S02]  /*a610*/  MOV R88, R40 ;  /* 0x0000002800587202 */ /* 0x000fe40000000f00 */
[----:B------:R-:W-:-:S07]  /*a620*/  MOV R140, R123 ;  /* 0x0000007b008c7202 */ /* 0x000fce0000000f00 */
[----:B------:R-:W-:Y:S05]  /*a630*/  WARPSYNC.COLLECTIVE R91, `(.L_x_3702) ;  /* 0x000000005b087348 */ /* 0x000fea0003c00000 */
[----:B------:R0:W1:Y:S02]  /*a640*/  SHFL.IDX P0, R123, R88, R89, R90 ;  /* 0x00000059587b7389 */ /* 0x000064000000005a */
[----:B01----:R-:W-:Y:S05]  /*a650*/  ENDCOLLECTIVE ;  /* 0x000000000000791b */ /* 0x003fea0003800000 */
.L_x_3702:
[-C--:B------:R-:W-:Y:S01]  /*a660*/  FFMA R118, R126, R140.reuse, R119 ;  /* 0x0000008c7e767223 */ /* 0x080fe20000000077 */
[----:B------:R-:W-:Y:S01]  /*a670*/  FFMA R119, R125, R140, R120 ;  /* 0x0000008c7d777223 */ /* 0x000fe20000000078 */
[----:B------:R-:W-:Y:S02]  /*a680*/  MOV R88, R41 ;  /* 0x0000002900587202 */ /* 0x000fe40000000f00 */
[----:B------:R-:W-:-:S07]  /*a690*/  MOV R142, R123 ;  /* 0x0000007b008e7202 */ /* 0x000fce0000000f00 */
[----:B------:R-:W-:Y:S05]  /*a6a0*/  WARPSYNC.COLLECTIVE R91, `(.L_x_3703) ;  /* 0x000000005b087348 */ /* 0x000fea0003c00000 */
[----:B------:R0:W1:Y:S02]  /*a6b0*/  SHFL.IDX P0, R123, R88, R89, R90 ;  /* 0x00000059587b7389 */ /* 0x000064000000005a */
[----:B01----:R-:W-:Y:S05]  /*a6c0*/  ENDCOLLECTIVE ;  /* 0x000000000000791b */ /* 0x003fea0003800000 */
.L_x_3703:
[-C--:B------:R-:W-:Y:S01]  /*a6d0*/  FFMA R120, R126, R142.reuse, R121 ;  /* 0x0000008e7e787223 */ /* 0x080fe20000000079 */
[----:B------:R-:W-:Y:S01]  /*a6e0*/  FFMA R87, R125, R142, R87 ;  /* 0x0000008e7d577223 */ /* 0x000fe20000000057 */
[----:B------:R-:W-:Y:S02]  /*a6f0*/  MOV R88, R42 ;  /* 0x0000002a00587202 */ /* 0x000fe40000000f00 */
[----:B------:R-:W-:-:S07]  /*a700*/  MOV R131, R123 ;  /* 0x0000007b00837202 */ /* 0x000fce0000000f00 */
[----:B------:R-:W-:Y:S05]  /*a710*/  WARPSYNC.COLLECTIVE R91, `(.L_x_3704) ;  /* 0x000000005b087348 */ /* 0x000fea0003c00000 */
[----:B------:R0:W1:Y:S02]  /*a720*/  SHFL.IDX P0, R123, R88, R89, R90 ;  /* 0x00000059587b7389 */ /* 0x000064000000005a */
[----:B01----:R-:W-:Y:S05]  /*a730*/  ENDCOLLECTIVE ;  /* 0x000000000000791b */ /* 0x003fea0003800000 */
.L_x_3704:
        /* <DEDUP_REMOVED lines=8> */
.L_x_3705:
        /* <DEDUP_REMOVED lines=8> */
.L_x_3706:
[----:B------:R-:W-:Y:S02]  /*a840*/  MOV R88, R27 ;  /* 0x0000001b00587202 */ /* 0x000fe40000000f00 */
[----:B------:R-:W-:-:S07]  /*a850*/  MOV R0, R123 ;  /* 0x0000007b00007202 */ /* 0x000fce0000000f00 */
[----:B------:R-:W-:Y:S05]  /*a860*/  WARPSYNC.COLLECTIVE R91, `(.L_x_3707) ;  /* 0x000000005b087348 */ /* 0x000fea0003c00000 */
[----:B------:R0:W1:Y:S02]  /*a870*/  SHFL.IDX P0, R123, R88, R89, R90 ;  /* 0x00000059587b7389 */ /* 0x000064000000005a */
[----:B01----:R-:W-:Y:S05]  /*a880*/  ENDCOLLECTIVE ;  /* 0x000000000000791b */ /* 0x003fea0003800000 */
.L_x_3707:
[----:B------:R-:W-:Y:S02]  /*a890*/  MOV R88, R12 ;  /* 0x0000000c00587202 */ /* 0x000fe40000000f00 */
[----:B------:R-:W-:-:S07]  /*a8a0*/  MOV R11, R123 ;  /* 0x0000007b000b7202 */ /* 0x000fce0000000f00 */
[----:B------:R-:W-:Y:S05]  /*a8b0*/  WARPSYNC.COLLECTIVE R91, `(.L_x_3708) ;  /* 0x000000005b087348 */ /* 0x000fea0003c00000 */
[----:B------:R0:W1:Y:S02]  /*a8c0*/  SHFL.IDX P0, R123, R88, R89, R90 ;  /* 0x00000059587b7389 */ /* 0x000064000000005a */
[----:B01----:R-:W-:Y:S05]  /*a8d0*/  ENDCOLLECTIVE ;  /* 0x000000000000791b */ /* 0x003fea0003800000 */
.L_x_3708:
[----:B------:R-:W-:Y:S02]  /*a8e0*/  MOV R88, R13 ;  /* 0x0000000d00587202 */ /* 0x000fe40000000f00 */
[----:B------:R-:W-:-:S07]  /*a8f0*/  MOV R131, R123 ;  /* 0x0000007b00837202 */ /* 0x000fce0000000f00 */
[----:B------:R-:W-:Y:S05]  /*a900*/  WARPSYNC.COLLECTIVE R91, `(.L_x_3709) ;  /* 0x000000005b087348 */ /* 0x000fea0003c00000 */
[----:B------:R0:W1:Y:S02]  /*a910*/  SHFL.IDX P0, R123, R88, R89, R90 ;  /* 0x00000059587b7389 */ /* 0x000064000000005a */
[----:B01----:R-:W-:Y:S05]  /*a920*/  ENDCOLLECTIVE ;  /* 0x000000000000791b */ /* 0x003fea0003800000 */
.L_x_3709:
[----:B------:R-:W-:Y:S02]  /*a930*/  MOV R88, R14 ;  /* 0x0000000e00587202 */ /* 0x000fe40000000f00 */
[----:B------:R-:W-:-:S07]  /*a940*/  MOV R133, R123 ;  /* 0x0000007b00857202 */ /* 0x000fce0000000f00 */
[----:B------:R-:W-:Y:S05]  /*a950*/  WARPSYNC.COLLECTIVE R91, `(.L_x_3710) ;  /* 0x000000005b087348 */ /* 0x000fea0003c00000 */
[----:B------:R0:W1:Y:S02]  /*a960*/  SHFL.IDX P0, R123, R88, R89, R90 ;  /* 0x00000059587b7389 */ /* 0x000064000000005a */
[----:B01----:R-:W-:Y:S05]  /*a970*/  ENDCOLLECTIVE ;  /* 0x000000000000791b */ /* 0x003fea0003800000 */
.L_x_3710:
[----:B------:R-:W-:Y:S02]  /*a980*/  MOV R88, R15 ;  /* 0x0000000f00587202 */ /* 0x000fe40000000f00 */
[----:B------:R-:W-:-:S07]  /*a990*/  MOV R135, R123 ;  /* 0x0000007b00877202 */ /* 0x000fce0000000f00 */
[----:B------:R-:W-:Y:S05]  /*a9a0*/  WARPSYNC.COLLECTIVE R91, `(.L_x_3711) ;  /* 0x000000005b087348 */ /* 0x000fea0003c00000 */
[----:B------:R0:W1:Y:S02]  /*a9b0*/  SHFL.IDX P0, R123, R88, R89, R90 ;  /* 0x00000059587b7389 */ /* 0x000064000000005a */
[----:B01----:R-:W-:Y:S05]  /*a9c0*/  ENDCOLLECTIVE ;  /* 0x000000000000791b */ /* 0x003fea0003800000 */
.L_x_3711:
[----:B------:R-:W-:Y:S02]  /*a9d0*/  MOV R88, R16 ;  /* 0x0000001000587202 */ /* 0x000fe40000000f00 */
[----:B------:R-:W-:-:S07]  /*a9e0*/  MOV R137, R123 ;  /* 0x0000007b00897202 */ /* 0x000fce0000000f00 */
[----:B------:R-:W-:Y:S05]  /*a9f0*/  WARPSYNC.COLLECTIVE R91, `(.L_x_3712) ;  /* 0x000000005b087348 */ /* 0x000fea0003c00000 */
[----:B------:R0:W1:Y:S02]  /*aa00*/  SHFL.IDX P0, R123, R88, R89, R90 ;  /* 0x00000059587b7389 */ /* 0x000064000000005a */
[----:B01----:R-:W-:Y:S05]  /*aa10*/  ENDCOLLECTIVE ;  /* 0x000000000000791b */ /* 0x003fea0003800000 */
.L_x_3712:
[----:B------:R-:W-:Y:S02]  /*aa20*/  MOV R88, R17 ;  /* 0x0000001100587202 */ /* 0x000fe40000000f00 */
[----:B------:R-:W-:-:S07]  /*aa30*/  MOV R139, R123 ;  /* 0x0000007b008b7202 */ /* 0x000fce0000000f00 */
[----:B------:R-:W-:Y:S05]  /*aa40*/  WARPSYNC.COLLECTIVE R91, `(.L_x_3713) ;  /* 0x000000005b087348 */ /* 0x000fea0003c00000 */
[----:B------:R0:W1:Y:S02]  /*aa50*/  SHFL.IDX P0, R123, R88, R89, R90 ;  /* 0x00000059587b7389 */ /* 0x000064000000005a */
[----:B01----:R-:W-:Y:S05]  /*aa60*/  ENDCOLLECTIVE ;  /* 0x000000000000791b */ /* 0x003fea0003800000 */
.L_x_3713:
[----:B------:R-:W-:Y:S02]  /*aa70*/  MOV R88, R18 ;  /* 0x0000001200587202 */ /* 0x000fe40000000f00 */
[----:B------:R-:W-:-:S07]  /*aa80*/  MOV R10, R123 ;  /* 0x0000007b000a7202 */ /* 0x000fce0000000f00 */
[----:B------:R-:W-:Y:S05]  /*aa90*/  WARPSYNC.COLLECTIVE R91, `(.L_x_3714) ;  /* 0x000000005b087348 */ /* 0x000fea0003c00000 */
[----:B------:R0:W1:Y:S02]  /*aaa0*/  SHFL.IDX P0, R123, R88, R89, R90 ;  /* 0x00000059587b7389 */ /* 0x000064000000005a */
[----:B01----:R-:W-:Y:S05]  /*aab0*/  ENDCOLLECTIVE ;  /* 0x000000000000791b */ /* 0x003fea0003800000 */
.L_x_3714:
[----:B------:R-:W-:Y:S01]  /*aac0*/  MOV R88, R19 ;  /* 0x0000001300587202 */ /* 0x000fe20000000f00 */
[-C--:B------:R-:W-:Y:S01]  /*aad0*/  FFMA R64, R129, R123.reuse, R64 ;  /* 0x0000007b81407223 */ /* 0x080fe20000000040 */
[----:B------:R-:W-:-:S07]  /*aae0*/  FFMA R65, R134, R123, R65 ;  /* 0x0000007b86417223 */ /* 0x000fce0000000041 */
[----:B------:R-:W-:Y:S05]  /*aaf0*/  WARPSYNC.COLLECTIVE R91, `(.L_x_3715) ;  /* 0x000000005b087348 */ /* 0x000fea0003c00000 */
[----:B------:R0:W1:Y:S02]  /*ab00*/  SHFL.IDX P0, R123, R88, R89, R90 ;  /* 0x00000059587b7389 */ /* 0x000064000000005a */
[----:B01----:R-:W-:Y:S05]  /*ab10*/  ENDCOLLECTIVE ;  /* 0x000000000000791b */ /* 0x003fea0003800000 */
.L_x_3715:
[-C--:B------:R-:W-:Y:S01]  /*ab20*/  FFMA R50, R129, R11.reuse, R50 ;  /* 0x0000000b81327223 */ /* 0x080fe20000000032 */
[----:B------:R-:W-:Y:S01]  /*ab30*/  FFMA R51, R134, R11, R51 ;  /* 0x0000000b86337223 */ /* 0x000fe20000000033 */
[----:B------:R-:W-:Y:S02]  /*ab40*/  MOV R88, R20 ;  /* 0x0000001400587202 */ /* 0x000fe40000000f00 */
[----:B------:R-:W-:-:S07]  /*ab50*/  MOV R11, R123 ;  /* 0x0000007b000b7202 */ /* 0x000fce0000000f00 */
[----:B------:R-:W-:Y:S05]  /*ab60*/  WARPSYNC.COLLECTIVE R91, `(.L_x_3716) ;  /* 0x000000005b087348 */ /* 0x000fea0003c00000 */
[----:B------:R0:W1:Y:S02]  /*ab70*/  SHFL.IDX P0, R123, R88, R89, R90 ;  /* 0x00000059587b7389 */ /* 0x000064000000005a */
[----:B01----:R-:W-:Y:S05]  /*ab80*/  ENDCOLLECTIVE ;  /* 0x000000000000791b */ /* 0x003fea0003800000 */
.L_x_3716:
[-C--:B------:R-:W-:Y:S01]  /*ab90*/  FFMA R52, R129, R131.reuse, R52 ;  /* 0x0000008381347223 */ /* 0x080fe20000000034 */
[----:B------:R-:W-:Y:S01]  /*aba0*/  FFMA R53, R134, R131, R53 ;  /* 0x0000008386357223 */ /* 0x000fe20000000035 */
[----:B------:R-:W-:Y:S02]  /*abb0*/  MOV R88, R21 ;  /* 0x0000001500587202 */ /* 0x000fe40000000f00 */
[----:B------:R-:W-:-:S07]  /*abc0*/  MOV R131, R123 ;  /* 0x0000007b00837202 */ /* 0x000fce0000000f00 */
[----:B------:R-:W-:Y:S05]  /*abd0*/  WARPSYNC.COLLECTIVE R91, `(.L_x_3717) ;  /* 0x000000005b087348 */ /* 0x000fea0003c00000 */
[----:B------:R0:W1:Y:S02]  /*abe0*/  SHFL.IDX P0, R123, R88, R89, R90 ;  /* 0x00000059587b7389 */ /* 0x000064000000005a */
[----:B01----:R-:W-:Y:S05]  /*abf0*/  ENDCOLLECTIVE ;  /* 0x000000000000791b */ /* 0x003fea0003800000 */
.L_x_3717:
[-C--:B------:R-:W-:Y:S01]  /*ac00*/  FFMA R54, R129, R133.reuse, R54 ;  /* 0x0000008581367223 */ /* 0x080fe20000000036 */
[----:B------:R-:W-:Y:S01]  /*ac10*/  FFMA R55, R134, R133, R55 ;  /* 0x0000008586377223 */ /* 0x000fe20000000037 */
[----:B------:R-:W-:Y:S02]  /*ac20*/  MOV R88, R22 ;  /* 0x0000001600587202 */ /* 0x000fe40000000f00 */
[----:B------:R-:W-:-:S07]  /*ac30*/  MOV R133, R123 ;  /* 0x0000007b00857202 */ /* 0x000fce0000000f00 */
[----:B------:R-:W-:Y:S05]  /*ac40*/  WARPSYNC.COLLECTIVE R91, `(.L_x_3718) ;  /* 0x000000005b087348 */ /* 0x000fea0003c00000 */
[----:B------:R0:W1:Y:S02]  /*ac50*/  SHFL.IDX P0, R123, R88, R89, R90 ;  /* 0x00000059587b7389 */ /* 0x000064000000005a */
[----:B01----:R-:W-:Y:S05]  /*ac60*/  ENDCOLLECTIVE ;  /* 0x000000000000791b */ /* 0x003fea0003800000 */
.L_x_3718:
[-C--:B------:R-:W-:Y:S01]  /*ac70*/  FFMA R56, R129, R135.reuse, R56 ;  /* 0x0000008781387223 */ /* 0x080fe20000000038 */
[----:B------:R-:W-:Y:S01]  /*ac80*/  FFMA R57, R134, R135, R57 ;  /* 0x0000008786397223 */ /* 0x000fe20000000039 */
[----:B------:R-:W-:Y:S02]  /*ac90*/  MOV R88, R23 ;  /* 0x0000001700587202 */ /* 0x000fe40000000f00 */
[----:B------:R-:W-:-:S07]  /*aca0*/  MOV R135, R123 ;  /* 0x0000007b00877202 */ /* 0x000fce0000000f00 */
[----:B------:R-:W-:Y:S05]  /*acb0*/  WARPSYNC.COLLECTIVE R91, `(.L_x_3719) ;  /* 0x000000005b087348 */ /* 0x000fea0003c00000 */
[----:B------:R0:W1:Y:S02]  /*acc0*/  SHFL.IDX P0, R123, R88, R89, R90 ;  /* 0x00000059587b7389 */ /* 0x000064000000005a */
[----:B01----:R-:W-:Y:S05]  /*acd0*/  ENDCOLLECTIVE ;  /* 0x000000000000791b */ /* 0x003fea0003800000 */
.L_x_3719:
[-C--:B------:R-:W-:Y:S01]  /*ace0*/  FFMA R58, R129, R137.reuse, R58 ;  /* 0x00000089813a7223 */ /* 0x080fe2000000003a */
[----:B------:R-:W-:Y:S01]  /*acf0*/  FFMA R59, R134, R137, R59 ;  /* 0x00000089863b7223 */ /* 0x000fe2000000003b */
[----:B------:R-:W-:Y:S02]  /*ad00*/  MOV R88, R24 ;  /* 0x0000001800587202 */ /* 0x000fe40000000f00 */
[----:B------:R-:W-:-:S07]  /*ad10*/  MOV R137, R123 ;  /* 0x0000007b00897202 */ /* 0x000fce0000000f00 */
[----:B------:R-:W-:Y:S05]  /*ad20*/  WARPSYNC.COLLECTIVE R91, `(.L_x_3720) ;  /* 0x000000005b087348 */ /* 0x000fea0003c00000 */
[----:B------:R0:W1:Y:S02]  /*ad30*/  SHFL.IDX P0, R123, R88, R89, R90 ;  /* 0x00000059587b7389 */ /* 0x000064000000005a */
[----:B01----:R-:W-:Y:S05]  /*ad40*/  ENDCOLLECTIVE ;  /* 0x000000000000791b */ /* 0x003fea0003800000 */
.L_x_3720:
[-C--:B------:R-:W-:Y:S01]  /*ad50*/  FFMA R60, R129, R139.reuse, R60 ;  /* 0x0000008b813c7223 */ /* 0x080fe2000000003c */
[----:B------:R-:W-:Y:S01]  /*ad60*/  FFMA R61, R134, R139, R61 ;  /* 0x0000008b863d7223 */ /* 0x000fe2000000003d */
[----:B------:R-:W-:Y:S02]  /*ad70*/  MOV R88, R25 ;  /* 0x0000001900587202 */ /* 0x000fe40000000f00 */
[----:B------:R-:W-:-:S07]  /*ad80*/  MOV R139, R123 ;  /* 0x0000007b008b7202 */ /* 0x000fce0000000f00 */
[----:B------:R-:W-:Y:S05]  /*ad90*/  WARPSYNC.COLLECTIVE R91, `(.L_x_3721) ;  /* 0x000000005b087348 */ /* 0x000fea0003c00000 */
[----:B------:R0:W1:Y:S02]  /*ada0*/  SHFL.IDX P0, R123, R88, R89, R90 ;  /* 0x00000059587b7389 */ /* 0x000064000000005a */
[----:B01----:R-:W-:Y:S05]  /*adb0*/  ENDCOLLECTIVE ;  /* 0x000000000000791b */ /* 0x003fea0003800000 */
.L_x_3721:
[----:B------:R-:W-:Y:S02]  /*adc0*/  MOV R88, R26 ;  /* 0x0000001a00587202 */ /* 0x000fe40000000f00 */
[----:B------:R-:W-:-:S07]  /*add0*/  MOV R141, R123 ;  /* 0x0000007b008d7202 */ /* 0x000fce0000000f00 */
[----:B------:R-:W-:Y:S05]  /*ade0*/  WARPSYNC.COLLECTIVE R91, `(.L_x_3722) ;  /* 0x000000005b087348 */ /* 0x000fea0003c00000 */
[----:B------:R0:W1:Y:S02]  /*adf0*/  SHFL.IDX P0, R123, R88, R89, R90 ;  /* 0x00000059587b7389 */ /* 0x000064000000005a */
[----:B01----:R-:W-:Y:S05]  /*ae00*/  ENDCOLLECTIVE ;  /* 0x000000000000791b */ /* 0x003fea0003800000 */
.L_x_3722:
[----:B------:R-:W-:Y:S02]  /*ae10*/  MOV R88, R28 ;  /* 0x0000001c00587202 */ /* 0x000fe40000000f00 */
[----:B------:R-:W-:-:S07]  /*ae20*/  MOV R143, R123 ;  /* 0x0000007b008f7202 */ /* 0x000fce0000000f00 */
[----:B------:R-:W-:Y:S05]  /*ae30*/  WARPSYNC.COLLECTIVE R91, `(.L_x_3723) ;  /* 0x000000005b087348 */ /* 0x000fea0003c00000 */
[----:B------:R0:W1:Y:S02]  /*ae40*/  SHFL.IDX P0, R123, R88, R89, R90 ;  /* 0x00000059587b7389 */ /* 0x000064000000005a */
[----:B01----:R-:W-:Y:S05]  /*ae50*/  ENDCOLLECTIVE ;  /* 0x000000000000791b */ /* 0x003fea0003800000 */
.L_x_3723:
[----:B------:R-:W-:Y:S02]  /*ae60*/  MOV R88, R29 ;  /* 0x0000001d00587202 */ /* 0x000fe40000000f00 */
[----:B------:R-:W-:-:S07]  /*ae70*/  MOV R145, R123 ;  /* 0x0000007b00917202 */ /* 0x000fce0000000f00 */
[----:B------:R-:W-:Y:S05]  /*ae80*/  WARPSYNC.COLLECTIVE R91, `(.L_x_3724) ;  /* 0x000000005b087348 */ /* 0x000fea0003c00000 */
[----:B------:R0:W1:Y:S02]  /*ae90*/  SHFL.IDX P0, R123, R88, R89, R90 ;  /* 0x00000059587b7389 */ /* 0x000064000000005a */
[----:B01----:R-:W-:Y:S05]  /*aea0*/  ENDCOLLECTIVE ;  /* 0x000000000000791b */ /* 0x003fea0003800000 */
.L_x_3724:
[----:B------:R-:W-:Y:S02]  /*aeb0*/  MOV R88, R30 ;  /* 0x0000001e00587202 */ /* 0x000fe40000000f00 */
[----:B------:R-:W-:-:S07]  /*aec0*/  MOV R147, R123 ;  /* 0x0000007b00937202 */ /* 0x000fce0000000f00 */
[----:B------:R-:W-:Y:S05]  /*aed0*/  WARPSYNC.COLLECTIVE R91, `(.L_x_3725) ;  /* 0x000000005b087348 */ /* 0x000fea0003c00000 */
[----:B------:R0:W1:Y:S02]  /*aee0*/  SHFL.IDX P0, R123, R88, R89, R90 ;  /* 0x00000059587b7389 */ /* 0x000064000000005a */
[----:B01----:R-:W-:Y:S05]  /*aef0*/  ENDCOLLECTIVE ;  /* 0x000000000000791b */ /* 0x003fea0003800000 */
.L_x_3725:
[----:B------:R-:W-:Y:S01]  /*af00*/  MOV R88, R31 ;  /* 0x0000001f00587202 */ /* 0x000fe20000000f00 */
[-C--:B------:R-:W-:Y:S01]  /*af10*/  FFMA R102, R129, R123.reuse, R102 ;  /* 0x0000007b81667223 */ /* 0x080fe20000000066 */
[----:B------:R-:W-:-:S07]  /*af20*/  FFMA R103, R134, R123, R103 ;  /* 0x0000007b86677223 */ /* 0x000fce0000000067 */
[----:B------:R-:W-:Y:S05]  /*af30*/  WARPSYNC.COLLECTIVE R91, `(.L_x_3726) ;  /* 0x000000005b087348 */ /* 0x000fea0003c00000 */
[----:B------:R0:W1:Y:S02]  /*af40*/  SHFL.IDX P0, R123, R88, R89, R90 ;  /* 0x00000059587b7389 */ /* 0x000064000000005a */
[----:B01----:R-:W-:Y:S05]  /*af50*/  ENDCOLLECTIVE ;  /* 0x000000000000791b */ /* 0x003fea0003800000 */
.L_x_3726:
        /* <DEDUP_REMOVED lines=16> */
.L_x_3727:
[-C--:B------:R-:W-:Y:S01]  /*b060*/  FFMA R62, R129, R10.reuse, R62 ;  /* 0x0000000a813e7223 */ /* 0x080fe2000000003e */
[----:B------:R-:W-:Y:S01]  /*b070*/  FFMA R63, R134, R10, R63 ;  /* 0x0000000a863f7223 */ /* 0x000fe2000000003f */
[----:B------:R-:W-:Y:S02]  /*b080*/  MOV R88, R34 ;  /* 0x0000002200587202 */ /* 0x000fe40000000f00 */
[----:B------:R-:W-:-:S07]  /*b090*/  MOV R10, R123 ;  /* 0x0000007b000a7202 */ /* 0x000fce0000000f00 */
[----:B------:R-:W-:Y:S05]  /*b0a0*/  WARPSYNC.COLLECTIVE R91, `(.L_x_3728) ;  /* 0x000000005b087348 */ /* 0x000fea0003c00000 */
[----:B------:R0:W1:Y:S02]  /*b0b0*/  SHFL.IDX P0, R123, R88, R89, R90 ;  /* 0x00000059587b7389 */ /* 0x000064000000005a */
[----:B01----:R-:W-:Y:S05]  /*b0c0*/  ENDCOLLECTIVE ;  /* 0x000000000000791b */ /* 0x003fea0003800000 */
.L_x_3728:
[-C--:B------:R-:W-:Y:S01]  /*b0d0*/  FFMA R68, R129, R131.reuse, R68 ;  /* 0x0000008381447223 */ /* 0x080fe20000000044 */
[----:B------:R-:W-:Y:S01]  /*b0e0*/  FFMA R69, R134, R131, R69 ;  /* 0x0000008386457223 */ /* 0x000fe20000000045 */
[----:B------:R-:W-:Y:S02]  /*b0f0*/  MOV R88, R35 ;  /* 0x0000002300587202 */ /* 0x000fe40000000f00 */
[----:B------:R-:W-:-:S07]  /*b100*/  MOV R131, R123 ;  /* 0x0000007b00837202 */ /* 0x000fce0000000f00 */
[----:B------:R-:W-:Y:S05]  /*b110*/  WARPSYNC.COLLECTIVE R91, `(.L_x_3729) ;  /* 0x000000005b087348 */ /* 0x000fea0003c00000 */
[----:B------:R0:W1:Y:S02]  /*b120*/  SHFL.IDX P0, R123, R88, R89, R90 ;  /* 0x00000059587b7389 */ /* 0x000064000000005a */
[----:B01----:R-:W-:Y:S05]  /*b130*/  ENDCOLLECTIVE ;  /* 0x000000000000791b */ /* 0x003fea0003800000 */
.L_x_3729:
[----:B------:R-:W-:Y:S02]  /*b140*/  MOV R88, R36 ;  /* 0x0000002400587202 */ /* 0x000fe40000000f00 */
[----:B------:R-:W-:-:S07]  /*b150*/  MOV R78, R123 ;  /* 0x0000007b004e7202 */ /* 0x000fce0000000f00 */
[----:B------:R-:W-:Y:S05]  /*b160*/  WARPSYNC.COLLECTIVE R91, `(.L_x_3730) ;  /* 0x000000005b087348 */ /* 0x000fea0003c00000 */
[----:B------:R0:W1:Y:S02]  /*b170*/  SHFL.IDX P0, R123, R88, R89, R90 ;  /* 0x00000059587b7389 */ /* 0x000064000000005a */
[----:B01----:R-:W-:Y:S05]  /*b180*/  ENDCOLLECTIVE ;  /* 0x000000000000791b */ /* 0x003fea0003800000 */
.L_x_3730:
[----:B------:R-:W-:Y:S02]  /*b190*/  MOV R88, R37 ;  /* 0x0000002500587202 */ /* 0x000fe40000000f00 */
[----:B------:R-:W-:-:S07]  /*b1a0*/  MOV R126, R123 ;  /* 0x0000007b007e7202 */ /* 0x000fce0000000f00 */
[----:B------:R-:W-:Y:S05]  /*b1b0*/  WARPSYNC.COLLECTIVE R91, `(.L_x_3731) ;  /* 0x000000005b087348 */ /* 0x000fea0003c00000 */
[----:B------:R0:W1:Y:S02]  /*b1c0*/  SHFL.IDX P0, R123, R88, R89, R90 ;  /* 0x00000059587b7389 */ /* 0x000064000000005a */
[----:B01----:R-:W-:Y:S05]  /*b1d0*/  ENDCOLLECTIVE ;  /* 0x000000000000791b */ /* 0x003fea0003800000 */
.L_x_3731:
[-C--:B------:R-:W-:Y:S01]  /*b1e0*/  FFMA R70, R129, R133.reuse, R70 ;  /* 0x0000008581467223 */ /* 0x080fe20000000046 */
[----:B------:R-:W-:Y:S01]  /*b1f0*/  FFMA R71, R134, R133, R71 ;  /* 0x0000008586477223 */ /* 0x000fe20000000047 */
[----:B------:R-:W-:Y:S02]  /*b200*/  MOV R88, R38 ;  /* 0x0000002600587202 */ /* 0x000fe40000000f00 */
[----:B------:R-:W-:-:S07]  /*b210*/  MOV R133, R123 ;  /* 0x0000007b00857202 */ /* 0x000fce0000000f00 */
[----:B------:R-:W-:Y:S05]  /*b220*/  WARPSYNC.COLLECTIVE R91, `(.L_x_3732) ;  /* 0x000000005b087348 */ /* 0x000fea0003c00000 */
[----:B------:R0:W1:Y:S02]  /*b230*/  SHFL.IDX P0, R123, R88, R89, R90 ;  /* 0x00000059587b7389 */ /* 0x000064000000005a */
[----:B01----:R-:W-:Y:S05]  /*b240*/  ENDCOLLECTIVE ;  /* 0x000000000000791b */ /* 0x003fea0003800000 */
.L_x_3732:
[-C--:B------:R-:W-:Y:S01]  /*b250*/  FFMA R72, R129, R135.reuse, R72 ;  /* 0x0000008781487223 */ /* 0x080fe20000000048 */
[----:B------:R-:W-:Y:S01]  /*b260*/  FFMA R73, R134, R135, R73 ;  /* 0x0000008786497223 */ /* 0x000fe20000000049 */
[----:B------:R-:W-:Y:S02]  /*b270*/  MOV R88, R39 ;  /* 0x0000002700587202 */ /* 0x000fe40000000f00 */
[----:B------:R-:W-:-:S07]  /*b280*/  MOV R135, R123 ;  /* 0x0000007b00877202 */ /* 0x000fce0000000f00 */
[----:B------:R-:W-:Y:S05]  /*b290*/  WARPSYNC.COLLECTIVE R91, `(.L_x_3733) ;  /* 0x000000005b087348 */ /* 0x000fea0003c00000 */
[----:B------:R0:W1:Y:S02]  /*b2a0*/  SHFL.IDX P0, R123, R88, R89, R90 ;  /* 0x00000059587b7389 */ /* 0x000064000000005a */
[----:B01----:R-:W-:Y:S05]  /*b2b0*/  ENDCOLLECTIVE ;  /* 0x000000000000791b */ /* 0x003fea0003800000 */
.L_x_3733:
[----:B------:R-:W-:Y:S02]  /*b2c0*/  MOV R88, R40 ;  /* 0x0000002800587202 */ /* 0x000fe40000000f00 */
[----:B------:R-:W-:-:S07]  /*b2d0*/  MOV R138, R123 ;  /* 0x0000007b008a7202 */ /* 0x000fce0000000f00 */
[----:B------:R-:W-:Y:S05]  /*b2e0*/  WARPSYNC.COLLECTIVE R91, `(.L_x_3734) ;  /* 0x000000005b087348 */ /* 0x000fea0003c00000 */
[----:B------:R0:W1:Y:S02]  /*b2f0*/  SHFL.IDX P0, R123, R88, R89, R90 ;  /* 0x00000059587b7389 */ /* 0x000064000000005a */
[----:B01----:R-:W-:Y:S05]  /*b300*/  ENDCOLLECTIVE ;  /* 0x000000000000791b */ /* 0x003fea0003800000 */
.L_x_3734:
[-C--:B------:R-:W-:Y:S01]  /*b310*/  FFMA R92, R129, R139.reuse, R92 ;  /* 0x0000008b815c7223 */ /* 0x080fe2000000005c */
[----:B------:R-:W-:Y:S01]  /*b320*/  FFMA R93, R134, R139, R93 ;  /* 0x0000008b865d7223 */ /* 0x000fe2000000005d */
[----:B------:R-:W-:Y:S02]  /*b330*/  MOV R88, R41 ;  /* 0x0000002900587202 */ /* 0x000fe40000000f00 */
[----:B------:R-:W-:-:S07]  /*b340*/  MOV R139, R123 ;  /* 0x0000007b008b7202 */ /* 0x000fce0000000f00 */
[----:B------:R-:W-:Y:S05]  /*b350*/  WARPSYNC.COLLECTIVE R91, `(.L_x_3735) ;  /* 0x000000005b087348 */ /* 0x000fea0003c00000 */
[----:B------:R0:W1:Y:S02]  /*b360*/  SHFL.IDX P0, R123, R88, R89, R90 ;  /* 0x00000059587b7389 */ /* 0x000064000000005a */
[----:B01----:R-:W-:Y:S05]  /*b370*/  ENDCOLLECTIVE ;  /* 0x000000000000791b */ /* 0x003fea0003800000 */
.L_x_3735:
[----:B------:R-:W-:Y:S02]  /*b380*/  MOV R88, R42 ;  /* 0x0000002a00587202 */ /* 0x000fe40000000f00 */
[----:B------:R-:W-:-:S07]  /*b390*/  MOV R140, R123 ;  /* 0x0000007b008c7202 */ /* 0x000fce0000000f00 */
[----:B------:R-:W-:Y:S05]  /*b3a0*/  WARPSYNC.COLLECTIVE R91, `(.L_x_3736) ;  /* 0x000000005b087348 */ /* 0x000fea0003c00000 */
[----:B------:R0:W1:Y:S02]  /*b3b0*/  SHFL.IDX P0, R123, R88, R89, R90 ;  /* 0x00000059587b7389 */ /* 0x000064000000005a */
[----:B01----:R-:W-:Y:S05]  /*b3c0*/  ENDCOLLECTIVE ;  /* 0x000000000000791b */ /* 0x003fea0003800000 */
.L_x_3736:
        /* <DEDUP_REMOVED lines=8> */
.L_x_3737:
[----:B------:R-:W-:Y:S01]  /*b450*/  MOV R88, R33 ;  /* 0x0000002100587202 */ /* 0x000fe20000000f00 */
[C---:B------:R-:W-:Y:S01]  /*b460*/  FFMA R132, R123.reuse, R11, R132 ;  /* 0x0000000b7b847223 */ /* 0x040fe20000000084 */
[----:B------:R-:W-:-:S07]  /*b470*/  FFMA R77, R123, R0, R77 ;  /* 0x000000007b4d7223 */ /* 0x000fce000000004d */
[----:B------:R-:W-:Y:S05]  /*b480*/  WARPSYNC.COLLECTIVE R91, `(.L_x_3738) ;  /* 0x000000005b087348 */ /* 0x000fea0003c00000 */
[----:B------:R0:W1:Y:S02]  /*b490*/  SHFL.IDX P0, R123, R88, R89, R90 ;  /* 0x00000059587b7389 */ /* 0x000064000000005a */
[----:B01----:R-:W-:Y:S05]  /*b4a0*/  ENDCOLLECTIVE ;  /* 0x000000000000791b */ /* 0x003fea0003800000 */
.L_x_3738:
[-C--:B------:R-:W-:Y:S01]  /*b4b0*/  FFMA R106, R129, R10.reuse, R106 ;  /* 0x0000000a816a7223 */ /* 0x080fe2000000006a */
[----:B------:R-:W-:Y:S01]  /*b4c0*/  FFMA R107, R134, R10, R107 ;  /* 0x0000000a866b7223 */ /* 0x000fe2000000006b */
[----:B------:R-:W-:Y:S02]  /*b4d0*/  MOV R88, R27 ;  /* 0x0000001b00587202 */ /* 0x000fe40000000f00 */
[----:B------:R-:W-:-:S07]  /*b4e0*/  MOV R10, R123 ;  /* 0x0000007b000a7202 */ /* 0x000fce0000000f00 */
[----:B------:R-:W-:Y:S05]  /*b4f0*/  WARPSYNC.COLLECTIVE R91, `(.L_x_3739) ;  /* 0x000000005b087348 */ /* 0x000fea0003c00000 */
[----:B------:R0:W1:Y:S02]  /*b500*/  SHFL.IDX P0, R123, R88, R89, R90 ;  /* 0x00000059587b7389 */ /* 0x000064000000005a */
[----:B01----:R-:W-:Y:S05]  /*b510*/  ENDCOLLECTIVE ;  /* 0x000000000000791b */ /* 0x003fea0003800000 */
.L_x_3739:
[----:B------:R-:W-:Y:S02]  /*b520*/  MOV R88, R12 ;  /* 0x0000000c00587202 */ /* 0x000fe40000000f00 */
[----:B------:R-:W-:-:S07]  /*b530*/  MOV R85, R123 ;  /* 0x0000007b00557202 */ /* 0x000fce0000000f00 */
[----:B------:R-:W-:Y:S05]  /*b540*/  WARPSYNC.COLLECTIVE R91, `(.L_x_3740) ;  /* 0x000000005b087348 */ /* 0x000fea0003c00000 */
[----:B------:R0:W1:Y:S02]  /*b550*/  SHFL.IDX P0, R123, R88, R89, R90 ;  /* 0x00000059587b7389 */ /* 0x000064000000005a */
[----:B01----:R-:W-:Y:S05]  /*b560*/  ENDCOLLECTIVE ;  /* 0x000000000000791b */ /* 0x003fea0003800000 */
.L_x_3740:
        /* <DEDUP_REMOVED lines=17> */
.L_x_3741:
[----:B------:R-:W-:Y:S01]  /*b680*/  FFMA R109, R134, R131, R109 ;  /* 0x00000083866d7223 */ /* 0x000fe2000000006d */
[----:B------:R-:W-:Y:S02]  /*b690*/  MOV R88, R14 ;  /* 0x0000000e00587202 */ /* 0x000fe40000000f00 */
[----:B------:R-:W-:-:S07]  /*b6a0*/  MOV R131, R123 ;  /* 0x0000007b00837202 */ /* 0x000fce0000000f00 */
[----:B------:R-:W-:Y:S05]  /*b6b0*/  WARPSYNC.COLLECTIVE R91, `(.L_x_3742) ;  /* 0x000000005b087348 */ /* 0x000fea0003c00000 */
[----:B------:R0:W1:Y:S02]  /*b6c0*/  SHFL.IDX P0, R123, R88, R89, R90 ;  /* 0x00000059587b7389 */ /* 0x000064000000005a */
[----:B01----:R-:W-:Y:S05]  /*b6d0*/  ENDCOLLECTIVE ;  /* 0x000000000000791b */ /* 0x003fea0003800000 */
.L_x_3742:
[----:B------:R-:W-:Y:S01]  /*b6e0*/  FFMA R115, R134, R133, R115 ;  /* 0x0000008586737223 */ /* 0x000fe20000000073 */
[----:B------:R-:W-:Y:S02]  /*b6f0*/  MOV R88, R15 ;  /* 0x0000000f00587202 */ /* 0x000fe40000000f00 */
[----:B------:R-:W-:-:S07]  /*b700*/  MOV R133, R123 ;  /* 0x0000007b00857202 */ /* 0x000fce0000000f00 */
[----:B------:R-:W-:Y:S05]  /*b710*/  WARPSYNC.COLLECTIVE R91, `(.L_x_3743) ;  /* 0x000000005b087348 */ /* 0x000fea0003c00000 */
[----:B------:R0:W1:Y:S02]  /*b720*/  SHFL.IDX P0, R123, R88, R89, R90 ;  /* 0x00000059587b7389 */ /* 0x000064000000005a */
[----:B01----:R-:W-:Y:S05]  /*b730*/  ENDCOLLECTIVE ;  /* 0x000000000000791b */ /* 0x003fea0003800000 */
.L_x_3743:
[----:B------:R-:W-:Y:S01]  /*b740*/  FFMA R117, R134, R135, R117 ;  /* 0x0000008786757223 */ /* 0x000fe20000000075 */
[----:B------:R-:W-:Y:S02]  /*b750*/  MOV R88, R16 ;  /* 0x0000001000587202 */ /* 0x000fe40000000f00 */
[----:B------:R-:W-:-:S07]  /*b760*/  MOV R135, R123 ;  /* 0x0000007b00877202 */ /* 0x000fce0000000f00 */
[----:B------:R-:W-:Y:S05]  /*b770*/  WARPSYNC.COLLECTIVE R91, `(.L_x_3744) ;  /* 0x000000005b087348 */ /* 0x000fea0003c00000 */
[----:B------:R0:W1:Y:S02]  /*b780*/  SHFL.IDX P0, R123, R88, R89, R90 ;  /* 0x00000059587b7389 */ /* 0x000064000000005a */
[----:B01----:R-:W-:Y:S05]  /*b790*/  ENDCOLLECTIVE ;  /* 0x000000000000791b */ /* 0x003fea0003800000 */
.L_x_3744:
[----:B------:R-:W-:Y:S02]  /*b7a0*/  MOV R88, R17 ;  /* 0x0000001100587202 */ /* 0x000fe40000000f00 */
[----:B------:R-:W-:-:S07]  /*b7b0*/  MOV R137, R123 ;  /* 0x0000007b00897202 */ /* 0x000fce0000000f00 */
[----:B------:R-:W-:Y:S05]  /*b7c0*/  WARPSYNC.COLLECTIVE R91, `(.L_x_3745) ;  /* 0x000000005b087348 */ /* 0x000fea0003c00000 */
[----:B------:R0:W1:Y:S02]  /*b7d0*/  SHFL.IDX P0, R123, R88, R89, R90 ;  /* 0x00000059587b7389 */ /* 0x000064000000005a */
[----:B01----:R-:W-:Y:S05]  /*b7e0*/  ENDCOLLECTIVE ;  /* 0x000000000000791b */ /* 0x003fea0003800000 */
.L_x_3745:
[----:B------:R-:W-:Y:S01]  /*b7f0*/  FFMA R111, R134, R78, R111 ;  /* 0x0000004e866f7223 */ /* 0x000fe2000000006f */
[----:B------:R-:W-:Y:S02]  /*b800*/  MOV R88, R18 ;  /* 0x0000001200587202 */ /* 0x000fe40000000f00 */
[----:B------:R-:W-:-:S07]  /*b810*/  MOV R78, R123 ;  /* 0x0000007b004e7202 */ /* 0x000fce0000000f00 */
[----:B------:R-:W-:Y:S05]  /*b820*/  WARPSYNC.COLLECTIVE R91, `(.L_x_3746) ;  /* 0x000000005b087348 */ /* 0x000fea0003c00000 */
[----:B------:R0:W1:Y:S02]  /*b830*/  SHFL.IDX P0, R123, R88, R89, R90 ;  /* 0x00000059587b7389 */ /* 0x000064000000005a */
[----:B01----:R-:W-:Y:S05]  /*b840*/  ENDCOLLECTIVE ;  /* 0x000000000000791b */ /* 0x003fea0003800000 */
.L_x_3746:
[----:B------:R-:W-:Y:S01]  /*b850*/  MOV R88, R19 ;  /* 0x0000001300587202 */ /* 0x000fe20000000f00 */
[-C--:B------:R-:W-:Y:S01]  /*b860*/  FFMA R64, R11, R123.reuse, R64 ;  /* 0x0000007b0b407223 */ /* 0x080fe20000000040 */
[----:B------:R-:W-:-:S07]  /*b870*/  FFMA R65, R0, R123, R65 ;  /* 0x0000007b00417223 */ /* 0x000fce0000000041 */
[----:B------:R-:W-:Y:S05]  /*b880*/  WARPSYNC.COLLECTIVE R91, `(.L_x_3747) ;  /* 0x000000005b087348 */ /* 0x000fea0003c00000 */
[----:B------:R0:W1:Y:S02]  /*b890*/  SHFL.IDX P0, R123, R88, R89, R90 ;  /* 0x00000059587b7389 */ /* 0x000064000000005a */
[----:B01----:R-:W-:Y:S05]  /*b8a0*/  ENDCOLLECTIVE ;  /* 0x000000000000791b */ /* 0x003fea0003800000 */
.L_x_3747:
[-C--:B------:R-:W-:Y:S01]  /*b8b0*/  FFMA R50, R11, R85.reuse, R50 ;  /* 0x000000550b327223 */ /* 0x080fe20000000032 */
[----:B------:R-:W-:Y:S01]  /*b8c0*/  FFMA R51, R0, R85, R51 ;  /* 0x0000005500337223 */ /* 0x000fe20000000033 */
[----:B------:R-:W-:Y:S02]  /*b8d0*/  MOV R88, R20 ;  /* 0x0000001400587202 */ /* 0x000fe40000000f00 */
[----:B------:R-:W-:-:S07]  /*b8e0*/  MOV R85, R123 ;  /* 0x0000007b00557202 */ /* 0x000fce0000000f00 */
[----:B------:R-:W-:Y:S05]  /*b8f0*/  WARPSYNC.COLLECTIVE R91, `(.L_x_3748) ;  /* 0x000000005b087348 */ /* 0x000fea0003c00000 */
[----:B------:R0:W1:Y:S02]  /*b900*/  SHFL.IDX P0, R123, R88, R89, R90 ;  /* 0x00000059587b7389 */ /* 0x000064000000005a */
[----:B01----:R-:W-:Y:S05]  /*b910*/  ENDCOLLECTIVE ;  /* 0x000000000000791b */ /* 0x003fea0003800000 */
.L_x_3748:
[-C--:B------:R-:W-:Y:S01]  /*b920*/  FFMA R52, R11, R129.reuse, R52 ;  /* 0x000000810b347223 */ /* 0x080fe20000000034 */
[----:B------:R-:W-:Y:S01]  /*b930*/  FFMA R53, R0, R129, R53 ;  /* 0x0000008100357223 */ /* 0x000fe20000000035 */
[----:B------:R-:W-:Y:S02]  /*b940*/  MOV R88, R21 ;  /* 0x0000001500587202 */ /* 0x000fe40000000f00 */
[----:B------:R-:W-:-:S07]  /*b950*/  MOV R129, R123 ;  /* 0x0000007b00817202 */ /* 0x000fce0000000f00 */
[----:B------:R-:W-:Y:S05]  /*b960*/  WARPSYNC.COLLECTIVE R91, `(.L_x_3749) ;  /* 0x000000005b087348 */ /* 0x000fea0003c00000 */
[----:B------:R0:W1:Y:S02]  /*b970*/  SHFL.IDX P0, R123, R88, R89, R90 ;  /* 0x00000059587b7389 */ /* 0x000064000000005a */
[----:B01----:R-:W-:Y:S05]  /*b980*/  ENDCOLLECTIVE ;  /* 0x000000000000791b */ /* 0x003fea0003800000 */
.L_x_3749:
[-C--:B------:R-:W-:Y:S01]  /*b990*/  FFMA R54, R11, R131.reuse, R54 ;  /* 0x000000830b367223 */ /* 0x080fe20000000036 */
[----:B------:R-:W-:Y:S01]  /*b9a0*/  FFMA R55, R0, R131, R55 ;  /* 0x0000008300377223 */ /* 0x000fe20000000037 */
[----:B------:R-:W-:Y:S02]  /*b9b0*/  MOV R88, R22 ;  /* 0x0000001600587202 */ /* 0x000fe40000000f00 */
[----:B------:R-:W-:-:S07]  /*b9c0*/  MOV R131, R123 ;  /* 0x0000007b00837202 */ /* 0x000fce0000000f00 */
[----:B------:R-:W-:Y:S05]  /*b9d0*/  WARPSYNC.COLLECTIVE R91, `(.L_x_3750) ;  /* 0x000000005b087348 */ /* 0x000fea0003c00000 */
[----:B------:R0:W1:Y:S02]  /*b9e0*/  SHFL.IDX P0, R123, R88, R89, R90 ;  /* 0x00000059587b7389 */ /* 0x000064000000005a */
[----:B01----:R-:W-:Y:S05]  /*b9f0*/  ENDCOLLECTIVE ;  /* 0x000000000000791b */ /* 0x003fea0003800000 */
.L_x_3750:
[-C--:B------:R-:W-:Y:S01]  /*ba00*/  FFMA R56, R11, R133.reuse, R56 ;  /* 0x000000850b387223 */ /* 0x080fe20000000038 */
[----:B------:R-:W-:Y:S01]  /*ba10*/  FFMA R57, R0, R133, R57 ;  /* 0x0000008500397223 */ /* 0x000fe20000000039 */
[----:B------:R-:W-:Y:S02]  /*ba20*/  MOV R88, R23 ;  /* 0x0000001700587202 */ /* 0x000fe40000000f00 */
[----:B------:R-:W-:-:S07]  /*ba30*/  MOV R133, R123 ;  /* 0x0000007b00857202 */ /* 0x000fce0000000f00 */
[----:B------:R-:W-:Y:S05]  /*ba40*/  WARPSYNC.COLLECTIVE R91, `(.L_x_3751) ;  /* 0x000000005b087348 */ /* 0x000fea0003c00000 */
[----:B------:R0:W1:Y:S02]  /*ba50*/  SHFL.IDX P0, R123, R88, R89, R90 ;  /* 0x00000059587b7389 */ /* 0x000064000000005a */
[----:B01----:R-:W-:Y:S05]  /*ba60*/  ENDCOLLECTIVE ;  /* 0x000000000000791b */ /* 0x003fea0003800000 */
.L_x_3751:
[-C--:B------:R-:W-:Y:S01]  /*ba70*/  FFMA R58, R11, R135.reuse, R58 ;  /* 0x000000870b3a7223 */ /* 0x080fe2000000003a */
[----:B------:R-:W-:Y:S01]  /*ba80*/  FFMA R59, R0, R135, R59 ;  /* 0x00000087003b7223 */ /* 0x000fe2000000003b */
[----:B------:R-:W-:Y:S02]  /*ba90*/  MOV R88, R24 ;  /* 0x0000001800587202 */ /* 0x000fe40000000f00 */
[----:B------:R-:W-:-:S07]  /*baa0*/  MOV R135, R123 ;  /* 0x0000007b00877202 */ /* 0x000fce0000000f00 */
[----:B------:R-:W-:Y:S05]  /*bab0*/  WARPSYNC.COLLECTIVE R91, `(.L_x_3752) ;  /* 0x000000005b087348 */ /* 0x000fea0003c00000 */
[----:B------:R0:W1:Y:S02]  /*bac0*/  SHFL.IDX P0, R123, R88, R89, R90 ;  /* 0x00000059587b7389 */ /* 0x000064000000005a */
[----:B01----:R-:W-:Y:S05]  /*bad0*/  ENDCOLLECTIVE ;  /* 0x000000000000791b */ /* 0x003fea0003800000 */
.L_x_3752:
[-C--:B------:R-:W-:Y:S01]  /*bae0*/  FFMA R60, R11, R137.reuse, R60 ;  /* 0x000000890b3c7223 */ /* 0x080fe2000000003c */
[----:B------:R-:W-:Y:S01]  /*baf0*/  FFMA R61, R0, R137, R61 ;  /* 0x00000089003d7223 */ /* 0x000fe2000000003d */
[----:B------:R-:W-:Y:S02]  /*bb00*/  MOV R88, R25 ;  /* 0x0000001900587202 */ /* 0x000fe40000000f00 */
[----:B------:R-:W-:-:S07]  /*bb10*/  MOV R137, R123 ;  /* 0x0000007b00897202 */ /* 0x000fce0000000f00 */
[----:B------:R-:W-:Y:S05]  /*bb20*/  WARPSYNC.COLLECTIVE R91, `(.L_x_3753) ;  /* 0x000000005b087348 */ /* 0x000fea0003c00000 */
[----:B------:R0:W1:Y:S02]  /*bb30*/  SHFL.IDX P0, R123, R88, R89, R90 ;  /* 0x00000059587b7389 */ /* 0x000064000000005a */
[----:B01----:R-:W-:Y:S05]  /*bb40*/  ENDCOLLECTIVE ;  /* 0x000000000000791b */ /* 0x003fea0003800000 */
.L_x_3753:
[----:B------:R-:W-:Y:S01]  /*bb50*/  FFMA R87, R134, R139, R87 ;  /* 0x0000008b86577223 */ /* 0x000fe20000000057 */
[----:B------:R-:W-:Y:S02]  /*bb60*/  MOV R88, R26 ;  /* 0x0000001a00587202 */ /* 0x000fe40000000f00 */
[----:B------:R-:W-:-:S07]  /*bb70*/  MOV R139, R123 ;  /* 0x0000007b008b7202 */ /* 0x000fce0000000f00 */
[----:B------:R-:W-:Y:S05]  /*bb80*/  WARPSYNC.COLLECTIVE R91, `(.L_x_3754) ;  /* 0x000000005b087348 */ /* 0x000fea0003c00000 */
[----:B------:R0:W1:Y:S02]  /*bb90*/  SHFL.IDX P0, R123, R88, R89, R90 ;  /* 0x00000059587b7389 */ /* 0x000064000000005a */
[----:B01----:R-:W-:Y:S05]  /*bba0*/  ENDCOLLECTIVE ;  /* 0x000000000000791b */ /* 0x003fea0003800000 */
.L_x_3754:
[----:B------:R-:W-:Y:S01]  /*bbb0*/  FFMA R125, R134, R141, R125 ;  /* 0x0000008d867d7223 */ /* 0x000fe2000000007d */
[----:B------:R-:W-:Y:S02]  /*bbc0*/  MOV R88, R28 ;  /* 0x0000001c00587202 */ /* 0x000fe40000000f00 */
[----:B------:R-:W-:-:S07]  /*bbd0*/  MOV R141, R123 ;  /* 0x0000007b008d7202 */ /* 0x000fce0000000f00 */
[----:B------:R-:W-:Y:S05]  /*bbe0*/  WARPSYNC.COLLECTIVE R91, `(.L_x_3755) ;  /* 0x000000005b087348 */ /* 0x000fea0003c00000 */
[----:B------:R0:W1:Y:S02]  /*bbf0*/  SHFL.IDX P0, R123, R88, R89, R90 ;  /* 0x00000059587b7389 */ /* 0x000064000000005a */
[----:B01----:R-:W-:Y:S05]  /*bc00*/  ENDCOLLECTIVE ;  /* 0x000000000000791b */ /* 0x003fea0003800000 */
.L_x_3755:
[----:B------:R-:W-:Y:S01]  /*bc10*/  FFMA R97, R134, R143, R97 ;  /* 0x0000008f86617223 */ /* 0x000fe20000000061 */
[----:B------:R-:W-:Y:S02]  /*bc20*/  MOV R88, R29 ;  /* 0x0000001d00587202 */ /* 0x000fe40000000f00 */
[----:B------:R-:W-:-:S07]  /*bc30*/  MOV R143, R123 ;  /* 0x0000007b008f7202 */ /* 0x000fce0000000f00 */
[----:B------:R-:W-:Y:S05]  /*bc40*/  WARPSYNC.COLLECTIVE R91, `(.L_x_3756) ;  /* 0x000000005b087348 */ /* 0x000fea0003c00000 */
[----:B------:R0:W1:Y:S02]  /*bc50*/  SHFL.IDX P0, R123, R88, R89, R90 ;  /* 0x00000059587b7389 */ /* 0x000064000000005a */
[----:B01----:R-:W-:Y:S05]  /*bc60*/  ENDCOLLECTIVE ;  /* 0x000000000000791b */ /* 0x003fea0003800000 */
.L_x_3756:
[----:B------:R-:W-:Y:S01]  /*bc70*/  FFMA R99, R134, R145, R99 ;  /* 0x0000009186637223 */ /* 0x000fe20000000063 */
[----:B------:R-:W-:Y:S02]  /*bc80*/  MOV R88, R30 ;  /* 0x0000001e00587202 */ /* 0x000fe40000000f00 */
[----:B------:R-:W-:-:S07]  /*bc90*/  MOV R145, R123 ;  /* 0x0000007b00917202 */ /* 0x000fce0000000f00 */
[----:B------:R-:W-:Y:S05]  /*bca0*/  WARPSYNC.COLLECTIVE R91, `(.L_x_3757) ;  /* 0x000000005b087348 */ /* 0x000fea0003c00000 */
[----:B------:R0:W1:Y:S02]  /*bcb0*/  SHFL.IDX P0, R123, R88, R89, R90 ;  /* 0x00000059587b7389 */ /* 0x000064000000005a */
[----:B01----:R-:W-:Y:S05]  /*bcc0*/  ENDCOLLECTIVE ;  /* 0x000000000000791b */ /* 0x003fea0003800000 */
.L_x_3757:
[----:B------:R-:W-:Y:S01]  /*bcd0*/  MOV R88, R31 ;  /* 0x0000001f00587202 */ /* 0x000fe20000000f00 */
[-C--:B------:R-:W-:Y:S01]  /*bce0*/  FFMA R102, R11, R123.reuse, R102 ;  /* 0x0000007b0b667223 */ /* 0x080fe20000000066 */
[----:B------:R-:W-:-:S07]  /*bcf0*/  FFMA R103, R0, R123, R103 ;  /* 0x0000007b00677223 */ /* 0x000fce0000000067 */
[----:B------:R-:W-:Y:S05]  /*bd00*/  WARPSYNC.COLLECTIVE R91, `(.L_x_3758) ;  /* 0x000000005b087348 */ /* 0x000fea0003c00000 */
[----:B------:R0:W1:Y:S02]  /*bd10*/  SHFL.IDX P0, R123, R88, R89, R90 ;  /* 0x00000059587b7389 */ /* 0x000064000000005a */
[----:B01----:R-:W-:Y:S05]  /*bd20*/  ENDCOLLECTIVE ;  /* 0x000000000000791b */ /* 0x003fea0003800000 */
.L_x_3758:
        /* <DEDUP_REMOVED lines=18> */
.L_x_3759:
[-C--:B------:R-:W-:Y:S01]  /*be50*/  FFMA R62, R11, R78.reuse, R62 ;  /* 0x0000004e0b3e7223 */ /* 0x080fe2000000003e */
[----:B------:R-:W-:Y:S01]  /*be60*/  FFMA R63, R0, R78, R63 ;  /* 0x0000004e003f7223 */ /* 0x000fe2000000003f */
[----:B------:R-:W-:Y:S02]  /*be70*/  MOV R88, R34 ;  /* 0x0000002200587202 */ /* 0x000fe40000000f00 */
[----:B------:R-:W-:-:S07]  /*be80*/  MOV R78, R123 ;  /* 0x0000007b004e7202 */ /* 0x000fce0000000f00 */
[----:B------:R-:W-:Y:S05]  /*be90*/  WARPSYNC.COLLECTIVE R91, `(.L_x_3760) ;  /* 0x000000005b087348 */ /* 0x000fea0003c00000 */
[----:B------:R0:W1:Y:S02]  /*bea0*/  SHFL.IDX P0, R123, R88, R89, R90 ;  /* 0x00000059587b7389 */ /* 0x000064000000005a */
[----:B01----:R-:W-:Y:S05]  /*beb0*/  ENDCOLLECTIVE ;  /* 0x000000000000791b */ /* 0x003fea0003800000 */
.L_x_3760:
[-C--:B------:R-:W-:Y:S01]  /*bec0*/  FFMA R66, R11, R85.reuse, R66 ;  /* 0x000000550b427223 */ /* 0x080fe20000000042 */
[----:B------:R-:W-:Y:S01]  /*bed0*/  FFMA R67, R0, R85, R67 ;  /* 0x0000005500437223 */ /* 0x000fe20000000043 */
[----:B------:R-:W-:Y:S02]  /*bee0*/  MOV R88, R35 ;  /* 0x0000002300587202 */ /* 0x000fe40000000f00 */
[----:B------:R-:W-:-:S07]  /*bef0*/  MOV R85, R123 ;  /* 0x0000007b00557202 */ /* 0x000fce0000000f00 */
[----:B------:R-:W-:Y:S05]  /*bf00*/  WARPSYNC.COLLECTIVE R91, `(.L_x_3761) ;  /* 0x000000005b087348 */ /* 0x000fea0003c00000 */
[----:B------:R0:W1:Y:S02]  /*bf10*/  SHFL.IDX P0, R123, R88, R89, R90 ;  /* 0x00000059587b7389 */ /* 0x000064000000005a */
[----:B01----:R-:W-:Y:S05]  /*bf20*/  ENDCOLLECTIVE ;  /* 0x000000000000791b */ /* 0x003fea0003800000 */
.L_x_3761:
[----:B------:R-:W-:Y:S02]  /*bf30*/  MOV R88, R36 ;  /* 0x0000002400587202 */ /* 0x000fe40000000f00 */
[----:B------:R-:W-:-:S07]  /*bf40*/  MOV R124, R123 ;  /* 0x0000007b007c7202 */ /* 0x000fce0000000f00 */
[----:B------:R-:W-:Y:S05]  /*bf50*/  WARPSYNC.COLLECTIVE R91, `(.L_x_3762) ;  /* 0x000000005b087348 */ /* 0x000fea0003c00000 */
[----:B------:R0:W1:Y:S02]  /*bf60*/  SHFL.IDX P0, R123, R88, R89, R90 ;  /* 0x00000059587b7389 */ /* 0x000064000000005a */
[----:B01----:R-:W-:Y:S05]  /*bf70*/  ENDCOLLECTIVE ;  /* 0x000000000000791b */ /* 0x003fea0003800000 */
.L_x_3762:
[----:B------:R-:W-:Y:S02]  /*bf80*/  MOV R88, R37 ;  /* 0x0000002500587202 */ /* 0x000fe40000000f00 */
[----:B------:R-:W-:-:S07]  /*bf90*/  MOV R126, R123 ;  /* 0x0000007b007e7202 */ /* 0x000fce0000000f00 */
[----:B------:R-:W-:Y:S05]  /*bfa0*/  WARPSYNC.COLLECTIVE R91, `(.L_x_3763) ;  /* 0x000000005b087348 */ /* 0x000fea0003c00000 */
[----:B------:R0:W1:Y:S02]  /*bfb0*/  SHFL.IDX P0, R123, R88, R89, R90 ;  /* 0x00000059587b7389 */ /* 0x000064000000005a */
[----:B01----:R-:W-:Y:S05]  /*bfc0*/  ENDCOLLECTIVE ;  /* 0x000000000000791b */ /* 0x003fea0003800000 */
.L_x_3763:
[-C--:B------:R-:W-:Y:S01]  /*bfd0*/  FFMA R68, R11, R129.reuse, R68 ;  /* 0x000000810b447223 */ /* 0x080fe20000000044 */
[----:B------:R-:W-:Y:S01]  /*bfe0*/  FFMA R69, R0, R129, R69 ;  /* 0x0000008100457223 */ /* 0x000fe20000000045 */
[----:B------:R-:W-:Y:S02]  /*bff0*/  MOV R88, R38 ;  /* 0x0000002600587202 */ /* 0x000fe40000000f00 */
[----:B------:R-:W-:-:S07]  /*c000*/  MOV R129, R123 ;  /* 0x0000007b00817202 */ /* 0x000fce0000000f00 */
[----:B------:R-:W-:Y:S05]  /*c010*/  WARPSYNC.COLLECTIVE R91, `(.L_x_3764) ;  /* 0x000000005b087348 */ /* 0x000fea0003c00000 */
[----:B------:R0:W1:Y:S02]  /*c020*/  SHFL.IDX P0, R123, R88, R89, R90 ;  /* 0x00000059587b7389 */ /* 0x000064000000005a */
[----:B01----:R-:W-:Y:S05]  /*c030*/  ENDCOLLECTIVE ;  /* 0x000000000000791b */ /* 0x003fea0003800000 */
.L_x_3764:
[-C--:B------:R-:W-:Y:S01]  /*c040*/  FFMA R70, R11, R131.reuse, R70 ;  /* 0x000000830b467223 */ /* 0x080fe20000000046 */
[----:B------:R-:W-:Y:S01]  /*c050*/  FFMA R71, R0, R131, R71 ;  /* 0x0000008300477223 */ /* 0x000fe20000000047 */
[----:B------:R-:W-:Y:S02]  /*c060*/  MOV R88, R39 ;  /* 0x0000002700587202 */ /* 0x000fe40000000f00 */
[----:B------:R-:W-:-:S07]  /*c070*/  MOV R131, R123 ;  /* 0x0000007b00837202 */ /* 0x000fce0000000f00 */
[----:B------:R-:W-:Y:S05]  /*c080*/  WARPSYNC.COLLECTIVE R91, `(.L_x_3765) ;  /* 0x000000005b087348 */ /* 0x000fea0003c00000 */
[----:B------:R0:W1:Y:S02]  /*c090*/  SHFL.IDX P0, R123, R88, R89, R90 ;  /* 0x00000059587b7389 */ /* 0x000064000000005a */
[----:B01----:R-:W-:Y:S05]  /*c0a0*/  ENDCOLLECTIVE ;  /* 0x000000000000791b */ /* 0x003fea0003800000 */
.L_x_3765:
[-C--:B------:R-:W-:Y:S01]  /*c0b0*/  FFMA R72, R11, R133.reuse, R72 ;  /* 0x000000850b487223 */ /* 0x080fe20000000048 */
[----:B------:R-:W-:Y:S01]  /*c0c0*/  FFMA R73, R0, R133, R73 ;  /* 0x0000008500497223 */ /* 0x000fe20000000049 */
[----:B------:R-:W-:Y:S02]  /*c0d0*/  MOV R88, R40 ;  /* 0x0000002800587202 */ /* 0x000fe40000000f00 */
[----:B------:R-:W-:-:S07]  /*c0e0*/  MOV R133, R123 ;  /* 0x0000007b00857202 */ /* 0x000fce0000000f00 */
[----:B------:R-:W-:Y:S05]  /*c0f0*/  WARPSYNC.COLLECTIVE R91, `(.L_x_3766) ;  /* 0x000000005b087348 */ /* 0x000fea0003c00000 */
[----:B------:R0:W1:Y:S02]  /*c100*/  SHFL.IDX P0, R123, R88, R89, R90 ;  /* 0x00000059587b7389 */ /* 0x000064000000005a */
[----:B01----:R-:W-:Y:S05]  /*c110*/  ENDCOLLECTIVE ;  /* 0x000000000000791b */ /* 0x003fea0003800000 */
.L_x_3766:
[----:B------:R-:W-:Y:S02]  /*c120*/  MOV R88, R41 ;  /* 0x0000002900587202 */ /* 0x000fe40000000f00 */
[----:B------:R-:W-:-:S07]  /*c130*/  MOV R136, R123 ;  /* 0x0000007b00887202 */ /* 0x000fce0000000f00 */
[----:B------:R-:W-:Y:S05]  /*c140*/  WARPSYNC.COLLECTIVE R91, `(.L_x_3767) ;  /* 0x000000005b087348 */ /* 0x000fea0003c00000 */
[----:B------:R0:W1:Y:S02]  /*c150*/  SHFL.IDX P0, R123, R88, R89, R90 ;  /* 0x00000059587b7389 */ /* 0x000064000000005a */
[----:B01----:R-:W-:Y:S05]  /*c160*/  ENDCOLLECTIVE ;  /* 0x000000000000791b */ /* 0x003fea0003800000 */
.L_x_3767:
[-C--:B------:R-:W-:Y:S01]  /*c170*/  FFMA R92, R11, R137.reuse, R92 ;  /* 0x000000890b5c7223 */ /* 0x080fe2000000005c */
[----:B------:R-:W-:Y:S01]  /*c180*/  FFMA R93, R0, R137, R93 ;  /* 0x00000089005d7223 */ /* 0x000fe2000000005d */
[----:B------:R-:W-:Y:S02]  /*c190*/  MOV R88, R42 ;  /* 0x0000002a00587202 */ /* 0x000fe40000000f00 */
[----:B------:R-:W-:-:S07]  /*c1a0*/  MOV R137, R123 ;  /* 0x0000007b00897202 */ /* 0x000fce0000000f00 */
[----:B------:R-:W-:Y:S05]  /*c1b0*/  WARPSYNC.COLLECTIVE R91, `(.L_x_3768) ;  /* 0x000000005b087348 */ /* 0x000fea0003c00000 */
[----:B------:R0:W1:Y:S02]  /*c1c0*/  SHFL.IDX P0, R123, R88, R89, R90 ;  /* 0x00000059587b7389 */ /* 0x000064000000005a */
[----:B01----:R-:W-:Y:S05]  /*c1d0*/  ENDCOLLECTIVE ;  /* 0x000000000000791b */ /* 0x003fea0003800000 */
.L_x_3768:
[----:B------:R-:W-:Y:S02]  /*c1e0*/  MOV R88, R43 ;  /* 0x0000002b00587202 */ /* 0x000fe40000000f00 */
[----:B------:R-:W-:Y:S02]  /*c1f0*/  MOV R89, R86 ;  /* 0x0000005600597202 */ /* 0x000fe40000000f00 */
[----:B------:R-:W-:-:S07]  /*c200*/  MOV R138, R123 ;  /* 0x0000007b008a7202 */ /* 0x000fce0000000f00 */
[----:B------:R-:W-:Y:S05]  /*c210*/  WARPSYNC.COLLECTIVE R91, `(.L_x_3769) ;  /* 0x000000005b087348 */ /* 0x000fea0003c00000 */
[----:B------:R0:W1:Y:S02]  /*c220*/  SHFL.IDX P0, R123, R88, R89, R90 ;  /* 0x00000059587b7389 */ /* 0x000064000000005a */
[----:B01----:R-:W-:Y:S05]  /*c230*/  ENDCOLLECTIVE ;  /* 0x000000000000791b */ /* 0x003fea0003800000 */
.L_x_3769:
[----:B------:R-:W-:Y:S01]  /*c240*/  MOV R88, R33 ;  /* 0x0000002100587202 */ /* 0x000fe20000000f00 */
[C---:B------:R-:W-:Y:S01]  /*c250*/  FFMA R132, R123.reuse, R83, R132 ;  /* 0x000000537b847223 */ /* 0x040fe20000000084 */
[----:B------:R-:W-:-:S07]  /*c260*/  FFMA R77, R123, R10, R77 ;  /* 0x0000000a7b4d7223 */ /* 0x000fce000000004d */
[----:B------:R-:W-:Y:S05]  /*c270*/  WARPSYNC.COLLECTIVE R91, `(.L_x_3770) ;  /* 0x000000005b087348 */ /* 0x000fea0003c00000 */
[----:B------:R0:W1:Y:S02]  /*c280*/  SHFL.IDX P0, R123, R88, R89, R90 ;  /* 0x00000059587b7389 */ /* 0x000064000000005a */
[----:B01----:R-:W-:Y:S05]  /*c290*/  ENDCOLLECTIVE ;  /* 0x000000000000791b */ /* 0x003fea0003800000 */
.L_x_3770:
        /* <DEDUP_REMOVED lines=19> */
.L_x_3771:
[----:B------:R-:W-:Y:S01]  /*c3d0*/  FFMA R108, R11, R85, R108 ;  /* 0x000000550b6c7223 */ /* 0x000fe2000000006c */
[----:B------:R-:W-:Y:S02]  /*c3e0*/  MOV R88, R12 ;  /* 0x0000000c00587202 */ /* 0x000fe40000000f00 */
[----:B------:R-:W-:-:S07]  /*c3f0*/  MOV R85, R123 ;  /* 0x0000007b00557202 */ /* 0x000fce0000000f00 */
[----:B------:R-:W-:Y:S05]  /*c400*/  WARPSYNC.COLLECTIVE R91, `(.L_x_3772) ;  /* 0x000000005b087348 */ /* 0x000fea0003c00000 */
[----:B------:R0:W1:Y:S02]  /*c410*/  SHFL.IDX P0, R123, R88, R89, R90 ;  /* 0x00000059587b7389 */ /* 0x000064000000005a */
[----:B01----:R-:W-:Y:S05]  /*c420*/  ENDCOLLECTIVE ;  /* 0x000000000000791b */ /* 0x003fea0003800000 */
.L_x_3772:
[----:B------:R-:W-:Y:S01]  /*c430*/  FFMA R114, R11, R129, R114 ;  /* 0x000000810b727223 */ /* 0x000fe20000000072 */
[----:B------:R-:W-:Y:S02]  /*c440*/  MOV R88, R13 ;  /* 0x0000000d00587202 */ /* 0x000fe40000000f00 */
[----:B------:R-:W-:-:S07]  /*c450*/  MOV R129, R123 ;  /* 0x0000007b00817202 */ /* 0x000fce0000000f00 */
[----:B------:R-:W-:Y:S05]  /*c460*/  WARPSYNC.COLLECTIVE R91, `(.L_x_3773) ;  /* 0x000000005b087348 */ /* 0x000fea0003c00000 */
[----:B------:R0:W1:Y:S02]  /*c470*/  SHFL.IDX P0, R123, R88, R89, R90 ;  /* 0x00000059587b7389 */ /* 0x000064000000005a */
[----:B01----:R-:W-:Y:S05]  /*c480*/  ENDCOLLECTIVE ;  /* 0x000000000000791b */ /* 0x003fea0003800000 */
.L_x_3773:
[----:B------:R-:W-:Y:S01]  /*c490*/  FFMA R116, R11, R131, R116 ;  /* 0x000000830b747223 */ /* 0x000fe20000000074 */
[----:B------:R-:W-:Y:S02]  /*c4a0*/  MOV R88, R14 ;  /* 0x0000000e00587202 */ /* 0x000fe40000000f00 */
[----:B------:R-:W-:-:S07]  /*c4b0*/  MOV R131, R123 ;  /* 0x0000007b00837202 */ /* 0x000fce0000000f00 */
[----:B------:R-:W-:Y:S05]  /*c4c0*/  WARPSYNC.COLLECTIVE R91, `(.L_x_3774) ;  /* 0x000000005b087348 */ /* 0x000fea0003c00000 */
[----:B------:R0:W1:Y:S02]  /*c4d0*/  SHFL.IDX P0, R123, R88, R89, R90 ;  /* 0x00000059587b7389 */ /* 0x000064000000005a */
[----:B01----:R-:W-:Y:S05]  /*c4e0*/  ENDCOLLECTIVE ;  /* 0x000000000000791b */ /* 0x003fea0003800000 */
.L_x_3774:
[----:B------:R-:W-:Y:S01]  /*c4f0*/  FFMA R118, R11, R133, R118 ;  /* 0x000000850b767223 */ /* 0x000fe20000000076 */
[----:B------:R-:W-:Y:S02]  /*c500*/  MOV R88, R15 ;  /* 0x0000000f00587202 */ /* 0x000fe40000000f00 */
[----:B------:R-:W-:-:S07]  /*c510*/  MOV R133, R123 ;  /* 0x0000007b00857202 */ /* 0x000fce0000000f00 */
[----:B------:R-:W-:Y:S05]  /*c520*/  WARPSYNC.COLLECTIVE R91, `(.L_x_3775) ;  /* 0x000000005b087348 */ /* 0x000fea0003c00000 */
[----:B------:R0:W1:Y:S02]  /*c530*/  SHFL.IDX P0, R123, R88, R89, R90 ;  /* 0x00000059587b7389 */ /* 0x000064000000005a */
[----:B01----:R-:W-:Y:S05]  /*c540*/  ENDCOLLECTIVE ;  /* 0x000000000000791b */ /* 0x003fea0003800000 */
.L_x_3775:
[----:B------:R-:W-:Y:S02]  /*c550*/  MOV R88, R16 ;  /* 0x0000001000587202 */ /* 0x000fe40000000f00 */
[----:B------:R-:W-:-:S07]  /*c560*/  MOV R135, R123 ;  /* 0x0000007b00877202 */ /* 0x000fce0000000f00 */
[----:B------:R-:W-:Y:S05]  /*c570*/  WARPSYNC.COLLECTIVE R91, `(.L_x_3776) ;  /* 0x000000005b087348 */ /* 0x000fea0003c00000 */
[----:B------:R0:W1:Y:S02]  /*c580*/  SHFL.IDX P0, R123, R88, R89, R90 ;  /* 0x00000059587b7389 */ /* 0x000064000000005a */
[----:B01----:R-:W-:Y:S05]  /*c590*/  ENDCOLLECTIVE ;  /* 0x000000000000791b */ /* 0x003fea0003800000 */
.L_x_3776:
[----:B------:R-:W-:Y:S01]  /*c5a0*/  FFMA R80, R11, R137, R80 ;  /* 0x000000890b507223 */ /* 0x000fe20000000050 */
[----:B------:R-:W-:Y:S02]  /*c5b0*/  MOV R88, R17 ;  /* 0x0000001100587202 */ /* 0x000fe40000000f00 */
[----:B------:R-:W-:-:S07]  /*c5c0*/  MOV R137, R123 ;  /* 0x0000007b00897202 */ /* 0x000fce0000000f00 */
[----:B------:R-:W-:Y:S05]  /*c5d0*/  WARPSYNC.COLLECTIVE R91, `(.L_x_3777) ;  /* 0x000000005b087348 */ /* 0x000fea0003c00000 */
[----:B------:R0:W1:Y:S02]  /*c5e0*/  SHFL.IDX P0, R123, R88, R89, R90 ;  /* 0x00000059587b7389 */ /* 0x000064000000005a */
[----:B01----:R-:W-:Y:S05]  /*c5f0*/  ENDCOLLECTIVE ;  /* 0x000000000000791b */ /* 0x003fea0003800000 */
.L_x_3777:
        /* <DEDUP_REMOVED lines=14> */
.L_x_3778:
[----:B------:R-:W-:Y:S01]  /*c6e0*/  MOV R88, R19 ;  /* 0x0000001300587202 */ /* 0x000fe20000000f00 */
[-C--:B------:R-:W-:Y:S01]  /*c6f0*/  FFMA R64, R83, R123.reuse, R64 ;  /* 0x0000007b53407223 */ /* 0x080fe20000000040 */
[----:B------:R-:W-:-:S07]  /*c700*/  FFMA R65, R10, R123, R65 ;  /* 0x0000007b0a417223 */ /* 0x000fce0000000041 */
[----:B------:R-:W-:Y:S05]  /*c710*/  WARPSYNC.COLLECTIVE R91, `(.L_x_3779) ;  /* 0x000000005b087348 */ /* 0x000fea0003c00000 */
[----:B------:R0:W1:Y:S02]  /*c720*/  SHFL.IDX P0, R123, R88, R89, R90 ;  /* 0x00000059587b7389 */ /* 0x000064000000005a */
[----:B01----:R-:W-:Y:S05]  /*c730*/  ENDCOLLECTIVE ;  /* 0x000000000000791b */ /* 0x003fea0003800000 */
.L_x_3779:
[-C--:B------:R-:W-:Y:S01]  /*c740*/  FFMA R50, R83, R85.reuse, R50 ;  /* 0x0000005553327223 */ /* 0x080fe20000000032 */
[----:B------:R-:W-:Y:S01]  /*c750*/  FFMA R51, R10, R85, R51 ;  /* 0x000000550a337223 */ /* 0x000fe20000000033 */
[----:B------:R-:W-:Y:S02]  /*c760*/  MOV R88, R20 ;  /* 0x0000001400587202 */ /* 0x000fe40000000f00 */
[----:B------:R-:W-:-:S07]  /*c770*/  MOV R85, R123 ;  /* 0x0000007b00557202 */ /* 0x000fce0000000f00 */
[----:B------:R-:W-:Y:S05]  /*c780*/  WARPSYNC.COLLECTIVE R91, `(.L_x_3780) ;  /* 0x000000005b087348 */ /* 0x000fea0003c00000 */
[----:B------:R0:W1:Y:S02]  /*c790*/  SHFL.IDX P0, R123, R88, R89, R90 ;  /* 0x00000059587b7389 */ /* 0x000064000000005a */
[----:B01----:R-:W-:Y:S05]  /*c7a0*/  ENDCOLLECTIVE ;  /* 0x000000000000791b */ /* 0x003fea0003800000 */
.L_x_3780:
[-C--:B------:R-:W-:Y:S01]  /*c7b0*/  FFMA R52, R83, R129.reuse, R52 ;  /* 0x0000008153347223 */ /* 0x080fe20000000034 */
[----:B------:R-:W-:Y:S01]  /*c7c0*/  FFMA R53, R10, R129, R53 ;  /* 0x000000810a357223 */ /* 0x000fe20000000035 */
[----:B------:R-:W-:Y:S02]  /*c7d0*/  MOV R88, R21 ;  /* 0x0000001500587202 */ /* 0x000fe40000000f00 */
[----:B------:R-:W-:-:S07]  /*c7e0*/  MOV R129, R123 ;  /* 0x0000007b00817202 */ /* 0x000fce0000000f00 */
[----:B------:R-:W-:Y:S05]  /*c7f0*/  WARPSYNC.COLLECTIVE R91, `(.L_x_3781) ;  /* 0x000000005b087348 */ /* 0x000fea0003c00000 */
[----:B------:R0:W1:Y:S02]  /*c800*/  SHFL.IDX P0, R123, R88, R89, R90 ;  /* 0x00000059587b7389 */ /* 0x000064000000005a */
[----:B01----:R-:W-:Y:S05]  /*c810*/  ENDCOLLECTIVE ;  /* 0x000000000000791b */ /* 0x003fea0003800000 */
.L_x_3781:
[-C--:B------:R-:W-:Y:S01]  /*c820*/  FFMA R54, R83, R131.reuse, R54 ;  /* 0x0000008353367223 */ /* 0x080fe20000000036 */
[----:B------:R-:W-:Y:S01]  /*c830*/  FFMA R55, R10, R131, R55 ;  /* 0x000000830a377223 */ /* 0x000fe20000000037 */
[----:B------:R-:W-:Y:S02]  /*c840*/  MOV R88, R22 ;  /* 0x0000001600587202 */ /* 0x000fe40000000f00 */
[----:B------:R-:W-:-:S07]  /*c850*/  MOV R131, R123 ;  /* 0x0000007b00837202 */ /* 0x000fce0000000f00 */
[----:B------:R-:W-:Y:S05]  /*c860*/  WARPSYNC.COLLECTIVE R91, `(.L_x_3782) ;  /* 0x000000005b087348 */ /* 0x000fea0003c00000 */
[----:B------:R0:W1:Y:S02]  /*c870*/  SHFL.IDX P0, R123, R88, R89, R90 ;  /* 0x00000059587b7389 */ /* 0x000064000000005a */
[----:B01----:R-:W-:Y:S05]  /*c880*/  ENDCOLLECTIVE ;  /* 0x000000000000791b */ /* 0x003fea0003800000 */
.L_x_3782:
[-C--:B------:R-:W-:Y:S01]  /*c890*/  FFMA R56, R83, R133.reuse, R56 ;  /* 0x0000008553387223 */ /* 0x080fe20000000038 */
[----:B------:R-:W-:Y:S01]  /*c8a0*/  FFMA R57, R10, R133, R57 ;  /* 0x000000850a397223 */ /* 0x000fe20000000039 */
[----:B------:R-:W-:Y:S02]  /*c8b0*/  MOV R88, R23 ;  /* 0x0000001700587202 */ /* 0x000fe40000000f00 */
[----:B------:R-:W-:-:S07]  /*c8c0*/  MOV R133, R123 ;  /* 0x0000007b00857202 */ /* 0x000fce0000000f00 */
[----:B------:R-:W-:Y:S05]  /*c8d0*/  WARPSYNC.COLLECTIVE R91, `(.L_x_3783) ;  /* 0x000000005b087348 */ /* 0x000fea0003c00000 */
[----:B------:R0:W1:Y:S02]  /*c8e0*/  SHFL.IDX P0, R123, R88, R89, R90 ;  /* 0x00000059587b7389 */ /* 0x000064000000005a */
[----:B01----:R-:W-:Y:S05]  /*c8f0*/  ENDCOLLECTIVE ;  /* 0x000000000000791b */ /* 0x003fea0003800000 */
.L_x_3783:
[-C--:B------:R-:W-:Y:S01]  /*c900*/  FFMA R58, R83, R135.reuse, R58 ;  /* 0x00000087533a7223 */ /* 0x080fe2000000003a */
[----:B------:R-:W-:Y:S01]  /*c910*/  FFMA R59, R10, R135, R59 ;  /* 0x000000870a3b7223 */ /* 0x000fe2000000003b */
[----:B------:R-:W-:Y:S02]  /*c920*/  MOV R88, R24 ;  /* 0x0000001800587202 */ /* 0x000fe40000000f00 */
[----:B------:R-:W-:-:S07]  /*c930*/  MOV R135, R123 ;  /* 0x0000007b00877202 */ /* 0x000fce0000000f00 */
[----:B------:R-:W-:Y:S05]  /*c940*/  WARPSYNC.COLLECTIVE R91, `(.L_x_3784) ;  /* 0x000000005b087348 */ /* 0x000fea0003c00000 */
[----:B------:R0:W1:Y:S02]  /*c950*/  SHFL.IDX P0, R123, R88, R89, R90 ;  /* 0x00000059587b7389 */ /* 0x000064000000005a */
[----:B01----:R-:W-:Y:S05]  /*c960*/  ENDCOLLECTIVE ;  /* 0x000000000000791b */ /* 0x003fea0003800000 */
.L_x_3784:
[-C--:B------:R-:W-:Y:S01]  /*c970*/  FFMA R60, R83, R137.reuse, R60 ;  /* 0x00000089533c7223 */ /* 0x080fe2000000003c */
[----:B------:R-:W-:Y:S01]  /*c980*/  FFMA R61, R10, R137, R61 ;  /* 0x000000890a3d7223 */ /* 0x000fe2000000003d */
[----:B------:R-:W-:Y:S02]  /*c990*/  MOV R88, R25 ;  /* 0x0000001900587202 */ /* 0x000fe40000000f00 */
[----:B------:R-:W-:-:S07]  /*c9a0*/  MOV R137, R123 ;  /* 0x0000007b00897202 */ /* 0x000fce0000000f00 */
[----:B------:R-:W-:Y:S05]  /*c9b0*/  WARPSYNC.COLLECTIVE R91, `(.L_x_3785) ;  /* 0x000000005b087348 */ /* 0x000fea0003c00000 */
[----:B------:R0:W1:Y:S02]  /*c9c0*/  SHFL.IDX P0, R123, R88, R89, R90 ;  /* 0x00000059587b7389 */ /* 0x000064000000005a */
[----:B01----:R-:W-:Y:S05]  /*c9d0*/  ENDCOLLECTIVE ;  /* 0x000000000000791b */ /* 0x003fea0003800000 */
.L_x_3785:
[----:B------:R-:W-:Y:S02]  /*c9e0*/  MOV R88, R26 ;  /* 0x0000001a00587202 */ /* 0x000fe40000000f00 */
[----:B------:R-:W-:-:S07]  /*c9f0*/  MOV R139, R123 ;  /* 0x0000007b008b7202 */ /* 0x000fce0000000f00 */
[----:B------:R-:W-:Y:S05]  /*ca00*/  WARPSYNC.COLLECTIVE R91, `(.L_x_3786) ;  /* 0x000000005b087348 */ /* 0x000fea0003c00000 */
[----:B------:R0:W1:Y:S02]  /*ca10*/  SHFL.IDX P0, R123, R88, R89, R90 ;  /* 0x00000059587b7389 */ /* 0x000064000000005a */
[----:B01----:R-:W-:Y:S05]  /*ca20*/  ENDCOLLECTIVE ;  /* 0x000000000000791b */ /* 0x003fea0003800000 */
.L_x_3786:
[----:B------:R-:W-:Y:S02]  /*ca30*/  MOV R88, R28 ;  /* 0x0000001c00587202 */ /* 0x000fe40000000f00 */
[----:B------:R-:W-:-:S07]  /*ca40*/  MOV R141, R123 ;  /* 0x0000007b008d7202 */ /* 0x000fce0000000f00 */
[----:B------:R-:W-:Y:S05]  /*ca50*/  WARPSYNC.COLLECTIVE R91, `(.L_x_3787) ;  /* 0x000000005b087348 */ /* 0x000fea0003c00000 */
[----:B------:R0:W1:Y:S02]  /*ca60*/  SHFL.IDX P0, R123, R88, R89, R90 ;  /* 0x00000059587b7389 */ /* 0x000064000000005a */
[----:B01----:R-:W-:Y:S05]  /*ca70*/  ENDCOLLECTIVE ;  /* 0x000000000000791b */ /* 0x003fea0003800000 */
.L_x_3787:
[----:B------:R-:W-:Y:S02]  /*ca80*/  MOV R88, R29 ;  /* 0x0000001d00587202 */ /* 0x000fe40000000f00 */
[----:B------:R-:W-:-:S07]  /*ca90*/  MOV R143, R123 ;  /* 0x0000007b008f7202 */ /* 0x000fce0000000f00 */
[----:B------:R-:W-:Y:S05]  /*caa0*/  WARPSYNC.COLLECTIVE R91, `(.L_x_3788) ;  /* 0x000000005b087348 */ /* 0x000fea0003c00000 */
[----:B------:R0:W1:Y:S02]  /*cab0*/  SHFL.IDX P0, R123, R88, R89, R90 ;  /* 0x00000059587b7389 */ /* 0x000064000000005a */
[----:B01----:R-:W-:Y:S05]  /*cac0*/  ENDCOLLECTIVE ;  /* 0x000000000000791b */ /* 0x003fea0003800000 */
.L_x_3788:
[----:B------:R-:W-:Y:S02]  /*cad0*/  MOV R88, R30 ;  /* 0x0000001e00587202 */ /* 0x000fe40000000f00 */
[----:B------:R-:W-:-:S07]  /*cae0*/  MOV R145, R123 ;  /* 0x0000007b00917202 */ /* 0x000fce0000000f00 */
[----:B------:R-:W-:Y:S05]  /*caf0*/  WARPSYNC.COLLECTIVE R91, `(.L_x_3789) ;  /* 0x000000005b087348 */ /* 0x000fea0003c00000 */
[----:B------:R0:W1:Y:S02]  /*cb00*/  SHFL.IDX P0, R123, R88, R89, R90 ;  /* 0x00000059587b7389 */ /* 0x000064000000005a */
[----:B01----:R-:W-:Y:S05]  /*cb10*/  ENDCOLLECTIVE ;  /* 0x000000000000791b */ /* 0x003fea0003800000 */
.L_x_3789:
[----:B------:R-:W-:Y:S01]  /*cb20*/  MOV R88, R31 ;  /* 0x0000001f00587202 */ /* 0x000fe20000000f00 */
[-C--:B------:R-:W-:Y:S01]  /*cb30*/  FFMA R102, R83, R123.reuse, R102 ;  /* 0x0000007b53667223 */ /* 0x080fe20000000066 */
[----:B------:R-:W-:-:S07]  /*cb40*/  FFMA R103, R10, R123, R103 ;  /* 0x0000007b0a677223 */ /* 0x000fce0000000067 */
[----:B------:R-:W-:Y:S05]  /*cb50*/  WARPSYNC.COLLECTIVE R91, `(.L_x_3790) ;  /* 0x000000005b087348 */ /* 0x000fea0003c00000 */
[----:B------:R0:W1:Y:S02]  /*cb60*/  SHFL.IDX P0, R123, R88, R89, R90 ;  /* 0x00000059587b7389 */ /* 0x000064000000005a */
[----:B01----:R-:W-:Y:S05]  /*cb70*/  ENDCOLLECTIVE ;  /* 0x000000000000791b */ /* 0x003fea0003800000 */
.L_x_3790:
        /* <DEDUP_REMOVED lines=14> */
.L_x_3791:
[-C--:B------:R-:W-:Y:S01]  /*cc60*/  FFMA R62, R83, R76.reuse, R62 ;  /* 0x0000004c533e7223 */ /* 0x080fe2000000003e */
[----:B------:R-:W-:Y:S01]  /*cc70*/  FFMA R63, R10, R76, R63 ;  /* 0x0000004c0a3f7223 */ /* 0x000fe2000000003f */
[----:B------:R-:W-:Y:S02]  /*cc80*/  MOV R88, R34 ;  /* 0x0000002200587202 */ /* 0x000fe40000000f00 */
[----:B------:R-:W-:-:S07]  /*cc90*/  MOV R76, R123 ;  /* 0x0000007b004c7202 */ /* 0x000fce0000000f00 */
[----:B------:R-:W-:Y:S05]  /*cca0*/  WARPSYNC.COLLECTIVE R91, `(.L_x_3792) ;  /* 0x000000005b087348 */ /* 0x000fea0003c00000 */
[----:B------:R0:W1:Y:S02]  /*ccb0*/  SHFL.IDX P0, R123, R88, R89, R90 ;  /* 0x00000059587b7389 */ /* 0x000064000000005a */
[----:B01----:R-:W-:Y:S05]  /*ccc0*/  ENDCOLLECTIVE ;  /* 0x000000000000791b */ /* 0x003fea0003800000 */
.L_x_3792:
[-C--:B------:R-:W-:Y:S01]  /*ccd0*/  FFMA R66, R83, R85.reuse, R66 ;  /* 0x0000005553427223 */ /* 0x080fe20000000042 */
[----:B------:R-:W-:Y:S01]  /*cce0*/  FFMA R67, R10, R85, R67 ;  /* 0x000000550a437223 */ /* 0x000fe20000000043 */
[----:B------:R-:W-:Y:S02]  /*ccf0*/  MOV R88, R35 ;  /* 0x0000002300587202 */ /* 0x000fe40000000f00 */
[----:B------:R-:W-:-:S07]  /*cd00*/  MOV R85, R123 ;  /* 0x0000007b00557202 */ /* 0x000fce0000000f00 */
[----:B------:R-:W-:Y:S05]  /*cd10*/  WARPSYNC.COLLECTIVE R91, `(.L_x_3793) ;  /* 0x000000005b087348 */ /* 0x000fea0003c00000 */
[----:B------:R0:W1:Y:S02]  /*cd20*/  SHFL.IDX P0, R123, R88, R89, R90 ;  /* 0x00000059587b7389 */ /* 0x000064000000005a */
[----:B01----:R-:W-:Y:S05]  /*cd30*/  ENDCOLLECTIVE ;  /* 0x000000000000791b */ /* 0x003fea0003800000 */
.L_x_3793:
[----:B------:R-:W-:Y:S02]  /*cd40*/  MOV R88, R36 ;  /* 0x0000002400587202 */ /* 0x000fe40000000f00 */
[----:B------:R-:W-:-:S07]  /*cd50*/  MOV R78, R123 ;  /* 0x0000007b004e7202 */ /* 0x000fce0000000f00 */
[----:B------:R-:W-:Y:S05]  /*cd60*/  WARPSYNC.COLLECTIVE R91, `(.L_x_3794) ;  /* 0x000000005b087348 */ /* 0x000fea0003c00000 */
[----:B------:R0:W1:Y:S02]  /*cd70*/  SHFL.IDX P0, R123, R88, R89, R90 ;  /* 0x00000059587b7389 */ /* 0x000064000000005a */
[----:B01----:R-:W-:Y:S05]  /*cd80*/  ENDCOLLECTIVE ;  /* 0x000000000000791b */ /* 0x003fea0003800000 */
.L_x_3794:
[----:B------:R-:W-:Y:S02]  /*cd90*/  MOV R88, R37 ;  /* 0x0000002500587202 */ /* 0x000fe40000000f00 */
[----:B------:R-:W-:-:S07]  /*cda0*/  MOV R122, R123 ;  /* 0x0000007b007a7202 */ /* 0x000fce0000000f00 */
[----:B------:R-:W-:Y:S05]  /*cdb0*/  WARPSYNC.COLLECTIVE R91, `(.L_x_3795) ;  /* 0x000000005b087348 */ /* 0x000fea0003c00000 */
[----:B------:R0:W1:Y:S02]  /*cdc0*/  SHFL.IDX P0, R123, R88, R89, R90 ;  /* 0x00000059587b7389 */ /* 0x000064000000005a */
[----:B01----:R-:W-:Y:S05]  /*cdd0*/  ENDCOLLECTIVE ;  /* 0x000000000000791b */ /* 0x003fea0003800000 */
.L_x_3795:
[----:B------:R-:W-:Y:S02]  /*cde0*/  MOV R88, R38 ;  /* 0x0000002600587202 */ /* 0x000fe40000000f00 */
[----:B------:R-:W-:-:S07]  /*cdf0*/  MOV R124, R123 ;  /* 0x0000007b007c7202 */ /* 0x000fce0000000f00 */
[----:B------:R-:W-:Y:S05]  /*ce00*/  WARPSYNC.COLLECTIVE R91, `(.L_x_3796) ;  /* 0x000000005b087348 */ /* 0x000fea0003c00000 */
[----:B------:R0:W1:Y:S02]  /*ce10*/  SHFL.IDX P0, R123, R88, R89, R90 ;  /* 0x00000059587b7389 */ /* 0x000064000000005a */
[----:B01----:R-:W-:Y:S05]  /*ce20*/  ENDCOLLECTIVE ;  /* 0x000000000000791b */ /* 0x003fea0003800000 */
.L_x_3796:
[----:B------:R-:W-:Y:S02]  /*ce30*/  MOV R88, R39 ;  /* 0x0000002700587202 */ /* 0x000fe40000000f00 */
[----:B------:R-:W-:-:S07]  /*ce40*/  MOV R126, R123 ;  /* 0x0000007b007e7202 */ /* 0x000fce0000000f00 */
[----:B------:R-:W-:Y:S05]  /*ce50*/  WARPSYNC.COLLECTIVE R91, `(.L_x_3797) ;  /* 0x000000005b087348 */ /* 0x000fea0003c00000 */
[----:B------:R0:W1:Y:S02]  /*ce60*/  SHFL.IDX P0, R123, R88, R89, R90 ;  /* 0x00000059587b7389 */ /* 0x000064000000005a */
[----:B01----:R-:W-:Y:S05]  /*ce70*/  ENDCOLLECTIVE ;  /* 0x000000000000791b */ /* 0x003fea0003800000 */
.L_x_3797:
[-C--:B------:R-:W-:Y:S01]  /*ce80*/  FFMA R68, R83, R129.reuse, R68 ;  /* 0x0000008153447223 */ /* 0x080fe20000000044 */
[----:B------:R-:W-:Y:S01]  /*ce90*/  FFMA R69, R10, R129, R69 ;  /* 0x000000810a457223 */ /* 0x000fe20000000045 */
[----:B------:R-:W-:Y:S02]  /*cea0*/  MOV R88, R40 ;  /* 0x0000002800587202 */ /* 0x000fe40000000f00 */
[----:B------:R-:W-:-:S07]  /*ceb0*/  MOV R129, R123 ;  /* 0x0000007b00817202 */ /* 0x000fce0000000f00 */
[----:B------:R-:W-:Y:S05]  /*cec0*/  WARPSYNC.COLLECTIVE R91, `(.L_x_3798) ;  /* 0x000000005b087348 */ /* 0x000fea0003c00000 */
[----:B------:R0:W1:Y:S02]  /*ced0*/  SHFL.IDX P0, R123, R88, R89, R90 ;  /* 0x00000059587b7389 */ /* 0x000064000000005a */
[----:B01----:R-:W-:Y:S05]  /*cee0*/  ENDCOLLECTIVE ;  /* 0x000000000000791b */ /* 0x003fea0003800000 */
.L_x_3798:
[-C--:B------:R-:W-:Y:S01]  /*cef0*/  FFMA R70, R83, R131.reuse, R70 ;  /* 0x0000008353467223 */ /* 0x080fe20000000046 */
[----:B------:R-:W-:Y:S01]  /*cf00*/  FFMA R71, R10, R131, R71 ;  /* 0x000000830a477223 */ /* 0x000fe20000000047 */
[----:B------:R-:W-:Y:S02]  /*cf10*/  MOV R88, R41 ;  /* 0x0000002900587202 */ /* 0x000fe40000000f00 */
[----:B------:R-:W-:-:S07]  /*cf20*/  MOV R131, R123 ;  /* 0x0000007b00837202 */ /* 0x000fce0000000f00 */
[----:B------:R-:W-:Y:S05]  /*cf30*/  WARPSYNC.COLLECTIVE R91, `(.L_x_3799) ;  /* 0x000000005b087348 */ /* 0x000fea0003c00000 */
[----:B------:R0:W1:Y:S02]  /*cf40*/  SHFL.IDX P0, R123, R88, R89, R90 ;  /* 0x00000059587b7389 */ /* 0x000064000000005a */
[----:B01----:R-:W-:Y:S05]  /*cf50*/  ENDCOLLECTIVE ;  /* 0x000000000000791b */ /* 0x003fea0003800000 */
.L_x_3799:
[-C--:B------:R-:W-:Y:S01]  /*cf60*/  FFMA R72, R83, R133.reuse, R72 ;  /* 0x0000008553487223 */ /* 0x080fe20000000048 */
[----:B------:R-:W-:Y:S01]  /*cf70*/  FFMA R73, R10, R133, R73 ;  /* 0x000000850a497223 */ /* 0x000fe20000000049 */
[----:B------:R-:W-:Y:S02]  /*cf80*/  MOV R88, R42 ;  /* 0x0000002a00587202 */ /* 0x000fe40000000f00 */
[----:B------:R-:W-:-:S07]  /*cf90*/  MOV R133, R123 ;  /* 0x0000007b00857202 */ /* 0x000fce0000000f00 */
[----:B------:R-:W-:Y:S05]  /*cfa0*/  WARPSYNC.COLLECTIVE R91, `(.L_x_3800) ;  /* 0x000000005b087348 */ /* 0x000fea0003c00000 */
[----:B------:R0:W1:Y:S02]  /*cfb0*/  SHFL.IDX P0, R123, R88, R89, R90 ;  /* 0x00000059587b7389 */ /* 0x000064000000005a */
[----:B01----:R-:W-:Y:S05]  /*cfc0*/  ENDCOLLECTIVE ;  /* 0x000000000000791b */ /* 0x003fea0003800000 */
.L_x_3800:
[----:B------:R-:W-:Y:S02]  /*cfd0*/  MOV R88, R43 ;  /* 0x0000002b00587202 */ /* 0x000fe40000000f00 */
[----:B------:R-:W-:Y:S02]  /*cfe0*/  MOV R89, R84 ;  /* 0x0000005400597202 */ /* 0x000fe40000000f00 */
[----:B------:R-:W-:-:S07]  /*cff0*/  MOV R136, R123 ;  /* 0x0000007b00887202 */ /* 0x000fce0000000f00 */
[----:B------:R-:W-:Y:S05]  /*d000*/  WARPSYNC.COLLECTIVE R91, `(.L_x_3801) ;  /* 0x000000005b087348 */ /* 0x000fea0003c00000 */
[----:B------:R0:W1:Y:S02]  /*d010*/  SHFL.IDX P0, R123, R88, R89, R90 ;  /* 0x00000059587b7389 */ /* 0x000064000000005a */
[----:B01----:R-:W-:Y:S05]  /*d020*/  ENDCOLLECTIVE ;  /* 0x000000000000791b */ /* 0x003fea0003800000 */
.L_x_3801:
[----:B------:R-:W-:Y:S01]  /*d030*/  MOV R88, R33 ;  /* 0x0000002100587202 */ /* 0x000fe20000000f00 */
[C---:B------:R-:W-:Y:S01]  /*d040*/  FFMA R132, R123.reuse, R79, R132 ;  /* 0x0000004f7b847223 */ /* 0x040fe20000000084 */
[----:B------:R-:W-:-:S07]  /*d050*/  FFMA R77, R123, R0, R77 ;  /* 0x000000007b4d7223 */ /* 0x000fce000000004d */
[----:B------:R-:W-:Y:S05]  /*d060*/  WARPSYNC.COLLECTIVE R91, `(.L_x_3802) ;  /* 0x000000005b087348 */ /* 0x000fea0003c00000 */
[----:B------:R0:W1:Y:S02]  /*d070*/  SHFL.IDX P0, R123, R88, R89, R90 ;  /* 0x00000059587b7389 */ /* 0x000064000000005a */
[----:B01----:R-:W-:Y:S05]  /*d080*/  ENDCOLLECTIVE ;  /* 0x000000000000791b */ /* 0x003fea0003800000 */
.L_x_3802:
        /* <DEDUP_REMOVED lines=20> */
.L_x_3803:
        /* <DEDUP_REMOVED lines=20> */
.L_x_3804:
[----:B------:R-:W-:Y:S02]  /*d310*/  MOV R88, R13 ;  /* 0x0000000d00587202 */ /* 0x000fe40000000f00 */
[----:B------:R-:W-:-:S07]  /*d320*/  MOV R85, R123 ;  /* 0x0000007b00557202 */ /* 0x000fce0000000f00 */
[----:B------:R-:W-:Y:S05]  /*d330*/  WARPSYNC.COLLECTIVE R91, `(.L_x_3805) ;  /* 0x000000005b087348 */ /* 0x000fea0003c00000 */
[----:B------:R0:W1:Y:S02]  /*d340*/  SHFL.IDX P0, R123, R88, R89, R90 ;  /* 0x00000059587b7389 */ /* 0x000064000000005a */
[----:B01----:R-:W-:Y:S05]  /*d350*/  ENDCOLLECTIVE ;  /* 0x000000000000791b */ /* 0x003fea0003800000 */
.L_x_3805:
[----:B------:R-:W-:Y:S02]  /*d360*/  MOV R88, R14 ;  /* 0x0000000e00587202 */ /* 0x000fe40000000f00 */
[----:B------:R-:W-:-:S07]  /*d370*/  MOV R129, R123 ;  /* 0x0000007b00817202 */ /* 0x000fce0000000f00 */
[----:B------:R-:W-:Y:S05]  /*d380*/  WARPSYNC.COLLECTIVE R91, `(.L_x_3806) ;  /* 0x000000005b087348 */ /* 0x000fea0003c00000 */
[----:B------:R0:W1:Y:S02]  /*d390*/  SHFL.IDX P0, R123, R88, R89, R90 ;  /* 0x00000059587b7389 */ /* 0x000064000000005a */
[----:B01----:R-:W-:Y:S05]  /*d3a0*/  ENDCOLLECTIVE ;  /* 0x000000000000791b */ /* 0x003fea0003800000 */
.L_x_3806:
[----:B------:R-:W-:Y:S02]  /*d3b0*/  MOV R88, R15 ;  /* 0x0000000f00587202 */ /* 0x000fe40000000f00 */
[----:B------:R-:W-:-:S07]  /*d3c0*/  MOV R131, R123 ;  /* 0x0000007b00837202 */ /* 0x000fce0000000f00 */
[----:B------:R-:W-:Y:S05]  /*d3d0*/  WARPSYNC.COLLECTIVE R91, `(.L_x_3807) ;  /* 0x000000005b087348 */ /* 0x000fea0003c00000 */
[----:B------:R0:W1:Y:S02]  /*d3e0*/  SHFL.IDX P0, R123, R88, R89, R90 ;  /* 0x00000059587b7389 */ /* 0x000064000000005a */
[----:B01----:R-:W-:Y:S05]  /*d3f0*/  ENDCOLLECTIVE ;  /* 0x000000000000791b */ /* 0x003fea0003800000 */
.L_x_3807:
[----:B------:R-:W-:Y:S02]  /*d400*/  MOV R88, R16 ;  /* 0x0000001000587202 */ /* 0x000fe40000000f00 */
[----:B------:R-:W-:-:S07]  /*d410*/  MOV R133, R123 ;  /* 0x0000007b00857202 */ /* 0x000fce0000000f00 */
[----:B------:R-:W-:Y:S05]  /*d420*/  WARPSYNC.COLLECTIVE R91, `(.L_x_3808) ;  /* 0x000000005b087348 */ /* 0x000fea0003c00000 */
[----:B------:R0:W1:Y:S02]  /*d430*/  SHFL.IDX P0, R123, R88, R89, R90 ;  /* 0x00000059587b7389 */ /* 0x000064000000005a */
[----:B01----:R-:W-:Y:S05]  /*d440*/  ENDCOLLECTIVE ;  /* 0x000000000000791b */ /* 0x003fea0003800000 */
.L_x_3808:
[----:B------:R-:W-:Y:S02]  /*d450*/  MOV R88, R17 ;  /* 0x0000001100587202 */ /* 0x000fe40000000f00 */
[----:B------:R-:W-:-:S07]  /*d460*/  MOV R135, R123 ;  /* 0x0000007b00877202 */ /* 0x000fce0000000f00 */
[----:B------:R-:W-:Y:S05]  /*d470*/  WARPSYNC.COLLECTIVE R91, `(.L_x_3809) ;  /* 0x000000005b087348 */ /* 0x000fea0003c00000 */
[----:B------:R0:W1:Y:S02]  /*d480*/  SHFL.IDX P0, R123, R88, R89, R90 ;  /* 0x00000059587b7389 */ /* 0x000064000000005a */
[----:B01----:R-:W-:Y:S05]  /*d490*/  ENDCOLLECTIVE ;  /* 0x000000000000791b */ /* 0x003fea0003800000 */
.L_x_3809:
[----:B------:R-:W-:Y:S02]  /*d4a0*/  MOV R88, R18 ;  /* 0x0000001200587202 */ /* 0x000fe40000000f00 */
[----:B------:R-:W-:-:S07]  /*d4b0*/  MOV R76, R123 ;  /* 0x0000007b004c7202 */ /* 0x000fce0000000f00 */
[----:B------:R-:W-:Y:S05]  /*d4c0*/  WARPSYNC.COLLECTIVE R91, `(.L_x_3810) ;  /* 0x000000005b087348 */ /* 0x000fea0003c00000 */
[----:B------:R0:W1:Y:S02]  /*d4d0*/  SHFL.IDX P0, R123, R88, R89, R90 ;  /* 0x00000059587b7389 */ /* 0x000064000000005a */
[----:B01----:R-:W-:Y:S05]  /*d4e0*/  ENDCOLLECTIVE ;  /* 0x000000000000791b */ /* 0x003fea0003800000 */
.L_x_3810:
[----:B------:R-:W-:Y:S01]  /*d4f0*/  MOV R88, R19 ;  /* 0x0000001300587202 */ /* 0x000fe20000000f00 */
[-C--:B------:R-:W-:Y:S01]  /*d500*/  FFMA R64, R79, R123.reuse, R64 ;  /* 0x0000007b4f407223 */ /* 0x080fe20000000040 */
[----:B------:R-:W-:-:S07]  /*d510*/  FFMA R65, R0, R123, R65 ;  /* 0x0000007b00417223 */ /* 0x000fce0000000041 */
[----:B------:R-:W-:Y:S05]  /*d520*/  WARPSYNC.COLLECTIVE R91, `(.L_x_3811) ;  /* 0x000000005b087348 */ /* 0x000fea0003c00000 */
[----:B------:R0:W1:Y:S02]  /*d530*/  SHFL.IDX P0, R123, R88, R89, R90 ;  /* 0x00000059587b7389 */ /* 0x000064000000005a */
[----:B01----:R-:W-:Y:S05]  /*d540*/  ENDCOLLECTIVE ;  /* 0x000000000000791b */ /* 0x003fea0003800000 */
.L_x_3811:
[-C--:B------:R-:W-:Y:S01]  /*d550*/  FFMA R50, R79, R83.reuse, R50 ;  /* 0x000000534f327223 */ /* 0x080fe20000000032 */
[----:B------:R-:W-:Y:S01]  /*d560*/  FFMA R51, R0, R83, R51 ;  /* 0x0000005300337223 */ /* 0x000fe20000000033 */
[----:B------:R-:W-:Y:S02]  /*d570*/  MOV R88, R20 ;  /* 0x0000001400587202 */ /* 0x000fe40000000f00 */
[----:B------:R-:W-:-:S07]  /*d580*/  MOV R83, R123 ;  /* 0x0000007b00537202 */ /* 0x000fce0000000f00 */
[----:B------:R-:W-:Y:S05]  /*d590*/  WARPSYNC.COLLECTIVE R91, `(.L_x_3812) ;  /* 0x000000005b087348 */ /* 0x000fea0003c00000 */
[----:B------:R0:W1:Y:S02]  /*d5a0*/  SHFL.IDX P0, R123, R88, R89, R90 ;  /* 0x00000059587b7389 */ /* 0x000064000000005a */
[----:B01----:R-:W-:Y:S05]  /*d5b0*/  ENDCOLLECTIVE ;  /* 0x000000000000791b */ /* 0x003fea0003800000 */
.L_x_3812:
[-C--:B------:R-:W-:Y:S01]  /*d5c0*/  FFMA R52, R79, R85.reuse, R52 ;  /* 0x000000554f347223 */ /* 0x080fe20000000034 */
[----:B------:R-:W-:Y:S01]  /*d5d0*/  FFMA R53, R0, R85, R53 ;  /* 0x0000005500357223 */ /* 0x000fe20000000035 */
[----:B------:R-:W-:Y:S02]  /*d5e0*/  MOV R88, R21 ;  /* 0x0000001500587202 */ /* 0x000fe40000000f00 */
[----:B------:R-:W-:-:S07]  /*d5f0*/  MOV R85, R123 ;  /* 0x0000007b00557202 */ /* 0x000fce0000000f00 */
[----:B------:R-:W-:Y:S05]  /*d600*/  WARPSYNC.COLLECTIVE R91, `(.L_x_3813) ;  /* 0x000000005b087348 */ /* 0x000fea0003c00000 */
[----:B------:R0:W1:Y:S02]  /*d610*/  SHFL.IDX P0, R123, R88, R89, R90 ;  /* 0x00000059587b7389 */ /* 0x000064000000005a */
[----:B01----:R-:W-:Y:S05]  /*d620*/  ENDCOLLECTIVE ;  /* 0x000000000000791b */ /* 0x003fea0003800000 */
.L_x_3813:
[-C--:B------:R-:W-:Y:S01]  /*d630*/  FFMA R54, R79, R129.reuse, R54 ;  /* 0x000000814f367223 */ /* 0x080fe20000000036 */
[----:B------:R-:W-:Y:S01]  /*d640*/  FFMA R55, R0, R129, R55 ;  /* 0x0000008100377223 */ /* 0x000fe20000000037 */
[----:B------:R-:W-:Y:S02]  /*d650*/  MOV R88, R22 ;  /* 0x0000001600587202 */ /* 0x000fe40000000f00 */
[----:B------:R-:W-:-:S07]  /*d660*/  MOV R129, R123 ;  /* 0x0000007b00817202 */ /* 0x000fce0000000f00 */
[----:B------:R-:W-:Y:S05]  /*d670*/  WARPSYNC.COLLECTIVE R91, `(.L_x_3814) ;  /* 0x000000005b087348 */ /* 0x000fea0003c00000 */
[----:B------:R0:W1:Y:S02]  /*d680*/  SHFL.IDX P0, R123, R88, R89, R90 ;  /* 0x00000059587b7389 */ /* 0x000064000000005a */
[----:B01----:R-:W-:Y:S05]  /*d690*/  ENDCOLLECTIVE ;  /* 0x000000000000791b */ /* 0x003fea0003800000 */
.L_x_3814:
[-C--:B------:R-:W-:Y:S01]  /*d6a0*/  FFMA R56, R79, R131.reuse, R56 ;  /* 0x000000834f387223 */ /* 0x080fe20000000038 */
[----:B------:R-:W-:Y:S01]  /*d6b0*/  FFMA R57, R0, R131, R57 ;  /* 0x0000008300397223 */ /* 0x000fe20000000039 */
[----:B------:R-:W-:Y:S02]  /*d6c0*/  MOV R88, R23 ;  /* 0x0000001700587202 */ /* 0x000fe40000000f00 */
[----:B------:R-:W-:-:S07]  /*d6d0*/  MOV R131, R123 ;  /* 0x0000007b00837202 */ /* 0x000fce0000000f00 */
[----:B------:R-:W-:Y:S05]  /*d6e0*/  WARPSYNC.COLLECTIVE R91, `(.L_x_3815) ;  /* 0x000000005b087348 */ /* 0x000fea0003c00000 */
[----:B------:R0:W1:Y:S02]  /*d6f0*/  SHFL.IDX P0, R123, R88, R89, R90 ;  /* 0x00000059587b7389 */ /* 0x000064000000005a */
[----:B01----:R-:W-:Y:S05]  /*d700*/  ENDCOLLECTIVE ;  /* 0x000000000000791b */ /* 0x003fea0003800000 */
.L_x_3815:
[-C--:B------:R-:W-:Y:S01]  /*d710*/  FFMA R58, R79, R133.reuse, R58 ;  /* 0x000000854f3a7223 */ /* 0x080fe2000000003a */
[----:B------:R-:W-:Y:S01]  /*d720*/  FFMA R59, R0, R133, R59 ;  /* 0x00000085003b7223 */ /* 0x000fe2000000003b */
[----:B------:R-:W-:Y:S02]  /*d730*/  MOV R88, R24 ;  /* 0x0000001800587202 */ /* 0x000fe40000000f00 */
[----:B------:R-:W-:-:S07]  /*d740*/  MOV R133, R123 ;  /* 0x0000007b00857202 */ /* 0x000fce0000000f00 */
[----:B------:R-:W-:Y:S05]  /*d750*/  WARPSYNC.COLLECTIVE R91, `(.L_x_3816) ;  /* 0x000000005b087348 */ /* 0x000fea0003c00000 */
[----:B------:R0:W1:Y:S02]  /*d760*/  SHFL.IDX P0, R123, R88, R89, R90 ;  /* 0x00000059587b7389 */ /* 0x000064000000005a */
[----:B01----:R-:W-:Y:S05]  /*d770*/  ENDCOLLECTIVE ;  /* 0x000000000000791b */ /* 0x003fea0003800000 */
.L_x_3816:
[-C--:B------:R-:W-:Y:S01]  /*d780*/  FFMA R60, R79, R135.reuse, R60 ;  /* 0x000000874f3c7223 */ /* 0x080fe2000000003c */
[----:B------:R-:W-:Y:S01]  /*d790*/  FFMA R61, R0, R135, R61 ;  /* 0x00000087003d7223 */ /* 0x000fe2000000003d */
[----:B------:R-:W-:Y:S02]  /*d7a0*/  MOV R88, R25 ;  /* 0x0000001900587202 */ /* 0x000fe40000000f00 */
[----:B------:R-:W-:-:S07]  /*d7b0*/  MOV R135, R123 ;  /* 0x0000007b00877202 */ /* 0x000fce0000000f00 */
[----:B------:R-:W-:Y:S05]  /*d7c0*/  WARPSYNC.COLLECTIVE R91, `(.L_x_3817) ;  /* 0x000000005b087348 */ /* 0x000fea0003c00000 */
[----:B------:R0:W1:Y:S02]  /*d7d0*/  SHFL.IDX P0, R123, R88, R89, R90 ;  /* 0x00000059587b7389 */ /* 0x000064000000005a */
[----:B01----:R-:W-:Y:S05]  /*d7e0*/  ENDCOLLECTIVE ;  /* 0x000000000000791b */ /* 0x003fea0003800000 */
.L_x_3817:
[----:B------:R-:W-:Y:S02]  /*d7f0*/  MOV R88, R26 ;  /* 0x0000001a00587202 */ /* 0x000fe40000000f00 */
[----:B------:R-:W-:-:S07]  /*d800*/  MOV R137, R123 ;  /* 0x0000007b00897202 */ /* 0x000fce0000000f00 */
[----:B------:R-:W-:Y:S05]  /*d810*/  WARPSYNC.COLLECTIVE R91, `(.L_x_3818) ;  /* 0x000000005b087348 */ /* 0x000fea0003c00000 */
[----:B------:R0:W1:Y:S02]  /*d820*/  SHFL.IDX P0, R123, R88, R89, R90 ;  /* 0x00000059587b7389 */ /* 0x000064000000005a */
[----:B01----:R-:W-:Y:S05]  /*d830*/  ENDCOLLECTIVE ;  /* 0x000000000000791b */ /* 0x003fea0003800000 */
.L_x_3818:
[----:B------:R-:W-:Y:S02]  /*d840*/  MOV R88, R28 ;  /* 0x0000001c00587202 */ /* 0x000fe40000000f00 */
[----:B------:R-:W-:-:S07]  /*d850*/  MOV R139, R123 ;  /* 0x0000007b008b7202 */ /* 0x000fce0000000f00 */
[----:B------:R-:W-:Y:S05]  /*d860*/  WARPSYNC.COLLECTIVE R91, `(.L_x_3819) ;  /* 0x000000005b087348 */ /* 0x000fea0003c00000 */
[----:B------:R0:W1:Y:S02]  /*d870*/  SHFL.IDX P0, R123, R88, R89, R90 ;  /* 0x00000059587b7389 */ /* 0x000064000000005a */
[----:B01----:R-:W-:Y:S05]  /*d880*/  ENDCOLLECTIVE ;  /* 0x000000000000791b */ /* 0x003fea0003800000 */
.L_x_3819:
[----:B------:R-:W-:Y:S02]  /*d890*/  MOV R88, R29 ;  /* 0x0000001d00587202 */ /* 0x000fe40000000f00 */
[----:B------:R-:W-:-:S07]  /*d8a0*/  MOV R141, R123 ;  /* 0x0000007b008d7202 */ /* 0x000fce0000000f00 */
[----:B------:R-:W-:Y:S05]  /*d8b0*/  WARPSYNC.COLLECTIVE R91, `(.L_x_3820) ;  /* 0x000000005b087348 */ /* 0x000fea0003c00000 */
[----:B------:R0:W1:Y:S02]  /*d8c0*/  SHFL.IDX P0, R123, R88, R89, R90 ;  /* 0x00000059587b7389 */ /* 0x000064000000005a */
[----:B01----:R-:W-:Y:S05]  /*d8d0*/  ENDCOLLECTIVE ;  /* 0x000000000000791b */ /* 0x003fea0003800000 */
.L_x_3820:
[----:B------:R-:W-:Y:S02]  /*d8e0*/  MOV R88, R30 ;  /* 0x0000001e00587202 */ /* 0x000fe40000000f00 */
[----:B------:R-:W-:-:S07]  /*d8f0*/  MOV R143, R123 ;  /* 0x0000007b008f7202 */ /* 0x000fce0000000f00 */
[----:B------:R-:W-:Y:S05]  /*d900*/  WARPSYNC.COLLECTIVE R91, `(.L_x_3821) ;  /* 0x000000005b087348 */ /* 0x000fea0003c00000 */
[----:B------:R0:W1:Y:S02]  /*d910*/  SHFL.IDX P0, R123, R88, R89, R90 ;  /* 0x00000059587b7389 */ /* 0x000064000000005a */
[----:B01----:R-:W-:Y:S05]  /*d920*/  ENDCOLLECTIVE ;  /* 0x000000000000791b */ /* 0x003fea0003800000 */
.L_x_3821:
[----:B------:R-:W-:Y:S01]  /*d930*/  MOV R88, R31 ;  /* 0x0000001f00587202 */ /* 0x000fe20000000f00 */
[-C--:B------:R-:W-:Y:S01]  /*d940*/  FFMA R102, R79, R123.reuse, R102 ;  /* 0x0000007b4f667223 */ /* 0x080fe20000000066 */
[----:B------:R-:W-:-:S07]  /*d950*/  FFMA R103, R0, R123, R103 ;  /* 0x0000007b00677223 */ /* 0x000fce0000000067 */
[----:B------:R-:W-:Y:S05]  /*d960*/  WARPSYNC.COLLECTIVE R91, `(.L_x_3822) ;  /* 0x000000005b087348 */ /* 0x000fea0003c00000 */
[----:B------:R0:W1:Y:S02]  /*d970*/  SHFL.IDX P0, R123, R88, R89, R90 ;  /* 0x00000059587b7389 */ /* 0x000064000000005a */
[----:B01----:R-:W-:Y:S05]  /*d980*/  ENDCOLLECTIVE ;  /* 0x000000000000791b */ /* 0x003fea0003800000 */
.L_x_3822:
[-C--:B------:R-:W-:Y:S01]  /*d990*/  FFMA R48, R79, R10.reuse, R48 ;  /* 0x0000000a4f307223 */ /* 0x080fe20000000030 */
[----:B------:R-:W-:Y:S01]  /*d9a0*/  FFMA R81, R0, R10, R81 ;  /* 0x0000000a00517223 */ /* 0x000fe20000000051 */
[----:B------:R-:W-:Y:S02]  /*d9b0*/  MOV R88, R32 ;  /* 0x0000002000587202 */ /* 0x000fe40000000f00 */
[----:B------:R-:W-:-:S07]  /*d9c0*/  MOV R10, R123 ;  /* 0x0000007b000a7202 */ /* 0x000fce0000000f00 */
[----:B------:R-:W-:Y:S05]  /*d9d0*/  WARPSYNC.COLLECTIVE R91, `(.L_x_3823) ;  /* 0x000000005b087348 */ /* 0x000fea0003c00000 */
[----:B------:R0:W1:Y:S02]  /*d9e0*/  SHFL.IDX P0, R123, R88, R89, R90 ;  /* 0x00000059587b7389 */ /* 0x000064000000005a */
[----:B01----:R-:W-:Y:S05]  /*d9f0*/  ENDCOLLECTIVE ;  /* 0x000000000000791b */ /* 0x003fea0003800000 */
.L_x_3823:
[-C--:B------:R-:W-:Y:S01]  /*da00*/  FFMA R62, R79, R76.reuse, R62 ;  /* 0x0000004c4f3e7223 */ /* 0x080fe2000000003e */
[----:B------:R-:W-:Y:S01]  /*da10*/  FFMA R63, R0, R76, R63 ;  /* 0x0000004c003f7223 */ /* 0x000fe2000000003f */
[----:B------:R-:W-:Y:S02]  /*da20*/  MOV R88, R34 ;  /* 0x0000002200587202 */ /* 0x000fe40000000f00 */
[----:B------:R-:W-:-:S07]  /*da30*/  MOV R76, R123 ;  /* 0x0000007b004c7202 */ /* 0x000fce0000000f00 */
[----:B------:R-:W-:Y:S05]  /*da40*/  WARPSYNC.COLLECTIVE R91, `(.L_x_3824) ;  /* 0x000000005b087348 */ /* 0x000fea0003c00000 */
[----:B------:R0:W1:Y:S02]  /*da50*/  SHFL.IDX P0, R123, R88, R89, R90 ;  /* 0x00000059587b7389 */ /* 0x000064000000005a */
[----:B01----:R-:W-:Y:S05]  /*da60*/  ENDCOLLECTIVE ;  /* 0x000000000000791b */ /* 0x003fea0003800000 */
.L_x_3824:
[-C--:B------:R-:W-:Y:S01]  /*da70*/  FFMA R66, R79, R83.reuse, R66 ;  /* 0x000000534f427223 */ /* 0x080fe20000000042 */
[----:B------:R-:W-:Y:S01]  /*da80*/  FFMA R67, R0, R83, R67 ;  /* 0x0000005300437223 */ /* 0x000fe20000000043 */
[----:B------:R-:W-:Y:S02]  /*da90*/  MOV R88, R35 ;  /* 0x0000002300587202 */ /* 0x000fe40000000f00 */
[----:B------:R-:W-:-:S07]  /*daa0*/  MOV R83, R123 ;  /* 0x0000007b00537202 */ /* 0x000fce0000000f00 */
[----:B------:R-:W-:Y:S05]  /*dab0*/  WARPSYNC.COLLECTIVE R91, `(.L_x_3825) ;  /* 0x000000005b087348 */ /* 0x000fea0003c00000 */
[----:B------:R0:W1:Y:S02]  /*dac0*/  SHFL.IDX P0, R123, R88, R89, R90 ;  /* 0x00000059587b7389 */ /* 0x000064000000005a */
[----:B01----:R-:W-:Y:S05]  /*dad0*/  ENDCOLLECTIVE ;  /* 0x000000000000791b */ /* 0x003fea0003800000 */
.L_x_3825:
[-C--:B------:R-:W-:Y:S01]  /*dae0*/  FFMA R68, R79, R85.reuse, R68 ;  /* 0x000000554f447223 */ /* 0x080fe20000000044 */
[----:B------:R-:W-:Y:S01]  /*daf0*/  FFMA R69, R0, R85, R69 ;  /* 0x0000005500457223 */ /* 0x000fe20000000045 */
[----:B------:R-:W-:Y:S02]  /*db00*/  MOV R88, R36 ;  /* 0x0000002400587202 */ /* 0x000fe40000000f00 */
[----:B------:R-:W-:-:S07]  /*db10*/  MOV R85, R123 ;  /* 0x0000007b00557202 */ /* 0x000fce0000000f00 */
[----:B------:R-:W-:Y:S05]  /*db20*/  WARPSYNC.COLLECTIVE R91, `(.L_x_3826) ;  /* 0x000000005b087348 */ /* 0x000fea0003c00000 */
[----:B------:R0:W1:Y:S02]  /*db30*/  SHFL.IDX P0, R123, R88, R89, R90 ;  /* 0x00000059587b7389 */ /* 0x000064000000005a */
[----:B01----:R-:W-:Y:S05]  /*db40*/  ENDCOLLECTIVE ;  /* 0x000000000000791b */ /* 0x003fea0003800000 */
.L_x_3826:
[----:B------:R-:W-:Y:S02]  /*db50*/  MOV R88, R37 ;  /* 0x0000002500587202 */ /* 0x000fe40000000f00 */
[----:B------:R-:W-:-:S07]  /*db60*/  MOV R86, R123 ;  /* 0x0000007b00567202 */ /* 0x000fce0000000f00 */
[----:B------:R-:W-:Y:S05]  /*db70*/  WARPSYNC.COLLECTIVE R91, `(.L_x_3827) ;  /* 0x000000005b087348 */ /* 0x000fea0003c00000 */
[----:B------:R0:W1:Y:S02]  /*db80*/  SHFL.IDX P0, R123, R88, R89, R90 ;  /* 0x00000059587b7389 */ /* 0x000064000000005a */
[----:B01----:R-:W-:Y:S05]  /*db90*/  ENDCOLLECTIVE ;  /* 0x000000000000791b */ /* 0x003fea0003800000 */
.L_x_3827:
[----:B------:R-:W-:Y:S02]  /*dba0*/  MOV R88, R38 ;  /* 0x0000002600587202 */ /* 0x000fe40000000f00 */
[----:B------:R-:W-:-:S07]  /*dbb0*/  MOV R122, R123 ;  /* 0x0000007b007a7202 */ /* 0x000fce0000000f00 */
[----:B------:R-:W-:Y:S05]  /*dbc0*/  WARPSYNC.COLLECTIVE R91, `(.L_x_3828) ;  /* 0x000000005b087348 */ /* 0x000fea0003c00000 */
[----:B------:R0:W1:Y:S02]  /*dbd0*/  SHFL.IDX P0, R123, R88, R89, R90 ;  /* 0x00000059587b7389 */ /* 0x000064000000005a */
[----:B01----:R-:W-:Y:S05]  /*dbe0*/  ENDCOLLECTIVE ;  /* 0x000000000000791b */ /* 0x003fea0003800000 */
.L_x_3828:
[----:B------:R-:W-:Y:S02]  /*dbf0*/  MOV R88, R39 ;  /* 0x0000002700587202 */ /* 0x000fe40000000f00 */
[----:B------:R-:W-:-:S07]  /*dc00*/  MOV R124, R123 ;  /* 0x0000007b007c7202 */ /* 0x000fce0000000f00 */
[----:B------:R-:W-:Y:S05]  /*dc10*/  WARPSYNC.COLLECTIVE R91, `(.L_x_3829) ;  /* 0x000000005b087348 */ /* 0x000fea0003c00000 */
[----:B------:R0:W1:Y:S02]  /*dc20*/  SHFL.IDX P0, R123, R88, R89, R90 ;  /* 0x00000059587b7389 */ /* 0x000064000000005a */
[----:B01----:R-:W-:Y:S05]  /*dc30*/  ENDCOLLECTIVE ;  /* 0x000000000000791b */ /* 0x003fea0003800000 */
.L_x_3829:
[----:B------:R-:W-:Y:S02]  /*dc40*/  MOV R88, R40 ;  /* 0x0000002800587202 */ /* 0x000fe40000000f00 */
[----:B------:R-:W-:-:S07]  /*dc50*/  MOV R126, R123 ;  /* 0x0000007b007e7202 */ /* 0x000fce0000000f00 */
[----:B------:R-:W-:Y:S05]  /*dc60*/  WARPSYNC.COLLECTIVE R91, `(.L_x_3830) ;  /* 0x000000005b087348 */ /* 0x000fea0003c00000 */
[----:B------:R0:W1:Y:S02]  /*dc70*/  SHFL.IDX P0, R123, R88, R89, R90 ;  /* 0x00000059587b7389 */ /* 0x000064000000005a */
[----:B01----:R-:W-:Y:S05]  /*dc80*/  ENDCOLLECTIVE ;  /* 0x000000000000791b */ /* 0x003fea0003800000 */
.L_x_3830:
[-C--:B------:R-:W-:Y:S01]  /*dc90*/  FFMA R70, R79, R129.reuse, R70 ;  /* 0x000000814f467223 */ /* 0x080fe20000000046 */
[----:B------:R-:W-:Y:S01]  /*dca0*/  FFMA R71, R0, R129, R71 ;  /* 0x0000008100477223 */ /* 0x000fe20000000047 */
[----:B------:R-:W-:Y:S02]  /*dcb0*/  MOV R88, R41 ;  /* 0x0000002900587202 */ /* 0x000fe40000000f00 */
[----:B------:R-:W-:-:S07]  /*dcc0*/  MOV R129, R123 ;  /* 0x0000007b00817202 */ /* 0x000fce0000000f00 */
[----:B------:R-:W-:Y:S05]  /*dcd0*/  WARPSYNC.COLLECTIVE R91, `(.L_x_3831) ;  /* 0x000000005b087348 */ /* 0x000fea0003c00000 */
[----:B------:R0:W1:Y:S02]  /*dce0*/  SHFL.IDX P0, R123, R88, R89, R90 ;  /* 0x00000059587b7389 */ /* 0x000064000000005a */
[----:B01----:R-:W-:Y:S05]  /*dcf0*/  ENDCOLLECTIVE ;  /* 0x000000000000791b */ /* 0x003fea0003800000 */
.L_x_3831:
[-C--:B------:R-:W-:Y:S01]  /*dd00*/  FFMA R72, R79, R131.reuse, R72 ;  /* 0x000000834f487223 */ /* 0x080fe20000000048 */
[----:B------:R-:W-:Y:S01]  /*dd10*/  FFMA R73, R0, R131, R73 ;  /* 0x0000008300497223 */ /* 0x000fe20000000049 */
[----:B------:R-:W-:Y:S02]  /*dd20*/  MOV R88, R42 ;  /* 0x0000002a00587202 */ /* 0x000fe40000000f00 */
[----:B------:R-:W-:-:S07]  /*dd30*/  MOV R131, R123 ;  /* 0x0000007b00837202 */ /* 0x000fce0000000f00 */
[----:B------:R-:W-:Y:S05]  /*dd40*/  WARPSYNC.COLLECTIVE R91, `(.L_x_3832) ;  /* 0x000000005b087348 */ /* 0x000fea0003c00000 */
[----:B------:R0:W1:Y:S02]  /*dd50*/  SHFL.IDX P0, R123, R88, R89, R90 ;  /* 0x00000059587b7389 */ /* 0x000064000000005a */
[----:B01----:R-:W-:Y:S05]  /*dd60*/  ENDCOLLECTIVE ;  /* 0x000000000000791b */ /* 0x003fea0003800000 */
.L_x_3832:
        /* <DEDUP_REMOVED lines=27> */
.L_x_3833:
        /* <DEDUP_REMOVED lines=22> */
.L_x_3834:
[----:B------:R-:W-:Y:S02]  /*e080*/  MOV R88, R27 ;  /* 0x0000001b00587202 */ /* 0x000fe40000000f00 */
[----:B------:R-:W-:-:S07]  /*e090*/  MOV R0, R123 ;  /* 0x0000007b00007202 */ /* 0x000fce0000000f00 */
[----:B------:R-:W-:Y:S05]  /*e0a0*/  WARPSYNC.COLLECTIVE R91, `(.L_x_3835) ;  /* 0x000000005b087348 */ /* 0x000fea0003c00000 */
[----:B------:R0:W1:Y:S02]  /*e0b0*/  SHFL.IDX P0, R123, R88, R89, R90 ;  /* 0x00000059587b7389 */ /* 0x000064000000005a */
[----:B01----:R-:W-:Y:S05]  /*e0c0*/  ENDCOLLECTIVE ;  /* 0x000000000000791b */ /* 0x003fea0003800000 */
.L_x_3835:
[----:B------:R-:W-:Y:S02]  /*e0d0*/  MOV R88, R12 ;  /* 0x0000000c00587202 */ /* 0x000fe40000000f00 */
[----:B------:R-:W-:-:S07]  /*e0e0*/  MOV R79, R123 ;  /* 0x0000007b004f7202 */ /* 0x000fce0000000f00 */
[----:B------:R-:W-:Y:S05]  /*e0f0*/  WARPSYNC.COLLECTIVE R91, `(.L_x_3836) ;  /* 0x000000005b087348 */ /* 0x000fea0003c00000 */
[----:B------:R0:W1:Y:S02]  /*e100*/  SHFL.IDX P0, R123, R88, R89, R90 ;  /* 0x00000059587b7389 */ /* 0x000064000000005a */
[----:B01----:R-:W-:Y:S05]  /*e110*/  ENDCOLLECTIVE ;  /* 0x000000000000791b */ /* 0x003fea0003800000 */
.L_x_3836:
[----:B------:R-:W-:Y:S02]  /*e120*/  MOV R88, R13 ;  /* 0x0000000d00587202 */ /* 0x000fe40000000f00 */
[----:B------:R-:W-:-:S07]  /*e130*/  MOV R83, R123 ;  /* 0x0000007b00537202 */ /* 0x000fce0000000f00 */
[----:B------:R-:W-:Y:S05]  /*e140*/  WARPSYNC.COLLECTIVE R91, `(.L_x_3837) ;  /* 0x000000005b087348 */ /* 0x000fea0003c00000 */
[----:B------:R0:W1:Y:S02]  /*e150*/  SHFL.IDX P0, R123, R88, R89, R90 ;  /* 0x00000059587b7389 */ /* 0x000064000000005a */
[----:B01----:R-:W-:Y:S05]  /*e160*/  ENDCOLLECTIVE ;  /* 0x000000000000791b */ /* 0x003fea0003800000 */
.L_x_3837:
[----:B------:R-:W-:Y:S02]  /*e170*/  MOV R88, R14 ;  /* 0x0000000e00587202 */ /* 0x000fe40000000f00 */
[----:B------:R-:W-:-:S07]  /*e180*/  MOV R85, R123 ;  /* 0x0000007b00557202 */ /* 0x000fce0000000f00 */
[----:B------:R-:W-:Y:S05]  /*e190*/  WARPSYNC.COLLECTIVE R91, `(.L_x_3838) ;  /* 0x000000005b087348 */ /* 0x000fea0003c00000 */
[----:B------:R0:W1:Y:S02]  /*e1a0*/  SHFL.IDX P0, R123, R88, R89, R90 ;  /* 0x00000059587b7389 */ /* 0x000064000000005a */
[----:B01----:R-:W-:Y:S05]  /*e1b0*/  ENDCOLLECTIVE ;  /* 0x000000000000791b */ /* 0x003fea0003800000 */
.L_x_3838:
[----:B------:R-:W-:Y:S02]  /*e1c0*/  MOV R88, R15 ;  /* 0x0000000f00587202 */ /* 0x000fe40000000f00 */
[----:B------:R-:W-:-:S07]  /*e1d0*/  MOV R129, R123 ;  /* 0x0000007b00817202 */ /* 0x000fce0000000f00 */
[----:B------:R-:W-:Y:S05]  /*e1e0*/  WARPSYNC.COLLECTIVE R91, `(.L_x_3839) ;  /* 0x000000005b087348 */ /* 0x000fea0003c00000 */
[----:B------:R0:W1:Y:S02]  /*e1f0*/  SHFL.IDX P0, R123, R88, R89, R90 ;  /* 0x00000059587b7389 */ /* 0x000064000000005a */
[----:B01----:R-:W-:Y:S05]  /*e200*/  ENDCOLLECTIVE ;  /* 0x000000000000791b */ /* 0x003fea0003800000 */
.L_x_3839:
[----:B------:R-:W-:Y:S02]  /*e210*/  MOV R88, R16 ;  /* 0x0000001000587202 */ /* 0x000fe40000000f00 */
[----:B------:R-:W-:-:S07]  /*e220*/  MOV R131, R123 ;  /* 0x0000007b00837202 */ /* 0x000fce0000000f00 */
[----:B------:R-:W-:Y:S05]  /*e230*/  WARPSYNC.COLLECTIVE R91, `(.L_x_3840) ;  /* 0x000000005b087348 */ /* 0x000fea0003c00000 */
[----:B------:R0:W1:Y:S02]  /*e240*/  SHFL.IDX P0, R123, R88, R89, R90 ;  /* 0x00000059587b7389 */ /* 0x000064000000005a */
[----:B01----:R-:W-:Y:S05]  /*e250*/  ENDCOLLECTIVE ;  /* 0x000000000000791b */ /* 0x003fea0003800000 */
.L_x_3840:
[----:B------:R-:W-:Y:S02]  /*e260*/  MOV R88, R17 ;  /* 0x0000001100587202 */ /* 0x000fe40000000f00 */
[----:B------:R-:W-:-:S07]  /*e270*/  MOV R133, R123 ;  /* 0x0000007b00857202 */ /* 0x000fce0000000f00 */
[----:B------:R-:W-:Y:S05]  /*e280*/  WARPSYNC.COLLECTIVE R91, `(.L_x_3841) ;  /* 0x000000005b087348 */ /* 0x000fea0003c00000 */
[----:B------:R0:W1:Y:S02]  /*e290*/  SHFL.IDX P0, R123, R88, R89, R90 ;  /* 0x00000059587b7389 */ /* 0x000064000000005a */
[----:B01----:R-:W-:Y:S05]  /*e2a0*/  ENDCOLLECTIVE ;  /* 0x000000000000791b */ /* 0x003fea0003800000 */
.L_x_3841:
[----:B------:R-:W-:Y:S02]  /*e2b0*/  MOV R88, R18 ;  /* 0x0000001200587202 */ /* 0x000fe40000000f00 */
[----:B------:R-:W-:-:S07]  /*e2c0*/  MOV R76, R123 ;  /* 0x0000007b004c7202 */ /* 0x000fce0000000f00 */
[----:B------:R-:W-:Y:S05]  /*e2d0*/  WARPSYNC.COLLECTIVE R91, `(.L_x_3842) ;  /* 0x000000005b087348 */ /* 0x000fea0003c00000 */
[----:B------:R0:W1:Y:S02]  /*e2e0*/  SHFL.IDX P0, R123, R88, R89, R90 ;  /* 0x00000059587b7389 */ /* 0x000064000000005a */
[----:B01----:R-:W-:Y:S05]  /*e2f0*/  ENDCOLLECTIVE ;  /* 0x000000000000791b */ /* 0x003fea0003800000 */
.L_x_3842:
[----:B------:R-:W-:Y:S01]  /*e300*/  MOV R88, R19 ;  /* 0x0000001300587202 */ /* 0x000fe20000000f00 */
[-C--:B------:R-:W-:Y:S01]  /*e310*/  FFMA R64, R49, R123.reuse, R64 ;  /* 0x0000007b31407223 */ /* 0x080fe20000000040 */
[----:B------:R-:W-:-:S07]  /*e320*/  FFMA R65, R10, R123, R65 ;  /* 0x0000007b0a417223 */ /* 0x000fce0000000041 */
[----:B------:R-:W-:Y:S05]  /*e330*/  WARPSYNC.COLLECTIVE R91, `(.L_x_3843) ;  /* 0x000000005b087348 */ /* 0x000fea0003c00000 */
[----:B------:R0:W1:Y:S02]  /*e340*/  SHFL.IDX P0, R123, R88, R89, R90 ;  /* 0x00000059587b7389 */ /* 0x000064000000005a */
[----:B01----:R-:W-:Y:S05]  /*e350*/  ENDCOLLECTIVE ;  /* 0x000000000000791b */ /* 0x003fea0003800000 */
.L_x_3843:
[-C--:B------:R-:W-:Y:S01]  /*e360*/  FFMA R50, R49, R79.reuse, R50 ;  /* 0x0000004f31327223 */ /* 0x080fe20000000032 */
[----:B------:R-:W-:Y:S01]  /*e370*/  FFMA R51, R10, R79, R51 ;  /* 0x0000004f0a337223 */ /* 0x000fe20000000033 */
[----:B------:R-:W-:Y:S02]  /*e380*/  MOV R88, R20 ;  /* 0x0000001400587202 */ /* 0x000fe40000000f00 */
[----:B------:R-:W-:-:S07]  /*e390*/  MOV R79, R123 ;  /* 0x0000007b004f7202 */ /* 0x000fce0000000f00 */
[----:B------:R-:W-:Y:S05]  /*e3a0*/  WARPSYNC.COLLECTIVE R91, `(.L_x_3844) ;  /* 0x000000005b087348 */ /* 0x000fea0003c00000 */
[----:B------:R0:W1:Y:S02]  /*e3b0*/  SHFL.IDX P0, R123, R88, R89, R90 ;  /* 0x00000059587b7389 */ /* 0x000064000000005a */
[----:B01----:R-:W-:Y:S05]  /*e3c0*/  ENDCOLLECTIVE ;  /* 0x000000000000791b */ /* 0x003fea0003800000 */
.L_x_3844:
[-C--:B------:R-:W-:Y:S01]  /*e3d0*/  FFMA R52, R49, R83.reuse, R52 ;  /* 0x0000005331347223 */ /* 0x080fe20000000034 */
[----:B------:R-:W-:Y:S01]  /*e3e0*/  FFMA R53, R10, R83, R53 ;  /* 0x000000530a357223 */ /* 0x000fe20000000035 */
[----:B------:R-:W-:Y:S02]  /*e3f0*/  MOV R88, R21 ;  /* 0x0000001500587202 */ /* 0x000fe40000000f00 */
[----:B------:R-:W-:-:S07]  /*e400*/  MOV R83, R123 ;  /* 0x0000007b00537202 */ /* 0x000fce0000000f00 */
[----:B------:R-:W-:Y:S05]  /*e410*/  WARPSYNC.COLLECTIVE R91, `(.L_x_3845) ;  /* 0x000000005b087348 */ /* 0x000fea0003c00000 */
[----:B------:R0:W1:Y:S02]  /*e420*/  SHFL.IDX P0, R123, R88, R89, R90 ;  /* 0x00000059587b7389 */ /* 0x000064000000005a */
[----:B01----:R-:W-:Y:S05]  /*e430*/  ENDCOLLECTIVE ;  /* 0x000000000000791b */ /* 0x003fea0003800000 */
.L_x_3845:
[-C--:B------:R-:W-:Y:S01]  /*e440*/  FFMA R54, R49, R85.reuse, R54 ;  /* 0x0000005531367223 */ /* 0x080fe20000000036 */
[----:B------:R-:W-:Y:S01]  /*e450*/  FFMA R55, R10, R85, R55 ;  /* 0x000000550a377223 */ /* 0x000fe20000000037 */
[----:B------:R-:W-:Y:S02]  /*e460*/  MOV R88, R22 ;  /* 0x0000001600587202 */ /* 0x000fe40000000f00 */
[----:B------:R-:W-:-:S07]  /*e470*/  MOV R85, R123 ;  /* 0x0000007b00557202 */ /* 0x000fce0000000f00 */
[----:B------:R-:W-:Y:S05]  /*e480*/  WARPSYNC.COLLECTIVE R91, `(.L_x_3846) ;  /* 0x000000005b087348 */ /* 0x000fea0003c00000 */
[----:B------:R0:W1:Y:S02]  /*e490*/  SHFL.IDX P0, R123, R88, R89, R90 ;  /* 0x00000059587b7389 */ /* 0x000064000000005a */
[----:B01----:R-:W-:Y:S05]  /*e4a0*/  ENDCOLLECTIVE ;  /* 0x000000000000791b */ /* 0x003fea0003800000 */
.L_x_3846:
[-C--:B------:R-:W-:Y:S01]  /*e4b0*/  FFMA R56, R49, R129.reuse, R56 ;  /* 0x0000008131387223 */ /* 0x080fe20000000038 */
[----:B------:R-:W-:Y:S01]  /*e4c0*/  FFMA R57, R10, R129, R57 ;  /* 0x000000810a397223 */ /* 0x000fe20000000039 */
[----:B------:R-:W-:Y:S02]  /*e4d0*/  MOV R88, R23 ;  /* 0x0000001700587202 */ /* 0x000fe40000000f00 */
[----:B------:R-:W-:-:S07]  /*e4e0*/  MOV R129, R123 ;  /* 0x0000007b00817202 */ /* 0x000fce0000000f00 */
[----:B------:R-:W-:Y:S05]  /*e4f0*/  WARPSYNC.COLLECTIVE R91, `(.L_x_3847) ;  /* 0x000000005b087348 */ /* 0x000fea0003c00000 */
[----:B------:R0:W1:Y:S02]  /*e500*/  SHFL.IDX P0, R123, R88, R89, R90 ;  /* 0x00000059587b7389 */ /* 0x000064000000005a */
[----:B01----:R-:W-:Y:S05]  /*e510*/  ENDCOLLECTIVE ;  /* 0x000000000000791b */ /* 0x003fea0003800000 */
.L_x_3847:
[-C--:B------:R-:W-:Y:S01]  /*e520*/  FFMA R58, R49, R131.reuse, R58 ;  /* 0x00000083313a7223 */ /* 0x080fe2000000003a */
[----:B------:R-:W-:Y:S01]  /*e530*/  FFMA R59, R10, R131, R59 ;  /* 0x000000830a3b7223 */ /* 0x000fe2000000003b */
[----:B------:R-:W-:Y:S02]  /*e540*/  MOV R88, R24 ;  /* 0x0000001800587202 */ /* 0x000fe40000000f00 */
[----:B------:R-:W-:-:S07]  /*e550*/  MOV R131, R123 ;  /* 0x0000007b00837202 */ /* 0x000fce0000000f00 */
[----:B------:R-:W-:Y:S05]  /*e560*/  WARPSYNC.COLLECTIVE R91, `(.L_x_3848) ;  /* 0x000000005b087348 */ /* 0x000fea0003c00000 */
[----:B------:R0:W1:Y:S02]  /*e570*/  SHFL.IDX P0, R123, R88, R89, R90 ;  /* 0x00000059587b7389 */ /* 0x000064000000005a */
[----:B01----:R-:W-:Y:S05]  /*e580*/  ENDCOLLECTIVE ;  /* 0x000000000000791b */ /* 0x003fea0003800000 */
.L_x_3848:
[-C--:B------:R-:W-:Y:S01]  /*e590*/  FFMA R60, R49, R133.reuse, R60 ;  /* 0x00000085313c7223 */ /* 0x080fe2000000003c */
[----:B------:R-:W-:Y:S01]  /*e5a0*/  FFMA R61, R10, R133, R61 ;  /* 0x000000850a3d7223 */ /* 0x000fe2000000003d */
[----:B------:R-:W-:Y:S02]  /*e5b0*/  MOV R88, R25 ;  /* 0x0000001900587202 */ /* 0x000fe40000000f00 */
[----:B------:R-:W-:-:S07]  /*e5c0*/  MOV R133, R123 ;  /* 0x0000007b00857202 */ /* 0x000fce0000000f00 */
[----:B------:R-:W-:Y:S05]  /*e5d0*/  WARPSYNC.COLLECTIVE R91, `(.L_x_3849) ;  /* 0x000000005b087348 */ /* 0x000fea0003c00000 */
[----:B------:R0:W1:Y:S02]  /*e5e0*/  SHFL.IDX P0, R123, R88, R89, R90 ;  /* 0x00000059587b7389 */ /* 0x000064000000005a */
[----:B01----:R-:W-:Y:S05]  /*e5f0*/  ENDCOLLECTIVE ;  /* 0x000000000000791b */ /* 0x003fea0003800000 */
.L_x_3849:
[----:B------:R-:W-:Y:S02]  /*e600*/  MOV R88, R26 ;  /* 0x0000001a00587202 */ /* 0x000fe40000000f00 */
[----:B------:R-:W-:-:S07]  /*e610*/  MOV R135, R123 ;  /* 0x0000007b00877202 */ /* 0x000fce0000000f00 */
[----:B------:R-:W-:Y:S05]  /*e620*/  WARPSYNC.COLLECTIVE R91, `(.L_x_3850) ;  /* 0x000000005b087348 */ /* 0x000fea0003c00000 */
[----:B------:R0:W1:Y:S02]  /*e630*/  SHFL.IDX P0, R123, R88, R89, R90 ;  /* 0x00000059587b7389 */ /* 0x000064000000005a */
[----:B01----:R-:W-:Y:S05]  /*e640*/  ENDCOLLECTIVE ;  /* 0x000000000000791b */ /* 0x003fea0003800000 */
.L_x_3850:
[----:B------:R-:W-:Y:S02]  /*e650*/  MOV R88, R28 ;  /* 0x0000001c00587202 */ /* 0x000fe40000000f00 */
[----:B------:R-:W-:-:S07]  /*e660*/  MOV R137, R123 ;  /* 0x0000007b00897202 */ /* 0x000fce0000000f00 */
[----:B------:R-:W-:Y:S05]  /*e670*/  WARPSYNC.COLLECTIVE R91, `(.L_x_3851) ;  /* 0x000000005b087348 */ /* 0x000fea0003c00000 */
[----:B------:R0:W1:Y:S02]  /*e680*/  SHFL.IDX P0, R123, R88, R89, R90 ;  /* 0x00000059587b7389 */ /* 0x000064000000005a */
[----:B01----:R-:W-:Y:S05]  /*e690*/  ENDCOLLECTIVE ;  /* 0x000000000000791b */ /* 0x003fea0003800000 */
.L_x_3851:
[----:B------:R-:W-:Y:S02]  /*e6a0*/  MOV R88, R29 ;  /* 0x0000001d00587202 */ /* 0x000fe40000000f00 */
[----:B------:R-:W-:-:S07]  /*e6b0*/  MOV R139, R123 ;  /* 0x0000007b008b7202 */ /* 0x000fce0000000f00 */
[----:B------:R-:W-:Y:S05]  /*e6c0*/  WARPSYNC.COLLECTIVE R91, `(.L_x_3852) ;  /* 0x000000005b087348 */ /* 0x000fea0003c00000 */
[----:B------:R0:W1:Y:S02]  /*e6d0*/  SHFL.IDX P0, R123, R88, R89, R90 ;  /* 0x00000059587b7389 */ /* 0x000064000000005a */
[----:B01----:R-:W-:Y:S05]  /*e6e0*/  ENDCOLLECTIVE ;  /* 0x000000000000791b */ /* 0x003fea0003800000 */
.L_x_3852:
[----:B------:R-:W-:Y:S02]  /*e6f0*/  MOV R88, R30 ;  /* 0x0000001e00587202 */ /* 0x000fe40000000f00 */
[----:B------:R-:W-:-:S07]  /*e700*/  MOV R141, R123 ;  /* 0x0000007b008d7202 */ /* 0x000fce0000000f00 */
[----:B------:R-:W-:Y:S05]  /*e710*/  WARPSYNC.COLLECTIVE R91, `(.L_x_3853) ;  /* 0x000000005b087348 */ /* 0x000fea0003c00000 */
[----:B------:R0:W1:Y:S02]  /*e720*/  SHFL.IDX P0, R123, R88, R89, R90 ;  /* 0x00000059587b7389 */ /* 0x000064000000005a */
[----:B01----:R-:W-:Y:S05]  /*e730*/  ENDCOLLECTIVE ;  /* 0x000000000000791b */ /* 0x003fea0003800000 */
.L_x_3853:
[----:B------:R-:W-:Y:S01]  /*e740*/  MOV R88, R31 ;  /* 0x0000001f00587202 */ /* 0x000fe20000000f00 */
[-C--:B------:R-:W-:Y:S01]  /*e750*/  FFMA R102, R49, R123.reuse, R102 ;  /* 0x0000007b31667223 */ /* 0x080fe20000000066 */
[----:B------:R-:W-:-:S07]  /*e760*/  FFMA R103, R10, R123, R103 ;  /* 0x0000007b0a677223 */ /* 0x000fce0000000067 */
[----:B------:R-:W-:Y:S05]  /*e770*/  WARPSYNC.COLLECTIVE R91, `(.L_x_3854) ;  /* 0x000000005b087348 */ /* 0x000fea0003c00000 */
[----:B------:R0:W1:Y:S02]  /*e780*/  SHFL.IDX P0, R123, R88, R89, R90 ;  /* 0x00000059587b7389 */ /* 0x000064000000005a */
[----:B01----:R-:W-:Y:S05]  /*e790*/  ENDCOLLECTIVE ;  /* 0x000000000000791b */ /* 0x003fea0003800000 */
.L_x_3854:
        /* <DEDUP_REMOVED lines=14> */
.L_x_3855:
[-C--:B------:R-:W-:Y:S01]  /*e880*/  FFMA R62, R49, R76.reuse, R62 ;  /* 0x0000004c313e7223 */ /* 0x080fe2000000003e */
[----:B------:R-:W-:Y:S01]  /*e890*/  FFMA R63, R10, R76, R63 ;  /* 0x0000004c0a3f7223 */ /* 0x000fe2000000003f */
[----:B------:R-:W-:Y:S02]  /*e8a0*/  MOV R88, R34 ;  /* 0x0000002200587202 */ /* 0x000fe40000000f00 */
[----:B------:R-:W-:-:S07]  /*e8b0*/  MOV R76, R123 ;  /* 0x0000007b004c7202 */ /* 0x000fce0000000f00 */
[----:B------:R-:W-:Y:S05]  /*e8c0*/  WARPSYNC.COLLECTIVE R91, `(.L_x_3856) ;  /* 0x000000005b087348 */ /* 0x000fea0003c00000 */
[----:B------:R0:W1:Y:S02]  /*e8d0*/  SHFL.IDX P0, R123, R88, R89, R90 ;  /* 0x00000059587b7389 */ /* 0x000064000000005a */
[----:B01----:R-:W-:Y:S05]  /*e8e0*/  ENDCOLLECTIVE ;  /* 0x000000000000791b */ /* 0x003fea0003800000 */
.L_x_3856:
[-C--:B------:R-:W-:Y:S01]  /*e8f0*/  FFMA R68, R49, R83.reuse, R68 ;  /* 0x0000005331447223 */ /* 0x080fe20000000044 */
[----:B------:R-:W-:Y:S01]  /*e900*/  FFMA R69, R10, R83, R69 ;  /* 0x000000530a457223 */ /* 0x000fe20000000045 */
[----:B------:R-:W-:Y:S02]  /*e910*/  MOV R88, R35 ;  /* 0x0000002300587202 */ /* 0x000fe40000000f00 */
[----:B------:R-:W-:-:S07]  /*e920*/  MOV R83, R123 ;  /* 0x0000007b00537202 */ /* 0x000fce0000000f00 */
[----:B------:R-:W-:Y:S05]  /*e930*/  WARPSYNC.COLLECTIVE R91, `(.L_x_3857) ;  /* 0x000000005b087348 */ /* 0x000fea0003c00000 */
[----:B------:R0:W1:Y:S02]  /*e940*/  SHFL.IDX P0, R123, R88, R89, R90 ;  /* 0x00000059587b7389 */ /* 0x000064000000005a */
[----:B01----:R-:W-:Y:S05]  /*e950*/  ENDCOLLECTIVE ;  /* 0x000000000000791b */ /* 0x003fea0003800000 */
.L_x_3857:
[----:B------:R-:W-:Y:S02]  /*e960*/  MOV R88, R36 ;  /* 0x0000002400587202 */ /* 0x000fe40000000f00 */
[----:B------:R-:W-:-:S07]  /*e970*/  MOV R84, R123 ;  /* 0x0000007b00547202 */ /* 0x000fce0000000f00 */
[----:B------:R-:W-:Y:S05]  /*e980*/  WARPSYNC.COLLECTIVE R91, `(.L_x_3858) ;  /* 0x000000005b087348 */ /* 0x000fea0003c00000 */
[----:B------:R0:W1:Y:S02]  /*e990*/  SHFL.IDX P0, R123, R88, R89, R90 ;  /* 0x00000059587b7389 */ /* 0x000064000000005a */
[----:B01----:R-:W-:Y:S05]  /*e9a0*/  ENDCOLLECTIVE ;  /* 0x000000000000791b */ /* 0x003fea0003800000 */
.L_x_3858:
[-C--:B------:R-:W-:Y:S01]  /*e9b0*/  FFMA R70, R49, R85.reuse, R70 ;  /* 0x0000005531467223 */ /* 0x080fe20000000046 */
[----:B------:R-:W-:Y:S01]  /*e9c0*/  FFMA R71, R10, R85, R71 ;  /* 0x000000550a477223 */ /* 0x000fe20000000047 */
[----:B------:R-:W-:Y:S02]  /*e9d0*/  MOV R88, R37 ;  /* 0x0000002500587202 */ /* 0x000fe40000000f00 */
[----:B------:R-:W-:-:S07]  /*e9e0*/  MOV R85, R123 ;  /* 0x0000007b00557202 */ /* 0x000fce0000000f00 */
[----:B------:R-:W-:Y:S05]  /*e9f0*/  WARPSYNC.COLLECTIVE R91, `(.L_x_3859) ;  /* 0x000000005b087348 */ /* 0x000fea0003c00000 */
[----:B------:R0:W1:Y:S02]  /*ea00*/  SHFL.IDX P0, R123, R88, R89, R90 ;  /* 0x00000059587b7389 */ /* 0x000064000000005a */
[----:B01----:R-:W-:Y:S05]  /*ea10*/  ENDCOLLECTIVE ;  /* 0x000000000000791b */ /* 0x003fea0003800000 */
.L_x_3859:
[----:B------:R-:W-:Y:S02]  /*ea20*/  MOV R88, R38 ;  /* 0x0000002600587202 */ /* 0x000fe40000000f00 */
[----:B------:R-:W-:-:S07]  /*ea30*/  MOV R86, R123 ;  /* 0x0000007b00567202 */ /* 0x000fce0000000f00 */
[----:B------:R-:W-:Y:S05]  /*ea40*/  WARPSYNC.COLLECTIVE R91, `(.L_x_3860) ;  /* 0x000000005b087348 */ /* 0x000fea0003c00000 */
[----:B------:R0:W1:Y:S02]  /*ea50*/  SHFL.IDX P0, R123, R88, R89, R90 ;  /* 0x00000059587b7389 */ /* 0x000064000000005a */
[----:B01----:R-:W-:Y:S05]  /*ea60*/  ENDCOLLECTIVE ;  /* 0x000000000000791b */ /* 0x003fea0003800000 */
.L_x_3860:
[----:B------:R-:W-:Y:S02]  /*ea70*/  MOV R88, R39 ;  /* 0x0000002700587202 */ /* 0x000fe40000000f00 */
[----:B------:R-:W-:-:S07]  /*ea80*/  MOV R122, R123 ;  /* 0x0000007b007a7202 */ /* 0x000fce0000000f00 */
[----:B------:R-:W-:Y:S05]  /*ea90*/  WARPSYNC.COLLECTIVE R91, `(.L_x_3861) ;  /* 0x000000005b087348 */ /* 0x000fea0003c00000 */
[----:B------:R0:W1:Y:S02]  /*eaa0*/  SHFL.IDX P0, R123, R88, R89, R90 ;  /* 0x00000059587b7389 */ /* 0x000064000000005a */
[----:B01----:R-:W-:Y:S05]  /*eab0*/  ENDCOLLECTIVE ;  /* 0x000000000000791b */ /* 0x003fea0003800000 */
.L_x_3861:
[----:B------:R-:W-:Y:S02]  /*eac0*/  MOV R88, R40 ;  /* 0x0000002800587202 */ /* 0x000fe40000000f00 */
[----:B------:R-:W-:-:S07]  /*ead0*/  MOV R124, R123 ;  /* 0x0000007b007c7202 */ /* 0x000fce0000000f00 */
[----:B------:R-:W-:Y:S05]  /*eae0*/  WARPSYNC.COLLECTIVE R91, `(.L_x_3862) ;  /* 0x000000005b087348 */ /* 0x000fea0003c00000 */
[----:B------:R0:W1:Y:S02]  /*eaf0*/  SHFL.IDX P0, R123, R88, R89, R90 ;  /* 0x00000059587b7389 */ /* 0x000064000000005a */
[----:B01----:R-:W-:Y:S05]  /*eb00*/  ENDCOLLECTIVE ;  /* 0x000000000000791b */ /* 0x003fea0003800000 */
.L_x_3862:
[----:B------:R-:W-:Y:S02]  /*eb10*/  MOV R88, R41 ;  /* 0x0000002900587202 */ /* 0x000fe40000000f00 */
[----:B------:R-:W-:-:S07]  /*eb20*/  MOV R126, R123 ;  /* 0x0000007b007e7202 */ /* 0x000fce0000000f00 */
[----:B------:R-:W-:Y:S05]  /*eb30*/  WARPSYNC.COLLECTIVE R91, `(.L_x_3863) ;  /* 0x000000005b087348 */ /* 0x000fea0003c00000 */
[----:B------:R0:W1:Y:S02]  /*eb40*/  SHFL.IDX P0, R123, R88, R89, R90 ;  /* 0x00000059587b7389 */ /* 0x000064000000005a */
[----:B01----:R-:W-:Y:S05]  /*eb50*/  ENDCOLLECTIVE ;  /* 0x000000000000791b */ /* 0x003fea0003800000 */
.L_x_3863:
[-C--:B------:R-:W-:Y:S01]  /*eb60*/  FFMA R72, R49, R129.reuse, R72 ;  /* 0x0000008131487223 */ /* 0x080fe20000000048 */
[----:B------:R-:W-:Y:S01]  /*eb70*/  FFMA R73, R10, R129, R73 ;  /* 0x000000810a497223 */ /* 0x000fe20000000049 */
[----:B------:R-:W-:Y:S02]  /*eb80*/  MOV R88, R42 ;  /* 0x0000002a00587202 */ /* 0x000fe40000000f00 */
[----:B------:R-:W-:-:S07]  /*eb90*/  MOV R129, R123 ;  /* 0x0000007b00817202 */ /* 0x000fce0000000f00 */
[----:B------:R-:W-:Y:S05]  /*eba0*/  WARPSYNC.COLLECTIVE R91, `(.L_x_3864) ;  /* 0x000000005b087348 */ /* 0x000fea0003c00000 */
[----:B------:R0:W1:Y:S02]  /*ebb0*/  SHFL.IDX P0, R123, R88, R89, R90 ;  /* 0x00000059587b7389 */ /* 0x000064000000005a */
[----:B01----:R-:W-:Y:S05]  /*ebc0*/  ENDCOLLECTIVE ;  /* 0x000000000000791b */ /* 0x003fea0003800000 */
.L_x_3864:
[----:B------:R-:W-:Y:S02]  /*ebd0*/  MOV R88, R43 ;  /* 0x0000002b00587202 */ /* 0x000fe40000000f00 */
[----:B------:R-:W-:Y:S02]  /*ebe0*/  MOV R89, R46 ;  /* 0x0000002e00597202 */ /* 0x000fe40000000f00 */
[----:B------:R-:W-:-:S07]  /*ebf0*/  MOV R134, R123 ;  /* 0x0000007b00867202 */ /* 0x000fce0000000f00 */
[----:B------:R-:W-:Y:S05]  /*ec00*/  WARPSYNC.COLLECTIVE R91, `(.L_x_3865) ;  /* 0x000000005b087348 */ /* 0x000fea0003c00000 */
[----:B------:R0:W1:Y:S02]  /*ec10*/  SHFL.IDX P0, R123, R88, R89, R90 ;  /* 0x00000059587b7389 */ /* 0x000064000000005a */
[----:B01----:R-:W-:Y:S05]  /*ec20*/  ENDCOLLECTIVE ;  /* 0x000000000000791b */ /* 0x003fea0003800000 */
.L_x_3865:
        /* <DEDUP_REMOVED lines=22> */
.L_x_3866:
        /* <DEDUP_REMOVED lines=21> */
.L_x_3867:
[----:B------:R-:W-:Y:S02]  /*eee0*/  MOV R88, R12 ;  /* 0x0000000c00587202 */ /* 0x000fe40000000f00 */
[----:B------:R-:W-:-:S07]  /*eef0*/  MOV R85, R123 ;  /* 0x0000007b00557202 */ /* 0x000fce0000000f00 */
[----:B------:R-:W-:Y:S05]  /*ef00*/  WARPSYNC.COLLECTIVE R91, `(.L_x_3868) ;  /* 0x000000005b087348 */ /* 0x000fea0003c00000 */
[----:B------:R0:W1:Y:S02]  /*ef10*/  SHFL.IDX P0, R123, R88, R89, R90 ;  /* 0x00000059587b7389 */ /* 0x000064000000005a */
[----:B01----:R-:W-:Y:S05]  /*ef20*/  ENDCOLLECTIVE ;  /* 0x000000000000791b */ /* 0x003fea0003800000 */
.L_x_3868:
[----:B------:R-:W-:Y:S02]  /*ef30*/  MOV R88, R13 ;  /* 0x0000000d00587202 */ /* 0x000fe40000000f00 */
[----:B------:R-:W-:-:S07]  /*ef40*/  MOV R129, R123 ;  /* 0x0000007b00817202 */ /* 0x000fce0000000f00 */
[----:B------:R-:W-:Y:S05]  /*ef50*/  WARPSYNC.COLLECTIVE R91, `(.L_x_3869) ;  /* 0x000000005b087348 */ /* 0x000fea0003c00000 */
[----:B------:R0:W1:Y:S02]  /*ef60*/  SHFL.IDX P0, R123, R88, R89, R90 ;  /* 0x00000059587b7389 */ /* 0x000064000000005a */
[----:B01----:R-:W-:Y:S05]  /*ef70*/  ENDCOLLECTIVE ;  /* 0x000000000000791b */ /* 0x003fea0003800000 */
.L_x_3869:
[----:B------:R-:W-:Y:S02]  /*ef80*/  MOV R88, R14 ;  /* 0x0000000e00587202 */ /* 0x000fe40000000f00 */
[----:B------:R-:W-:-:S07]  /*ef90*/  MOV R131, R123 ;  /* 0x0000007b00837202 */ /* 0x000fce0000000f00 */
[----:B------:R-:W-:Y:S05]  /*efa0*/  WARPSYNC.COLLECTIVE R91, `(.L_x_3870) ;  /* 0x000000005b087348 */ /* 0x000fea0003c00000 */
[----:B------:R0:W1:Y:S02]  /*efb0*/  SHFL.IDX P0, R123, R88, R89, R90 ;  /* 0x00000059587b7389 */ /* 0x000064000000005a */
[----:B01----:R-:W-:Y:S05]  /*efc0*/  ENDCOLLECTIVE ;  /* 0x000000000000791b */ /* 0x003fea0003800000 */
.L_x_3870:
[----:B------:R-:W-:Y:S02]  /*efd0*/  MOV R88, R15 ;  /* 0x0000000f00587202 */ /* 0x000fe40000000f00 */
[----:B------:R-:W-:-:S07]  /*efe0*/  MOV R133, R123 ;  /* 0x0000007b00857202 */ /* 0x000fce0000000f00 */
[----:B------:R-:W-:Y:S05]  /*eff0*/  WARPSYNC.COLLECTIVE R91, `(.L_x_3871) ;  /* 0x000000005b087348 */ /* 0x000fea0003c00000 */
[----:B------:R0:W1:Y:S02]  /*f000*/  SHFL.IDX P0, R123, R88, R89, R90 ;  /* 0x00000059587b7389 */ /* 0x000064000000005a */
[----:B01----:R-:W-:Y:S05]  /*f010*/  ENDCOLLECTIVE ;  /* 0x000000000000791b */ /* 0x003fea0003800000 */
.L_x_3871:
[----:B------:R-:W-:Y:S02]  /*f020*/  MOV R88, R16 ;  /* 0x0000001000587202 */ /* 0x000fe40000000f00 */
[----:B------:R-:W-:-:S07]  /*f030*/  MOV R135, R123 ;  /* 0x0000007b00877202 */ /* 0x000fce0000000f00 */
[----:B------:R-:W-:Y:S05]  /*f040*/  WARPSYNC.COLLECTIVE R91, `(.L_x_3872) ;  /* 0x000000005b087348 */ /* 0x000fea0003c00000 */
[----:B------:R0:W1:Y:S02]  /*f050*/  SHFL.IDX P0, R123, R88, R89, R90 ;  /* 0x00000059587b7389 */ /* 0x000064000000005a */
[----:B01----:R-:W-:Y:S05]  /*f060*/  ENDCOLLECTIVE ;  /* 0x000000000000791b */ /* 0x003fea0003800000 */
.L_x_3872:
[----:B------:R-:W-:Y:S02]  /*f070*/  MOV R88, R17 ;  /* 0x0000001100587202 */ /* 0x000fe40000000f00 */
[----:B------:R-:W-:-:S07]  /*f080*/  MOV R137, R123 ;  /* 0x0000007b00897202 */ /* 0x000fce0000000f00 */
[----:B------:R-:W-:Y:S05]  /*f090*/  WARPSYNC.COLLECTIVE R91, `(.L_x_3873) ;  /* 0x000000005b087348 */ /* 0x000fea0003c00000 */
[----:B------:R0:W1:Y:S02]  /*f0a0*/  SHFL.IDX P0, R123, R88, R89, R90 ;  /* 0x00000059587b7389 */ /* 0x000064000000005a */
[----:B01----:R-:W-:Y:S05]  /*f0b0*/  ENDCOLLECTIVE ;  /* 0x000000000000791b */ /* 0x003fea0003800000 */
.L_x_3873:
[----:B------:R-:W-:Y:S02]  /*f0c0*/  MOV R88, R18 ;  /* 0x0000001200587202 */ /* 0x000fe40000000f00 */
[----:B------:R-:W-:-:S07]  /*f0d0*/  MOV R76, R123 ;  /* 0x0000007b004c7202 */ /* 0x000fce0000000f00 */
[----:B------:R-:W-:Y:S05]  /*f0e0*/  WARPSYNC.COLLECTIVE R91, `(.L_x_3874) ;  /* 0x000000005b087348 */ /* 0x000fea0003c00000 */
[----:B------:R0:W1:Y:S02]  /*f0f0*/  SHFL.IDX P0, R123, R88, R89, R90 ;  /* 0x00000059587b7389 */ /* 0x000064000000005a */
[----:B01----:R-:W-:Y:S05]  /*f100*/  ENDCOLLECTIVE ;  /* 0x000000000000791b */ /* 0x003fea0003800000 */
.L_x_3874:
[----:B------:R-:W-:Y:S01]  /*f110*/  MOV R88, R19 ;  /* 0x0000001300587202 */ /* 0x000fe20000000f00 */
[-C--:B------:R-:W-:Y:S01]  /*f120*/  FFMA R139, R47, R123.reuse, R64 ;  /* 0x0000007b2f8b7223 */ /* 0x080fe20000000040 */
[----:B------:R-:W-:-:S07]  /*f130*/  FFMA R65, R0, R123, R65 ;  /* 0x0000007b00417223 */ /* 0x000fce0000000041 */
[----:B------:R-:W-:Y:S05]  /*f140*/  WARPSYNC.COLLECTIVE R91, `(.L_x_3875) ;  /* 0x000000005b087348 */ /* 0x000fea0003c00000 */
[----:B------:R0:W1:Y:S02]  /*f150*/  SHFL.IDX P0, R123, R88, R89, R90 ;  /* 0x00000059587b7389 */ /* 0x000064000000005a */
[----:B01----:R-:W-:Y:S05]  /*f160*/  ENDCOLLECTIVE ;  /* 0x000000000000791b */ /* 0x003fea0003800000 */
.L_x_3875:
[----:B------:R-:W-:Y:S02]  /*f170*/  MOV R88, R20 ;  /* 0x0000001400587202 */ /* 0x000fe40000000f00 */
[----:B------:R-:W-:-:S07]  /*f180*/  MOV R143, R123 ;  /* 0x0000007b008f7202 */ /* 0x000fce0000000f00 */
[----:B------:R-:W-:Y:S05]  /*f190*/  WARPSYNC.COLLECTIVE R91, `(.L_x_3876) ;  /* 0x000000005b087348 */ /* 0x000fea0003c00000 */
[----:B------:R0:W1:Y:S02]  /*f1a0*/  SHFL.IDX P0, R123, R88, R89, R90 ;  /* 0x00000059587b7389 */ /* 0x000064000000005a */
[----:B01----:R-:W-:Y:S05]  /*f1b0*/  ENDCOLLECTIVE ;  /* 0x000000000000791b */ /* 0x003fea0003800000 */
.L_x_3876:
[----:B------:R-:W-:Y:S02]  /*f1c0*/  MOV R88, R21 ;  /* 0x0000001500587202 */ /* 0x000fe40000000f00 */
[----:B------:R-:W-:-:S07]  /*f1d0*/  MOV R145, R123 ;  /* 0x0000007b00917202 */ /* 0x000fce0000000f00 */
[----:B------:R-:W-:Y:S05]  /*f1e0*/  WARPSYNC.COLLECTIVE R91, `(.L_x_3877) ;  /* 0x000000005b087348 */ /* 0x000fea0003c00000 */
[----:B------:R0:W1:Y:S02]  /*f1f0*/  SHFL.IDX P0, R123, R88, R89, R90 ;  /* 0x00000059587b7389 */ /* 0x000064000000005a */
[----:B01----:R-:W-:Y:S05]  /*f200*/  ENDCOLLECTIVE ;  /* 0x000000000000791b */ /* 0x003fea0003800000 */
.L_x_3877:
[----:B------:R-:W-:Y:S02]  /*f210*/  MOV R88, R22 ;  /* 0x0000001600587202 */ /* 0x000fe40000000f00 */
[----:B------:R-:W-:-:S07]  /*f220*/  MOV R147, R123 ;  /* 0x0000007b00937202 */ /* 0x000fce0000000f00 */
[----:B------:R-:W-:Y:S05]  /*f230*/  WARPSYNC.COLLECTIVE R91, `(.L_x_3878) ;  /* 0x000000005b087348 */ /* 0x000fea0003c00000 */
[----:B------:R0:W1:Y:S02]  /*f240*/  SHFL.IDX P0, R123, R88, R89, R90 ;  /* 0x00000059587b7389 */ /* 0x000064000000005a */
[----:B01----:R-:W-:Y:S05]  /*f250*/  ENDCOLLECTIVE ;  /* 0x000000000000791b */ /* 0x003fea0003800000 */
.L_x_3878:
[----:B------:R-:W-:Y:S02]  /*f260*/  MOV R88, R23 ;  /* 0x0000001700587202 */ /* 0x000fe40000000f00 */
[----:B------:R-:W-:-:S07]  /*f270*/  MOV R149, R123 ;  /* 0x0000007b00957202 */ /* 0x000fce0000000f00 */
[----:B------:R-:W-:Y:S05]  /*f280*/  WARPSYNC.COLLECTIVE R91, `(.L_x_3879) ;  /* 0x000000005b087348 */ /* 0x000fea0003c00000 */
[----:B------:R0:W1:Y:S02]  /*f290*/  SHFL.IDX P0, R123, R88, R89, R90 ;  /* 0x00000059587b7389 */ /* 0x000064000000005a */
[----:B01----:R-:W-:Y:S05]  /*f2a0*/  ENDCOLLECTIVE ;  /* 0x000000000000791b */ /* 0x003fea0003800000 */
.L_x_3879:
[----:B------:R-:W-:Y:S02]  /*f2b0*/  MOV R88, R24 ;  /* 0x0000001800587202 */ /* 0x000fe40000000f00 */
[----:B------:R-:W-:-:S07]  /*f2c0*/  MOV R151, R123 ;  /* 0x0000007b00977202 */ /* 0x000fce0000000f00 */
[----:B------:R-:W-:Y:S05]  /*f2d0*/  WARPSYNC.COLLECTIVE R91, `(.L_x_3880) ;  /* 0x000000005b087348 */ /* 0x000fea0003c00000 */
[----:B------:R0:W1:Y:S02]  /*f2e0*/  SHFL.IDX P0, R123, R88, R89, R90 ;  /* 0x00000059587b7389 */ /* 0x000064000000005a */
[----:B01----:R-:W-:Y:S05]  /*f2f0*/  ENDCOLLECTIVE ;  /* 0x000000000000791b */ /* 0x003fea0003800000 */
.L_x_3880:
[----:B------:R-:W-:Y:S02]  /*f300*/  MOV R88, R25 ;  /* 0x0000001900587202 */ /* 0x000fe40000000f00 */
[----:B------:R-:W-:-:S07]  /*f310*/  MOV R153, R123 ;  /* 0x0000007b00997202 */ /* 0x000fce0000000f00 */
[----:B------:R-:W-:Y:S05]  /*f320*/  WARPSYNC.COLLECTIVE R91, `(.L_x_3881) ;  /* 0x000000005b087348 */ /* 0x000fea0003c00000 */
[----:B------:R0:W1:Y:S02]  /*f330*/  SHFL.IDX P0, R123, R88, R89, R90 ;  /* 0x00000059587b7389 */ /* 0x000064000000005a */
[----:B01----:R-:W-:Y:S05]  /*f340*/  ENDCOLLECTIVE ;  /* 0x000000000000791b */ /* 0x003fea0003800000 */
.L_x_3881:
[----:B------:R-:W-:Y:S02]  /*f350*/  MOV R88, R26 ;  /* 0x0000001a00587202 */ /* 0x000fe40000000f00 */
[----:B------:R-:W-:-:S07]  /*f360*/  MOV R155, R123 ;  /* 0x0000007b009b7202 */ /* 0x000fce0000000f00 */
[----:B------:R-:W-:Y:S05]  /*f370*/  WARPSYNC.COLLECTIVE R91, `(.L_x_3882) ;  /* 0x000000005b087348 */ /* 0x000fea0003c00000 */
[----:B------:R0:W1:Y:S02]  /*f380*/  SHFL.IDX P0, R123, R88, R89, R90 ;  /* 0x00000059587b7389 */ /* 0x000064000000005a */
[----:B01----:R-:W-:Y:S05]  /*f390*/  ENDCOLLECTIVE ;  /* 0x000000000000791b */ /* 0x003fea0003800000 */
.L_x_3882:
[----:B------:R-:W-:Y:S02]  /*f3a0*/  MOV R88, R28 ;  /* 0x0000001c00587202 */ /* 0x000fe40000000f00 */
[----:B------:R-:W-:-:S07]  /*f3b0*/  MOV R157, R123 ;  /* 0x0000007b009d7202 */ /* 0x000fce0000000f00 */
[----:B------:R-:W-:Y:S05]  /*f3c0*/  WARPSYNC.COLLECTIVE R91, `(.L_x_3883) ;  /* 0x000000005b087348 */ /* 0x000fea0003c00000 */
[----:B------:R0:W1:Y:S02]  /*f3d0*/  SHFL.IDX P0, R123, R88, R89, R90 ;  /* 0x00000059587b7389 */ /* 0x000064000000005a */
[----:B01----:R-:W-:Y:S05]  /*f3e0*/  ENDCOLLECTIVE ;  /* 0x000000000000791b */ /* 0x003fea0003800000 */
.L_x_3883:
[----:B------:R-:W-:Y:S02]  /*f3f0*/  MOV R88, R29 ;  /* 0x0000001d00587202 */ /* 0x000fe40000000f00 */
[----:B------:R-:W-:-:S07]  /*f400*/  MOV R159, R123 ;  /* 0x0000007b009f7202 */ /* 0x000fce0000000f00 */
[----:B------:R-:W-:Y:S05]  /*f410*/  WARPSYNC.COLLECTIVE R91, `(.L_x_3884) ;  /* 0x000000005b087348 */ /* 0x000fea0003c00000 */
[----:B------:R0:W1:Y:S02]  /*f420*/  SHFL.IDX P0, R123, R88, R89, R90 ;  /* 0x00000059587b7389 */ /* 0x000064000000005a */
[----:B01----:R-:W-:Y:S05]  /*f430*/  ENDCOLLECTIVE ;  /* 0x000000000000791b */ /* 0x003fea0003800000 */
.L_x_3884:
[----:B------:R-:W-:Y:S02]  /*f440*/  MOV R88, R30 ;  /* 0x0000001e00587202 */ /* 0x000fe40000000f00 */
[----:B------:R-:W-:-:S07]  /*f450*/  MOV R161, R123 ;  /* 0x0000007b00a17202 */ /* 0x000fce0000000f00 */
[----:B------:R-:W-:Y:S05]  /*f460*/  WARPSYNC.COLLECTIVE R91, `(.L_x_3885) ;  /* 0x000000005b087348 */ /* 0x000fea0003c00000 */
[----:B------:R0:W1:Y:S02]  /*f470*/  SHFL.IDX P0, R123, R88, R89, R90 ;  /* 0x00000059587b7389 */ /* 0x000064000000005a */
[----:B01----:R-:W-:Y:S05]  /*f480*/  ENDCOLLECTIVE ;  /* 0x000000000000791b */ /* 0x003fea0003800000 */
.L_x_3885:
        /* <DEDUP_REMOVED lines=26> */
.L_x_3886:
[-C--:B------:R-:W-:Y:S01]  /*f630*/  FFMA R79, R47, R10.reuse, R48 ;  /* 0x0000000a2f4f7223 */ /* 0x080fe20000000030 */
[----:B------:R-:W-:Y:S01]  /*f640*/  FFMA R81, R0, R10, R81 ;  /* 0x0000000a00517223 */ /* 0x000fe20000000051 */
[----:B------:R-:W-:Y:S02]  /*f650*/  MOV R88, R32 ;  /* 0x0000002000587202 */ /* 0x000fe40000000f00 */
[----:B------:R-:W-:-:S07]  /*f660*/  MOV R10, R123 ;  /* 0x0000007b000a7202 */ /* 0x000fce0000000f00 */
[----:B------:R-:W-:Y:S05]  /*f670*/  WARPSYNC.COLLECTIVE R91, `(.L_x_3887) ;  /* 0x000000005b087348 */ /* 0x000fea0003c00000 */
[----:B------:R0:W1:Y:S02]  /*f680*/  SHFL.IDX P0, R123, R88, R89, R90 ;  /* 0x00000059587b7389 */ /* 0x000064000000005a */
[----:B01----:R-:W-:Y:S05]  /*f690*/  ENDCOLLECTIVE ;  /* 0x000000000000791b */ /* 0x003fea0003800000 */
.L_x_3887:
[----:B------:R-:W-:Y:S02]  /*f6a0*/  MOV R88, R34 ;  /* 0x0000002200587202 */ /* 0x000fe40000000f00 */
[----:B------:R-:W-:-:S07]  /*f6b0*/  MOV R48, R123 ;  /* 0x0000007b00307202 */ /* 0x000fce0000000f00 */
[----:B------:R-:W-:Y:S05]  /*f6c0*/  WARPSYNC.COLLECTIVE R91, `(.L_x_3888) ;  /* 0x000000005b087348 */ /* 0x000fea0003c00000 */
[----:B------:R0:W1:Y:S02]  /*f6d0*/  SHFL.IDX P0, R123, R88, R89, R90 ;  /* 0x00000059587b7389 */ /* 0x000064000000005a */
[----:B01----:R-:W-:Y:S05]  /*f6e0*/  ENDCOLLECTIVE ;  /* 0x000000000000791b */ /* 0x003fea0003800000 */
.L_x_3888:
[----:B------:R-:W-:Y:S01]  /*f6f0*/  FFMA R83, R47, R85, R50 ;  /* 0x000000552f537223 */ /* 0x000fe20000000032 */
[----:B------:R-:W-:Y:S02]  /*f700*/  MOV R88, R35 ;  /* 0x0000002300587202 */ /* 0x000fe40000000f00 */
[----:B------:R-:W-:-:S07]  /*f710*/  MOV R50, R123 ;  /* 0x0000007b00327202 */ /* 0x000fce0000000f00 */
[----:B------:R-:W-:Y:S05]  /*f720*/  WARPSYNC.COLLECTIVE R91, `(.L_x_3889) ;  /* 0x000000005b087348 */ /* 0x000fea0003c00000 */
[----:B------:R0:W1:Y:S02]  /*f730*/  SHFL.IDX P0, R123, R88, R89, R90 ;  /* 0x00000059587b7389 */ /* 0x000064000000005a */
[----:B01----:R-:W-:Y:S05]  /*f740*/  ENDCOLLECTIVE ;  /* 0x000000000000791b */ /* 0x003fea0003800000 */
.L_x_3889:
[----:B------:R-:W-:Y:S01]  /*f750*/  FFMA R51, R0, R85, R51 ;  /* 0x0000005500337223 */ /* 0x000fe20000000033 */
[----:B------:R-:W-:Y:S01]  /*f760*/  FFMA R85, R47, R129, R52 ;  /* 0x000000812f557223 */ /* 0x000fe20000000034 */
[----:B------:R-:W-:Y:S02]  /*f770*/  MOV R88, R36 ;  /* 0x0000002400587202 */ /* 0x000fe40000000f00 */
[----:B------:R-:W-:-:S07]  /*f780*/  MOV R52, R123 ;  /* 0x0000007b00347202 */ /* 0x000fce0000000f00 */
[----:B------:R-:W-:Y:S05]  /*f790*/  WARPSYNC.COLLECTIVE R91, `(.L_x_3890) ;  /* 0x000000005b087348 */ /* 0x000fea0003c00000 */
[----:B------:R0:W1:Y:S02]  /*f7a0*/  SHFL.IDX P0, R123, R88, R89, R90 ;  /* 0x00000059587b7389 */ /* 0x000064000000005a */
[----:B01----:R-:W-:Y:S05]  /*f7b0*/  ENDCOLLECTIVE ;  /* 0x000000000000791b */ /* 0x003fea0003800000 */
.L_x_3890:
[----:B------:R-:W-:Y:S01]  /*f7c0*/  FFMA R53, R0, R129, R53 ;  /* 0x0000008100357223 */ /* 0x000fe20000000035 */
[----:B------:R-:W-:Y:S01]  /*f7d0*/  FFMA R129, R47, R131, R54 ;  /* 0x000000832f817223 */ /* 0x000fe20000000036 */
[----:B------:R-:W-:Y:S02]  /*f7e0*/  MOV R88, R37 ;  /* 0x0000002500587202 */ /* 0x000fe40000000f00 */
[----:B------:R-:W-:-:S07]  /*f7f0*/  MOV R54, R123 ;  /* 0x0000007b00367202 */ /* 0x000fce0000000f00 */
[----:B------:R-:W-:Y:S05]  /*f800*/  WARPSYNC.COLLECTIVE R91, `(.L_x_3891) ;  /* 0x000000005b087348 */ /* 0x000fea0003c00000 */
[----:B------:R0:W1:Y:S02]  /*f810*/  SHFL.IDX P0, R123, R88, R89, R90 ;  /* 0x00000059587b7389 */ /* 0x000064000000005a */
[----:B01----:R-:W-:Y:S05]  /*f820*/  ENDCOLLECTIVE ;  /* 0x000000000000791b */ /* 0x003fea0003800000 */
.L_x_3891:
[----:B------:R-:W-:Y:S01]  /*f830*/  FFMA R55, R0, R131, R55 ;  /* 0x0000008300377223 */ /* 0x000fe20000000037 */
[----:B------:R-:W-:Y:S01]  /*f840*/  FFMA R131, R47, R133, R56 ;  /* 0x000000852f837223 */ /* 0x000fe20000000038 */
[----:B------:R-:W-:Y:S02]  /*f850*/  MOV R88, R38 ;  /* 0x0000002600587202 */ /* 0x000fe40000000f00 */
[----:B------:R-:W-:-:S07]  /*f860*/  MOV R56, R123 ;  /* 0x0000007b00387202 */ /* 0x000fce0000000f00 */
[----:B------:R-:W-:Y:S05]  /*f870*/  WARPSYNC.COLLECTIVE R91, `(.L_x_3892) ;  /* 0x000000005b087348 */ /* 0x000fea0003c00000 */
[----:B------:R0:W1:Y:S02]  /*f880*/  SHFL.IDX P0, R123, R88, R89, R90 ;  /* 0x00000059587b7389 */ /* 0x000064000000005a */
[----:B01----:R-:W-:Y:S05]  /*f890*/  ENDCOLLECTIVE ;  /* 0x000000000000791b */ /* 0x003fea0003800000 */
.L_x_3892:
[----:B------:R-:W-:Y:S01]  /*f8a0*/  FFMA R57, R0, R133, R57 ;  /* 0x0000008500397223 */ /* 0x000fe20000000039 */
[----:B------:R-:W-:Y:S01]  /*f8b0*/  FFMA R133, R47, R135, R58 ;  /* 0x000000872f857223 */ /* 0x000fe2000000003a */
[----:B------:R-:W-:Y:S02]  /*f8c0*/  MOV R88, R39 ;  /* 0x0000002700587202 */ /* 0x000fe40000000f00 */
[----:B------:R-:W-:-:S07]  /*f8d0*/  MOV R58, R123 ;  /* 0x0000007b003a7202 */ /* 0x000fce0000000f00 */
[----:B------:R-:W-:Y:S05]  /*f8e0*/  WARPSYNC.COLLECTIVE R91, `(.L_x_3893) ;  /* 0x000000005b087348 */ /* 0x000fea0003c00000 */
[----:B------:R0:W1:Y:S02]  /*f8f0*/  SHFL.IDX P0, R123, R88, R89, R90 ;  /* 0x00000059587b7389 */ /* 0x000064000000005a */
[----:B01----:R-:W-:Y:S05]  /*f900*/  ENDCOLLECTIVE ;  /* 0x000000000000791b */ /* 0x003fea0003800000 */
.L_x_3893:
[----:B------:R-:W-:Y:S01]  /*f910*/  FFMA R59, R0, R135, R59 ;  /* 0x00000087003b7223 */ /* 0x000fe2000000003b */
[----:B------:R-:W-:Y:S01]  /*f920*/  FFMA R135, R47, R137, R60 ;  /* 0x000000892f877223 */ /* 0x000fe2000000003c */
[----:B------:R-:W-:Y:S02]  /*f930*/  MOV R88, R40 ;  /* 0x0000002800587202 */ /* 0x000fe40000000f00 */
[----:B------:R-:W-:-:S07]  /*f940*/  MOV R60, R123 ;  /* 0x0000007b003c7202 */ /* 0x000fce0000000f00 */
[----:B------:R-:W-:Y:S05]  /*f950*/  WARPSYNC.COLLECTIVE R91, `(.L_x_3894) ;  /* 0x000000005b087348 */ /* 0x000fea0003c00000 */
[----:B------:R0:W1:Y:S02]  /*f960*/  SHFL.IDX P0, R123, R88, R89, R90 ;  /* 0x00000059587b7389 */ /* 0x000064000000005a */
[----:B01----:R-:W-:Y:S05]  /*f970*/  ENDCOLLECTIVE ;  /* 0x000000000000791b */ /* 0x003fea0003800000 */
.L_x_3894:
[----:B------:R-:W-:Y:S01]  /*f980*/  FFMA R61, R0, R137, R61 ;  /* 0x00000089003d7223 */ /* 0x000fe2000000003d */
[----:B------:R-:W-:Y:S01]  /*f990*/  FFMA R137, R47, R76, R62 ;  /* 0x0000004c2f897223 */ /* 0x000fe2000000003e */
[----:B------:R-:W-:Y:S02]  /*f9a0*/  MOV R88, R41 ;  /* 0x0000002900587202 */ /* 0x000fe40000000f00 */
[----:B------:R-:W-:-:S07]  /*f9b0*/  MOV R62, R123 ;  /* 0x0000007b003e7202 */ /* 0x000fce0000000f00 */
[----:B------:R-:W-:Y:S05]  /*f9c0*/  WARPSYNC.COLLECTIVE R91, `(.L_x_3895) ;  /* 0x000000005b087348 */ /* 0x000fea0003c00000 */
[----:B------:R0:W1:Y:S02]  /*f9d0*/  SHFL.IDX P0, R123, R88, R89, R90 ;  /* 0x00000059587b7389 */ /* 0x000064000000005a */
[----:B01----:R-:W-:Y:S05]  /*f9e0*/  ENDCOLLECTIVE ;  /* 0x000000000000791b */ /* 0x003fea0003800000 */
.L_x_3895:
[----:B------:R-:W-:Y:S02]  /*f9f0*/  MOV R88, R42 ;  /* 0x0000002a00587202 */ /* 0x000fe40000000f00 */
[----:B------:R-:W-:-:S07]  /*fa00*/  MOV R64, R123 ;  /* 0x0000007b00407202 */ /* 0x000fce0000000f00 */
[----:B------:R-:W-:Y:S05]  /*fa10*/  WARPSYNC.COLLECTIVE R91, `(.L_x_3896) ;  /* 0x000000005b087348 */ /* 0x000fea0003c00000 */
[----:B------:R0:W1:Y:S02]  /*fa20*/  SHFL.IDX P0, R123, R88, R89, R90 ;  /* 0x00000059587b7389 */ /* 0x000064000000005a */
[----:B01----:R-:W-:Y:S05]  /*fa30*/  ENDCOLLECTIVE ;  /* 0x000000000000791b */ /* 0x003fea0003800000 */
.L_x_3896:
        /* <DEDUP_REMOVED lines=21> */
.L_x_3897:
        /* <DEDUP_REMOVED lines=15> */
.L_x_3898:
[----:B------:R-:W-:Y:S02]  /*fc80*/  MOV R88, R27 ;  /* 0x0000001b00587202 */ /* 0x000fe40000000f00 */
[----:B------:R-:W-:-:S07]  /*fc90*/  MOV R50, R123 ;  /* 0x0000007b00327202 */ /* 0x000fce0000000f00 */
[----:B------:R-:W-:Y:S05]  /*fca0*/  WARPSYNC.COLLECTIVE R91, `(.L_x_3899) ;  /* 0x000000005b087348 */ /* 0x000fea0003c00000 */
[----:B------:R0:W1:Y:S02]  /*fcb0*/  SHFL.IDX P0, R123, R88, R89, R90 ;  /* 0x00000059587b7389 */ /* 0x000064000000005a */
[----:B01----:R-:W-:Y:S05]  /*fcc0*/  ENDCOLLECTIVE ;  /* 0x000000000000791b */ /* 0x003fea0003800000 */
.L_x_3899:
[----:B------:R-:W-:Y:S02]  /*fcd0*/  MOV R88, R12 ;  /* 0x0000000c00587202 */ /* 0x000fe40000000f00 */
[----:B------:R-:W-:-:S07]  /*fce0*/  MOV R52, R123 ;  /* 0x0000007b00347202 */ /* 0x000fce0000000f00 */
[----:B------:R-:W-:Y:S05]  /*fcf0*/  WARPSYNC.COLLECTIVE R91, `(.L_x_3900) ;  /* 0x000000005b087348 */ /* 0x000fea0003c00000 */
[----:B------:R0:W1:Y:S02]  /*fd00*/  SHFL.IDX P0, R123, R88, R89, R90 ;  /* 0x00000059587b7389 */ /* 0x000064000000005a */
[----:B01----:R-:W-:Y:S05]  /*fd10*/  ENDCOLLECTIVE ;  /* 0x000000000000791b */ /* 0x003fea0003800000 */
.L_x_3900:
[----:B------:R-:W-:Y:S02]  /*fd20*/  MOV R88, R13 ;  /* 0x0000000d00587202 */ /* 0x000fe40000000f00 */
[----:B------:R-:W-:-:S07]  /*fd30*/  MOV R54, R123 ;  /* 0x0000007b00367202 */ /* 0x000fce0000000f00 */
[----:B------:R-:W-:Y:S05]  /*fd40*/  WARPSYNC.COLLECTIVE R91, `(.L_x_3901) ;  /* 0x000000005b087348 */ /* 0x000fea0003c00000 */
[----:B------:R0:W1:Y:S02]  /*fd50*/  SHFL.IDX P0, R123, R88, R89, R90 ;  /* 0x00000059587b7389 */ /* 0x000064000000005a */
[----:B01----:R-:W-:Y:S05]  /*fd60*/  ENDCOLLECTIVE ;  /* 0x000000000000791b */ /* 0x003fea0003800000 */
.L_x_3901:
[----:B------:R-:W-:Y:S02]  /*fd70*/  MOV R88, R14 ;  /* 0x0000000e00587202 */ /* 0x000fe40000000f00 */
[----:B------:R-:W-:-:S07]  /*fd80*/  MOV R56, R123 ;  /* 0x0000007b00387202 */ /* 0x000fce0000000f00 */
[----:B------:R-:W-:Y:S05]  /*fd90*/  WARPSYNC.COLLECTIVE R91, `(.L_x_3902) ;  /* 0x000000005b087348 */ /* 0x000fea0003c00000 */
[----:B------:R0:W1:Y:S02]  /*fda0*/  SHFL.IDX P0, R123, R88, R89, R90 ;  /* 0x00000059587b7389 */ /* 0x000064000000005a */
[----:B01----:R-:W-:Y:S05]  /*fdb0*/  ENDCOLLECTIVE ;  /* 0x000000000000791b */ /* 0x003fea0003800000 */
.L_x_3902:
[----:B------:R-:W-:Y:S02]  /*fdc0*/  MOV R88, R15 ;  /* 0x0000000f00587202 */ /* 0x000fe40000000f00 */
[----:B------:R-:W-:-:S07]  /*fdd0*/  MOV R58, R123 ;  /* 0x0000007b003a7202 */ /* 0x000fce0000000f00 */
[----:B------:R-:W-:Y:S05]  /*fde0*/  WARPSYNC.COLLECTIVE R91, `(.L_x_3903) ;  /* 0x000000005b087348 */ /* 0x000fea0003c00000 */
[----:B------:R0:W1:Y:S02]  /*fdf0*/  SHFL.IDX P0, R123, R88, R89, R90 ;  /* 0x00000059587b7389 */ /* 0x000064000000005a */
[----:B01----:R-:W-:Y:S05]  /*fe00*/  ENDCOLLECTIVE ;  /* 0x000000000000791b */ /* 0x003fea0003800000 */
.L_x_3903:
[----:B------:R-:W-:Y:S01]  /*fe10*/  MOV R88, R16 ;  /* 0x0000001000587202 */ /* 0x000fe20000000f00 */
[-C--:B------:R-:W-:Y:S01]  /*fe20*/  FFMA R133, R76, R123.reuse, R133 ;  /* 0x0000007b4c857223 */ /* 0x080fe20000000085 */
[----:B------:R-:W-:-:S07]  /*fe30*/  FFMA R60, R8, R123, R59 ;  /* 0x0000007b083c7223 */ /* 0x000fce000000003b */
[----:B------:R-:W-:Y:S05]  /*fe40*/  WARPSYNC.COLLECTIVE R91, `(.L_x_3904) ;  /* 0x000000005b087348 */ /* 0x000fea0003c00000 */
[----:B------:R0:W1:Y:S02]  /*fe50*/  SHFL.IDX P0, R123, R88, R89, R90 ;  /* 0x00000059587b7389 */ /* 0x000064000000005a */
[----:B01----:R-:W-:Y:S05]  /*fe60*/  ENDCOLLECTIVE ;  /* 0x000000000000791b */ /* 0x003fea0003800000 */
.L_x_3904:
[----:B------:R-:W-:Y:S02]  /*fe70*/  MOV R88, R17 ;  /* 0x0000001100587202 */ /* 0x000fe40000000f00 */
[----:B------:R-:W-:-:S07]  /*fe80*/  MOV R62, R123 ;  /* 0x0000007b003e7202 */ /* 0x000fce0000000f00 */
[----:B------:R-:W-:Y:S05]  /*fe90*/  WARPSYNC.COLLECTIVE R91, `(.L_x_3905) ;  /* 0x000000005b087348 */ /* 0x000fea0003c00000 */
[----:B------:R0:W1:Y:S02]  /*fea0*/  SHFL.IDX P0, R123, R88, R89, R90 ;  /* 0x00000059587b7389 */ /* 0x000064000000005a */
[----:B01----:R-:W-:Y:S05]  /*feb0*/  ENDCOLLECTIVE ;  /* 0x000000000000791b */ /* 0x003fea0003800000 */
.L_x_3905:
[----:B------:R-:W-:Y:S02]  /*fec0*/  MOV R88, R18 ;  /* 0x0000001200587202 */ /* 0x000fe40000000f00 */
[----:B------:R-:W-:-:S07]  /*fed0*/  MOV R64, R123 ;  /* 0x0000007b00407202 */ /* 0x000fce0000000f00 */
[----:B------:R-:W-:Y:S05]  /*fee0*/  WARPSYNC.COLLECTIVE R91, `(.L_x_3906) ;  /* 0x000000005b087348 */ /* 0x000fea0003c00000 */
[----:B------:R0:W1:Y:S02]  /*fef0*/  SHFL.IDX P0, R123, R88, R89, R90 ;  /* 0x00000059587b7389 */ /* 0x000064000000005a */
[----:B01----:R-:W-:Y:S05]  /*ff00*/  ENDCOLLECTIVE ;  /* 0x000000000000791b */ /* 0x003fea0003800000 */
.L_x_3906:
[----:B------:R-:W-:Y:S02]  /*ff10*/  MOV R88, R19 ;  /* 0x0000001300587202 */ /* 0x000fe40000000f00 */
[----:B------:R-:W-:-:S07]  /*ff20*/  MOV R66, R123 ;  /* 0x0000007b00427202 */ /* 0x000fce0000000f00 */
[----:B------:R-:W-:Y:S05]  /*ff30*/  WARPSYNC.COLLECTIVE R91, `(.L_x_3907) ;  /* 0x000000005b087348 */ /* 0x000fea0003c00000 */
[----:B------:R0:W1:Y:S02]  /*ff40*/  SHFL.IDX P0, R123, R88, R89, R90 ;  /* 0x00000059587b7389 */ /* 0x000064000000005a */
[----:B01----:R-:W-:Y:S05]  /*ff50*/  ENDCOLLECTIVE ;  /* 0x000000000000791b */ /* 0x003fea0003800000 */
.L_x_3907:
[----:B------:R-:W-:Y:S02]  /*ff60*/  MOV R88, R20 ;  /* 0x0000001400587202 */ /* 0x000fe40000000f00 */
[----:B------:R-:W-:-:S07]  /*ff70*/  MOV R68, R123 ;  /* 0x0000007b00447202 */ /* 0x000fce0000000f00 */
[----:B------:R-:W-:Y:S05]  /*ff80*/  WARPSYNC.COLLECTIVE R91, `(.L_x_3908) ;  /* 0x000000005b087348 */ /* 0x000fea0003c00000 */
[----:B------:R0:W1:Y:S02]  /*ff90*/  SHFL.IDX P0, R123, R88, R89, R90 ;  /* 0x00000059587b7389 */ /* 0x000064000000005a */
[----:B01----:R-:W-:Y:S05]  /*ffa0*/  ENDCOLLECTIVE ;  /* 0x000000000000791b */ /* 0x003fea0003800000 */
.L_x_3908:
[----:B------:R-:W-:Y:S02]  /*ffb0*/  MOV R88, R21 ;  /* 0x0000001500587202 */ /* 0x000fe40000000f00 */
[----:B------:R-:W-:-:S07]  /*ffc0*/  MOV R70, R123 ;  /* 0x0000007b00467202 */ /* 0x000fce0000000f00 */
[----:B------:R-:W-:Y:S05]  /*ffd0*/  WARPSYNC.COLLECTIVE R91, `(.L_x_3909) ;  /* 0x000000005b087348 */ /* 0x000fea0003c00000 */
[----:B------:R0:W1:Y:S02]  /*ffe0*/  SHFL.IDX P0, R123, R88, R89, R90 ;  /* 0x00000059587b7389 */ /* 0x000064000000005a */
[----:B01----:R-:W-:Y:S05]  /*fff0*/  ENDCOLLECTIVE ;  /* 0x000000000000791b */ /* 0x003fea0003800000 */
.L_x_3909:
[----:B------:R-:W-:Y:S01]  /*10000*/  MOV R88, R22 ;  /* 0x0000001600587202 */ /* 0x000fe20000000f00 */
[-C--:B------:R-:W-:Y:S01]  /*10010*/  FFMA R145, R76, R123.reuse, R145 ;  /* 0x0000007b4c917223 */ /* 0x080fe20000000091 */
[----:B------:R-:W-:-:S07]  /*10020*/  FFMA R72, R8, R123, R71 ;  /* 0x0000007b08487223 */ /* 0x000fce0000000047 */
[----:B------:R-:W-:Y:S05]  /*10030*/  WARPSYNC.COLLECTIVE R91, `(.L_x_3910) ;  /* 0x000000005b087348 */ /* 0x000fea0003c00000 */
[----:B------:R0:W1:Y:S02]  /*10040*/  SHFL.IDX P0, R123, R88, R89, R90 ;  /* 0x00000059587b7389 */ /* 0x000064000000005a */
[----:B01----:R-:W-:Y:S05]  /*10050*/  ENDCOLLECTIVE ;  /* 0x000000000000791b */ /* 0x003fea0003800000 */
.L_x_3910:
[----:B------:R-:W-:Y:S02]  /*10060*/  MOV R88, R23 ;  /* 0x0000001700587202 */ /* 0x000fe40000000f00 */
[----:B------:R-:W-:-:S07]  /*10070*/  MOV R74, R123 ;  /* 0x0000007b004a7202 */ /* 0x000fce0000000f00 */
[----:B------:R-:W-:Y:S05]  /*10080*/  WARPSYNC.COLLECTIVE R91, `(.L_x_3911) ;  /* 0x000000005b087348 */ /* 0x000fea0003c00000 */
[----:B------:R0:W1:Y:S02]  /*10090*/  SHFL.IDX P0, R123, R88, R89, R90 ;  /* 0x00000059587b7389 */ /* 0x000064000000005a */
[----:B01----:R-:W-:Y:S05]  /*100a0*/  ENDCOLLECTIVE ;  /* 0x000000000000791b */ /* 0x003fea0003800000 */
.L_x_3911:
[----:B------:R-:W-:Y:S02]  /*100b0*/  MOV R88, R24 ;  /* 0x0000001800587202 */ /* 0x000fe40000000f00 */
[----:B------:R-:W-:-:S07]  /*100c0*/  MOV R92, R123 ;  /* 0x0000007b005c7202 */ /* 0x000fce0000000f00 */
[----:B------:R-:W-:Y:S05]  /*100d0*/  WARPSYNC.COLLECTIVE R91, `(.L_x_3912) ;  /* 0x000000005b087348 */ /* 0x000fea0003c00000 */
[----:B------:R0:W1:Y:S02]  /*100e0*/  SHFL.IDX P0, R123, R88, R89, R90 ;  /* 0x00000059587b7389 */ /* 0x000064000000005a */
[----:B01----:R-:W-:Y:S05]  /*100f0*/  ENDCOLLECTIVE ;  /* 0x000000000000791b */ /* 0x003fea0003800000 */
.L_x_3912:
[----:B------:R-:W-:Y:S02]  /*10100*/  MOV R88, R25 ;  /* 0x0000001900587202 */ /* 0x000fe40000000f00 */
[----:B------:R-:W-:-:S07]  /*10110*/  MOV R94, R123 ;  /* 0x0000007b005e7202 */ /* 0x000fce0000000f00 */
[----:B------:R-:W-:Y:S05]  /*10120*/  WARPSYNC.COLLECTIVE R91, `(.L_x_3913) ;  /* 0x000000005b087348 */ /* 0x000fea0003c00000 */
[----:B------:R0:W1:Y:S02]  /*10130*/  SHFL.IDX P0, R123, R88, R89, R90 ;  /* 0x00000059587b7389 */ /* 0x000064000000005a */
[----:B01----:R-:W-:Y:S05]  /*10140*/  ENDCOLLECTIVE ;  /* 0x000000000000791b */ /* 0x003fea0003800000 */
.L_x_3913:
[----:B------:R-:W-:Y:S02]  /*10150*/  MOV R88, R26 ;  /* 0x0000001a00587202 */ /* 0x000fe40000000f00 */
[----:B------:R-:W-:-:S07]  /*10160*/  MOV R96, R123 ;  /* 0x0000007b00607202 */ /* 0x000fce0000000f00 */
[----:B------:R-:W-:Y:S05]  /*10170*/  WARPSYNC.COLLECTIVE R91, `(.L_x_3914) ;  /* 0x000000005b087348 */ /* 0x000fea0003c00000 */
[----:B------:R0:W1:Y:S02]  /*10180*/  SHFL.IDX P0, R123, R88, R89, R90 ;  /* 0x00000059587b7389 */ /* 0x000064000000005a */
[----:B01----:R-:W-:Y:S05]  /*10190*/  ENDCOLLECTIVE ;  /* 0x000000000000791b */ /* 0x003fea0003800000 */
.L_x_3914:
[----:B------:R-:W-:Y:S02]  /*101a0*/  MOV R88, R28 ;  /* 0x0000001c00587202 */ /* 0x000fe40000000f00 */
[----:B------:R-:W-:-:S07]  /*101b0*/  MOV R98, R123 ;  /* 0x0000007b00627202 */ /* 0x000fce0000000f00 */
[----:B------:R-:W-:Y:S05]  /*101c0*/  WARPSYNC.COLLECTIVE R91, `(.L_x_3915) ;  /* 0x000000005b087348 */ /* 0x000fea0003c00000 */
[----:B------:R0:W1:Y:S02]  /*101d0*/  SHFL.IDX P0, R123, R88, R89, R90 ;  /* 0x00000059587b7389 */ /* 0x000064000000005a */
[----:B01----:R-:W-:Y:S05]  /*101e0*/  ENDCOLLECTIVE ;  /* 0x000000000000791b */ /* 0x003fea0003800000 */
.L_x_3915:
[----:B------:R-:W-:Y:S02]  /*101f0*/  MOV R88, R29 ;  /* 0x0000001d00587202 */ /* 0x000fe40000000f00 */
[----:B------:R-:W-:-:S07]  /*10200*/  MOV R100, R123 ;  /* 0x0000007b00647202 */ /* 0x000fce0000000f00 */
[----:B------:R-:W-:Y:S05]  /*10210*/  WARPSYNC.COLLECTIVE R91, `(.L_x_3916) ;  /* 0x000000005b087348 */ /* 0x000fea0003c00000 */
[----:B------:R0:W1:Y:S02]  /*10220*/  SHFL.IDX P0, R123, R88, R89, R90 ;  /* 0x00000059587b7389 */ /* 0x000064000000005a */
[----:B01----:R-:W-:Y:S05]  /*10230*/  ENDCOLLECTIVE ;  /* 0x000000000000791b */ /* 0x003fea0003800000 */
.L_x_3916:
[----:B------:R-:W-:Y:S02]  /*10240*/  MOV R88, R30 ;  /* 0x0000001e00587202 */ /* 0x000fe40000000f00 */
[----:B------:R-:W-:-:S07]  /*10250*/  MOV R102, R123 ;  /* 0x0000007b00667202 */ /* 0x000fce0000000f00 */
[----:B------:R-:W-:Y:S05]  /*10260*/  WARPSYNC.COLLECTIVE R91, `(.L_x_3917) ;  /* 0x000000005b087348 */ /* 0x000fea0003c00000 */
[----:B------:R0:W1:Y:S02]  /*10270*/  SHFL.IDX P0, R123, R88, R89, R90 ;  /* 0x00000059587b7389 */ /* 0x000064000000005a */
[----:B01----:R-:W-:Y:S05]  /*10280*/  ENDCOLLECTIVE ;  /* 0x000000000000791b */ /* 0x003fea0003800000 */
.L_x_3917:
[----:B------:R-:W-:Y:S01]  /*10290*/  MOV R88, R31 ;  /* 0x0000001f00587202 */ /* 0x000fe20000000f00 */
[-C--:B------:R-:W-:Y:S01]  /*102a0*/  FFMA R161, R76, R123.reuse, R161 ;  /* 0x0000007b4ca17223 */ /* 0x080fe200000000a1 */
[----:B------:R-:W-:-:S07]  /*102b0*/  FFMA R104, R8, R123, R103 ;  /* 0x0000007b08687223 */ /* 0x000fce0000000067 */
[----:B------:R-:W-:Y:S05]  /*102c0*/  WARPSYNC.COLLECTIVE R91, `(.L_x_3918) ;  /* 0x000000005b087348 */ /* 0x000fea0003c00000 */
[----:B------:R0:W1:Y:S02]  /*102d0*/  SHFL.IDX P0, R123, R88, R89, R90 ;  /* 0x00000059587b7389 */ /* 0x000064000000005a */
[----:B01----:R-:W-:Y:S05]  /*102e0*/  ENDCOLLECTIVE ;  /* 0x000000000000791b */ /* 0x003fea0003800000 */
.L_x_3918:
[----:B------:R-:W-:Y:S02]  /*102f0*/  MOV R88, R32 ;  /* 0x0000002000587202 */ /* 0x000fe40000000f00 */
[----:B------:R-:W-:-:S07]  /*10300*/  MOV R106, R123 ;  /* 0x0000007b006a7202 */ /* 0x000fce0000000f00 */
[----:B------:R-:W-:Y:S05]  /*10310*/  WARPSYNC.COLLECTIVE R91, `(.L_x_3919) ;  /* 0x000000005b087348 */ /* 0x000fea0003c00000 */
[----:B------:R0:W1:Y:S02]  /*10320*/  SHFL.IDX P0, R123, R88, R89, R90 ;  /* 0x00000059587b7389 */ /* 0x000064000000005a */
[----:B01----:R-:W-:Y:S05]  /*10330*/  ENDCOLLECTIVE ;  /* 0x000000000000791b */ /* 0x003fea0003800000 */
.L_x_3919:
[C---:B------:R-:W-:Y:S01]  /*10340*/  FFMA R105, R0.reuse, R10, R105 ;  /* 0x0000000a00697223 */ /* 0x040fe20000000069 */
[----:B------:R-:W-:Y:S01]  /*10350*/  FFMA R107, R0, R48, R107 ;  /* 0x00000030006b7223 */ /* 0x000fe2000000006b */
[----:B------:R-:W-:Y:S02]  /*10360*/  MOV R88, R34 ;  /* 0x0000002200587202 */ /* 0x000fe40000000f00 */
[----:B------:R-:W-:-:S07]  /*10370*/  MOV R0, R123 ;  /* 0x0000007b00007202 */ /* 0x000fce0000000f00 */
[----:B------:R-:W-:Y:S05]  /*10380*/  WARPSYNC.COLLECTIVE R91, `(.L_x_3920) ;  /* 0x000000005b087348 */ /* 0x000fea0003c00000 */
[----:B------:R0:W1:Y:S02]  /*10390*/  SHFL.IDX P0, R123, R88, R89, R90 ;  /* 0x00000059587b7389 */ /* 0x000064000000005a */
[----:B01----:R-:W-:Y:S05]  /*103a0*/  ENDCOLLECTIVE ;  /* 0x000000000000791b */ /* 0x003fea0003800000 */
.L_x_3920:
[----:B------:R-:W-:Y:S02]  /*103b0*/  MOV R88, R35 ;  /* 0x0000002300587202 */ /* 0x000fe40000000f00 */
[----:B------:R-:W-:-:S07]  /*103c0*/  MOV R9, R123 ;  /* 0x0000007b00097202 */ /* 0x000fce0000000f00 */
[----:B------:R-:W-:Y:S05]  /*103d0*/  WARPSYNC.COLLECTIVE R91, `(.L_x_3921) ;  /* 0x000000005b087348 */ /* 0x000fea0003c00000 */
[----:B------:R0:W1:Y:S02]  /*103e0*/  SHFL.IDX P0, R123, R88, R89, R90 ;  /* 0x00000059587b7389 */ /* 0x000064000000005a */
[----:B01----:R-:W-:Y:S05]  /*103f0*/  ENDCOLLECTIVE ;  /* 0x000000000000791b */ /* 0x003fea0003800000 */
.L_x_3921:
[----:B------:R-:W-:Y:S02]  /*10400*/  MOV R88, R36 ;  /* 0x0000002400587202 */ /* 0x000fe40000000f00 */
[----:B------:R-:W-:-:S07]  /*10410*/  MOV R45, R123 ;  /* 0x0000007b002d7202 */ /* 0x000fce0000000f00 */
[----:B------:R-:W-:Y:S05]  /*10420*/  WARPSYNC.COLLECTIVE R91, `(.L_x_3922) ;  /* 0x000000005b087348 */ /* 0x000fea0003c00000 */
[----:B------:R0:W1:Y:S02]  /*10430*/  SHFL.IDX P0, R123, R88, R89, R90 ;  /* 0x00000059587b7389 */ /* 0x000064000000005a */
[----:B01----:R-:W-:Y:S05]  /*10440*/  ENDCOLLECTIVE ;  /* 0x000000000000791b */ /* 0x003fea0003800000 */
.L_x_3922:
[----:B------:R-:W-:Y:S02]  /*10450*/  MOV R88, R37 ;  /* 0x0000002500587202 */ /* 0x000fe40000000f00 */
[----:B------:R-:W-:-:S07]  /*10460*/  MOV R47, R123 ;  /* 0x0000007b002f7202 */ /* 0x000fce0000000f00 */
[----:B------:R-:W-:Y:S05]  /*10470*/  WARPSYNC.COLLECTIVE R91, `(.L_x_3923) ;  /* 0x000000005b087348 */ /* 0x000fea0003c00000 */
[----:B------:R0:W1:Y:S02]  /*10480*/  SHFL.IDX P0, R123, R88, R89, R90 ;  /* 0x00000059587b7389 */ /* 0x000064000000005a */
[----:B01----:R-:W-:Y:S05]  /*10490*/  ENDCOLLECTIVE ;  /* 0x000000000000791b */ /* 0x003fea0003800000 */
.L_x_3923:
[----:B------:R-:W-:Y:S02]  /*104a0*/  MOV R88, R38 ;  /* 0x0000002600587202 */ /* 0x000fe40000000f00 */
[----:B------:R-:W-:-:S07]  /*104b0*/  MOV R49, R123 ;  /* 0x0000007b00317202 */ /* 0x000fce0000000f00 */
[----:B------:R-:W-:Y:S05]  /*104c0*/  WARPSYNC.COLLECTIVE R91, `(.L_x_3924) ;  /* 0x000000005b087348 */ /* 0x000fea0003c00000 */
[----:B------:R0:W1:Y:S02]  /*104d0*/  SHFL.IDX P0, R123, R88, R89, R90 ;  /* 0x00000059587b7389 */ /* 0x000064000000005a */
[----:B01----:R-:W-:Y:S05]  /*104e0*/  ENDCOLLECTIVE ;  /* 0x000000000000791b */ /* 0x003fea0003800000 */
.L_x_3924:
[-C--:B------:R-:W-:Y:S01]  /*104f0*/  FFMA R126, R76, R52.reuse, R83 ;  /* 0x000000344c7e7223 */ /* 0x080fe20000000053 */
[----:B------:R-:W-:Y:S01]  /*10500*/  FFMA R52, R8, R52, R51 ;  /* 0x0000003408347223 */ /* 0x000fe20000000033 */
[----:B------:R-:W-:Y:S02]  /*10510*/  MOV R88, R39 ;  /* 0x0000002700587202 */ /* 0x000fe40000000f00 */
[----:B------:R-:W-:-:S07]  /*10520*/  MOV R51, R123 ;  /* 0x0000007b00337202 */ /* 0x000fce0000000f00 */
[----:B------:R-:W-:Y:S05]  /*10530*/  WARPSYNC.COLLECTIVE R91, `(.L_x_3925) ;  /* 0x000000005b087348 */ /* 0x000fea0003c00000 */
[----:B------:R0:W1:Y:S02]  /*10540*/  SHFL.IDX P0, R123, R88, R89, R90 ;  /* 0x00000059587b7389 */ /* 0x000064000000005a */
[----:B01----:R-:W-:Y:S05]  /*10550*/  ENDCOLLECTIVE ;  /* 0x000000000000791b */ /* 0x003fea0003800000 */
.L_x_3925:
[-C--:B------:R-:W-:Y:S01]  /*10560*/  FFMA R124, R76, R54.reuse, R85 ;  /* 0x000000364c7c7223 */ /* 0x080fe20000000055 */
[----:B------:R-:W-:Y:S01]  /*10570*/  FFMA R54, R8, R54, R53 ;  /* 0x0000003608367223 */ /* 0x000fe20000000035 */
[----:B------:R-:W-:Y:S02]  /*10580*/  MOV R88, R40 ;  /* 0x0000002800587202 */ /* 0x000fe40000000f00 */
[----:B------:R-:W-:-:S07]  /*10590*/  MOV R53, R123 ;  /* 0x0000007b00357202 */ /* 0x000fce0000000f00 */
[----:B------:R-:W-:Y:S05]  /*105a0*/  WARPSYNC.COLLECTIVE R91, `(.L_x_3926) ;  /* 0x000000005b087348 */ /* 0x000fea0003c00000 */
[----:B------:R0:W1:Y:S02]  /*105b0*/  SHFL.IDX P0, R123, R88, R89, R90 ;  /* 0x00000059587b7389 */ /* 0x000064000000005a */
[----:B01----:R-:W-:Y:S05]  /*105c0*/  ENDCOLLECTIVE ;  /* 0x000000000000791b */ /* 0x003fea0003800000 */
.L_x_3926:
[-C--:B------:R-:W-:Y:S01]  /*105d0*/  FFMA R129, R76, R56.reuse, R129 ;  /* 0x000000384c817223 */ /* 0x080fe20000000081 */
[----:B------:R-:W-:Y:S01]  /*105e0*/  FFMA R56, R8, R56, R55 ;  /* 0x0000003808387223 */ /* 0x000fe20000000037 */
[----:B------:R-:W-:Y:S02]  /*105f0*/  MOV R88, R41 ;  /* 0x0000002900587202 */ /* 0x000fe40000000f00 */
[----:B------:R-:W-:-:S07]  /*10600*/  MOV R55, R123 ;  /* 0x0000007b00377202 */ /* 0x000fce0000000f00 */
[----:B------:R-:W-:Y:S05]  /*10610*/  WARPSYNC.COLLECTIVE R91, `(.L_x_3927) ;  /* 0x000000005b087348 */ /* 0x000fea0003c00000 */
[----:B------:R0:W1:Y:S02]  /*10620*/  SHFL.IDX P0, R123, R88, R89, R90 ;  /* 0x00000059587b7389 */ /* 0x000064000000005a */
[----:B01----:R-:W-:Y:S05]  /*10630*/  ENDCOLLECTIVE ;  /* 0x000000000000791b */ /* 0x003fea0003800000 */
.L_x_3927:
[-C--:B------:R-:W-:Y:S01]  /*10640*/  FFMA R131, R76, R58.reuse, R131 ;  /* 0x0000003a4c837223 */ /* 0x080fe20000000083 */
[----:B------:R-:W-:Y:S01]  /*10650*/  FFMA R58, R8, R58, R57 ;  /* 0x0000003a083a7223 */ /* 0x000fe20000000039 */
[----:B------:R-:W-:Y:S02]  /*10660*/  MOV R88, R42 ;  /* 0x0000002a00587202 */ /* 0x000fe40000000f00 */
[----:B------:R-:W-:-:S07]  /*10670*/  MOV R57, R123 ;  /* 0x0000007b00397202 */ /* 0x000fce0000000f00 */
[----:B------:R-:W-:Y:S05]  /*10680*/  WARPSYNC.COLLECTIVE R91, `(.L_x_3928) ;  /* 0x000000005b087348 */ /* 0x000fea0003c00000 */
[----:B------:R0:W1:Y:S02]  /*10690*/  SHFL.IDX P0, R123, R88, R89, R90 ;  /* 0x00000059587b7389 */ /* 0x000064000000005a */
[----:B01----:R-:W-:Y:S05]  /*106a0*/  ENDCOLLECTIVE ;  /* 0x000000000000791b */ /* 0x003fea0003800000 */
.L_x_3928:
        /* <DEDUP_REMOVED lines=83> */
.L_x_3657:
        /* <DEDUP_REMOVED lines=11> */
.L_x_3931:
[----:B------:R-:W-:Y:S05]  /*10c90*/  BSYNC B1 ;  /* 0x0000000000017941 */ /* 0x000fea0003800000 */
.L_x_3930:
        /* <DEDUP_REMOVED lines=9> */
.L_x_3932:
[----:B------:R-:W-:Y:S01]  /*10d30*/  MOV R89, R47 ;  /* 0x0000002f00597202 */ /* 0x000fe20000000f00 */
[----:B------:R-:W-:Y:S01]  /*10d40*/  IMAD.WIDE R84, R85, 0x4, R82 ;  /* 0x0000000455547825 */ /* 0x000fe200078e0252 */
[----:B------:R-:W-:-:S07]  /*10d50*/  MOV R79, R123 ;  /* 0x0000007b004f7202 */ /* 0x000fce0000000f00 */
[----:B------:R-:W-:Y:S05]  /*10d60*/  WARPSYNC.COLLECTIVE R91, `(.L_x_3933) ;  /* 0x000000005b087348 */ /* 0x000fea0003c00000 */
[----:B------:R0:W1:Y:S02]  /*10d70*/  SHFL.IDX P0, R123, R88, R89, R90 ;  /* 0x00000059587b7389 */ /* 0x000064000000005a */
[----:B01----:R-:W-:Y:S05]  /*10d80*/  ENDCOLLECTIVE ;  /* 0x000000000000791b */ /* 0x003fea0003800000 */
.L_x_3933:
[----:B------:R-:W-:Y:S02]  /*10d90*/  MOV R89, R49 ;  /* 0x0000003100597202 */ /* 0x000fe40000000f00 */
[----:B------:R-:W-:-:S07]  /*10da0*/  MOV R44, R123 ;  /* 0x0000007b002c7202 */ /* 0x000fce0000000f00 */
[----:B------:R-:W-:Y:S05]  /*10db0*/  WARPSYNC.COLLECTIVE R91, `(.L_x_3934) ;  /* 0x000000005b087348 */ /* 0x000fea0003c00000 */
[----:B------:R0:W1:Y:S02]  /*10dc0*/  SHFL.IDX P0, R123, R88, R89, R90 ;  /* 0x00000059587b7389 */ /* 0x000064000000005a */
[----:B01----:R-:W-:Y:S05]  /*10dd0*/  ENDCOLLECTIVE ;  /* 0x000000000000791b */ /* 0x003fea0003800000 */
.L_x_3934:
[----:B------:R-:W-:Y:S02]  /*10de0*/  MOV R88, R9 ;  /* 0x0000000900587202 */ /* 0x000fe40000000f00 */
[----:B------:R-:W-:Y:S02]  /*10df0*/  MOV R89, R43 ;  /* 0x0000002b00597202 */ /* 0x000fe40000000f00 */
[----:B------:R-:W-:-:S07]  /*10e00*/  MOV R46, R123 ;  /* 0x0000007b002e7202 */ /* 0x000fce0000000f00 */
[----:B------:R-:W-:Y:S05]  /*10e10*/  WARPSYNC.COLLECTIVE R91, `(.L_x_3935) ;  /* 0x000000005b087348 */ /* 0x000fea0003c00000 */
[----:B------:R0:W1:Y:S02]  /*10e20*/  SHFL.IDX P0, R123, R88, R89, R90 ;  /* 0x00000059587b7389 */ /* 0x000064000000005a */
[----:B01----:R-:W-:Y:S05]  /*10e30*/  ENDCOLLECTIVE ;  /* 0x000000000000791b */ /* 0x003fea0003800000 */
.L_x_3935:
[----:B------:R-:W-:Y:S02]  /*10e40*/  MOV R88, R10 ;  /* 0x0000000a00587202 */ /* 0x000fe40000000f00 */
[----:B------:R-:W-:-:S07]  /*10e50*/  MOV R86, R123 ;  /* 0x0000007b00567202 */ /* 0x000fce0000000f00 */
[----:B------:R-:W-:Y:S05]  /*10e60*/  WARPSYNC.COLLECTIVE R91, `(.L_x_3936) ;  /* 0x000000005b087348 */ /* 0x000fea0003c00000 */
[----:B------:R0:W1:Y:S02]  /*10e70*/  SHFL.IDX P0, R123, R88, R89, R90 ;  /* 0x00000059587b7389 */ /* 0x000064000000005a */
[----:B01----:R-:W-:Y:S05]  /*10e80*/  ENDCOLLECTIVE ;  /* 0x000000000000791b */ /* 0x003fea0003800000 */
.L_x_3936:
        /* <DEDUP_REMOVED lines=17> */
.L_x_3937:
        /* <DEDUP_REMOVED lines=24> */
.L_x_3938:
        /* <DEDUP_REMOVED lines=17> */
.L_x_3939:
        /* <DEDUP_REMOVED lines=15> */
.L_x_3940:
        /* <DEDUP_REMOVED lines=13> */
.L_x_3941:
        /* <DEDUP_REMOVED lines=15> */
.L_x_3942:
        /* <DEDUP_REMOVED lines=17> */
.L_x_3943:
        /* <DEDUP_REMOVED lines=16> */
.L_x_3944:
        /* <DEDUP_REMOVED lines=13> */
.L_x_3945:
        /* <DEDUP_REMOVED lines=15> */
.L_x_3946:
        /* <DEDUP_REMOVED lines=15> */
.L_x_3947:
        /* <DEDUP_REMOVED lines=18> */
.L_x_3948:
        /* <DEDUP_REMOVED lines=15> */
.L_x_3949:
        /* <DEDUP_REMOVED lines=12> */
.L_x_3950:
        /* <DEDUP_REMOVED lines=15> */
.L_x_3951:
        /* <DEDUP_REMOVED lines=17> */
.L_x_3952:
        /* <DEDUP_REMOVED lines=15> */
.L_x_3953:
        /* <DEDUP_REMOVED lines=13> */
.L_x_3954:
        /* <DEDUP_REMOVED lines=16> */
.L_x_3955:
        /* <DEDUP_REMOVED lines=15> */
.L_x_3956:
        /* <DEDUP_REMOVED lines=17> */
.L_x_3957:
        /* <DEDUP_REMOVED lines=15> */
.L_x_3958:
        /* <DEDUP_REMOVED lines=15> */
.L_x_3959:
        /* <DEDUP_REMOVED lines=12> */
.L_x_3960:
        /* <DEDUP_REMOVED lines=15> */
.L_x_3961:
        /* <DEDUP_REMOVED lines=18> */
.L_x_3962:
        /* <DEDUP_REMOVED lines=15> */
.L_x_3963:
        /* <DEDUP_REMOVED lines=14> */
.L_x_3964:
        /* <DEDUP_REMOVED lines=15> */
.L_x_3965:
        /* <DEDUP_REMOVED lines=17> */
.L_x_3966:
        /* <DEDUP_REMOVED lines=17> */
.L_x_3967:
[----:B------:R-:W-:Y:S01]  /*12cc0*/  FADD R125, R76, R125 ;  /* 0x0000007d4c7d7221 */ /* 0x000fe20000000000 */
[----:B------:R-:W-:Y:S02]  /*12cd0*/  MOV R88, R10 ;  /* 0x0000000a00587202 */ /* 0x000fe40000000f00 */
[----:B------:R-:W-:-:S07]  /*12ce0*/  MOV R76, R123 ;  /* 0x0000007b004c7202 */ /* 0x000fce0000000f00 */
[----:B------:R-:W-:Y:S05]  /*12cf0*/  WARPSYNC.COLLECTIVE R91, `(.L_x_3968) ;  /* 0x000000005b087348 */ /* 0x000fea0003c00000 */
[----:B------:R0:W1:Y:S02]  /*12d00*/  SHFL.IDX P0, R123, R88, R89, R90 ;  /* 0x00000059587b7389 */ /* 0x000064000000005a */
[----:B01----:R-:W-:Y:S05]  /*12d10*/  ENDCOLLECTIVE ;  /* 0x000000000000791b */ /* 0x003fea0003800000 */
.L_x_3968:
[----:B------:R-:W-:Y:S02]  /*12d20*/  MOV R88, R11 ;  /* 0x0000000b00587202 */ /* 0x000fe40000000f00 */
[----:B------:R-:W-:-:S07]  /*12d30*/  MOV R85, R123 ;  /* 0x0000007b00557202 */ /* 0x000fce0000000f00 */
[----:B------:R-:W-:Y:S05]  /*12d40*/  WARPSYNC.COLLECTIVE R91, `(.L_x_3969) ;  /* 0x000000005b087348 */ /* 0x000fea0003c00000 */
[----:B------:R0:W1:Y:S02]  /*12d50*/  SHFL.IDX P0, R123, R88, R89, R90 ;  /* 0x00000059587b7389 */ /* 0x000064000000005a */
[----:B01----:R-:W-:Y:S05]  /*12d60*/  ENDCOLLECTIVE ;  /* 0x000000000000791b */ /* 0x003fea0003800000 */
.L_x_3969:
        /* <DEDUP_REMOVED lines=8> */
.L_x_3970:
[----:B------:R-:W-:Y:S01]  /*12df0*/  FFMA R81, R76, R122, R81 ;  /* 0x0000007a4c517223 */ /* 0x000fe20000000051 */
[----:B------:R-:W-:Y:S02]  /*12e00*/  MOV R88, R13 ;  /* 0x0000000d00587202 */ /* 0x000fe40000000f00 */
[----:B------:R-:W-:-:S07]  /*12e10*/  MOV R76, R123 ;  /* 0x0000007b004c7202 */ /* 0x000fce0000000f00 */
[----:B------:R-:W-:Y:S05]  /*12e20*/  WARPSYNC.COLLECTIVE R91, `(.L_x_3971) ;  /* 0x000000005b087348 */ /* 0x000fea0003c00000 */
[----:B------:R0:W1:Y:S02]  /*12e30*/  SHFL.IDX P0, R123, R88, R89, R90 ;  /* 0x00000059587b7389 */ /* 0x000064000000005a */
[----:B01----:R-:W-:Y:S05]  /*12e40*/  ENDCOLLECTIVE ;  /* 0x000000000000791b */ /* 0x003fea0003800000 */
.L_x_3971:
[----:B------:R-:W-:Y:S02]  /*12e50*/  MOV R88, R14 ;  /* 0x0000000e00587202 */ /* 0x000fe40000000f00 */
[----:B------:R-:W-:-:S07]  /*12e60*/  MOV R84, R123 ;  /* 0x0000007b00547202 */ /* 0x000fce0000000f00 */
[----:B------:R-:W-:Y:S05]  /*12e70*/  WARPSYNC.COLLECTIVE R91, `(.L_x_3972) ;  /* 0x000000005b087348 */ /* 0x000fea0003c00000 */
[----:B------:R0:W1:Y:S02]  /*12e80*/  SHFL.IDX P0, R123, R88, R89, R90 ;  /* 0x00000059587b7389 */ /* 0x000064000000005a */
[----:B01----:R-:W-:Y:S05]  /*12e90*/  ENDCOLLECTIVE ;  /* 0x000000000000791b */ /* 0x003fea0003800000 */
.L_x_3972:
[----:B------:R-:W-:Y:S02]  /*12ea0*/  MOV R88, R15 ;  /* 0x0000000f00587202 */ /* 0x000fe40000000f00 */
[----:B------:R-:W-:-:S07]  /*12eb0*/  MOV R86, R123 ;  /* 0x0000007b00567202 */ /* 0x000fce0000000f00 */
[----:B------:R-:W-:Y:S05]  /*12ec0*/  WARPSYNC.COLLECTIVE R91, `(.L_x_3973) ;  /* 0x000000005b087348 */ /* 0x000fea0003c00000 */
[----:B------:R0:W1:Y:S02]  /*12ed0*/  SHFL.IDX P0, R123, R88, R89, R90 ;  /* 0x00000059587b7389 */ /* 0x000064000000005a */
[----:B01----:R-:W-:Y:S05]  /*12ee0*/  ENDCOLLECTIVE ;  /* 0x000000000000791b */ /* 0x003fea0003800000 */
.L_x_3973:
[----:B------:R-:W-:Y:S02]  /*12ef0*/  MOV R88, R16 ;  /* 0x0000001000587202 */ /* 0x000fe40000000f00 */
[----:B------:R-:W-:-:S07]  /*12f00*/  MOV R124, R123 ;  /* 0x0000007b007c7202 */ /* 0x000fce0000000f00 */
[----:B------:R-:W-:Y:S05]  /*12f10*/  WARPSYNC.COLLECTIVE R91, `(.L_x_3974) ;  /* 0x000000005b087348 */ /* 0x000fea0003c00000 */
[----:B------:R0:W1:Y:S02]  /*12f20*/  SHFL.IDX P0, R123, R88, R89, R90 ;  /* 0x00000059587b7389 */ /* 0x000064000000005a */
[----:B01----:R-:W-:Y:S05]  /*12f30*/  ENDCOLLECTIVE ;  /* 0x000000000000791b */ /* 0x003fea0003800000 */
.L_x_3974:
[----:B------:R-:W-:Y:S02]  /*12f40*/  MOV R88, R17 ;  /* 0x0000001100587202 */ /* 0x000fe40000000f00 */
[----:B------:R-:W-:-:S07]  /*12f50*/  MOV R126, R123 ;  /* 0x0000007b007e7202 */ /* 0x000fce0000000f00 */
[----:B------:R-:W-:Y:S05]  /*12f60*/  WARPSYNC.COLLECTIVE R91, `(.L_x_3975) ;  /* 0x000000005b087348 */ /* 0x000fea0003c00000 */
[----:B------:R0:W1:Y:S02]  /*12f70*/  SHFL.IDX P0, R123, R88, R89, R90 ;  /* 0x00000059587b7389 */ /* 0x000064000000005a */
[----:B01----:R-:W-:Y:S05]  /*12f80*/  ENDCOLLECTIVE ;  /* 0x000000000000791b */ /* 0x003fea0003800000 */
.L_x_3975:
[----:B------:R-:W-:Y:S02]  /*12f90*/  MOV R88, R18 ;  /* 0x0000001200587202 */ /* 0x000fe40000000f00 */
[----:B------:R-:W-:-:S07]  /*12fa0*/  MOV R128, R123 ;  /* 0x0000007b00807202 */ /* 0x000fce0000000f00 */
[----:B------:R-:W-:Y:S05]  /*12fb0*/  WARPSYNC.COLLECTIVE R91, `(.L_x_3976) ;  /* 0x000000005b087348 */ /* 0x000fea0003c00000 */
[----:B------:R0:W1:Y:S02]  /*12fc0*/  SHFL.IDX P0, R123, R88, R89, R90 ;  /* 0x00000059587b7389 */ /* 0x000064000000005a */
[----:B01----:R-:W-:Y:S05]  /*12fd0*/  ENDCOLLECTIVE ;  /* 0x000000000000791b */ /* 0x003fea0003800000 */
.L_x_3976:
[----:B------:R-:W-:Y:S02]  /*12fe0*/  MOV R88, R19 ;  /* 0x0000001300587202 */ /* 0x000fe40000000f00 */
[----:B------:R-:W-:-:S07]  /*12ff0*/  MOV R130, R123 ;  /* 0x0000007b00827202 */ /* 0x000fce0000000f00 */
[----:B------:R-:W-:Y:S05]  /*13000*/  WARPSYNC.COLLECTIVE R91, `(.L_x_3977) ;  /* 0x000000005b087348 */ /* 0x000fea0003c00000 */
[----:B------:R0:W1:Y:S02]  /*13010*/  SHFL.IDX P0, R123, R88, R89, R90 ;  /* 0x00000059587b7389 */ /* 0x000064000000005a */
[----:B01----:R-:W-:Y:S05]  /*13020*/  ENDCOLLECTIVE ;  /* 0x000000000000791b */ /* 0x003fea0003800000 */
.L_x_3977:
[----:B------:R-:W-:Y:S02]  /*13030*/  MOV R88, R20 ;  /* 0x0000001400587202 */ /* 0x000fe40000000f00 */
[----:B------:R-:W-:-:S07]  /*13040*/  MOV R132, R123 ;  /* 0x0000007b00847202 */ /* 0x000fce0000000f00 */
[----:B------:R-:W-:Y:S05]  /*13050*/  WARPSYNC.COLLECTIVE R91, `(.L_x_3978) ;  /* 0x000000005b087348 */ /* 0x000fea0003c00000 */
[----:B------:R0:W1:Y:S02]  /*13060*/  SHFL.IDX P0, R123, R88, R89, R90 ;  /* 0x00000059587b7389 */ /* 0x000064000000005a */
[----:B01----:R-:W-:Y:S05]  /*13070*/  ENDCOLLECTIVE ;  /* 0x000000000000791b */ /* 0x003fea0003800000 */
.L_x_3978:
[----:B------:R-:W-:Y:S02]  /*13080*/  MOV R88, R21 ;  /* 0x0000001500587202 */ /* 0x000fe40000000f00 */
[----:B------:R-:W-:-:S07]  /*13090*/  MOV R134, R123 ;  /* 0x0000007b00867202 */ /* 0x000fce0000000f00 */
[----:B------:R-:W-:Y:S05]  /*130a0*/  WARPSYNC.COLLECTIVE R91, `(.L_x_3979) ;  /* 0x000000005b087348 */ /* 0x000fea0003c00000 */
[----:B------:R0:W1:Y:S02]  /*130b0*/  SHFL.IDX P0, R123, R88, R89, R90 ;  /* 0x00000059587b7389 */ /* 0x000064000000005a */
[----:B01----:R-:W-:Y:S05]  /*130c0*/  ENDCOLLECTIVE ;  /* 0x000000000000791b */ /* 0x003fea0003800000 */
.L_x_3979:
[----:B------:R-:W-:Y:S01]  /*130d0*/  MOV R88, R22 ;  /* 0x0000001600587202 */ /* 0x000fe20000000f00 */
[-C--:B------:R-:W-:Y:S01]  /*130e0*/  FFMA R71, R122, R123.reuse, R71 ;  /* 0x0000007b7a477223 */ /* 0x080fe20000000047 */
[----:B------:R-:W-:-:S07]  /*130f0*/  FFMA R72, R79, R123, R72 ;  /* 0x0000007b4f487223 */ /* 0x000fce0000000048 */
[----:B------:R-:W-:Y:S05]  /*13100*/  WARPSYNC.COLLECTIVE R91, `(.L_x_3980) ;  /* 0x000000005b087348 */ /* 0x000fea0003c00000 */
[----:B------:R0:W1:Y:S02]  /*13110*/  SHFL.IDX P0, R123, R88, R89, R90 ;  /* 0x00000059587b7389 */ /* 0x000064000000005a */
[----:B01----:R-:W-:Y:S05]  /*13120*/  ENDCOLLECTIVE ;  /* 0x000000000000791b */ /* 0x003fea0003800000 */
.L_x_3980:
[-C--:B------:R-:W-:Y:S01]  /*13130*/  FFMA R53, R122, R76.reuse, R53 ;  /* 0x0000004c7a357223 */ /* 0x080fe20000000035 */
[----:B------:R-:W-:Y:S01]  /*13140*/  FFMA R54, R79, R76, R54 ;  /* 0x0000004c4f367223 */ /* 0x000fe20000000036 */
[----:B------:R-:W-:Y:S02]  /*13150*/  MOV R88, R23 ;  /* 0x0000001700587202 */ /* 0x000fe40000000f00 */
[----:B------:R-:W-:-:S07]  /*13160*/  MOV R76, R123 ;  /* 0x0000007b004c7202 */ /* 0x000fce0000000f00 */
[----:B------:R-:W-:Y:S05]  /*13170*/  WARPSYNC.COLLECTIVE R91, `(.L_x_3981) ;  /* 0x000000005b087348 */ /* 0x000fea0003c00000 */
[----:B------:R0:W1:Y:S02]  /*13180*/  SHFL.IDX P0, R123, R88, R89, R90 ;  /* 0x00000059587b7389 */ /* 0x000064000000005a */
[----:B01----:R-:W-:Y:S05]  /*13190*/  ENDCOLLECTIVE ;  /* 0x000000000000791b */ /* 0x003fea0003800000 */
.L_x_3981:
[-C--:B------:R-:W-:Y:S01]  /*131a0*/  FFMA R55, R122, R84.reuse, R55 ;  /* 0x000000547a377223 */ /* 0x080fe20000000037 */
[----:B------:R-:W-:Y:S01]  /*131b0*/  FFMA R56, R79, R84, R56 ;  /* 0x000000544f387223 */ /* 0x000fe20000000038 */
[----:B------:R-:W-:Y:S02]  /*131c0*/  MOV R88, R24 ;  /* 0x0000001800587202 */ /* 0x000fe40000000f00 */
[----:B------:R-:W-:-:S07]  /*131d0*/  MOV R84, R123 ;  /* 0x0000007b00547202 */ /* 0x000fce0000000f00 */
[----:B------:R-:W-:Y:S05]  /*131e0*/  WARPSYNC.COLLECTIVE R91, `(.L_x_3982) ;  /* 0x000000005b087348 */ /* 0x000fea0003c00000 */
[----:B------:R0:W1:Y:S02]  /*131f0*/  SHFL.IDX P0, R123, R88, R89, R90 ;  /* 0x00000059587b7389 */ /* 0x000064000000005a */
[----:B01----:R-:W-:Y:S05]  /*13200*/  ENDCOLLECTIVE ;  /* 0x000000000000791b */ /* 0x003fea0003800000 */
.L_x_3982:
[-C--:B------:R-:W-:Y:S01]  /*13210*/  FFMA R57, R122, R86.reuse, R57 ;  /* 0x000000567a397223 */ /* 0x080fe20000000039 */
[----:B------:R-:W-:Y:S01]  /*13220*/  FFMA R58, R79, R86, R58 ;  /* 0x000000564f3a7223 */ /* 0x000fe2000000003a */
[----:B------:R-:W-:Y:S02]  /*13230*/  MOV R88, R25 ;  /* 0x0000001900587202 */ /* 0x000fe40000000f00 */
[----:B------:R-:W-:-:S07]  /*13240*/  MOV R86, R123 ;  /* 0x0000007b00567202 */ /* 0x000fce0000000f00 */
[----:B------:R-:W-:Y:S05]  /*13250*/  WARPSYNC.COLLECTIVE R91, `(.L_x_3983) ;  /* 0x000000005b087348 */ /* 0x000fea0003c00000 */
[----:B------:R0:W1:Y:S02]  /*13260*/  SHFL.IDX P0, R123, R88, R89, R90 ;  /* 0x00000059587b7389 */ /* 0x000064000000005a */
[----:B01----:R-:W-:Y:S05]  /*13270*/  ENDCOLLECTIVE ;  /* 0x000000000000791b */ /* 0x003fea0003800000 */
.L_x_3983:
[-C--:B------:R-:W-:Y:S01]  /*13280*/  FFMA R59, R122, R124.reuse, R59 ;  /* 0x0000007c7a3b7223 */ /* 0x080fe2000000003b */
[----:B------:R-:W-:Y:S01]  /*13290*/  FFMA R60, R79, R124, R60 ;  /* 0x0000007c4f3c7223 */ /* 0x000fe2000000003c */
[----:B------:R-:W-:Y:S02]  /*132a0*/  MOV R88, R26 ;  /* 0x0000001a00587202 */ /* 0x000fe40000000f00 */
[----:B------:R-:W-:-:S07]  /*132b0*/  MOV R124, R123 ;  /* 0x0000007b007c7202 */ /* 0x000fce0000000f00 */
[----:B------:R-:W-:Y:S05]  /*132c0*/  WARPSYNC.COLLECTIVE R91, `(.L_x_3984) ;  /* 0x000000005b087348 */ /* 0x000fea0003c00000 */
[----:B------:R0:W1:Y:S02]  /*132d0*/  SHFL.IDX P0, R123, R88, R89, R90 ;  /* 0x00000059587b7389 */ /* 0x000064000000005a */
[----:B01----:R-:W-:Y:S05]  /*132e0*/  ENDCOLLECTIVE ;  /* 0x000000000000791b */ /* 0x003fea0003800000 */
.L_x_3984:
[-C--:B------:R-:W-:Y:S01]  /*132f0*/  FFMA R61, R122, R126.reuse, R61 ;  /* 0x0000007e7a3d7223 */ /* 0x080fe2000000003d */
[----:B------:R-:W-:Y:S01]  /*13300*/  FFMA R62, R79, R126, R62 ;  /* 0x0000007e4f3e7223 */ /* 0x000fe2000000003e */
[----:B------:R-:W-:Y:S02]  /*13310*/  MOV R88, R28 ;  /* 0x0000001c00587202 */ /* 0x000fe40000000f00 */
[----:B------:R-:W-:-:S07]  /*13320*/  MOV R126, R123 ;  /* 0x0000007b007e7202 */ /* 0x000fce0000000f00 */
[----:B------:R-:W-:Y:S05]  /*13330*/  WARPSYNC.COLLECTIVE R91, `(.L_x_3985) ;  /* 0x000000005b087348 */ /* 0x000fea0003c00000 */
[----:B------:R0:W1:Y:S02]  /*13340*/  SHFL.IDX P0, R123, R88, R89, R90 ;  /* 0x00000059587b7389 */ /* 0x000064000000005a */
[----:B01----:R-:W-:Y:S05]  /*13350*/  ENDCOLLECTIVE ;  /* 0x000000000000791b */ /* 0x003fea0003800000 */
.L_x_3985:
[-C--:B------:R-:W-:Y:S01]  /*13360*/  FFMA R63, R122, R128.reuse, R63 ;  /* 0x000000807a3f7223 */ /* 0x080fe2000000003f */
[----:B------:R-:W-:Y:S01]  /*13370*/  FFMA R64, R79, R128, R64 ;  /* 0x000000804f407223 */ /* 0x000fe20000000040 */
[----:B------:R-:W-:Y:S02]  /*13380*/  MOV R88, R29 ;  /* 0x0000001d00587202 */ /* 0x000fe40000000f00 */
[----:B------:R-:W-:-:S07]  /*13390*/  MOV R128, R123 ;  /* 0x0000007b00807202 */ /* 0x000fce0000000f00 */
[----:B------:R-:W-:Y:S05]  /*133a0*/  WARPSYNC.COLLECTIVE R91, `(.L_x_3986) ;  /* 0x000000005b087348 */ /* 0x000fea0003c00000 */
[----:B------:R0:W1:Y:S02]  /*133b0*/  SHFL.IDX P0, R123, R88, R89, R90 ;  /* 0x00000059587b7389 */ /* 0x000064000000005a */
[----:B01----:R-:W-:Y:S05]  /*133c0*/  ENDCOLLECTIVE ;  /* 0x000000000000791b */ /* 0x003fea0003800000 */
.L_x_3986:
[-C--:B------:R-:W-:Y:S01]  /*133d0*/  FFMA R65, R122, R130.reuse, R65 ;  /* 0x000000827a417223 */ /* 0x080fe20000000041 */
[----:B------:R-:W-:Y:S01]  /*133e0*/  FFMA R66, R79, R130, R66 ;  /* 0x000000824f427223 */ /* 0x000fe20000000042 */
[----:B------:R-:W-:Y:S02]  /*133f0*/  MOV R88, R30 ;  /* 0x0000001e00587202 */ /* 0x000fe40000000f00 */
[----:B------:R-:W-:-:S07]  /*13400*/  MOV R130, R123 ;  /* 0x0000007b00827202 */ /* 0x000fce0000000f00 */
[----:B------:R-:W-:Y:S05]  /*13410*/  WARPSYNC.COLLECTIVE R91, `(.L_x_3987) ;  /* 0x000000005b087348 */ /* 0x000fea0003c00000 */
[----:B------:R0:W1:Y:S02]  /*13420*/  SHFL.IDX P0, R123, R88, R89, R90 ;  /* 0x00000059587b7389 */ /* 0x000064000000005a */
[----:B01----:R-:W-:Y:S05]  /*13430*/  ENDCOLLECTIVE ;  /* 0x000000000000791b */ /* 0x003fea0003800000 */
.L_x_3987:
[-C--:B------:R-:W-:Y:S01]  /*13440*/  FFMA R67, R122, R132.reuse, R67 ;  /* 0x000000847a437223 */ /* 0x080fe20000000043 */
[----:B------:R-:W-:Y:S01]  /*13450*/  FFMA R68, R79, R132, R68 ;  /* 0x000000844f447223 */ /* 0x000fe20000000044 */
[----:B------:R-:W-:Y:S02]  /*13460*/  MOV R88, R31 ;  /* 0x0000001f00587202 */ /* 0x000fe40000000f00 */
[----:B------:R-:W-:-:S07]  /*13470*/  MOV R132, R123 ;  /* 0x0000007b00847202 */ /* 0x000fce0000000f00 */
[----:B------:R-:W-:Y:S05]  /*13480*/  WARPSYNC.COLLECTIVE R91, `(.L_x_3988) ;  /* 0x000000005b087348 */ /* 0x000fea0003c00000 */
[----:B------:R0:W1:Y:S02]  /*13490*/  SHFL.IDX P0, R123, R88, R89, R90 ;  /* 0x00000059587b7389 */ /* 0x000064000000005a */
[----:B01----:R-:W-:Y:S05]  /*134a0*/  ENDCOLLECTIVE ;  /* 0x000000000000791b */ /* 0x003fea0003800000 */
.L_x_3988:
[-C--:B------:R-:W-:Y:S01]  /*134b0*/  FFMA R69, R122, R134.reuse, R69 ;  /* 0x000000867a457223 */ /* 0x080fe20000000045 */
[----:B------:R-:W-:Y:S01]  /*134c0*/  FFMA R70, R79, R134, R70 ;  /* 0x000000864f467223 */ /* 0x000fe20000000046 */
[----:B------:R-:W-:Y:S02]  /*134d0*/  MOV R88, R32 ;  /* 0x0000002000587202 */ /* 0x000fe40000000f00 */
[----:B------:R-:W-:-:S07]  /*134e0*/  MOV R134, R123 ;  /* 0x0000007b00867202 */ /* 0x000fce0000000f00 */
[----:B------:R-:W-:Y:S05]  /*134f0*/  WARPSYNC.COLLECTIVE R91, `(.L_x_3989) ;  /* 0x000000005b087348 */ /* 0x000fea0003c00000 */
[----:B------:R0:W1:Y:S02]  /*13500*/  SHFL.IDX P0, R123, R88, R89, R90 ;  /* 0x00000059587b7389 */ /* 0x000064000000005a */
[----:B01----:R-:W-:Y:S05]  /*13510*/  ENDCOLLECTIVE ;  /* 0x000000000000791b */ /* 0x003fea0003800000 */
.L_x_3989:
[----:B------:R-:W-:Y:S01]  /*13520*/  MOV R88, R34 ;  /* 0x0000002200587202 */ /* 0x000fe20000000f00 */
[-C--:B------:R-:W-:Y:S01]  /*13530*/  FFMA R107, R122, R123.reuse, R107 ;  /* 0x0000007b7a6b7223 */ /* 0x080fe2000000006b */
[----:B------:R-:W-:-:S07]  /*13540*/  FFMA R108, R79, R123, R108 ;  /* 0x0000007b4f6c7223 */ /* 0x000fce000000006c */
[----:B------:R-:W-:Y:S05]  /*13550*/  WARPSYNC.COLLECTIVE R91, `(.L_x_3990) ;  /* 0x000000005b087348 */ /* 0x000fea0003c00000 */
[----:B------:R0:W1:Y:S02]  /*13560*/  SHFL.IDX P0, R123, R88, R89, R90 ;  /* 0x00000059587b7389 */ /* 0x000064000000005a */
[----:B01----:R-:W-:Y:S05]  /*13570*/  ENDCOLLECTIVE ;  /* 0x000000000000791b */ /* 0x003fea0003800000 */
.L_x_3990:
[-C--:B------:R-:W-:Y:S01]  /*13580*/  FFMA R75, R122, R84.reuse, R75 ;  /* 0x000000547a4b7223 */ /* 0x080fe2000000004b */
[----:B------:R-:W-:Y:S01]  /*13590*/  FFMA R92, R79, R84, R92 ;  /* 0x000000544f5c7223 */ /* 0x000fe2000000005c */
[----:B------:R-:W-:Y:S02]  /*135a0*/  MOV R88, R35 ;  /* 0x0000002300587202 */ /* 0x000fe40000000f00 */
[----:B------:R-:W-:-:S07]  /*135b0*/  MOV R84, R123 ;  /* 0x0000007b00547202 */ /* 0x000fce0000000f00 */
[----:B------:R-:W-:Y:S05]  /*135c0*/  WARPSYNC.COLLECTIVE R91, `(.L_x_3991) ;  /* 0x000000005b087348 */ /* 0x000fea0003c00000 */
[----:B------:R0:W1:Y:S02]  /*135d0*/  SHFL.IDX P0, R123, R88, R89, R90 ;  /* 0x00000059587b7389 */ /* 0x000064000000005a */
[----:B01----:R-:W-:Y:S05]  /*135e0*/  ENDCOLLECTIVE ;  /* 0x000000000000791b */ /* 0x003fea0003800000 */
.L_x_3991:
[-C--:B------:R-:W-:Y:S01]  /*135f0*/  FFMA R48, R122, R85.reuse, R48 ;  /* 0x000000557a307223 */ /* 0x080fe20000000030 */
[----:B------:R-:W-:Y:S01]  /*13600*/  FFMA R50, R79, R85, R50 ;  /* 0x000000554f327223 */ /* 0x000fe20000000032 */
[----:B------:R-:W-:Y:S02]  /*13610*/  MOV R88, R36 ;  /* 0x0000002400587202 */ /* 0x000fe40000000f00 */
[----:B------:R-:W-:-:S07]  /*13620*/  MOV R85, R123 ;  /* 0x0000007b00557202 */ /* 0x000fce0000000f00 */
[----:B------:R-:W-:Y:S05]  /*13630*/  WARPSYNC.COLLECTIVE R91, `(.L_x_3992) ;  /* 0x000000005b087348 */ /* 0x000fea0003c00000 */
[----:B------:R0:W1:Y:S02]  /*13640*/  SHFL.IDX P0, R123, R88, R89, R90 ;  /* 0x00000059587b7389 */ /* 0x000064000000005a */
[----:B01----:R-:W-:Y:S05]  /*13650*/  ENDCOLLECTIVE ;  /* 0x000000000000791b */ /* 0x003fea0003800000 */
.L_x_3992:
[-C--:B------:R-:W-:Y:S01]  /*13660*/  FFMA R93, R122, R86.reuse, R93 ;  /* 0x000000567a5d7223 */ /* 0x080fe2000000005d */
[----:B------:R-:W-:Y:S01]  /*13670*/  FFMA R94, R79, R86, R94 ;  /* 0x000000564f5e7223 */ /* 0x000fe2000000005e */
[----:B------:R-:W-:Y:S02]  /*13680*/  MOV R88, R37 ;  /* 0x0000002500587202 */ /* 0x000fe40000000f00 */
[----:B------:R-:W-:-:S07]  /*13690*/  MOV R86, R123 ;  /* 0x0000007b00567202 */ /* 0x000fce0000000f00 */
[----:B------:R-:W-:Y:S05]  /*136a0*/  WARPSYNC.COLLECTIVE R91, `(.L_x_3993) ;  /* 0x000000005b087348 */ /* 0x000fea0003c00000 */
[----:B------:R0:W1:Y:S02]  /*136b0*/  SHFL.IDX P0, R123, R88, R89, R90 ;  /* 0x00000059587b7389 */ /* 0x000064000000005a */
[----:B01----:R-:W-:Y:S05]  /*136c0*/  ENDCOLLECTIVE ;  /* 0x000000000000791b */ /* 0x003fea0003800000 */
.L_x_3993:
[-C--:B------:R-:W-:Y:S01]  /*136d0*/  FFMA R97, R122, R126.reuse, R97 ;  /* 0x0000007e7a617223 */ /* 0x080fe20000000061 */
[----:B------:R-:W-:Y:S01]  /*136e0*/  FFMA R98, R79, R126, R98 ;  /* 0x0000007e4f627223 */ /* 0x000fe20000000062 */
[----:B------:R-:W-:Y:S02]  /*136f0*/  MOV R88, R38 ;  /* 0x0000002600587202 */ /* 0x000fe40000000f00 */
[----:B------:R-:W-:-:S07]  /*13700*/  MOV R126, R123 ;  /* 0x0000007b007e7202 */ /* 0x000fce0000000f00 */
[----:B------:R-:W-:Y:S05]  /*13710*/  WARPSYNC.COLLECTIVE R91, `(.L_x_3994) ;  /* 0x000000005b087348 */ /* 0x000fea0003c00000 */
[----:B------:R0:W1:Y:S02]  /*13720*/  SHFL.IDX P0, R123, R88, R89, R90 ;  /* 0x00000059587b7389 */ /* 0x000064000000005a */
[----:B01----:R-:W-:Y:S05]  /*13730*/  ENDCOLLECTIVE ;  /* 0x000000000000791b */ /* 0x003fea0003800000 */
.L_x_3994:
[----:B------:R-:W-:Y:S02]  /*13740*/  MOV R88, R39 ;  /* 0x0000002700587202 */ /* 0x000fe40000000f00 */
[----:B------:R-:W-:-:S07]  /*13750*/  MOV R127, R123 ;  /* 0x0000007b007f7202 */ /* 0x000fce0000000f00 */
[----:B------:R-:W-:Y:S05]  /*13760*/  WARPSYNC.COLLECTIVE R91, `(.L_x_3995) ;  /* 0x000000005b087348 */ /* 0x000fea0003c00000 */
[----:B------:R0:W1:Y:S02]  /*13770*/  SHFL.IDX P0, R123, R88, R89, R90 ;  /* 0x00000059587b7389 */ /* 0x000064000000005a */
[----:B01----:R-:W-:Y:S05]  /*13780*/  ENDCOLLECTIVE ;  /* 0x000000000000791b */ /* 0x003fea0003800000 */
.L_x_3995:
[-C--:B------:R-:W-:Y:S01]  /*13790*/  FFMA R99, R122, R128.reuse, R99 ;  /* 0x000000807a637223 */ /* 0x080fe20000000063 */
[----:B------:R-:W-:Y:S01]  /*137a0*/  FFMA R100, R79, R128, R100 ;  /* 0x000000804f647223 */ /* 0x000fe20000000064 */
[----:B------:R-:W-:Y:S02]  /*137b0*/  MOV R88, R40 ;  /* 0x0000002800587202 */ /* 0x000fe40000000f00 */
[----:B------:R-:W-:-:S07]  /*137c0*/  MOV R128, R123 ;  /* 0x0000007b00807202 */ /* 0x000fce0000000f00 */
[----:B------:R-:W-:Y:S05]  /*137d0*/  WARPSYNC.COLLECTIVE R91, `(.L_x_3996) ;  /* 0x000000005b087348 */ /* 0x000fea0003c00000 */
[----:B------:R0:W1:Y:S02]  /*137e0*/  SHFL.IDX P0, R123, R88, R89, R90 ;  /* 0x00000059587b7389 */ /* 0x000064000000005a */
[----:B01----:R-:W-:Y:S05]  /*137f0*/  ENDCOLLECTIVE ;  /* 0x000000000000791b */ /* 0x003fea0003800000 */
.L_x_3996:
[-C--:B------:R-:W-:Y:S01]  /*13800*/  FFMA R101, R122, R130.reuse, R101 ;  /* 0x000000827a657223 */ /* 0x080fe20000000065 */
[----:B------:R-:W-:Y:S01]  /*13810*/  FFMA R102, R79, R130, R102 ;  /* 0x000000824f667223 */ /* 0x000fe20000000066 */
[----:B------:R-:W-:Y:S02]  /*13820*/  MOV R88, R41 ;  /* 0x0000002900587202 */ /* 0x000fe40000000f00 */
[----:B------:R-:W-:-:S07]  /*13830*/  MOV R130, R123 ;  /* 0x0000007b00827202 */ /* 0x000fce0000000f00 */
[----:B------:R-:W-:Y:S05]  /*13840*/  WARPSYNC.COLLECTIVE R91, `(.L_x_3997) ;  /* 0x000000005b087348 */ /* 0x000fea0003c00000 */
[----:B------:R0:W1:Y:S02]  /*13850*/  SHFL.IDX P0, R123, R88, R89, R90 ;  /* 0x00000059587b7389 */ /* 0x000064000000005a */
[----:B01----:R-:W-:Y:S05]  /*13860*/  ENDCOLLECTIVE ;  /* 0x000000000000791b */ /* 0x003fea0003800000 */
.L_x_3997:
[----:B------:R-:W-:Y:S02]  /*13870*/  MOV R88, R42 ;  /* 0x0000002a00587202 */ /* 0x000fe40000000f00 */
[----:B------:R-:W-:-:S07]  /*13880*/  MOV R129, R123 ;  /* 0x0000007b00817202 */ /* 0x000fce0000000f00 */
[----:B------:R-:W-:Y:S05]  /*13890*/  WARPSYNC.COLLECTIVE R91, `(.L_x_3998) ;  /* 0x000000005b087348 */ /* 0x000fea0003c00000 */
[----:B------:R0:W1:Y:S02]  /*138a0*/  SHFL.IDX P0, R123, R88, R89, R90 ;  /* 0x00000059587b7389 */ /* 0x000064000000005a */
[----:B01----:R-:W-:Y:S05]  /*138b0*/  ENDCOLLECTIVE ;  /* 0x000000000000791b */ /* 0x003fea0003800000 */
.L_x_3998:
        /* <DEDUP_REMOVED lines=23> */
.L_x_3999:
[----:B------:R-:W-:Y:S01]  /*13a30*/  FFMA R114, R79, R86, R114 ;  /* 0x000000564f727223 */ /* 0x000fe20000000072 */
[----:B------:R-:W-:Y:S02]  /*13a40*/  MOV R88, R10 ;  /* 0x0000000a00587202 */ /* 0x000fe40000000f00 */
[----:B------:R-:W-:-:S07]  /*13a50*/  MOV R86, R123 ;  /* 0x0000007b00567202 */ /* 0x000fce0000000f00 */
[----:B------:R-:W-:Y:S05]  /*13a60*/  WARPSYNC.COLLECTIVE R91, `(.L_x_4000) ;  /* 0x000000005b087348 */ /* 0x000fea0003c00000 */
[----:B------:R0:W1:Y:S02]  /*13a70*/  SHFL.IDX P0, R123, R88, R89, R90 ;  /* 0x00000059587b7389 */ /* 0x000064000000005a */
[----:B01----:R-:W-:Y:S05]  /*13a80*/  ENDCOLLECTIVE ;  /* 0x000000000000791b */ /* 0x003fea0003800000 */
.L_x_4000:
        /* <DEDUP_REMOVED lines=18> */
.L_x_4001:
[----:B------:R-:W-:Y:S02]  /*13bb0*/  MOV R88, R12 ;  /* 0x0000000c00587202 */ /* 0x000fe40000000f00 */
[----:B------:R-:W-:-:S07]  /*13bc0*/  MOV R79, R123 ;  /* 0x0000007b004f7202 */ /* 0x000fce0000000f00 */
[----:B------:R-:W-:Y:S05]  /*13bd0*/  WARPSYNC.COLLECTIVE R91, `(.L_x_4002) ;  /* 0x000000005b087348 */ /* 0x000fea0003c00000 */
[----:B------:R0:W1:Y:S02]  /*13be0*/  SHFL.IDX P0, R123, R88, R89, R90 ;  /* 0x00000059587b7389 */ /* 0x000064000000005a */
[----:B01----:R-:W-:Y:S05]  /*13bf0*/  ENDCOLLECTIVE ;  /* 0x000000000000791b */ /* 0x003fea0003800000 */
.L_x_4002:
[----:B------:R-:W-:Y:S01]  /*13c00*/  MOV R88, R13 ;  /* 0x0000000d00587202 */ /* 0x000fe20000000f00 */
[-C--:B------:R-:W-:Y:S01]  /*13c10*/  FFMA R124, R44, R123.reuse, R53 ;  /* 0x0000007b2c7c7223 */ /* 0x080fe20000000035 */
[----:B------:R-:W-:-:S07]  /*13c20*/  FFMA R54, R45, R123, R54 ;  /* 0x0000007b2d367223 */ /* 0x000fce0000000036 */
[----:B------:R-:W-:Y:S05]  /*13c30*/  WARPSYNC.COLLECTIVE R91, `(.L_x_4003) ;  /* 0x000000005b087348 */ /* 0x000fea0003c00000 */
[----:B------:R0:W1:Y:S02]  /*13c40*/  SHFL.IDX P0, R123, R88, R89, R90 ;  /* 0x00000059587b7389 */ /* 0x000064000000005a */
[----:B01----:R-:W-:Y:S05]  /*13c50*/  ENDCOLLECTIVE ;  /* 0x000000000000791b */ /* 0x003fea0003800000 */
.L_x_4003:
[----:B------:R-:W-:Y:S02]  /*13c60*/  MOV R88, R14 ;  /* 0x0000000e00587202 */ /* 0x000fe40000000f00 */
[----:B------:R-:W-:-:S07]  /*13c70*/  MOV R128, R123 ;  /* 0x0000007b00807202 */ /* 0x000fce0000000f00 */
[----:B------:R-:W-:Y:S05]  /*13c80*/  WARPSYNC.COLLECTIVE R91, `(.L_x_4004) ;  /* 0x000000005b087348 */ /* 0x000fea0003c00000 */
[----:B------:R0:W1:Y:S02]  /*13c90*/  SHFL.IDX P0, R123, R88, R89, R90 ;  /* 0x00000059587b7389 */ /* 0x000064000000005a */
[----:B01----:R-:W-:Y:S05]  /*13ca0*/  ENDCOLLECTIVE ;  /* 0x000000000000791b */ /* 0x003fea0003800000 */
.L_x_4004:
[----:B------:R-:W-:Y:S02]  /*13cb0*/  MOV R88, R15 ;  /* 0x0000000f00587202 */ /* 0x000fe40000000f00 */
[----:B------:R-:W-:-:S07]  /*13cc0*/  MOV R130, R123 ;  /* 0x0000007b00827202 */ /* 0x000fce0000000f00 */
[----:B------:R-:W-:Y:S05]  /*13cd0*/  WARPSYNC.COLLECTIVE R91, `(.L_x_4005) ;  /* 0x000000005b087348 */ /* 0x000fea0003c00000 */
[----:B------:R0:W1:Y:S02]  /*13ce0*/  SHFL.IDX P0, R123, R88, R89, R90 ;  /* 0x00000059587b7389 */ /* 0x000064000000005a */
[----:B01----:R-:W-:Y:S05]  /*13cf0*/  ENDCOLLECTIVE ;  /* 0x000000000000791b */ /* 0x003fea0003800000 */
.L_x_4005:
[----:B------:R-:W-:Y:S02]  /*13d00*/  MOV R88, R16 ;  /* 0x0000001000587202 */ /* 0x000fe40000000f00 */
[----:B------:R-:W-:-:S07]  /*13d10*/  MOV R132, R123 ;  /* 0x0000007b00847202 */ /* 0x000fce0000000f00 */
[----:B------:R-:W-:Y:S05]  /*13d20*/  WARPSYNC.COLLECTIVE R91, `(.L_x_4006) ;  /* 0x000000005b087348 */ /* 0x000fea0003c00000 */
[----:B------:R0:W1:Y:S02]  /*13d30*/  SHFL.IDX P0, R123, R88, R89, R90 ;  /* 0x00000059587b7389 */ /* 0x000064000000005a */
[----:B01----:R-:W-:Y:S05]  /*13d40*/  ENDCOLLECTIVE ;  /* 0x000000000000791b */ /* 0x003fea0003800000 */
.L_x_4006:
[----:B------:R-:W-:Y:S02]  /*13d50*/  MOV R88, R17 ;  /* 0x0000001100587202 */ /* 0x000fe40000000f00 */
[----:B------:R-:W-:-:S07]  /*13d60*/  MOV R134, R123 ;  /* 0x0000007b00867202 */ /* 0x000fce0000000f00 */
[----:B------:R-:W-:Y:S05]  /*13d70*/  WARPSYNC.COLLECTIVE R91, `(.L_x_4007) ;  /* 0x000000005b087348 */ /* 0x000fea0003c00000 */
[----:B------:R0:W1:Y:S02]  /*13d80*/  SHFL.IDX P0, R123, R88, R89, R90 ;  /* 0x00000059587b7389 */ /* 0x000064000000005a */
[----:B01----:R-:W-:Y:S05]  /*13d90*/  ENDCOLLECTIVE ;  /* 0x000000000000791b */ /* 0x003fea0003800000 */
.L_x_4007:
[----:B------:R-:W-:Y:S02]  /*13da0*/  MOV R88, R18 ;  /* 0x0000001200587202 */ /* 0x000fe40000000f00 */
[----:B------:R-:W-:-:S07]  /*13db0*/  MOV R136, R123 ;  /* 0x0000007b00887202 */ /* 0x000fce0000000f00 */
[----:B------:R-:W-:Y:S05]  /*13dc0*/  WARPSYNC.COLLECTIVE R91, `(.L_x_4008) ;  /* 0x000000005b087348 */ /* 0x000fea0003c00000 */
[----:B------:R0:W1:Y:S02]  /*13dd0*/  SHFL.IDX P0, R123, R88, R89, R90 ;  /* 0x00000059587b7389 */ /* 0x000064000000005a */
[----:B01----:R-:W-:Y:S05]  /*13de0*/  ENDCOLLECTIVE ;  /* 0x000000000000791b */ /* 0x003fea0003800000 */
.L_x_4008:
[----:B------:R-:W-:Y:S02]  /*13df0*/  MOV R88, R19 ;  /* 0x0000001300587202 */ /* 0x000fe40000000f00 */
[----:B------:R-:W-:-:S07]  /*13e00*/  MOV R138, R123 ;  /* 0x0000007b008a7202 */ /* 0x000fce0000000f00 */
[----:B------:R-:W-:Y:S05]  /*13e10*/  WARPSYNC.COLLECTIVE R91, `(.L_x_4009) ;  /* 0x000000005b087348 */ /* 0x000fea0003c00000 */
[----:B------:R0:W1:Y:S02]  /*13e20*/  SHFL.IDX P0, R123, R88, R89, R90 ;  /* 0x00000059587b7389 */ /* 0x000064000000005a */
[----:B01----:R-:W-:Y:S05]  /*13e30*/  ENDCOLLECTIVE ;  /* 0x000000000000791b */ /* 0x003fea0003800000 */
.L_x_4009:
[----:B------:R-:W-:Y:S02]  /*13e40*/  MOV R88, R20 ;  /* 0x0000001400587202 */ /* 0x000fe40000000f00 */
[----:B------:R-:W-:-:S07]  /*13e50*/  MOV R140, R123 ;  /* 0x0000007b008c7202 */ /* 0x000fce0000000f00 */
[----:B------:R-:W-:Y:S05]  /*13e60*/  WARPSYNC.COLLECTIVE R91, `(.L_x_4010) ;  /* 0x000000005b087348 */ /* 0x000fea0003c00000 */
[----:B------:R0:W1:Y:S02]  /*13e70*/  SHFL.IDX P0, R123, R88, R89, R90 ;  /* 0x00000059587b7389 */ /* 0x000064000000005a */
[----:B01----:R-:W-:Y:S05]  /*13e80*/  ENDCOLLECTIVE ;  /* 0x000000000000791b */ /* 0x003fea0003800000 */
.L_x_4010:
[----:B------:R-:W-:Y:S02]  /*13e90*/  MOV R88, R21 ;  /* 0x0000001500587202 */ /* 0x000fe40000000f00 */
[----:B------:R-:W-:-:S07]  /*13ea0*/  MOV R142, R123 ;  /* 0x0000007b008e7202 */ /* 0x000fce0000000f00 */
[----:B------:R-:W-:Y:S05]  /*13eb0*/  WARPSYNC.COLLECTIVE R91, `(.L_x_4011) ;  /* 0x000000005b087348 */ /* 0x000fea0003c00000 */
[----:B------:R0:W1:Y:S02]  /*13ec0*/  SHFL.IDX P0, R123, R88, R89, R90 ;  /* 0x00000059587b7389 */ /* 0x000064000000005a */
[----:B01----:R-:W-:Y:S05]  /*13ed0*/  ENDCOLLECTIVE ;  /* 0x000000000000791b */ /* 0x003fea0003800000 */
.L_x_4011:
        /* <DEDUP_REMOVED lines=22> */
.L_x_4012:
[----:B------:R-:W-:Y:S02]  /*14040*/  MOV R88, R23 ;  /* 0x0000001700587202 */ /* 0x000fe40000000f00 */
[----:B------:R-:W-:-:S07]  /*14050*/  MOV R146, R123 ;  /* 0x0000007b00927202 */ /* 0x000fce0000000f00 */
[----:B------:R-:W-:Y:S05]  /*14060*/  WARPSYNC.COLLECTIVE R91, `(.L_x_4013) ;  /* 0x000000005b087348 */ /* 0x000fea0003c00000 */
[----:B------:R0:W1:Y:S02]  /*14070*/  SHFL.IDX P0, R123, R88, R89, R90 ;  /* 0x00000059587b7389 */ /* 0x000064000000005a */
[----:B01----:R-:W-:Y:S05]  /*14080*/  ENDCOLLECTIVE ;  /* 0x000000000000791b */ /* 0x003fea0003800000 */
.L_x_4013:
[----:B------:R-:W-:Y:S02]  /*14090*/  MOV R88, R24 ;  /* 0x0000001800587202 */ /* 0x000fe40000000f00 */
[----:B------:R-:W-:-:S07]  /*140a0*/  MOV R148, R123 ;  /* 0x0000007b00947202 */ /* 0x000fce0000000f00 */
[----:B------:R-:W-:Y:S05]  /*140b0*/  WARPSYNC.COLLECTIVE R91, `(.L_x_4014) ;  /* 0x000000005b087348 */ /* 0x000fea0003c00000 */
[----:B------:R0:W1:Y:S02]  /*140c0*/  SHFL.IDX P0, R123, R88, R89, R90 ;  /* 0x00000059587b7389 */ /* 0x000064000000005a */
[----:B01----:R-:W-:Y:S05]  /*140d0*/  ENDCOLLECTIVE ;  /* 0x000000000000791b */ /* 0x003fea0003800000 */
.L_x_4014:
[----:B------:R-:W-:Y:S02]  /*140e0*/  MOV R88, R25 ;  /* 0x0000001900587202 */ /* 0x000fe40000000f00 */
[----:B------:R-:W-:-:S07]  /*140f0*/  MOV R150, R123 ;  /* 0x0000007b00967202 */ /* 0x000fce0000000f00 */
[----:B------:R-:W-:Y:S05]  /*14100*/  WARPSYNC.COLLECTIVE R91, `(.L_x_4015) ;  /* 0x000000005b087348 */ /* 0x000fea0003c00000 */
[----:B------:R0:W1:Y:S02]  /*14110*/  SHFL.IDX P0, R123, R88, R89, R90 ;  /* 0x00000059587b7389 */ /* 0x000064000000005a */
[----:B01----:R-:W-:Y:S05]  /*14120*/  ENDCOLLECTIVE ;  /* 0x000000000000791b */ /* 0x003fea0003800000 */
.L_x_4015:
[----:B------:R-:W-:Y:S02]  /*14130*/  MOV R88, R26 ;  /* 0x0000001a00587202 */ /* 0x000fe40000000f00 */
[----:B------:R-:W-:-:S07]  /*14140*/  MOV R152, R123 ;  /* 0x0000007b00987202 */ /* 0x000fce0000000f00 */
[----:B------:R-:W-:Y:S05]  /*14150*/  WARPSYNC.COLLECTIVE R91, `(.L_x_4016) ;  /* 0x000000005b087348 */ /* 0x000fea0003c00000 */
[----:B------:R0:W1:Y:S02]  /*14160*/  SHFL.IDX P0, R123, R88, R89, R90 ;  /* 0x00000059587b7389 */ /* 0x000064000000005a */
[----:B01----:R-:W-:Y:S05]  /*14170*/  ENDCOLLECTIVE ;  /* 0x000000000000791b */ /* 0x003fea0003800000 */
.L_x_4016:
[----:B------:R-:W-:Y:S02]  /*14180*/  MOV R88, R28 ;  /* 0x0000001c00587202 */ /* 0x000fe40000000f00 */
[----:B------:R-:W-:-:S07]  /*14190*/  MOV R154, R123 ;  /* 0x0000007b009a7202 */ /* 0x000fce0000000f00 */
[----:B------:R-:W-:Y:S05]  /*141a0*/  WARPSYNC.COLLECTIVE R91, `(.L_x_4017) ;  /* 0x000000005b087348 */ /* 0x000fea0003c00000 */
[----:B------:R0:W1:Y:S02]  /*141b0*/  SHFL.IDX P0, R123, R88, R89, R90 ;  /* 0x00000059587b7389 */ /* 0x000064000000005a */
[----:B01----:R-:W-:Y:S05]  /*141c0*/  ENDCOLLECTIVE ;  /* 0x000000000000791b */ /* 0x003fea0003800000 */
.L_x_4017:
[----:B------:R-:W-:Y:S02]  /*141d0*/  MOV R88, R29 ;  /* 0x0000001d00587202 */ /* 0x000fe40000000f00 */
[----:B------:R-:W-:-:S07]  /*141e0*/  MOV R156, R123 ;  /* 0x0000007b009c7202 */ /* 0x000fce0000000f00 */
[----:B------:R-:W-:Y:S05]  /*141f0*/  WARPSYNC.COLLECTIVE R91, `(.L_x_4018) ;  /* 0x000000005b087348 */ /* 0x000fea0003c00000 */
[----:B------:R0:W1:Y:S02]  /*14200*/  SHFL.IDX P0, R123, R88, R89, R90 ;  /* 0x00000059587b7389 */ /* 0x000064000000005a */
[----:B01----:R-:W-:Y:S05]  /*14210*/  ENDCOLLECTIVE ;  /* 0x000000000000791b */ /* 0x003fea0003800000 */
.L_x_4018:
[----:B------:R-:W-:Y:S02]  /*14220*/  MOV R88, R30 ;  /* 0x0000001e00587202 */ /* 0x000fe40000000f00 */
[----:B------:R-:W-:-:S07]  /*14230*/  MOV R158, R123 ;  /* 0x0000007b009e7202 */ /* 0x000fce0000000f00 */
[----:B------:R-:W-:Y:S05]  /*14240*/  WARPSYNC.COLLECTIVE R91, `(.L_x_4019) ;  /* 0x000000005b087348 */ /* 0x000fea0003c00000 */
[----:B------:R0:W1:Y:S02]  /*14250*/  SHFL.IDX P0, R123, R88, R89, R90 ;  /* 0x00000059587b7389 */ /* 0x000064000000005a */
[----:B01----:R-:W-:Y:S05]  /*14260*/  ENDCOLLECTIVE ;  /* 0x000000000000791b */ /* 0x003fea0003800000 */
.L_x_4019:
[----:B------:R-:W-:Y:S02]  /*14270*/  MOV R88, R31 ;  /* 0x0000001f00587202 */ /* 0x000fe40000000f00 */
[----:B------:R-:W-:-:S07]  /*14280*/  MOV R160, R123 ;  /* 0x0000007b00a07202 */ /* 0x000fce0000000f00 */
[----:B------:R-:W-:Y:S05]  /*14290*/  WARPSYNC.COLLECTIVE R91, `(.L_x_4020) ;  /* 0x000000005b087348 */ /* 0x000fea0003c00000 */
[----:B------:R0:W1:Y:S02]  /*142a0*/  SHFL.IDX P0, R123, R88, R89, R90 ;  /* 0x00000059587b7389 */ /* 0x000064000000005a */
[----:B01----:R-:W-:Y:S05]  /*142b0*/  ENDCOLLECTIVE ;  /* 0x000000000000791b */ /* 0x003fea0003800000 */
.L_x_4020:
        /* <DEDUP_REMOVED lines=8> */
.L_x_4021:
        /* <DEDUP_REMOVED lines=24> */
.L_x_4022:
[----:B------:R-:W-:Y:S01]  /*144c0*/  FFMA R76, R44, R79, R51 ;  /* 0x0000004f2c4c7223 */ /* 0x000fe20000000033 */
[----:B------:R-:W-:Y:S02]  /*144d0*/  MOV R88, R35 ;  /* 0x0000002300587202 */ /* 0x000fe40000000f00 */
[----:B------:R-:W-:-:S07]  /*144e0*/  MOV R51, R123 ;  /* 0x0000007b00337202 */ /* 0x000fce0000000f00 */
[----:B------:R-:W-:Y:S05]  /*144f0*/  WARPSYNC.COLLECTIVE R91, `(.L_x_4023) ;  /* 0x000000005b087348 */ /* 0x000fea0003c00000 */
[----:B------:R0:W1:Y:S02]  /*14500*/  SHFL.IDX P0, R123, R88, R89, R90 ;  /* 0x00000059587b7389 */ /* 0x000064000000005a */
[----:B01----:R-:W-:Y:S05]  /*14510*/  ENDCOLLECTIVE ;  /* 0x000000000000791b */ /* 0x003fea0003800000 */
.L_x_4023:
[----:B------:R-:W-:Y:S02]  /*14520*/  MOV R88, R36 ;  /* 0x0000002400587202 */ /* 0x000fe40000000f00 */
[----:B------:R-:W-:-:S07]  /*14530*/  MOV R53, R123 ;  /* 0x0000007b00357202 */ /* 0x000fce0000000f00 */
[----:B------:R-:W-:Y:S05]  /*14540*/  WARPSYNC.COLLECTIVE R91, `(.L_x_4024) ;  /* 0x000000005b087348 */ /* 0x000fea0003c00000 */
[----:B------:R0:W1:Y:S02]  /*14550*/  SHFL.IDX P0, R123, R88, R89, R90 ;  /* 0x00000059587b7389 */ /* 0x000064000000005a */
[----:B01----:R-:W-:Y:S05]  /*14560*/  ENDCOLLECTIVE ;  /* 0x000000000000791b */ /* 0x003fea0003800000 */
.L_x_4024:
[----:B------:R-:W-:Y:S02]  /*14570*/  MOV R88, R37 ;  /* 0x0000002500587202 */ /* 0x000fe40000000f00 */
[----:B------:R-:W-:-:S07]  /*14580*/  MOV R55, R123 ;  /* 0x0000007b00377202 */ /* 0x000fce0000000f00 */
[----:B------:R-:W-:Y:S05]  /*14590*/  WARPSYNC.COLLECTIVE R91, `(.L_x_4025) ;  /* 0x000000005b087348 */ /* 0x000fea0003c00000 */
[----:B------:R0:W1:Y:S02]  /*145a0*/  SHFL.IDX P0, R123, R88, R89, R90 ;  /* 0x00000059587b7389 */ /* 0x000064000000005a */
[----:B01----:R-:W-:Y:S05]  /*145b0*/  ENDCOLLECTIVE ;  /* 0x000000000000791b */ /* 0x003fea0003800000 */
.L_x_4025:
[----:B------:R-:W-:Y:S02]  /*145c0*/  MOV R88, R38 ;  /* 0x0000002600587202 */ /* 0x000fe40000000f00 */
[----:B------:R-:W-:-:S07]  /*145d0*/  MOV R57, R123 ;  /* 0x0000007b00397202 */ /* 0x000fce0000000f00 */
[----:B------:R-:W-:Y:S05]  /*145e0*/  WARPSYNC.COLLECTIVE R91, `(.L_x_4026) ;  /* 0x000000005b087348 */ /* 0x000fea0003c00000 */
[----:B------:R0:W1:Y:S02]  /*145f0*/  SHFL.IDX P0, R123, R88, R89, R90 ;  /* 0x00000059587b7389 */ /* 0x000064000000005a */
[----:B01----:R-:W-:Y:S05]  /*14600*/  ENDCOLLECTIVE ;  /* 0x000000000000791b */ /* 0x003fea0003800000 */
.L_x_4026:
[----:B------:R-:W-:Y:S02]  /*14610*/  MOV R88, R39 ;  /* 0x0000002700587202 */ /* 0x000fe40000000f00 */
[----:B------:R-:W-:-:S07]  /*14620*/  MOV R59, R123 ;  /* 0x0000007b003b7202 */ /* 0x000fce0000000f00 */
[----:B------:R-:W-:Y:S05]  /*14630*/  WARPSYNC.COLLECTIVE R91, `(.L_x_4027) ;  /* 0x000000005b087348 */ /* 0x000fea0003c00000 */
[----:B------:R0:W1:Y:S02]  /*14640*/  SHFL.IDX P0, R123, R88, R89, R90 ;  /* 0x00000059587b7389 */ /* 0x000064000000005a */
[----:B01----:R-:W-:Y:S05]  /*14650*/  ENDCOLLECTIVE ;  /* 0x000000000000791b */ /* 0x003fea0003800000 */
.L_x_4027:
[----:B------:R-:W-:Y:S02]  /*14660*/  MOV R88, R40 ;  /* 0x0000002800587202 */ /* 0x000fe40000000f00 */
[----:B------:R-:W-:-:S07]  /*14670*/  MOV R61, R123 ;  /* 0x0000007b003d7202 */ /* 0x000fce0000000f00 */
[----:B------:R-:W-:Y:S05]  /*14680*/  WARPSYNC.COLLECTIVE R91, `(.L_x_4028) ;  /* 0x000000005b087348 */ /* 0x000fea0003c00000 */
[----:B------:R0:W1:Y:S02]  /*14690*/  SHFL.IDX P0, R123, R88, R89, R90 ;  /* 0x00000059587b7389 */ /* 0x000064000000005a */
[----:B01----:R-:W-:Y:S05]  /*146a0*/  ENDCOLLECTIVE ;  /* 0x000000000000791b */ /* 0x003fea0003800000 */
.L_x_4028:
[----:B------:R-:W-:Y:S02]  /*146b0*/  MOV R88, R41 ;  /* 0x0000002900587202 */ /* 0x000fe40000000f00 */
[----:B------:R-:W-:-:S07]  /*146c0*/  MOV R63, R123 ;  /* 0x0000007b003f7202 */ /* 0x000fce0000000f00 */
[----:B------:R-:W-:Y:S05]  /*146d0*/  WARPSYNC.COLLECTIVE R91, `(.L_x_4029) ;  /* 0x000000005b087348 */ /* 0x000fea0003c00000 */
[----:B------:R0:W1:Y:S02]  /*146e0*/  SHFL.IDX P0, R123, R88, R89, R90 ;  /* 0x00000059587b7389 */ /* 0x000064000000005a */
[----:B01----:R-:W-:Y:S05]  /*146f0*/  ENDCOLLECTIVE ;  /* 0x000000000000791b */ /* 0x003fea0003800000 */
.L_x_4029:
[----:B------:R-:W-:Y:S02]  /*14700*/  MOV R88, R42 ;  /* 0x0000002a00587202 */ /* 0x000fe40000000f00 */
[----:B------:R-:W-:-:S07]  /*14710*/  MOV R65, R123 ;  /* 0x0000007b00417202 */ /* 0x000fce0000000f00 */
[----:B------:R-:W-:Y:S05]  /*14720*/  WARPSYNC.COLLECTIVE R91, `(.L_x_4030) ;  /* 0x000000005b087348 */ /* 0x000fea0003c00000 */
[----:B------:R0:W1:Y:S02]  /*14730*/  SHFL.IDX P0, R123, R88, R89, R90 ;  /* 0x00000059587b7389 */ /* 0x000064000000005a */
[----:B01----:R-:W-:Y:S05]  /*14740*/  ENDCOLLECTIVE ;  /* 0x000000000000791b */ /* 0x003fea0003800000 */
.L_x_4030:
[----:B------:R-:W-:Y:S02]  /*14750*/  MOV R88, R9 ;  /* 0x0000000900587202 */ /* 0x000fe40000000f00 */
[----:B------:R-:W-:Y:S02]  /*14760*/  MOV R89, R49 ;  /* 0x0000003100597202 */ /* 0x000fe40000000f00 */
[----:B------:R-:W-:-:S07]  /*14770*/  MOV R67, R123 ;  /* 0x0000007b00437202 */ /* 0x000fce0000000f00 */
[----:B------:R-:W-:Y:S05]  /*14780*/  WARPSYNC.COLLECTIVE R91, `(.L_x_4031) ;  /* 0x000000005b087348 */ /* 0x000fea0003c00000 */
[----:B------:R0:W1:Y:S02]  /*14790*/  SHFL.IDX P0, R123, R88, R89, R90 ;  /* 0x00000059587b7389 */ /* 0x000064000000005a */
[----:B01----:R-:W-:Y:S05]  /*147a0*/  ENDCOLLECTIVE ;  /* 0x000000000000791b */ /* 0x003fea0003800000 */
.L_x_4031:
[----:B------:R-:W-:Y:S02]  /*147b0*/  MOV R88, R10 ;  /* 0x0000000a00587202 */ /* 0x000fe40000000f00 */
[----:B------:R-:W-:-:S07]  /*147c0*/  MOV R46, R123 ;  /* 0x0000007b002e7202 */ /* 0x000fce0000000f00 */
[----:B------:R-:W-:Y:S05]  /*147d0*/  WARPSYNC.COLLECTIVE R91, `(.L_x_4032) ;  /* 0x000000005b087348 */ /* 0x000fea0003c00000 */
[----:B------:R0:W1:Y:S02]  /*147e0*/  SHFL.IDX P0, R123, R88, R89, R90 ;  /* 0x00000059587b7389 */ /* 0x000064000000005a */
[----:B01----:R-:W-:Y:S05]  /*147f0*/  ENDCOLLECTIVE ;  /* 0x000000000000791b */ /* 0x003fea0003800000 */
.L_x_4032:
[----:B------:R-:W-:Y:S01]  /*14800*/  MOV R88, R11 ;  /* 0x0000000b00587202 */ /* 0x000fe20000000f00 */
[-C--:B------:R-:W-:Y:S01]  /*14810*/  FFMA R48, R47, R123.reuse, R48 ;  /* 0x0000007b2f307223 */ /* 0x080fe20000000030 */
[----:B------:R-:W-:-:S07]  /*14820*/  FFMA R50, R43, R123, R50 ;  /* 0x0000007b2b327223 */ /* 0x000fce0000000032 */
[----:B------:R-:W-:Y:S05]  /*14830*/  WARPSYNC.COLLECTIVE R91, `(.L_x_4033) ;  /* 0x000000005b087348 */ /* 0x000fea0003c00000 */
[----:B------:R0:W1:Y:S02]  /*14840*/  SHFL.IDX P0, R123, R88, R89, R90 ;  /* 0x00000059587b7389 */ /* 0x000064000000005a */
[----:B01----:R-:W-:Y:S05]  /*14850*/  ENDCOLLECTIVE ;  /* 0x000000000000791b */ /* 0x003fea0003800000 */
.L_x_4033:
        /* <DEDUP_REMOVED lines=9> */
.L_x_4034:
        /* <DEDUP_REMOVED lines=15> */
.L_x_4035:
[----:B------:R-:W-:Y:S01]  /*149e0*/  FFMA R115, R44, R57, R115 ;  /* 0x000000392c737223 */ /* 0x000fe20000000073 */
[----:B------:R-:W-:Y:S02]  /*149f0*/  MOV R88, R14 ;  /* 0x0000000e00587202 */ /* 0x000fe40000000f00 */
[----:B------:R-:W-:-:S07]  /*14a00*/  MOV R57, R123 ;  /* 0x0000007b00397202 */ /* 0x000fce0000000f00 */
[----:B------:R-:W-:Y:S05]  /*14a10*/  WARPSYNC.COLLECTIVE R91, `(.L_x_4036) ;  /* 0x000000005b087348 */ /* 0x000fea0003c00000 */
[----:B------:R0:W1:Y:S02]  /*14a20*/  SHFL.IDX P0, R123, R88, R89, R90 ;  /* 0x00000059587b7389 */ /* 0x000064000000005a */
[----:B01----:R-:W-:Y:S05]  /*14a30*/  ENDCOLLECTIVE ;  /* 0x000000000000791b */ /* 0x003fea0003800000 */
.L_x_4036:
        /* <DEDUP_REMOVED lines=9> */
.L_x_4037:
[----:B------:R-:W-:Y:S01]  /*14ad0*/  FFMA R119, R44, R61, R119 ;  /* 0x0000003d2c777223 */ /* 0x000fe20000000077 */
[----:B------:R-:W-:Y:S02]  /*14ae0*/  MOV R88, R16 ;  /* 0x0000001000587202 */ /* 0x000fe40000000f00 */
[----:B------:R-:W-:-:S07]  /*14af0*/  MOV R61, R123 ;  /* 0x0000007b003d7202 */ /* 0x000fce0000000f00 */
[----:B------:R-:W-:Y:S05]  /*14b00*/  WARPSYNC.COLLECTIVE R91, `(.L_x_4038) ;  /* 0x000000005b087348 */ /* 0x000fea0003c00000 */
[----:B------:R0:W1:Y:S02]  /*14b10*/  SHFL.IDX P0, R123, R88, R89, R90 ;  /* 0x00000059587b7389 */ /* 0x000064000000005a */
[----:B01----:R-:W-:Y:S05]  /*14b20*/  ENDCOLLECTIVE ;  /* 0x000000000000791b */ /* 0x003fea0003800000 */
.L_x_4038:
[----:B------:R-:W-:Y:S01]  /*14b30*/  FFMA R121, R44, R63, R121 ;  /* 0x0000003f2c797223 */ /* 0x000fe20000000079 */
[----:B------:R-:W-:Y:S02]  /*14b40*/  MOV R88, R17 ;  /* 0x0000001100587202 */ /* 0x000fe40000000f00 */
[----:B------:R-:W-:-:S07]  /*14b50*/  MOV R63, R123 ;  /* 0x0000007b003f7202 */ /* 0x000fce0000000f00 */
[----:B------:R-:W-:Y:S05]  /*14b60*/  WARPSYNC.COLLECTIVE R91, `(.L_x_4039) ;  /* 0x000000005b087348 */ /* 0x000fea0003c00000 */
[----:B------:R0:W1:Y:S02]  /*14b70*/  SHFL.IDX P0, R123, R88, R89, R90 ;  /* 0x00000059587b7389 */ /* 0x000064000000005a */
[----:B01----:R-:W-:Y:S05]  /*14b80*/  ENDCOLLECTIVE ;  /* 0x000000000000791b */ /* 0x003fea0003800000 */
.L_x_4039:
[----:B------:R-:W-:Y:S01]  /*14b90*/  FFMA R80, R44, R65, R80 ;  /* 0x000000412c507223 */ /* 0x000fe20000000050 */
[----:B------:R-:W-:Y:S02]  /*14ba0*/  MOV R88, R18 ;  /* 0x0000001200587202 */ /* 0x000fe40000000f00 */
[----:B------:R-:W-:-:S07]  /*14bb0*/  MOV R65, R123 ;  /* 0x0000007b00417202 */ /* 0x000fce0000000f00 */
[----:B------:R-:W-:Y:S05]  /*14bc0*/  WARPSYNC.COLLECTIVE R91, `(.L_x_4040) ;  /* 0x000000005b087348 */ /* 0x000fea0003c00000 */
[----:B------:R0:W1:Y:S02]  /*14bd0*/  SHFL.IDX P0, R123, R88, R89, R90 ;  /* 0x00000059587b7389 */ /* 0x000064000000005a */
[----:B01----:R-:W-:Y:S05]  /*14be0*/  ENDCOLLECTIVE ;  /* 0x000000000000791b */ /* 0x003fea0003800000 */
.L_x_4040:
        /* <DEDUP_REMOVED lines=9> */
.L_x_4041:
[-C--:B------:R-:W-:Y:S01]  /*14c80*/  FFMA R51, R47, R46.reuse, R76 ;  /* 0x0000002e2f337223 */ /* 0x080fe2000000004c */
[----:B------:R-:W-:Y:S01]  /*14c90*/  FFMA R52, R43, R46, R52 ;  /* 0x0000002e2b347223 */ /* 0x000fe20000000034 */
[----:B------:R-:W-:Y:S02]  /*14ca0*/  MOV R88, R20 ;  /* 0x0000001400587202 */ /* 0x000fe40000000f00 */
[----:B------:R-:W-:-:S07]  /*14cb0*/  MOV R46, R123 ;  /* 0x0000007b002e7202 */ /* 0x000fce0000000f00 */
[----:B------:R-:W-:Y:S05]  /*14cc0*/  WARPSYNC.COLLECTIVE R91, `(.L_x_4042) ;  /* 0x000000005b087348 */ /* 0x000fea0003c00000 */
[----:B------:R0:W1:Y:S02]  /*14cd0*/  SHFL.IDX P0, R123, R88, R89, R90 ;  /* 0x00000059587b7389 */ /* 0x000064000000005a */
[----:B01----:R-:W-:Y:S05]  /*14ce0*/  ENDCOLLECTIVE ;  /* 0x000000000000791b */ /* 0x003fea0003800000 */
.L_x_4042:
[----:B------:R-:W-:Y:S02]  /*14cf0*/  MOV R88, R21 ;  /* 0x0000001500587202 */ /* 0x000fe40000000f00 */
[----:B------:R-:W-:-:S07]  /*14d00*/  MOV R71, R123 ;  /* 0x0000007b00477202 */ /* 0x000fce0000000f00 */
[----:B------:R-:W-:Y:S05]  /*14d10*/  WARPSYNC.COLLECTIVE R91, `(.L_x_4043) ;  /* 0x000000005b087348 */ /* 0x000fea0003c00000 */
[----:B------:R0:W1:Y:S02]  /*14d20*/  SHFL.IDX P0, R123, R88, R89, R90 ;  /* 0x00000059587b7389 */ /* 0x000064000000005a */
[----:B01----:R-:W-:Y:S05]  /*14d30*/  ENDCOLLECTIVE ;  /* 0x000000000000791b */ /* 0x003fea0003800000 */
.L_x_4043:
        /* <DEDUP_REMOVED lines=8> */
.L_x_4044:
[-C--:B------:R-:W-:Y:S01]  /*14dc0*/  FFMA R53, R47, R45.reuse, R124 ;  /* 0x0000002d2f357223 */ /* 0x080fe2000000007c */
[----:B------:R-:W-:Y:S01]  /*14dd0*/  FFMA R54, R43, R45, R54 ;  /* 0x0000002d2b367223 */ /* 0x000fe20000000036 */
[----:B------:R-:W-:Y:S02]  /*14de0*/  MOV R88, R23 ;  /* 0x0000001700587202 */ /* 0x000fe40000000f00 */
[----:B------:R-:W-:-:S07]  /*14df0*/  MOV R45, R123 ;  /* 0x0000007b002d7202 */ /* 0x000fce0000000f00 */
[----:B------:R-:W-:Y:S05]  /*14e00*/  WARPSYNC.COLLECTIVE R91, `(.L_x_4045) ;  /* 0x000000005b087348 */ /* 0x000fea0003c00000 */
[----:B------:R0:W1:Y:S02]  /*14e10*/  SHFL.IDX P0, R123, R88, R89, R90 ;  /* 0x00000059587b7389 */ /* 0x000064000000005a */
[----:B01----:R-:W-:Y:S05]  /*14e20*/  ENDCOLLECTIVE ;  /* 0x000000000000791b */ /* 0x003fea0003800000 */
.L_x_4045:
[----:B------:R-:W-:Y:S02]  /*14e30*/  MOV R88, R24 ;  /* 0x0000001800587202 */ /* 0x000fe40000000f00 */
[----:B------:R-:W-:-:S07]  /*14e40*/  MOV R79, R123 ;  /* 0x0000007b004f7202 */ /* 0x000fce0000000f00 */
[----:B------:R-:W-:Y:S05]  /*14e50*/  WARPSYNC.COLLECTIVE R91, `(.L_x_4046) ;  /* 0x000000005b087348 */ /* 0x000fea0003c00000 */
[----:B------:R0:W1:Y:S02]  /*14e60*/  SHFL.IDX P0, R123, R88, R89, R90 ;  /* 0x00000059587b7389 */ /* 0x000064000000005a */
[----:B01----:R-:W-:Y:S05]  /*14e70*/  ENDCOLLECTIVE ;  /* 0x000000000000791b */ /* 0x003fea0003800000 */
.L_x_4046:
[----:B------:R-:W-:Y:S02]  /*14e80*/  MOV R88, R25 ;  /* 0x0000001900587202 */ /* 0x000fe40000000f00 */
[----:B------:R-:W-:-:S07]  /*14e90*/  MOV R83, R123 ;  /* 0x0000007b00537202 */ /* 0x000fce0000000f00 */
[----:B------:R-:W-:Y:S05]  /*14ea0*/  WARPSYNC.COLLECTIVE R91, `(.L_x_4047) ;  /* 0x000000005b087348 */ /* 0x000fea0003c00000 */
[----:B------:R0:W1:Y:S02]  /*14eb0*/  SHFL.IDX P0, R123, R88, R89, R90 ;  /* 0x00000059587b7389 */ /* 0x000064000000005a */
[----:B01----:R-:W-:Y:S05]  /*14ec0*/  ENDCOLLECTIVE ;  /* 0x000000000000791b */ /* 0x003fea0003800000 */
.L_x_4047:
[----:B------:R-:W-:Y:S02]  /*14ed0*/  MOV R88, R26 ;  /* 0x0000001a00587202 */ /* 0x000fe40000000f00 */
[----:B------:R-:W-:-:S07]  /*14ee0*/  MOV R85, R123 ;  /* 0x0000007b00557202 */ /* 0x000fce0000000f00 */
[----:B------:R-:W-:Y:S05]  /*14ef0*/  WARPSYNC.COLLECTIVE R91, `(.L_x_4048) ;  /* 0x000000005b087348 */ /* 0x000fea0003c00000 */
[----:B------:R0:W1:Y:S02]  /*14f00*/  SHFL.IDX P0, R123, R88, R89, R90 ;  /* 0x00000059587b7389 */ /* 0x000064000000005a */
[----:B01----:R-:W-:Y:S05]  /*14f10*/  ENDCOLLECTIVE ;  /* 0x000000000000791b */ /* 0x003fea0003800000 */
.L_x_4048:
[----:B------:R-:W-:Y:S02]  /*14f20*/  MOV R88, R28 ;  /* 0x0000001c00587202 */ /* 0x000fe40000000f00 */
[----:B------:R-:W-:-:S07]  /*14f30*/  MOV R87, R123 ;  /* 0x0000007b00577202 */ /* 0x000fce0000000f00 */
[----:B------:R-:W-:Y:S05]  /*14f40*/  WARPSYNC.COLLECTIVE R91, `(.L_x_4049) ;  /* 0x000000005b087348 */ /* 0x000fea0003c00000 */
[----:B------:R0:W1:Y:S02]  /*14f50*/  SHFL.IDX P0, R123, R88, R89, R90 ;  /* 0x00000059587b7389 */ /* 0x000064000000005a */
[----:B01----:R-:W-:Y:S05]  /*14f60*/  ENDCOLLECTIVE ;  /* 0x000000000000791b */ /* 0x003fea0003800000 */
.L_x_4049:
[----:B------:R-:W-:Y:S02]  /*14f70*/  MOV R88, R29 ;  /* 0x0000001d00587202 */ /* 0x000fe40000000f00 */
[----:B------:R-:W-:-:S07]  /*14f80*/  MOV R101, R123 ;  /* 0x0000007b00657202 */ /* 0x000fce0000000f00 */
[----:B------:R-:W-:Y:S05]  /*14f90*/  WARPSYNC.COLLECTIVE R91, `(.L_x_4050) ;  /* 0x000000005b087348 */ /* 0x000fea0003c00000 */
[----:B------:R0:W1:Y:S02]  /*14fa0*/  SHFL.IDX P0, R123, R88, R89, R90 ;  /* 0x00000059587b7389 */ /* 0x000064000000005a */
[----:B01----:R-:W-:Y:S05]  /*14fb0*/  ENDCOLLECTIVE ;  /* 0x000000000000791b */ /* 0x003fea0003800000 */
.L_x_4050:
        /* <DEDUP_REMOVED lines=15> */
.L_x_4051:
[----:B------:R-:W-:Y:S02]  /*150b0*/  MOV R88, R31 ;  /* 0x0000001f00587202 */ /* 0x000fe40000000f00 */
[----:B------:R-:W-:-:S07]  /*150c0*/  MOV R76, R123 ;  /* 0x0000007b004c7202 */ /* 0x000fce0000000f00 */
[----:B------:R-:W-:Y:S05]  /*150d0*/  WARPSYNC.COLLECTIVE R91, `(.L_x_4052) ;  /* 0x000000005b087348 */ /* 0x000fea0003c00000 */
[----:B------:R0:W1:Y:S02]  /*150e0*/  SHFL.IDX P0, R123, R88, R89, R90 ;  /* 0x00000059587b7389 */ /* 0x000064000000005a */
[----:B01----:R-:W-:Y:S05]  /*150f0*/  ENDCOLLECTIVE ;  /* 0x000000000000791b */ /* 0x003fea0003800000 */
.L_x_4052:
[----:B------:R-:W-:Y:S01]  /*15100*/  MOV R88, R32 ;  /* 0x0000002000587202 */ /* 0x000fe20000000f00 */
[-C--:B------:R-:W-:Y:S01]  /*15110*/  FFMA R105, R47, R123.reuse, R160 ;  /* 0x0000007b2f697223 */ /* 0x080fe200000000a0 */
[----:B------:R-:W-:-:S07]  /*15120*/  FFMA R106, R43, R123, R106 ;  /* 0x0000007b2b6a7223 */ /* 0x000fce000000006a */
[----:B------:R-:W-:Y:S05]  /*15130*/  WARPSYNC.COLLECTIVE R91, `(.L_x_4053) ;  /* 0x000000005b087348 */ /* 0x000fea0003c00000 */
[----:B------:R0:W1:Y:S02]  /*15140*/  SHFL.IDX P0, R123, R88, R89, R90 ;  /* 0x00000059587b7389 */ /* 0x000064000000005a */
[----:B01----:R-:W-:Y:S05]  /*15150*/  ENDCOLLECTIVE ;  /* 0x000000000000791b */ /* 0x003fea0003800000 */
.L_x_4053:
[-C--:B------:R-:W-:Y:S01]  /*15160*/  FFMA R73, R47, R45.reuse, R144 ;  /* 0x0000002d2f497223 */ /* 0x080fe20000000090 */
[----:B------:R-:W-:Y:S01]  /*15170*/  FFMA R74, R43, R45, R74 ;  /* 0x0000002d2b4a7223 */ /* 0x000fe2000000004a */
[----:B------:R-:W-:Y:S02]  /*15180*/  MOV R88, R34 ;  /* 0x0000002200587202 */ /* 0x000fe40000000f00 */
[----:B------:R-:W-:-:S07]  /*15190*/  MOV R45, R123 ;  /* 0x0000007b002d7202 */ /* 0x000fce0000000f00 */
[----:B------:R-:W-:Y:S05]  /*151a0*/  WARPSYNC.COLLECTIVE R91, `(.L_x_4054) ;  /* 0x000000005b087348 */ /* 0x000fea0003c00000 */
[----:B------:R0:W1:Y:S02]  /*151b0*/  SHFL.IDX P0, R123, R88, R89, R90 ;  /* 0x00000059587b7389 */ /* 0x000064000000005a */
[----:B01----:R-:W-:Y:S05]  /*151c0*/  ENDCOLLECTIVE ;  /* 0x000000000000791b */ /* 0x003fea0003800000 */
.L_x_4054:
[-C--:B------:R-:W-:Y:S01]  /*151d0*/  FFMA R75, R47, R79.reuse, R146 ;  /* 0x0000004f2f4b7223 */ /* 0x080fe20000000092 */
[----:B------:R-:W-:Y:S01]  /*151e0*/  FFMA R92, R43, R79, R92 ;  /* 0x0000004f2b5c7223 */ /* 0x000fe2000000005c */
[----:B------:R-:W-:Y:S02]  /*151f0*/  MOV R88, R35 ;  /* 0x0000002300587202 */ /* 0x000fe40000000f00 */
[----:B------:R-:W-:-:S07]  /*15200*/  MOV R79, R123 ;  /* 0x0000007b004f7202 */ /* 0x000fce0000000f00 */
[----:B------:R-:W-:Y:S05]  /*15210*/  WARPSYNC.COLLECTIVE R91, `(.L_x_4055) ;  /* 0x000000005b087348 */ /* 0x000fea0003c00000 */
[----:B------:R0:W1:Y:S02]  /*15220*/  SHFL.IDX P0, R123, R88, R89, R90 ;  /* 0x00000059587b7389 */ /* 0x000064000000005a */
[----:B01----:R-:W-:Y:S05]  /*15230*/  ENDCOLLECTIVE ;  /* 0x000000000000791b */ /* 0x003fea0003800000 */
.L_x_4055:
[----:B------:R-:W-:Y:S02]  /*15240*/  MOV R88, R36 ;  /* 0x0000002400587202 */ /* 0x000fe40000000f00 */
[----:B------:R-:W-:-:S07]  /*15250*/  MOV R82, R123 ;  /* 0x0000007b00527202 */ /* 0x000fce0000000f00 */
[----:B------:R-:W-:Y:S05]  /*15260*/  WARPSYNC.COLLECTIVE R91, `(.L_x_4056) ;  /* 0x000000005b087348 */ /* 0x000fea0003c00000 */
[----:B------:R0:W1:Y:S02]  /*15270*/  SHFL.IDX P0, R123, R88, R89, R90 ;  /* 0x00000059587b7389 */ /* 0x000064000000005a */
[----:B01----:R-:W-:Y:S05]  /*15280*/  ENDCOLLECTIVE ;  /* 0x000000000000791b */ /* 0x003fea0003800000 */
.L_x_4056:
[-C--:B------:R-:W-:Y:S01]  /*15290*/  FFMA R103, R47, R76.reuse, R158 ;  /* 0x0000004c2f677223 */ /* 0x080fe2000000009e */
[----:B------:R-:W-:Y:S01]  /*152a0*/  FFMA R104, R43, R76, R104 ;  /* 0x0000004c2b687223 */ /* 0x000fe20000000068 */
[----:B------:R-:W-:Y:S02]  /*152b0*/  MOV R88, R37 ;  /* 0x0000002500587202 */ /* 0x000fe40000000f00 */
[----:B------:R-:W-:-:S07]  /*152c0*/  MOV R76, R123 ;  /* 0x0000007b004c7202 */ /* 0x000fce0000000f00 */
[----:B------:R-:W-:Y:S05]  /*152d0*/  WARPSYNC.COLLECTIVE R91, `(.L_x_4057) ;  /* 0x000000005b087348 */ /* 0x000fea0003c00000 */
[----:B------:R0:W1:Y:S02]  /*152e0*/  SHFL.IDX P0, R123, R88, R89, R90 ;  /* 0x00000059587b7389 */ /* 0x000064000000005a */
[----:B01----:R-:W-:Y:S05]  /*152f0*/  ENDCOLLECTIVE ;  /* 0x000000000000791b */ /* 0x003fea0003800000 */
.L_x_4057:
[----:B------:R-:W-:Y:S02]  /*15300*/  MOV R88, R38 ;  /* 0x0000002600587202 */ /* 0x000fe40000000f00 */
[----:B------:R-:W-:-:S07]  /*15310*/  MOV R122, R123 ;  /* 0x0000007b007a7202 */ /* 0x000fce0000000f00 */
[----:B------:R-:W-:Y:S05]  /*15320*/  WARPSYNC.COLLECTIVE R91, `(.L_x_4058) ;  /* 0x000000005b087348 */ /* 0x000fea0003c00000 */
[----:B------:R0:W1:Y:S02]  /*15330*/  SHFL.IDX P0, R123, R88, R89, R90 ;  /* 0x00000059587b7389 */ /* 0x000064000000005a */
[----:B01----:R-:W-:Y:S05]  /*15340*/  ENDCOLLECTIVE ;  /* 0x000000000000791b */ /* 0x003fea0003800000 */
.L_x_4058:
[----:B------:R-:W-:Y:S02]  /*15350*/  MOV R88, R39 ;  /* 0x0000002700587202 */ /* 0x000fe40000000f00 */
[----:B------:R-:W-:-:S07]  /*15360*/  MOV R124, R123 ;  /* 0x0000007b007c7202 */ /* 0x000fce0000000f00 */
[----:B------:R-:W-:Y:S05]  /*15370*/  WARPSYNC.COLLECTIVE R91, `(.L_x_4059) ;  /* 0x000000005b087348 */ /* 0x000fea0003c00000 */
[----:B------:R0:W1:Y:S02]  /*15380*/  SHFL.IDX P0, R123, R88, R89, R90 ;  /* 0x00000059587b7389 */ /* 0x000064000000005a */
[----:B01----:R-:W-:Y:S05]  /*15390*/  ENDCOLLECTIVE ;  /* 0x000000000000791b */ /* 0x003fea0003800000 */
.L_x_4059:
[----:B------:R-:W-:Y:S02]  /*153a0*/  MOV R88, R40 ;  /* 0x0000002800587202 */ /* 0x000fe40000000f00 */
[----:B------:R-:W-:-:S07]  /*153b0*/  MOV R126, R123 ;  /* 0x0000007b007e7202 */ /* 0x000fce0000000f00 */
[----:B------:R-:W-:Y:S05]  /*153c0*/  WARPSYNC.COLLECTIVE R91, `(.L_x_4060) ;  /* 0x000000005b087348 */ /* 0x000fea0003c00000 */
[----:B------:R0:W1:Y:S02]  /*153d0*/  SHFL.IDX P0, R123, R88, R89, R90 ;  /* 0x00000059587b7389 */ /* 0x000064000000005a */
[----:B01----:R-:W-:Y:S05]  /*153e0*/  ENDCOLLECTIVE ;  /* 0x000000000000791b */ /* 0x003fea0003800000 */
.L_x_4060:
[----:B------:R-:W-:Y:S02]  /*153f0*/  MOV R88, R41 ;  /* 0x0000002900587202 */ /* 0x000fe40000000f00 */
[----:B------:R-:W-:-:S07]  /*15400*/  MOV R128, R123 ;  /* 0x0000007b00807202 */ /* 0x000fce0000000f00 */
[----:B------:R-:W-:Y:S05]  /*15410*/  WARPSYNC.COLLECTIVE R91, `(.L_x_4061) ;  /* 0x000000005b087348 */ /* 0x000fea0003c00000 */
[----:B------:R0:W1:Y:S02]  /*15420*/  SHFL.IDX P0, R123, R88, R89, R90 ;  /* 0x00000059587b7389 */ /* 0x000064000000005a */
[----:B01----:R-:W-:Y:S05]  /*15430*/  ENDCOLLECTIVE ;  /* 0x000000000000791b */ /* 0x003fea0003800000 */
.L_x_4061:
[-C--:B------:R-:W-:Y:S01]  /*15440*/  FFMA R93, R47, R83.reuse, R148 ;  /* 0x000000532f5d7223 */ /* 0x080fe20000000094 */
[----:B------:R-:W-:Y:S01]  /*15450*/  FFMA R94, R43, R83, R94 ;  /* 0x000000532b5e7223 */ /* 0x000fe2000000005e */
[----:B------:R-:W-:Y:S02]  /*15460*/  MOV R88, R42 ;  /* 0x0000002a00587202 */ /* 0x000fe40000000f00 */
[----:B------:R-:W-:-:S07]  /*15470*/  MOV R83, R123 ;  /* 0x0000007b00537202 */ /* 0x000fce0000000f00 */
[----:B------:R-:W-:Y:S05]  /*15480*/  WARPSYNC.COLLECTIVE R91, `(.L_x_4062) ;  /* 0x000000005b087348 */ /* 0x000fea0003c00000 */
[----:B------:R0:W1:Y:S02]  /*15490*/  SHFL.IDX P0, R123, R88, R89, R90 ;  /* 0x00000059587b7389 */ /* 0x000064000000005a */
[----:B01----:R-:W-:Y:S05]  /*154a0*/  ENDCOLLECTIVE ;  /* 0x000000000000791b */ /* 0x003fea0003800000 */
.L_x_4062:
        /* <DEDUP_REMOVED lines=27> */
.L_x_3660:
        /* <DEDUP_REMOVED lines=8> */
.L_x_4065:
[----:B------:R-:W-:Y:S05]  /*156e0*/  BSYNC B1 ;  /* 0x0000000000017941 */ /* 0x000fea0003800000 */
.L_x_4064:
        /* <DEDUP_REMOVED lines=12> */
.L_x_4066:
[----:B------:R-:W-:Y:S02]  /*157b0*/  MOV R88, R9 ;  /* 0x0000000900587202 */ /* 0x000fe40000000f00 */
[----:B------:R-:W-:Y:S02]  /*157c0*/  MOV R89, R47 ;  /* 0x0000002f00597202 */ /* 0x000fe40000000f00 */
[----:B------:R-:W-:-:S07]  /*157d0*/  MOV R45, R123 ;  /* 0x0000007b002d7202 */ /* 0x000fce0000000f00 */
[----:B------:R-:W-:Y:S05]  /*157e0*/  WARPSYNC.COLLECTIVE R91, `(.L_x_4067) ;  /* 0x000000005b087348 */ /* 0x000fea0003c00000 */
[----:B------:R0:W1:Y:S02]  /*157f0*/  SHFL.IDX P0, R123, R88, R89, R90 ;  /* 0x00000059587b7389 */ /* 0x000064000000005a */
[----:B01----:R-:W-:Y:S05]  /*15800*/  ENDCOLLECTIVE ;  /* 0x000000000000791b */ /* 0x003fea0003800000 */
.L_x_4067:
[----:B------:R-:W-:Y:S02]  /*15810*/  MOV R88, R10 ;  /* 0x0000000a00587202 */ /* 0x000fe40000000f00 */
[----:B------:R-:W-:-:S07]  /*15820*/  MOV R84, R123 ;  /* 0x0000007b00547202 */ /* 0x000fce0000000f00 */
[----:B------:R-:W-:Y:S05]  /*15830*/  WARPSYNC.COLLECTIVE R91, `(.L_x_4068) ;  /* 0x000000005b087348 */ /* 0x000fea0003c00000 */
[----:B------:R0:W1:Y:S02]  /*15840*/  SHFL.IDX P0, R123, R88, R89, R90 ;  /* 0x00000059587b7389 */ /* 0x000064000000005a */
[----:B01----:R-:W-:Y:S05]  /*15850*/  ENDCOLLECTIVE ;  /* 0x000000000000791b */ /* 0x003fea0003800000 */
.L_x_4068:
        /* <DEDUP_REMOVED lines=8> */
.L_x_4069:
[----:B------:R-:W-:Y:S02]  /*158e0*/  MOV R88, R12 ;  /* 0x0000000c00587202 */ /* 0x000fe40000000f00 */
[----:B------:R-:W-:-:S07]  /*158f0*/  MOV R86, R123 ;  /* 0x0000007b00567202 */ /* 0x000fce0000000f00 */
[----:B------:R-:W-:Y:S05]  /*15900*/  WARPSYNC.COLLECTIVE R91, `(.L_x_4070) ;  /* 0x000000005b087348 */ /* 0x000fea0003c00000 */
[----:B------:R0:W1:Y:S02]  /*15910*/  SHFL.IDX P0, R123, R88, R89, R90 ;  /* 0x00000059587b7389 */ /* 0x000064000000005a */
[----:B01----:R-:W-:Y:S05]  /*15920*/  ENDCOLLECTIVE ;  /* 0x000000000000791b */ /* 0x003fea0003800000 */
.L_x_4070:
[-C--:B------:R-:W-:Y:S01]  /*15930*/  FFMA R49, R43, R86.reuse, R52 ;  /* 0x000000562b317223 */ /* 0x080fe20000000034 */
[----:B------:R-:W-:Y:S01]  /*15940*/  FFMA R51, R46, R86, R51 ;  /* 0x000000562e337223 */ /* 0x000fe20000000033 */
[----:B------:R-:W-:Y:S02]  /*15950*/  MOV R88, R13 ;  /* 0x0000000d00587202 */ /* 0x000fe40000000f00 */
[----:B------:R-:W-:-:S07]  /*15960*/  MOV R122, R123 ;  /* 0x0000007b007a7202 */ /* 0x000fce0000000f00 */
[----:B------:R-:W-:Y:S05]  /*15970*/  WARPSYNC.COLLECTIVE R91, `(.L_x_4071) ;  /* 0x000000005b087348 */ /* 0x000fea0003c00000 */
[----:B------:R0:W1:Y:S02]  /*15980*/  SHFL.IDX P0, R123, R88, R89, R90 ;  /* 0x00000059587b7389 */ /* 0x000064000000005a */
[----:B01----:R-:W-:Y:S05]  /*15990*/  ENDCOLLECTIVE ;  /* 0x000000000000791b */ /* 0x003fea0003800000 */
.L_x_4071:
[-C--:B------:R-:W-:Y:S01]  /*159a0*/  FFMA R52, R46, R122.reuse, R53 ;  /* 0x0000007a2e347223 */ /* 0x080fe20000000035 */
[----:B------:R-:W-:Y:S01]  /*159b0*/  FFMA R53, R43, R122, R54 ;  /* 0x0000007a2b357223 */ /* 0x000fe20000000036 */
[----:B------:R-:W-:Y:S02]  /*159c0*/  MOV R88, R14 ;  /* 0x0000000e00587202 */ /* 0x000fe40000000f00 */
[----:B------:R-:W-:-:S07]  /*159d0*/  MOV R124, R123 ;  /* 0x0000007b007c7202 */ /* 0x000fce0000000f00 */
[----:B------:R-:W-:Y:S05]  /*159e0*/  WARPSYNC.COLLECTIVE R91, `(.L_x_4072) ;  /* 0x000000005b087348 */ /* 0x000fea0003c00000 */
[----:B------:R0:W1:Y:S02]  /*159f0*/  SHFL.IDX P0, R123, R88, R89, R90 ;  /* 0x00000059587b7389 */ /* 0x000064000000005a */
[----:B01----:R-:W-:Y:S05]  /*15a00*/  ENDCOLLECTIVE ;  /* 0x000000000000791b */ /* 0x003fea0003800000 */
.L_x_4072:
[-C--:B------:R-:W-:Y:S01]  /*15a10*/  FFMA R54, R46, R124.reuse, R55 ;  /* 0x0000007c2e367223 */ /* 0x080fe20000000037 */
[----:B------:R-:W-:Y:S01]  /*15a20*/  FFMA R55, R43, R124, R56 ;  /* 0x0000007c2b377223 */ /* 0x000fe20000000038 */
[----:B------:R-:W-:Y:S02]  /*15a30*/  MOV R88, R15 ;  /* 0x0000000f00587202 */ /* 0x000fe40000000f00 */
[----:B------:R-:W-:-:S07]  /*15a40*/  MOV R126, R123 ;  /* 0x0000007b007e7202 */ /* 0x000fce0000000f00 */
[----:B------:R-:W-:Y:S05]  /*15a50*/  WARPSYNC.COLLECTIVE R91, `(.L_x_4073) ;  /* 0x000000005b087348 */ /* 0x000fea0003c00000 */
[----:B------:R0:W1:Y:S02]  /*15a60*/  SHFL.IDX P0, R123, R88, R89, R90 ;  /* 0x00000059587b7389 */ /* 0x000064000000005a */
[----:B01----:R-:W-:Y:S05]  /*15a70*/  ENDCOLLECTIVE ;  /* 0x000000000000791b */ /* 0x003fea0003800000 */
.L_x_4073:
[-C--:B------:R-:W-:Y:S01]  /*15a80*/  FFMA R56, R46, R126.reuse, R57 ;  /* 0x0000007e2e387223 */ /* 0x080fe20000000039 */
[----:B------:R-:W-:Y:S01]  /*15a90*/  FFMA R57, R43, R126, R58 ;  /* 0x0000007e2b397223 */ /* 0x000fe2000000003a */
[----:B------:R-:W-:Y:S02]  /*15aa0*/  MOV R88, R16 ;  /* 0x0000001000587202 */ /* 0x000fe40000000f00 */
[----:B------:R-:W-:-:S07]  /*15ab0*/  MOV R79, R123 ;  /* 0x0000007b004f7202 */ /* 0x000fce0000000f00 */
[----:B------:R-:W-:Y:S05]  /*15ac0*/  WARPSYNC.COLLECTIVE R91, `(.L_x_4074) ;  /* 0x000000005b087348 */ /* 0x000fea0003c00000 */
[----:B------:R0:W1:Y:S02]  /*15ad0*/  SHFL.IDX P0, R123, R88, R89, R90 ;  /* 0x00000059587b7389 */ /* 0x000064000000005a */
[----:B01----:R-:W-:Y:S05]  /*15ae0*/  ENDCOLLECTIVE ;  /* 0x000000000000791b */ /* 0x003fea0003800000 */
.L_x_4074:
[-C--:B------:R-:W-:Y:S01]  /*15af0*/  FFMA R58, R46, R79.reuse, R59 ;  /* 0x0000004f2e3a7223 */ /* 0x080fe2000000003b */
[----:B------:R-:W-:Y:S01]  /*15b00*/  FFMA R59, R43, R79, R60 ;  /* 0x0000004f2b3b7223 */ /* 0x000fe2000000003c */
[----:B------:R-:W-:Y:S02]  /*15b10*/  MOV R88, R17 ;  /* 0x0000001100587202 */ /* 0x000fe40000000f00 */
[----:B------:R-:W-:-:S07]  /*15b20*/  MOV R85, R123 ;  /* 0x0000007b00557202 */ /* 0x000fce0000000f00 */
[----:B------:R-:W-:Y:S05]  /*15b30*/  WARPSYNC.COLLECTIVE R91, `(.L_x_4075) ;  /* 0x000000005b087348 */ /* 0x000fea0003c00000 */
[----:B------:R0:W1:Y:S02]  /*15b40*/  SHFL.IDX P0, R123, R88, R89, R90 ;  /* 0x00000059587b7389 */ /* 0x000064000000005a */
[----:B01----:R-:W-:Y:S05]  /*15b50*/  ENDCOLLECTIVE ;  /* 0x000000000000791b */ /* 0x003fea0003800000 */
.L_x_4075:
        /* <DEDUP_REMOVED lines=8> */
.L_x_4076:
[----:B------:R-:W-:Y:S02]  /*15be0*/  MOV R88, R19 ;  /* 0x0000001300587202 */ /* 0x000fe40000000f00 */
[----:B------:R-:W-:-:S07]  /*15bf0*/  MOV R82, R123 ;  /* 0x0000007b00527202 */ /* 0x000fce0000000f00 */
[----:B------:R-:W-:Y:S05]  /*15c00*/  WARPSYNC.COLLECTIVE R91, `(.L_x_4077) ;  /* 0x000000005b087348 */ /* 0x000fea0003c00000 */
[----:B------:R0:W1:Y:S02]  /*15c10*/  SHFL.IDX P0, R123, R88, R89, R90 ;  /* 0x00000059587b7389 */ /* 0x000064000000005a */
[----:B01----:R-:W-:Y:S05]  /*15c20*/  ENDCOLLECTIVE ;  /* 0x000000000000791b */ /* 0x003fea0003800000 */
.L_x_4077:
[-C--:B------:R-:W-:Y:S01]  /*15c30*/  FFMA R64, R46, R82.reuse, R65 ;  /* 0x000000522e407223 */ /* 0x080fe20000000041 */
[----:B------:R-:W-:Y:S01]  /*15c40*/  FFMA R65, R43, R82, R66 ;  /* 0x000000522b417223 */ /* 0x000fe20000000042 */
[----:B------:R-:W-:Y:S02]  /*15c50*/  MOV R88, R20 ;  /* 0x0000001400587202 */ /* 0x000fe40000000f00 */
[----:B------:R-:W-:-:S07]  /*15c60*/  MOV R84, R123 ;  /* 0x0000007b00547202 */ /* 0x000fce0000000f00 */
[----:B------:R-:W-:Y:S05]  /*15c70*/  WARPSYNC.COLLECTIVE R91, `(.L_x_4078) ;  /* 0x000000005b087348 */ /* 0x000fea0003c00000 */
[----:B------:R0:W1:Y:S02]  /*15c80*/  SHFL.IDX P0, R123, R88, R89, R90 ;  /* 0x00000059587b7389 */ /* 0x000064000000005a */
[----:B01----:R-:W-:Y:S05]  /*15c90*/  ENDCOLLECTIVE ;  /* 0x000000000000791b */ /* 0x003fea0003800000 */
.L_x_4078:
[-C--:B------:R-:W-:Y:S01]  /*15ca0*/  FFMA R66, R46, R84.reuse, R67 ;  /* 0x000000542e427223 */ /* 0x080fe20000000043 */
[----:B------:R-:W-:Y:S01]  /*15cb0*/  FFMA R67, R43, R84, R68 ;  /* 0x000000542b437223 */ /* 0x000fe20000000044 */
[----:B------:R-:W-:Y:S02]  /*15cc0*/  MOV R88, R21 ;  /* 0x0000001500587202 */ /* 0x000fe40000000f00 */
[----:B------:R-:W-:-:S07]  /*15cd0*/  MOV R86, R123 ;  /* 0x0000007b00567202 */ /* 0x000fce0000000f00 */
[----:B------:R-:W-:Y:S05]  /*15ce0*/  WARPSYNC.COLLECTIVE R91, `(.L_x_4079) ;  /* 0x000000005b087348 */ /* 0x000fea0003c00000 */
[----:B------:R0:W1:Y:S02]  /*15cf0*/  SHFL.IDX P0, R123, R88, R89, R90 ;  /* 0x00000059587b7389 */ /* 0x000064000000005a */
[----:B01----:R-:W-:Y:S05]  /*15d00*/  ENDCOLLECTIVE ;  /* 0x000000000000791b */ /* 0x003fea0003800000 */
.L_x_4079:
[-C--:B------:R-:W-:Y:S01]  /*15d10*/  FFMA R68, R46, R86.reuse, R69 ;  /* 0x000000562e447223 */ /* 0x080fe20000000045 */
[----:B------:R-:W-:Y:S01]  /*15d20*/  FFMA R69, R43, R86, R70 ;  /* 0x000000562b457223 */ /* 0x000fe20000000046 */
[----:B------:R-:W-:Y:S02]  /*15d30*/  MOV R88, R22 ;  /* 0x0000001600587202 */ /* 0x000fe40000000f00 */
[----:B------:R-:W-:-:S07]  /*15d40*/  MOV R122, R123 ;  /* 0x0000007b007a7202 */ /* 0x000fce0000000f00 */
[----:B------:R-:W-:Y:S05]  /*15d50*/  WARPSYNC.COLLECTIVE R91, `(.L_x_4080) ;  /* 0x000000005b087348 */ /* 0x000fea0003c00000 */
[----:B------:R0:W1:Y:S02]  /*15d60*/  SHFL.IDX P0, R123, R88, R89, R90 ;  /* 0x00000059587b7389 */ /* 0x000064000000005a */
[----:B01----:R-:W-:Y:S05]  /*15d70*/  ENDCOLLECTIVE ;  /* 0x000000000000791b */ /* 0x003fea0003800000 */
.L_x_4080:
[-C--:B------:R-:W-:Y:S01]  /*15d80*/  FFMA R70, R46, R122.reuse, R71 ;  /* 0x0000007a2e467223 */ /* 0x080fe20000000047 */
[----:B------:R-:W-:Y:S01]  /*15d90*/  FFMA R71, R43, R122, R72 ;  /* 0x0000007a2b477223 */ /* 0x000fe20000000048 */
[----:B------:R-:W-:Y:S02]  /*15da0*/  MOV R88, R23 ;  /* 0x0000001700587202 */ /* 0x000fe40000000f00 */
[----:B------:R-:W-:-:S07]  /*15db0*/  MOV R124, R123 ;  /* 0x0000007b007c7202 */ /* 0x000fce0000000f00 */
[----:B------:R-:W-:Y:S05]  /*15dc0*/  WARPSYNC.COLLECTIVE R91, `(.L_x_4081) ;  /* 0x000000005b087348 */ /* 0x000fea0003c00000 */
[----:B------:R0:W1:Y:S02]  /*15dd0*/  SHFL.IDX P0, R123, R88, R89, R90 ;  /* 0x00000059587b7389 */ /* 0x000064000000005a */
[----:B01----:R-:W-:Y:S05]  /*15de0*/  ENDCOLLECTIVE ;  /* 0x000000000000791b */ /* 0x003fea0003800000 */
.L_x_4081:
[-C--:B------:R-:W-:Y:S01]  /*15df0*/  FFMA R72, R46, R124.reuse, R73 ;  /* 0x0000007c2e487223 */ /* 0x080fe20000000049 */
[----:B------:R-:W-:Y:S01]  /*15e00*/  FFMA R73, R43, R124, R74 ;  /* 0x0000007c2b497223 */ /* 0x000fe2000000004a */
[----:B------:R-:W-:Y:S02]  /*15e10*/  MOV R88, R24 ;  /* 0x0000001800587202 */ /* 0x000fe40000000f00 */
[----:B------:R-:W-:-:S07]  /*15e20*/  MOV R126, R123 ;  /* 0x0000007b007e7202 */ /* 0x000fce0000000f00 */
[----:B------:R-:W-:Y:S05]  /*15e30*/  WARPSYNC.COLLECTIVE R91, `(.L_x_4082) ;  /* 0x000000005b087348 */ /* 0x000fea0003c00000 */
[----:B------:R0:W1:Y:S02]  /*15e40*/  SHFL.IDX P0, R123, R88, R89, R90 ;  /* 0x00000059587b7389 */ /* 0x000064000000005a */
[----:B01----:R-:W-:Y:S05]  /*15e50*/  ENDCOLLECTIVE ;  /* 0x000000000000791b */ /* 0x003fea0003800000 */
.L_x_4082:
[-C--:B------:R-:W-:Y:S01]  /*15e60*/  FFMA R74, R46, R126.reuse, R75 ;  /* 0x0000007e2e4a7223 */ /* 0x080fe2000000004b */
[----:B------:R-:W-:Y:S01]  /*15e70*/  FFMA R75, R43, R126, R92 ;  /* 0x0000007e2b4b7223 */ /* 0x000fe2000000005c */
[----:B------:R-:W-:Y:S02]  /*15e80*/  MOV R88, R25 ;  /* 0x0000001900587202 */ /* 0x000fe40000000f00 */
[----:B------:R-:W-:-:S07]  /*15e90*/  MOV R128, R123 ;  /* 0x0000007b00807202 */ /* 0x000fce0000000f00 */
[----:B------:R-:W-:Y:S05]  /*15ea0*/  WARPSYNC.COLLECTIVE R91, `(.L_x_4083) ;  /* 0x000000005b087348 */ /* 0x000fea0003c00000 */
[----:B------:R0:W1:Y:S02]  /*15eb0*/  SHFL.IDX P0, R123, R88, R89, R90 ;  /* 0x00000059587b7389 */ /* 0x000064000000005a */
[----:B01----:R-:W-:Y:S05]  /*15ec0*/  ENDCOLLECTIVE ;  /* 0x000000000000791b */ /* 0x003fea0003800000 */
.L_x_4083:
[-C--:B------:R-:W-:Y:S01]  /*15ed0*/  FFMA R79, R43, R128.reuse, R94 ;  /* 0x000000802b4f7223 */ /* 0x080fe2000000005e */
[----:B------:R-:W-:Y:S01]  /*15ee0*/  FFMA R82, R46, R128, R93 ;  /* 0x000000802e527223 */ /* 0x000fe2000000005d */
[----:B------:R-:W-:Y:S02]  /*15ef0*/  MOV R88, R26 ;  /* 0x0000001a00587202 */ /* 0x000fe40000000f00 */
[----:B------:R-:W-:-:S07]  /*15f00*/  MOV R130, R123 ;  /* 0x0000007b00827202 */ /* 0x000fce0000000f00 */
[----:B------:R-:W-:Y:S05]  /*15f10*/  WARPSYNC.COLLECTIVE R91, `(.L_x_4084) ;  /* 0x000000005b087348 */ /* 0x000fea0003c00000 */
[----:B------:R0:W1:Y:S02]  /*15f20*/  SHFL.IDX P0, R123, R88, R89, R90 ;  /* 0x00000059587b7389 */ /* 0x000064000000005a */
[----:B01----:R-:W-:Y:S05]  /*15f30*/  ENDCOLLECTIVE ;  /* 0x000000000000791b */ /* 0x003fea0003800000 */
.L_x_4084:
[-C--:B------:R-:W-:Y:S01]  /*15f40*/  FFMA R84, R46, R130.reuse, R95 ;  /* 0x000000822e547223 */ /* 0x080fe2000000005f */
[----:B------:R-:W-:Y:S01]  /*15f50*/  FFMA R83, R43, R130, R96 ;  /* 0x000000822b537223 */ /* 0x000fe20000000060 */
[----:B------:R-:W-:Y:S02]  /*15f60*/  MOV R88, R28 ;  /* 0x0000001c00587202 */ /* 0x000fe40000000f00 */
[----:B------:R-:W-:-:S07]  /*15f70*/  MOV R132, R123 ;  /* 0x0000007b00847202 */ /* 0x000fce0000000f00 */
[----:B------:R-:W-:Y:S05]  /*15f80*/  WARPSYNC.COLLECTIVE R91, `(.L_x_4085) ;  /* 0x000000005b087348 */ /* 0x000fea0003c00000 */
[----:B------:R0:W1:Y:S02]  /*15f90*/  SHFL.IDX P0, R123, R88, R89, R90 ;  /* 0x00000059587b7389 */ /* 0x000064000000005a */
[----:B01----:R-:W-:Y:S05]  /*15fa0*/  ENDCOLLECTIVE ;  /* 0x000000000000791b */ /* 0x003fea0003800000 */
.L_x_4085:
[-C--:B------:R-:W-:Y:S01]  /*15fb0*/  FFMA R86, R46, R132.reuse, R97 ;  /* 0x000000842e567223 */ /* 0x080fe20000000061 */
[----:B------:R-:W-:Y:S01]  /*15fc0*/  FFMA R85, R43, R132, R98 ;  /* 0x000000842b557223 */ /* 0x000fe20000000062 */
[----:B------:R-:W-:Y:S02]  /*15fd0*/  MOV R88, R29 ;  /* 0x0000001d00587202 */ /* 0x000fe40000000f00 */
[----:B------:R-:W-:-:S07]  /*15fe0*/  MOV R134, R123 ;  /* 0x0000007b00867202 */ /* 0x000fce0000000f00 */
[----:B------:R-:W-:Y:S05]  /*15ff0*/  WARPSYNC.COLLECTIVE R91, `(.L_x_4086) ;  /* 0x000000005b087348 */ /* 0x000fea0003c00000 */
[----:B------:R0:W1:Y:S02]  /*16000*/  SHFL.IDX P0, R123, R88, R89, R90 ;  /* 0x00000059587b7389 */ /* 0x000064000000005a */
[----:B01----:R-:W-:Y:S05]  /*16010*/  ENDCOLLECTIVE ;  /* 0x000000000000791b */ /* 0x003fea0003800000 */
.L_x_4086:
        /* <DEDUP_REMOVED lines=8> */
.L_x_4087:
[----:B------:R-:W-:Y:S02]  /*160a0*/  MOV R88, R31 ;  /* 0x0000001f00587202 */ /* 0x000fe40000000f00 */
[----:B------:R-:W-:-:S07]  /*160b0*/  MOV R97, R123 ;  /* 0x0000007b00617202 */ /* 0x000fce0000000f00 */
[----:B------:R-:W-:Y:S05]  /*160c0*/  WARPSYNC.COLLECTIVE R91, `(.L_x_4088) ;  /* 0x000000005b087348 */ /* 0x000fea0003c00000 */
[----:B------:R0:W1:Y:S02]  /*160d0*/  SHFL.IDX P0, R123, R88, R89, R90 ;  /* 0x00000059587b7389 */ /* 0x000064000000005a */
[----:B01----:R-:W-:Y:S05]  /*160e0*/  ENDCOLLECTIVE ;  /* 0x000000000000791b */ /* 0x003fea0003800000 */
.L_x_4088:
[-C--:B------:R-:W-:Y:S01]  /*160f0*/  FFMA R96, R46, R97.reuse, R103 ;  /* 0x000000612e607223 */ /* 0x080fe20000000067 */
[----:B------:R-:W-:Y:S01]  /*16100*/  FFMA R97, R43, R97, R104 ;  /* 0x000000612b617223 */ /* 0x000fe20000000068 */
[----:B------:R-:W-:Y:S02]  /*16110*/  MOV R88, R32 ;  /* 0x0000002000587202 */ /* 0x000fe40000000f00 */
[----:B------:R-:W-:-:S07]  /*16120*/  MOV R99, R123 ;  /* 0x0000007b00637202 */ /* 0x000fce0000000f00 */
[----:B------:R-:W-:Y:S05]  /*16130*/  WARPSYNC.COLLECTIVE R91, `(.L_x_4089) ;  /* 0x000000005b087348 */ /* 0x000fea0003c00000 */
[----:B------:R0:W1:Y:S02]  /*16140*/  SHFL.IDX P0, R123, R88, R89, R90 ;  /* 0x00000059587b7389 */ /* 0x000064000000005a */
[----:B01----:R-:W-:Y:S05]  /*16150*/  ENDCOLLECTIVE ;  /* 0x000000000000791b */ /* 0x003fea0003800000 */
.L_x_4089:
[-C--:B------:R-:W-:Y:S01]  /*16160*/  FFMA R98, R46, R99.reuse, R105 ;  /* 0x000000632e627223 */ /* 0x080fe20000000069 */
[----:B------:R-:W-:Y:S01]  /*16170*/  FFMA R99, R43, R99, R106 ;  /* 0x000000632b637223 */ /* 0x000fe2000000006a */
[----:B------:R-:W-:Y:S02]  /*16180*/  MOV R88, R34 ;  /* 0x0000002200587202 */ /* 0x000fe40000000f00 */
[----:B------:R-:W-:-:S07]  /*16190*/  MOV R125, R123 ;  /* 0x0000007b007d7202 */ /* 0x000fce0000000f00 */
[----:B------:R-:W-:Y:S05]  /*161a0*/  WARPSYNC.COLLECTIVE R91, `(.L_x_4090) ;  /* 0x000000005b087348 */ /* 0x000fea0003c00000 */
[----:B------:R0:W1:Y:S02]  /*161b0*/  SHFL.IDX P0, R123, R88, R89, R90 ;  /* 0x00000059587b7389 */ /* 0x000064000000005a */
[----:B01----:R-:W-:Y:S05]  /*161c0*/  ENDCOLLECTIVE ;  /* 0x000000000000791b */ /* 0x003fea0003800000 */
.L_x_4090:
[-C--:B------:R-:W-:Y:S01]  /*161d0*/  FFMA R100, R46, R125.reuse, R107 ;  /* 0x0000007d2e647223 */ /* 0x080fe2000000006b */
[----:B------:R-:W-:Y:S01]  /*161e0*/  FFMA R101, R43, R125, R108 ;  /* 0x0000007d2b657223 */ /* 0x000fe2000000006c */
[----:B------:R-:W-:Y:S02]  /*161f0*/  MOV R88, R35 ;  /* 0x0000002300587202 */ /* 0x000fe40000000f00 */
[----:B------:R-:W-:-:S07]  /*16200*/  MOV R127, R123 ;  /* 0x0000007b007f7202 */ /* 0x000fce0000000f00 */
[----:B------:R-:W-:Y:S05]  /*16210*/  WARPSYNC.COLLECTIVE R91, `(.L_x_4091) ;  /* 0x000000005b087348 */ /* 0x000fea0003c00000 */
[----:B------:R0:W1:Y:S02]  /*16220*/  SHFL.IDX P0, R123, R88, R89, R90 ;  /* 0x00000059587b7389 */ /* 0x000064000000005a */
[----:B01----:R-:W-:Y:S05]  /*16230*/  ENDCOLLECTIVE ;  /* 0x000000000000791b */ /* 0x003fea0003800000 */
.L_x_4091:
[-C--:B------:R-:W-:Y:S01]  /*16240*/  FFMA R122, R46, R127.reuse, R109 ;  /* 0x0000007f2e7a7223 */ /* 0x080fe2000000006d */
[----:B------:R-:W-:Y:S01]  /*16250*/  FFMA R103, R43, R127, R110 ;  /* 0x0000007f2b677223 */ /* 0x000fe2000000006e */
[----:B------:R-:W-:Y:S02]  /*16260*/  MOV R88, R36 ;  /* 0x0000002400587202 */ /* 0x000fe40000000f00 */
[----:B------:R-:W-:-:S07]  /*16270*/  MOV R129, R123 ;  /* 0x0000007b00817202 */ /* 0x000fce0000000f00 */
[----:B------:R-:W-:Y:S05]  /*16280*/  WARPSYNC.COLLECTIVE R91, `(.L_x_4092) ;  /* 0x000000005b087348 */ /* 0x000fea0003c00000 */
[----:B------:R0:W1:Y:S02]  /*16290*/  SHFL.IDX P0, R123, R88, R89, R90 ;  /* 0x00000059587b7389 */ /* 0x000064000000005a */
[----:B01----:R-:W-:Y:S05]  /*162a0*/  ENDCOLLECTIVE ;  /* 0x000000000000791b */ /* 0x003fea0003800000 */
.L_x_4092:
[-C--:B------:R-:W-:Y:S01]  /*162b0*/  FFMA R124, R46, R129.reuse, R111 ;  /* 0x000000812e7c7223 */ /* 0x080fe2000000006f */
[----:B------:R-:W-:Y:S01]  /*162c0*/  FFMA R105, R43, R129, R112 ;  /* 0x000000812b697223 */ /* 0x000fe20000000070 */
[----:B------:R-:W-:Y:S02]  /*162d0*/  MOV R88, R37 ;  /* 0x0000002500587202 */ /* 0x000fe40000000f00 */
[----:B------:R-:W-:-:S07]  /*162e0*/  MOV R131, R123 ;  /* 0x0000007b00837202 */ /* 0x000fce0000000f00 */
[----:B------:R-:W-:Y:S05]  /*162f0*/  WARPSYNC.COLLECTIVE R91, `(.L_x_4093) ;  /* 0x000000005b087348 */ /* 0x000fea0003c00000 */
[----:B------:R0:W1:Y:S02]  /*16300*/  SHFL.IDX P0, R123, R88, R89, R90 ;  /* 0x00000059587b7389 */ /* 0x000064000000005a */
[----:B01----:R-:W-:Y:S05]  /*16310*/  ENDCOLLECTIVE ;  /* 0x000000000000791b */ /* 0x003fea0003800000 */
.L_x_4093:
[-C--:B------:R-:W-:Y:S01]  /*16320*/  FFMA R126, R46, R131.reuse, R113 ;  /* 0x000000832e7e7223 */ /* 0x080fe20000000071 */
[----:B------:R-:W-:Y:S01]  /*16330*/  FFMA R107, R43, R131, R114 ;  /* 0x000000832b6b7223 */ /* 0x000fe20000000072 */
[----:B------:R-:W-:Y:S02]  /*16340*/  MOV R88, R38 ;  /* 0x0000002600587202 */ /* 0x000fe40000000f00 */
[----:B------:R-:W-:-:S07]  /*16350*/  MOV R133, R123 ;  /* 0x0000007b00857202 */ /* 0x000fce0000000f00 */
[----:B------:R-:W-:Y:S05]  /*16360*/  WARPSYNC.COLLECTIVE R91, `(.L_x_4094) ;  /* 0x000000005b087348 */ /* 0x000fea0003c00000 */
[----:B------:R0:W1:Y:S02]  /*16370*/  SHFL.IDX P0, R123, R88, R89, R90 ;  /* 0x00000059587b7389 */ /* 0x000064000000005a */
[----:B01----:R-:W-:Y:S05]  /*16380*/  ENDCOLLECTIVE ;  /* 0x000000000000791b */ /* 0x003fea0003800000 */
.L_x_4094:
[-C--:B------:R-:W-:Y:S01]  /*16390*/  FFMA R128, R46, R133.reuse, R115 ;  /* 0x000000852e807223 */ /* 0x080fe20000000073 */
[----:B------:R-:W-:Y:S01]  /*163a0*/  FFMA R109, R43, R133, R116 ;  /* 0x000000852b6d7223 */ /* 0x000fe20000000074 */
[----:B------:R-:W-:Y:S02]  /*163b0*/  MOV R88, R39 ;  /* 0x0000002700587202 */ /* 0x000fe40000000f00 */
[----:B------:R-:W-:-:S07]  /*163c0*/  MOV R135, R123 ;  /* 0x0000007b00877202 */ /* 0x000fce0000000f00 */
[----:B------:R-:W-:Y:S05]  /*163d0*/  WARPSYNC.COLLECTIVE R91, `(.L_x_4095) ;  /* 0x000000005b087348 */ /* 0x000fea0003c00000 */
[----:B------:R0:W1:Y:S02]  /*163e0*/  SHFL.IDX P0, R123, R88, R89, R90 ;  /* 0x00000059587b7389 */ /* 0x000064000000005a */
[----:B01----:R-:W-:Y:S05]  /*163f0*/  ENDCOLLECTIVE ;  /* 0x000000000000791b */ /* 0x003fea0003800000 */
.L_x_4095:
[-C--:B------:R-:W-:Y:S01]  /*16400*/  FFMA R130, R46, R135.reuse, R117 ;  /* 0x000000872e827223 */ /* 0x080fe20000000075 */
[----:B------:R-:W-:Y:S01]  /*16410*/  FFMA R111, R43, R135, R118 ;  /* 0x000000872b6f7223 */ /* 0x000fe20000000076 */
[----:B------:R-:W-:Y:S02]  /*16420*/  MOV R88, R40 ;  /* 0x0000002800587202 */ /* 0x000fe40000000f00 */
[----:B------:R-:W-:-:S07]  /*16430*/  MOV R137, R123 ;  /* 0x0000007b00897202 */ /* 0x000fce0000000f00 */
[----:B------:R-:W-:Y:S05]  /*16440*/  WARPSYNC.COLLECTIVE R91, `(.L_x_4096) ;  /* 0x000000005b087348 */ /* 0x000fea0003c00000 */
[----:B------:R0:W1:Y:S02]  /*16450*/  SHFL.IDX P0, R123, R88, R89, R90 ;  /* 0x00000059587b7389 */ /* 0x000064000000005a */
[----:B01----:R-:W-:Y:S05]  /*16460*/  ENDCOLLECTIVE ;  /* 0x000000000000791b */ /* 0x003fea0003800000 */
.L_x_4096:
[-C--:B------:R-:W-:Y:S01]  /*16470*/  FFMA R132, R46, R137.reuse, R119 ;  /* 0x000000892e847223 */ /* 0x080fe20000000077 */
[----:B------:R-:W-:Y:S01]  /*16480*/  FFMA R113, R43, R137, R120 ;  /* 0x000000892b717223 */ /* 0x000fe20000000078 */
[----:B------:R-:W-:Y:S02]  /*16490*/  MOV R88, R41 ;  /* 0x0000002900587202 */ /* 0x000fe40000000f00 */
[----:B------:R-:W-:-:S07]  /*164a0*/  MOV R138, R123 ;  /* 0x0000007b008a7202 */ /* 0x000fce0000000f00 */
[----:B------:R-:W-:Y:S05]  /*164b0*/  WARPSYNC.COLLECTIVE R91, `(.L_x_4097) ;  /* 0x000000005b087348 */ /* 0x000fea0003c00000 */
[----:B------:R0:W1:Y:S02]  /*164c0*/  SHFL.IDX P0, R123, R88, R89, R90 ;  /* 0x00000059587b7389 */ /* 0x000064000000005a */
[----:B01----:R-:W-:Y:S05]  /*164d0*/  ENDCOLLECTIVE ;  /* 0x000000000000791b */ /* 0x003fea0003800000 */
.L_x_4097:
[-C--:B------:R-:W-:Y:S01]  /*164e0*/  FFMA R134, R46, R138.reuse, R121 ;  /* 0x0000008a2e867223 */ /* 0x080fe20000000079 */
[----:B------:R-:W-:Y:S01]  /*164f0*/  FFMA R115, R43, R138, R87 ;  /* 0x0000008a2b737223 */ /* 0x000fe20000000057 */
[----:B------:R-:W-:Y:S02]  /*16500*/  MOV R88, R42 ;  /* 0x0000002a00587202 */ /* 0x000fe40000000f00 */
[----:B------:R-:W-:-:S07]  /*16510*/  MOV R139, R123 ;  /* 0x0000007b008b7202 */ /* 0x000fce0000000f00 */
[----:B------:R-:W-:Y:S05]  /*16520*/  WARPSYNC.COLLECTIVE R91, `(.L_x_4098) ;  /* 0x000000005b087348 */ /* 0x000fea0003c00000 */
[----:B------:R0:W1:Y:S02]  /*16530*/  SHFL.IDX P0, R123, R88, R89, R90 ;  /* 0x00000059587b7389 */ /* 0x000064000000005a */
[----:B01----:R-:W-:Y:S05]  /*16540*/  ENDCOLLECTIVE ;  /* 0x000000000000791b */ /* 0x003fea0003800000 */
.L_x_4098:
        /* <DEDUP_REMOVED lines=13> */
.L_x_4099:
[----:B------:R-:W-:Y:S02]  /*16620*/  MOV R88, R10 ;  /* 0x0000000a00587202 */ /* 0x000fe40000000f00 */
[----:B------:R-:W-:-:S07]  /*16630*/  MOV R80, R123 ;  /* 0x0000007b00507202 */ /* 0x000fce0000000f00 */
[----:B------:R-:W-:Y:S05]  /*16640*/  WARPSYNC.COLLECTIVE R91, `(.L_x_4100) ;  /* 0x000000005b087348 */ /* 0x000fea0003c00000 */
[----:B------:R0:W1:Y:S02]  /*16650*/  SHFL.IDX P0, R123, R88, R89, R90 ;  /* 0x00000059587b7389 */ /* 0x000064000000005a */
[----:B01----:R-:W-:Y:S05]  /*16660*/  ENDCOLLECTIVE ;  /* 0x000000000000791b */ /* 0x003fea0003800000 */
.L_x_4100:
        /* <DEDUP_REMOVED lines=8> */
.L_x_4101:
[----:B------:R-:W-:Y:S02]  /*166f0*/  MOV R88, R12 ;  /* 0x0000000c00587202 */ /* 0x000fe40000000f00 */
[----:B------:R-:W-:-:S07]  /*16700*/  MOV R46, R123 ;  /* 0x0000007b002e7202 */ /* 0x000fce0000000f00 */
[----:B------:R-:W-:Y:S05]  /*16710*/  WARPSYNC.COLLECTIVE R91, `(.L_x_4102) ;  /* 0x000000005b087348 */ /* 0x000fea0003c00000 */
[----:B------:R0:W1:Y:S02]  /*16720*/  SHFL.IDX P0, R123, R88, R89, R90 ;  /* 0x00000059587b7389 */ /* 0x000064000000005a */
[----:B01----:R-:W-:Y:S05]  /*16730*/  ENDCOLLECTIVE ;  /* 0x000000000000791b */ /* 0x003fea0003800000 */
.L_x_4102:
[-C--:B------:R-:W-:Y:S01]  /*16740*/  FFMA R51, R5, R46.reuse, R51 ;  /* 0x0000002e05337223 */ /* 0x080fe20000000033 */
[----:B------:R-:W-:Y:S01]  /*16750*/  FFMA R49, R4, R46, R49 ;  /* 0x0000002e04317223 */ /* 0x000fe20000000031 */
[----:B------:R-:W-:Y:S02]  /*16760*/  MOV R88, R13 ;  /* 0x0000000d00587202 */ /* 0x000fe40000000f00 */
[----:B------:R-:W-:-:S07]  /*16770*/  MOV R45, R123 ;  /* 0x0000007b002d7202 */ /* 0x000fce0000000f00 */
[----:B------:R-:W-:Y:S05]  /*16780*/  WARPSYNC.COLLECTIVE R91, `(.L_x_4103) ;  /* 0x000000005b087348 */ /* 0x000fea0003c00000 */
[----:B------:R0:W1:Y:S02]  /*16790*/  SHFL.IDX P0, R123, R88, R89, R90 ;  /* 0x00000059587b7389 */ /* 0x000064000000005a */
[----:B01----:R-:W-:Y:S05]  /*167a0*/  ENDCOLLECTIVE ;  /* 0x000000000000791b */ /* 0x003fea0003800000 */
.L_x_4103:
[-C--:B------:R-:W-:Y:S01]  /*167b0*/  FFMA R0, R4, R45.reuse, R53 ;  /* 0x0000002d04007223 */ /* 0x080fe20000000035 */
[----:B------:R-:W-:Y:S01]  /*167c0*/  FFMA R153, R5, R45, R52 ;  /* 0x0000002d05997223 */ /* 0x000fe20000000034 */
[----:B------:R-:W-:Y:S02]  /*167d0*/  MOV R88, R14 ;  /* 0x0000000e00587202 */ /* 0x000fe40000000f00 */
[----:B------:R-:W-:-:S07]  /*167e0*/  MOV R47, R123 ;  /* 0x0000007b002f7202 */ /* 0x000fce0000000f00 */
[----:B------:R-:W-:Y:S05]  /*167f0*/  WARPSYNC.COLLECTIVE R91, `(.L_x_4104) ;  /* 0x000000005b087348 */ /* 0x000fea0003c00000 */
[----:B------:R0:W1:Y:S02]  /*16800*/  SHFL.IDX P0, R123, R88, R89, R90 ;  /* 0x00000059587b7389 */ /* 0x000064000000005a */
[----:B01----:R-:W-:Y:S05]  /*16810*/  ENDCOLLECTIVE ;  /* 0x000000000000791b */ /* 0x003fea0003800000 */
.L_x_4104:
[-C--:B------:R-:W-:Y:S01]  /*16820*/  FFMA R45, R4, R47.reuse, R55 ;  /* 0x0000002f042d7223 */ /* 0x080fe20000000037 */
[----:B------:R-:W-:Y:S01]  /*16830*/  FFMA R152, R5, R47, R54 ;  /* 0x0000002f05987223 */ /* 0x000fe20000000036 */
[----:B------:R-:W-:Y:S02]  /*16840*/  MOV R88, R15 ;  /* 0x0000000f00587202 */ /* 0x000fe40000000f00 */
[----:B------:R-:W-:-:S07]  /*16850*/  MOV R87, R123 ;  /* 0x0000007b00577202 */ /* 0x000fce0000000f00 */
[----:B------:R-:W-:Y:S05]  /*16860*/  WARPSYNC.COLLECTIVE R91, `(.L_x_4105) ;  /* 0x000000005b087348 */ /* 0x000fea0003c00000 */
[----:B------:R0:W1:Y:S02]  /*16870*/  SHFL.IDX P0, R123, R88, R89, R90 ;  /* 0x00000059587b7389 */ /* 0x000064000000005a */
[----:B01----:R-:W-:Y:S05]  /*16880*/  ENDCOLLECTIVE ;  /* 0x000000000000791b */ /* 0x003fea0003800000 */
.L_x_4105:
        /* <DEDUP_REMOVED lines=8> */
.L_x_4106:
        /* <DEDUP_REMOVED lines=8> */
.L_x_4107:
        /* <DEDUP_REMOVED lines=8> */
.L_x_4108:
        /* <DEDUP_REMOVED lines=10> */
.L_x_4109:
[----:B------:R-:W-:Y:S02]  /*16ab0*/  MOV R88, R20 ;  /* 0x0000001400587202 */ /* 0x000fe40000000f00 */
[----:B------:R-:W-:-:S07]  /*16ac0*/  MOV R53, R123 ;  /* 0x0000007b00357202 */ /* 0x000fce0000000f00 */
[----:B------:R-:W-:Y:S05]  /*16ad0*/  WARPSYNC.COLLECTIVE R91, `(.L_x_4110) ;  /* 0x000000005b087348 */ /* 0x000fea0003c00000 */
[----:B------:R0:W1:Y:S02]  /*16ae0*/  SHFL.IDX P0, R123, R88, R89, R90 ;  /* 0x00000059587b7389 */ /* 0x000064000000005a */
[----:B01----:R-:W-:Y:S05]  /*16af0*/  ENDCOLLECTIVE ;  /* 0x000000000000791b */ /* 0x003fea0003800000 */
.L_x_4110:
        /* <DEDUP_REMOVED lines=9> */
.L_x_4111:
        /* <DEDUP_REMOVED lines=9> */
.L_x_4112:
        /* <DEDUP_REMOVED lines=9> */
.L_x_4113:
        /* <DEDUP_REMOVED lines=9> */
.L_x_4114:
        /* <DEDUP_REMOVED lines=9> */
.L_x_4115:
[-C--:B------:R-:W-:Y:S01]  /*16dd0*/  FFMA R138, R5, R63.reuse, R82 ;  /* 0x0000003f058a7223 */ /* 0x080fe20000000052 */
[----:B------:R-:W-:Y:S01]  /*16de0*/  FFMA R79, R4, R63, R79 ;  /* 0x0000003f044f7223 */ /* 0x000fe2000000004f */
[----:B------:R-:W-:Y:S02]  /*16df0*/  MOV R88, R26 ;  /* 0x0000001a00587202 */ /* 0x000fe40000000f00 */
[----:B------:R-:W-:-:S07]  /*16e00*/  MOV R125, R123 ;  /* 0x0000007b007d7202 */ /* 0x000fce0000000f00 */
[----:B------:R-:W-:Y:S05]  /*16e10*/  WARPSYNC.COLLECTIVE R91, `(.L_x_4116) ;  /* 0x000000005b087348 */ /* 0x000fea0003c00000 */
[----:B------:R0:W1:Y:S02]  /*16e20*/  SHFL.IDX P0, R123, R88, R89, R90 ;  /* 0x00000059587b7389 */ /* 0x000064000000005a */
[----:B01----:R-:W-:Y:S05]  /*16e30*/  ENDCOLLECTIVE ;  /* 0x000000000000791b */ /* 0x003fea0003800000 */
.L_x_4116:
        /* <DEDUP_REMOVED lines=8> */
.L_x_4117:
[----:B------:R-:W-:Y:S02]  /*16ec0*/  MOV R88, R29 ;  /* 0x0000001d00587202 */ /* 0x000fe40000000f00 */
[----:B------:R-:W-:-:S07]  /*16ed0*/  MOV R52, R123 ;  /* 0x0000007b00347202 */ /* 0x000fce0000000f00 */
[----:B------:R-:W-:Y:S05]  /*16ee0*/  WARPSYNC.COLLECTIVE R91, `(.L_x_4118) ;  /* 0x000000005b087348 */ /* 0x000fea0003c00000 */
[----:B------:R0:W1:Y:S02]  /*16ef0*/  SHFL.IDX P0, R123, R88, R89, R90 ;  /* 0x00000059587b7389 */ /* 0x000064000000005a */
[----:B01----:R-:W-:Y:S05]  /*16f00*/  ENDCOLLECTIVE ;  /* 0x000000000000791b */ /* 0x003fea0003800000 */
.L_x_4118:
        /* <DEDUP_REMOVED lines=10> */
.L_x_4119:
        /* <DEDUP_REMOVED lines=10> */
.L_x_4120:
        /* <DEDUP_REMOVED lines=11> */
.L_x_4121:
        /* <DEDUP_REMOVED lines=13> */
.L_x_4122:
[----:B------:R-:W-:Y:S02]  /*171d0*/  MOV R101, R142 ;  /* 0x0000008e00657202 */ /* 0x000fe40000000f00 */
[----:B------:R-:W-:Y:S02]  /*171e0*/  MOV R108, R114 ;  /* 0x00000072006c7202 */ /* 0x000fe40000000f00 */
[----:B------:R-:W-:Y:S02]  /*171f0*/  MOV R88, R35 ;  /* 0x0000002300587202 */ /* 0x000fe40000000f00 */
[----:B------:R-:W-:-:S07]  /*17200*/  MOV R57, R123 ;  /* 0x0000007b00397202 */ /* 0x000fce0000000f00 */
[----:B------:R-:W-:Y:S05]  /*17210*/  WARPSYNC.COLLECTIVE R91, `(.L_x_4123) ;  /* 0x000000005b087348 */ /* 0x000fea0003c00000 */
[----:B------:R0:W1:Y:S02]  /*17220*/  SHFL.IDX P0, R123, R88, R89, R90 ;  /* 0x00000059587b7389 */ /* 0x000064000000005a */
[----:B01----:R-:W-:Y:S05]  /*17230*/  ENDCOLLECTIVE ;  /* 0x000000000000791b */ /* 0x003fea0003800000 */
.L_x_4123:
        /* <DEDUP_REMOVED lines=10> */
.L_x_4124:
        /* <DEDUP_REMOVED lines=10> */
.L_x_4125:
        /* <DEDUP_REMOVED lines=10> */
.L_x_4126:
        /* <DEDUP_REMOVED lines=10> */
.L_x_4127:
        /* <DEDUP_REMOVED lines=10> */
.L_x_4128:
        /* <DEDUP_REMOVED lines=11> */
.L_x_4129:
        /* <DEDUP_REMOVED lines=10> */
.L_x_4130:
[-C--:B------:R-:W-:Y:S01]  /*176b0*/  FFMA R136, R5, R125.reuse, R136 ;  /* 0x0000007d05887223 */ /* 0x080fe20000000088 */
[----:B------:R-:W-:Y:S01]  /*176c0*/  FFMA R125, R4, R125, R117 ;  /* 0x0000007d047d7223 */ /* 0x000fe20000000075 */
[----:B------:R-:W-:Y:S01]  /*176d0*/  MOV R117, R130 ;  /* 0x0000008200757202 */ /* 0x000fe20000000f00 */
[----:B------:R-:W-:Y:S06]  /*176e0*/  BRA `(.L_x_4131) ;  /* 0xffffff0c00407947 */ /* 0x000fec000383ffff */
.L_x_3663:
[----:B------:R-:W-:Y:S01]  /*176f0*/  HFMA2 R90, -RZ, RZ, 0, 1.847743988037109375e-06 ;  /* 0x0000001fff5a7431 */ /* 0x000fe200000001ff */
[----:B------:R-:W-:Y:S01]  /*17700*/  BSSY B1, `(.L_x_4132) ;  /* 0x0000006000017945 */ /* 0x000fe20003800000 */
[----:B------:R-:W-:Y:S02]  /*17710*/  MOV R88, R7 ;  /* 0x0000000700587202 */ /* 0x000fe40000000f00 */
[----:B------:R-:W-:-:S07]  /*17720*/  MOV R91, 0xffffffff ;  /* 0xffffffff005b7802 */ /* 0x000fce0000000f00 */
[----:B-----5:R-:W-:Y:S05]  /*17730*/  WARPSYNC.COLLECTIVE R91, `(.L_x_4133) ;  /* 0x000000005b087348 */ /* 0x020fea0003c00000 */
[----:B------:R0:W1:Y:S02]  /*17740*/  SHFL.IDX P0, R123, R88, R89, R90 ;  /* 0x00000059587b7389 */ /* 0x000064000000005a */
[----:B01---5:R-:W-:Y:S05]  /*17750*/  ENDCOLLECTIVE ;  /* 0x000000000000791b */ /* 0x023fea0003800000 */
.L_x_4133:
[----:B------:R-:W-:Y:S05]  /*17760*/  BSYNC B1 ;  /* 0x0000000000017941 */ /* 0x000fea0003800000 */
.L_x_4132:
        /* <DEDUP_REMOVED lines=8> */
.L_x_4134:
[----:B------:R0:W5:Y:S04]  /*177f0*/  LDG.E.CONSTANT R8, desc[UR4][R4.64] ;  /* 0x0000000404087981 */ /* 0x000168000c1e9900 */
[----:B------:R0:W5:Y:S01]  /*17800*/  LDG.E.CONSTANT R27, desc[UR4][R4.64+0x80] ;  /* 0x00008004041b7981 */ /* 0x000162000c1e9900 */
[----:B------:R-:W-:Y:S02]  /*17810*/  MOV R88, R10 ;  /* 0x0000000a00587202 */ /* 0x000fe40000000f00 */
[----:B------:R-:W-:-:S07]  /*17820*/  MOV R44, R123 ;  /* 0x0000007b002c7202 */ /* 0x000fce0000000f00 */
[----:B0----5:R-:W-:Y:S05]  /*17830*/  WARPSYNC.COLLECTIVE R91, `(.L_x_4135) ;  /* 0x000000005b087348 */ /* 0x021fea0003c00000 */
[----:B------:R1:W2:Y:S02]  /*17840*/  SHFL.IDX P0, R123, R88, R89, R90 ;  /* 0x00000059587b7389 */ /* 0x0002a4000000005a */
[----:B012--5:R-:W-:Y:S05]  /*17850*/  ENDCOLLECTIVE ;  /* 0x000000000000791b */ /* 0x027fea0003800000 */
.L_x_4135:
[----:B------:R-:W-:Y:S02]  /*17860*/  MOV R88, R11 ;  /* 0x0000000b00587202 */ /* 0x000fe40000000f00 */
[----:B------:R-:W-:-:S07]  /*17870*/  MOV R33, R123 ;  /* 0x0000007b00217202 */ /* 0x000fce0000000f00 */
[----:B------:R-:W-:Y:S05]  /*17880*/  WARPSYNC.COLLECTIVE R91, `(.L_x_4136) ;  /* 0x000000005b087348 */ /* 0x000fea0003c00000 */
[----:B------:R0:W1:Y:S02]  /*17890*/  SHFL.IDX P0, R123, R88, R89, R90 ;  /* 0x00000059587b7389 */ /* 0x000064000000005a */
[----:B01----:R-:W-:Y:S05]  /*178a0*/  ENDCOLLECTIVE ;  /* 0x000000000000791b */ /* 0x003fea0003800000 */
.L_x_4136:
[----:B------:R-:W-:Y:S02]  /*178b0*/  MOV R88, R12 ;  /* 0x0000000c00587202 */ /* 0x000fe40000000f00 */
[----:B------:R-:W-:-:S07]  /*178c0*/  MOV R46, R123 ;  /* 0x0000007b002e7202 */ /* 0x000fce0000000f00 */
[----:B------:R-:W-:Y:S05]  /*178d0*/  WARPSYNC.COLLECTIVE R91, `(.L_x_4137) ;  /* 0x000000005b087348 */ /* 0x000fea0003c00000 */
[----:B------:R0:W1:Y:S02]  /*178e0*/  SHFL.IDX P0, R123, R88, R89, R90 ;  /* 0x00000059587b7389 */ /* 0x000064000000005a */
[----:B01----:R-:W-:Y:S05]  /*178f0*/  ENDCOLLECTIVE ;  /* 0x000000000000791b */ /* 0x003fea0003800000 */
.L_x_4137:
[----:B------:R-:W-:Y:S02]  /*17900*/  MOV R88, R13 ;  /* 0x0000000d00587202 */ /* 0x000fe40000000f00 */
[----:B------:R-:W-:-:S07]  /*17910*/  MOV R12, R123 ;  /* 0x0000007b000c7202 */ /* 0x000fce0000000f00 */
[----:B------:R-:W-:Y:S05]  /*17920*/  WARPSYNC.COLLECTIVE R91, `(.L_x_4138) ;  /* 0x000000005b087348 */ /* 0x000fea0003c00000 */
[----:B------:R0:W1:Y:S02]  /*17930*/  SHFL.IDX P0, R123, R88, R89, R90 ;  /* 0x00000059587b7389 */ /* 0x000064000000005a */
[----:B01----:R-:W-:Y:S05]  /*17940*/  ENDCOLLECTIVE ;  /* 0x000000000000791b */ /* 0x003fea0003800000 */
.L_x_4138:
[----:B------:R-:W-:Y:S02]  /*17950*/  MOV R88, R14 ;  /* 0x0000000e00587202 */ /* 0x000fe40000000f00 */
[----:B------:R-:W-:-:S07]  /*17960*/  MOV R82, R123 ;  /* 0x0000007b00527202 */ /* 0x000fce0000000f00 */
[----:B------:R-:W-:Y:S05]  /*17970*/  WARPSYNC.COLLECTIVE R91, `(.L_x_4139) ;  /* 0x000000005b087348 */ /* 0x000fea0003c00000 */
[----:B------:R0:W1:Y:S02]  /*17980*/  SHFL.IDX P0, R123, R88, R89, R90 ;  /* 0x00000059587b7389 */ /* 0x000064000000005a */
[----:B01----:R-:W-:Y:S05]  /*17990*/  ENDCOLLECTIVE ;  /* 0x000000000000791b */ /* 0x003fea0003800000 */
.L_x_4139:
[----:B------:R-:W-:Y:S02]  /*179a0*/  MOV R88, R15 ;  /* 0x0000000f00587202 */ /* 0x000fe40000000f00 */
[----:B------:R-:W-:-:S07]  /*179b0*/  MOV R14, R123 ;  /* 0x0000007b000e7202 */ /* 0x000fce0000000f00 */
[----:B------:R-:W-:Y:S05]  /*179c0*/  WARPSYNC.COLLECTIVE R91, `(.L_x_4140) ;  /* 0x000000005b087348 */ /* 0x000fea0003c00000 */
[----:B------:R0:W1:Y:S02]  /*179d0*/  SHFL.IDX P0, R123, R88, R89, R90 ;  /* 0x00000059587b7389 */ /* 0x000064000000005a */
[----:B01----:R-:W-:Y:S05]  /*179e0*/  ENDCOLLECTIVE ;  /* 0x000000000000791b */ /* 0x003fea0003800000 */
.L_x_4140:
[----:B------:R-:W-:Y:S02]  /*179f0*/  MOV R88, R16 ;  /* 0x0000001000587202 */ /* 0x000fe40000000f00 */
[----:B------:R-:W-:-:S07]  /*17a00*/  MOV R84, R123 ;  /* 0x0000007b00547202 */ /* 0x000fce0000000f00 */
[----:B------:R-:W-:Y:S05]  /*17a10*/  WARPSYNC.COLLECTIVE R91, `(.L_x_4141) ;  /* 0x000000005b087348 */ /* 0x000fea0003c00000 */
[----:B------:R0:W1:Y:S02]  /*17a20*/  SHFL.IDX P0, R123, R88, R89, R90 ;  /* 0x00000059587b7389 */ /* 0x000064000000005a */
[----:B01----:R-:W-:Y:S05]  /*17a30*/  ENDCOLLECTIVE ;  /* 0x000000000000791b */ /* 0x003fea0003800000 */
.L_x_4141:
[----:B------:R-:W-:Y:S02]  /*17a40*/  MOV R88, R17 ;  /* 0x0000001100587202 */ /* 0x000fe40000000f00 */
[----:B------:R-:W-:-:S07]  /*17a50*/  MOV R16, R123 ;  /* 0x0000007b00107202 */ /* 0x000fce0000000f00 */
[----:B------:R-:W-:Y:S05]  /*17a60*/  WARPSYNC.COLLECTIVE R91, `(.L_x_4142) ;  /* 0x000000005b087348 */ /* 0x000fea0003c00000 */
[----:B------:R0:W1:Y:S02]  /*17a70*/  SHFL.IDX P0, R123, R88, R89, R90 ;  /* 0x00000059587b7389 */ /* 0x000064000000005a */
[----:B01----:R-:W-:Y:S05]  /*17a80*/  ENDCOLLECTIVE ;  /* 0x000000000000791b */ /* 0x003fea0003800000 */
.L_x_4142:
[----:B------:R-:W-:Y:S02]  /*17a90*/  MOV R88, R18 ;  /* 0x0000001200587202 */ /* 0x000fe40000000f00 */
[----:B------:R-:W-:-:S07]  /*17aa0*/  MOV R86, R123 ;  /* 0x0000007b00567202 */ /* 0x000fce0000000f00 */
[----:B------:R-:W-:Y:S05]  /*17ab0*/  WARPSYNC.COLLECTIVE R91, `(.L_x_4143) ;  /* 0x000000005b087348 */ /* 0x000fea0003c00000 */
[----:B------:R0:W1:Y:S02]  /*17ac0*/  SHFL.IDX P0, R123, R88, R89, R90 ;  /* 0x00000059587b7389 */ /* 0x000064000000005a */
[----:B01----:R-:W-:Y:S05]  /*17ad0*/  ENDCOLLECTIVE ;  /* 0x000000000000791b */ /* 0x003fea0003800000 */
.L_x_4143:
[----:B------:R-:W-:Y:S02]  /*17ae0*/  MOV R88, R19 ;  /* 0x0000001300587202 */ /* 0x000fe40000000f00 */
[----:B------:R-:W-:-:S07]  /*17af0*/  MOV R18, R123 ;  /* 0x0000007b00127202 */ /* 0x000fce0000000f00 */
[----:B------:R-:W-:Y:S05]  /*17b00*/  WARPSYNC.COLLECTIVE R91, `(.L_x_4144) ;  /* 0x000000005b087348 */ /* 0x000fea0003c00000 */
[----:B------:R0:W1:Y:S02]  /*17b10*/  SHFL.IDX P0, R123, R88, R89, R90 ;  /* 0x00000059587b7389 */ /* 0x000064000000005a */
[----:B01----:R-:W-:Y:S05]  /*17b20*/  ENDCOLLECTIVE ;  /* 0x000000000000791b */ /* 0x003fea0003800000 */
.L_x_4144:
[----:B------:R-:W-:Y:S02]  /*17b30*/  MOV R88, R20 ;  /* 0x0000001400587202 */ /* 0x000fe40000000f00 */
[----:B------:R-:W-:-:S07]  /*17b40*/  MOV R122, R123 ;  /* 0x0000007b007a7202 */ /* 0x000fce0000000f00 */
[----:B------:R-:W-:Y:S05]  /*17b50*/  WARPSYNC.COLLECTIVE R91, `(.L_x_4145) ;  /* 0x000000005b087348 */ /* 0x000fea0003c00000 */
[----:B------:R0:W1:Y:S02]  /*17b60*/  SHFL.IDX P0, R123, R88, R89, R90 ;  /* 0x00000059587b7389 */ /* 0x000064000000005a */
[----:B01----:R-:W-:Y:S05]  /*17b70*/  ENDCOLLECTIVE ;  /* 0x000000000000791b */ /* 0x003fea0003800000 */
.L_x_4145:
        /* <DEDUP_REMOVED lines=12> */
.L_x_4146:
        /* <DEDUP_REMOVED lines=22> */
.L_x_4147:
[-C--:B------:R-:W-:Y:S01]  /*17da0*/  FFMA R71, R8, R10.reuse, R71 ;  /* 0x0000000a08477223 */ /* 0x080fe20000000047 */
[----:B------:R-:W-:Y:S01]  /*17db0*/  FFMA R72, R27, R10, R72 ;  /* 0x0000000a1b487223 */ /* 0x000fe20000000048 */
[----:B------:R-:W-:Y:S02]  /*17dc0*/  MOV R88, R23 ;  /* 0x0000001700587202 */ /* 0x000fe40000000f00 */
[----:B------:R-:W-:-:S07]  /*17dd0*/  MOV R22, R123 ;  /* 0x0000007b00167202 */ /* 0x000fce0000000f00 */
[----:B------:R-:W-:Y:S05]  /*17de0*/  WARPSYNC.COLLECTIVE R91, `(.L_x_4148) ;  /* 0x000000005b087348 */ /* 0x000fea0003c00000 */
[----:B------:R0:W1:Y:S02]  /*17df0*/  SHFL.IDX P0, R123, R88, R89, R90 ;  /* 0x00000059587b7389 */ /* 0x000064000000005a */
[----:B01----:R-:W-:Y:S05]  /*17e00*/  ENDCOLLECTIVE ;  /* 0x000000000000791b */ /* 0x003fea0003800000 */
.L_x_4148:
[-C--:B------:R-:W-:Y:S01]  /*17e10*/  FFMA R73, R8, R22.reuse, R73 ;  /* 0x0000001608497223 */ /* 0x080fe20000000049 */
[----:B------:R-:W-:Y:S01]  /*17e20*/  FFMA R74, R27, R22, R74 ;  /* 0x000000161b4a7223 */ /* 0x000fe2000000004a */
[----:B------:R-:W-:Y:S02]  /*17e30*/  MOV R88, R24 ;  /* 0x0000001800587202 */ /* 0x000fe40000000f00 */
[----:B------:R-:W-:-:S07]  /*17e40*/  MOV R124, R123 ;  /* 0x0000007b007c7202 */ /* 0x000fce0000000f00 */
[----:B------:R-:W-:Y:S05]  /*17e50*/  WARPSYNC.COLLECTIVE R91, `(.L_x_4149) ;  /* 0x000000005b087348 */ /* 0x000fea0003c00000 */
[----:B------:R0:W1:Y:S02]  /*17e60*/  SHFL.IDX P0, R123, R88, R89, R90 ;  /* 0x00000059587b7389 */ /* 0x000064000000005a */
[----:B01----:R-:W-:Y:S05]  /*17e70*/  ENDCOLLECTIVE ;  /* 0x000000000000791b */ /* 0x003fea0003800000 */
.L_x_4149:
[-C--:B------:R-:W-:Y:S01]  /*17e80*/  FFMA R75, R8, R124.reuse, R75 ;  /* 0x0000007c084b7223 */ /* 0x080fe2000000004b */
[----:B------:R-:W-:Y:S01]  /*17e90*/  FFMA R92, R27, R124, R92 ;  /* 0x0000007c1b5c7223 */ /* 0x000fe2000000005c */
[----:B------:R-:W-:Y:S02]  /*17ea0*/  MOV R88, R25 ;  /* 0x0000001900587202 */ /* 0x000fe40000000f00 */
[----:B------:R-:W-:-:S07]  /*17eb0*/  MOV R24, R123 ;  /* 0x0000007b00187202 */ /* 0x000fce0000000f00 */
[----:B------:R-:W-:Y:S05]  /*17ec0*/  WARPSYNC.COLLECTIVE R91, `(.L_x_4150) ;  /* 0x000000005b087348 */ /* 0x000fea0003c00000 */
[----:B------:R0:W1:Y:S02]  /*17ed0*/  SHFL.IDX P0, R123, R88, R89, R90 ;  /* 0x00000059587b7389 */ /* 0x000064000000005a */
[----:B01----:R-:W-:Y:S05]  /*17ee0*/  ENDCOLLECTIVE ;  /* 0x000000000000791b */ /* 0x003fea0003800000 */
.L_x_4150:
[-C--:B------:R-:W-:Y:S01]  /*17ef0*/  FFMA R93, R8, R24.reuse, R93 ;  /* 0x00000018085d7223 */ /* 0x080fe2000000005d */
[----:B------:R-:W-:Y:S01]  /*17f00*/  FFMA R94, R27, R24, R94 ;  /* 0x000000181b5e7223 */ /* 0x000fe2000000005e */
[----:B------:R-:W-:Y:S02]  /*17f10*/  MOV R88, R26 ;  /* 0x0000001a00587202 */ /* 0x000fe40000000f00 */
[----:B------:R-:W-:-:S07]  /*17f20*/  MOV R126, R123 ;  /* 0x0000007b007e7202 */ /* 0x000fce0000000f00 */
[----:B------:R-:W-:Y:S05]  /*17f30*/  WARPSYNC.COLLECTIVE R91, `(.L_x_4151) ;  /* 0x000000005b087348 */ /* 0x000fea0003c00000 */
[----:B------:R0:W1:Y:S02]  /*17f40*/  SHFL.IDX P0, R123, R88, R89, R90 ;  /* 0x00000059587b7389 */ /* 0x000064000000005a */
[----:B01----:R-:W-:Y:S05]  /*17f50*/  ENDCOLLECTIVE ;  /* 0x000000000000791b */ /* 0x003fea0003800000 */
.L_x_4151:
[-C--:B------:R-:W-:Y:S01]  /*17f60*/  FFMA R95, R8, R126.reuse, R95 ;  /* 0x0000007e085f7223 */ /* 0x080fe2000000005f */
[----:B------:R-:W-:Y:S01]  /*17f70*/  FFMA R96, R27, R126, R96 ;  /* 0x0000007e1b607223 */ /* 0x000fe20000000060 */
[----:B------:R-:W-:Y:S02]  /*17f80*/  MOV R88, R28 ;  /* 0x0000001c00587202 */ /* 0x000fe40000000f00 */
[----:B------:R-:W-:-:S07]  /*17f90*/  MOV R26, R123 ;  /* 0x0000007b001a7202 */ /* 0x000fce0000000f00 */
[----:B------:R-:W-:Y:S05]  /*17fa0*/  WARPSYNC.COLLECTIVE R91, `(.L_x_4152) ;  /* 0x000000005b087348 */ /* 0x000fea0003c00000 */
[----:B------:R0:W1:Y:S02]  /*17fb0*/  SHFL.IDX P0, R123, R88, R89, R90 ;  /* 0x00000059587b7389 */ /* 0x000064000000005a */
[----:B01----:R-:W-:Y:S05]  /*17fc0*/  ENDCOLLECTIVE ;  /* 0x000000000000791b */ /* 0x003fea0003800000 */
.L_x_4152:
[-C--:B------:R-:W-:Y:S01]  /*17fd0*/  FFMA R97, R8, R26.reuse, R97 ;  /* 0x0000001a08617223 */ /* 0x080fe20000000061 */
[----:B------:R-:W-:Y:S01]  /*17fe0*/  FFMA R98, R27, R26, R98 ;  /* 0x0000001a1b627223 */ /* 0x000fe20000000062 */
[----:B------:R-:W-:Y:S02]  /*17ff0*/  MOV R88, R29 ;  /* 0x0000001d00587202 */ /* 0x000fe40000000f00 */
[----:B------:R-:W-:-:S07]  /*18000*/  MOV R28, R123 ;  /* 0x0000007b001c7202 */ /* 0x000fce0000000f00 */
[----:B------:R-:W-:Y:S05]  /*18010*/  WARPSYNC.COLLECTIVE R91, `(.L_x_4153) ;  /* 0x000000005b087348 */ /* 0x000fea0003c00000 */
[----:B------:R0:W1:Y:S02]  /*18020*/  SHFL.IDX P0, R123, R88, R89, R90 ;  /* 0x00000059587b7389 */ /* 0x000064000000005a */
[----:B01----:R-:W-:Y:S05]  /*18030*/  ENDCOLLECTIVE ;  /* 0x000000000000791b */ /* 0x003fea0003800000 */
.L_x_4153:
[-C--:B------:R-:W-:Y:S01]  /*18040*/  FFMA R99, R8, R28.reuse, R99 ;  /* 0x0000001c08637223 */ /* 0x080fe20000000063 */
[----:B------:R-:W-:Y:S01]  /*18050*/  FFMA R100, R27, R28, R100 ;  /* 0x0000001c1b647223 */ /* 0x000fe20000000064 */
[----:B------:R-:W-:Y:S02]  /*18060*/  MOV R88, R30 ;  /* 0x0000001e00587202 */ /* 0x000fe40000000f00 */
[----:B------:R-:W-:-:S07]  /*18070*/  MOV R128, R123 ;  /* 0x0000007b00807202 */ /* 0x000fce0000000f00 */
[----:B------:R-:W-:Y:S05]  /*18080*/  WARPSYNC.COLLECTIVE R91, `(.L_x_4154) ;  /* 0x000000005b087348 */ /* 0x000fea0003c00000 */
[----:B------:R0:W1:Y:S02]  /*18090*/  SHFL.IDX P0, R123, R88, R89, R90 ;  /* 0x00000059587b7389 */ /* 0x000064000000005a */
[----:B01----:R-:W-:Y:S05]  /*180a0*/  ENDCOLLECTIVE ;  /* 0x000000000000791b */ /* 0x003fea0003800000 */
.L_x_4154:
[-C--:B------:R-:W-:Y:S01]  /*180b0*/  FFMA R101, R8, R128.reuse, R101 ;  /* 0x0000008008657223 */ /* 0x080fe20000000065 */
[----:B------:R-:W-:Y:S01]  /*180c0*/  FFMA R102, R27, R128, R102 ;  /* 0x000000801b667223 */ /* 0x000fe20000000066 */
[----:B------:R-:W-:Y:S02]  /*180d0*/  MOV R88, R31 ;  /* 0x0000001f00587202 */ /* 0x000fe40000000f00 */
[----:B------:R-:W-:-:S07]  /*180e0*/  MOV R30, R123 ;  /* 0x0000007b001e7202 */ /* 0x000fce0000000f00 */
[----:B------:R-:W-:Y:S05]  /*180f0*/  WARPSYNC.COLLECTIVE R91, `(.L_x_4155) ;  /* 0x000000005b087348 */ /* 0x000fea0003c00000 */
[----:B------:R0:W1:Y:S02]  /*18100*/  SHFL.IDX P0, R123, R88, R89, R90 ;  /* 0x00000059587b7389 */ /* 0x000064000000005a */
[----:B01----:R-:W-:Y:S05]  /*18110*/  ENDCOLLECTIVE ;  /* 0x000000000000791b */ /* 0x003fea0003800000 */
.L_x_4155:
[-C--:B------:R-:W-:Y:S01]  /*18120*/  FFMA R103, R8, R30.reuse, R103 ;  /* 0x0000001e08677223 */ /* 0x080fe20000000067 */
[----:B------:R-:W-:Y:S01]  /*18130*/  FFMA R104, R27, R30, R104 ;  /* 0x0000001e1b687223 */ /* 0x000fe20000000068 */
[----:B------:R-:W-:Y:S02]  /*18140*/  MOV R88, R32 ;  /* 0x0000002000587202 */ /* 0x000fe40000000f00 */
[----:B------:R-:W-:-:S07]  /*18150*/  MOV R130, R123 ;  /* 0x0000007b00827202 */ /* 0x000fce0000000f00 */
[----:B------:R-:W-:Y:S05]  /*18160*/  WARPSYNC.COLLECTIVE R91, `(.L_x_4156) ;  /* 0x000000005b087348 */ /* 0x000fea0003c00000 */
[----:B------:R0:W1:Y:S02]  /*18170*/  SHFL.IDX P0, R123, R88, R89, R90 ;  /* 0x00000059587b7389 */ /* 0x000064000000005a */
[----:B01----:R-:W-:Y:S05]  /*18180*/  ENDCOLLECTIVE ;  /* 0x000000000000791b */ /* 0x003fea0003800000 */
.L_x_4156:
[-C--:B------:R-:W-:Y:S01]  /*18190*/  FFMA R105, R8, R130.reuse, R105 ;  /* 0x0000008208697223 */ /* 0x080fe20000000069 */
[----:B------:R-:W-:Y:S01]  /*181a0*/  FFMA R106, R27, R130, R106 ;  /* 0x000000821b6a7223 */ /* 0x000fe2000000006a */
[----:B------:R-:W-:Y:S02]  /*181b0*/  MOV R88, R34 ;  /* 0x0000002200587202 */ /* 0x000fe40000000f00 */
[----:B------:R-:W-:-:S07]  /*181c0*/  MOV R32, R123 ;  /* 0x0000007b00207202 */ /* 0x000fce0000000f00 */
[----:B------:R-:W-:Y:S05]  /*181d0*/  WARPSYNC.COLLECTIVE R91, `(.L_x_4157) ;  /* 0x000000005b087348 */ /* 0x000fea0003c00000 */
[----:B------:R0:W1:Y:S02]  /*181e0*/  SHFL.IDX P0, R123, R88, R89, R90 ;  /* 0x00000059587b7389 */ /* 0x000064000000005a */
[----:B01----:R-:W-:Y:S05]  /*181f0*/  ENDCOLLECTIVE ;  /* 0x000000000000791b */ /* 0x003fea0003800000 */
.L_x_4157:
[-C--:B------:R-:W-:Y:S01]  /*18200*/  FFMA R107, R8, R32.reuse, R107 ;  /* 0x00000020086b7223 */ /* 0x080fe2000000006b */
[----:B------:R-:W-:Y:S01]  /*18210*/  FFMA R108, R27, R32, R108 ;  /* 0x000000201b6c7223 */ /* 0x000fe2000000006c */
[----:B------:R-:W-:Y:S02]  /*18220*/  MOV R88, R35 ;  /* 0x0000002300587202 */ /* 0x000fe40000000f00 */
[----:B------:R-:W-:-:S07]  /*18230*/  MOV R34, R123 ;  /* 0x0000007b00227202 */ /* 0x000fce0000000f00 */
[----:B------:R-:W-:Y:S05]  /*18240*/  WARPSYNC.COLLECTIVE R91, `(.L_x_4158) ;  /* 0x000000005b087348 */ /* 0x000fea0003c00000 */
[----:B------:R0:W1:Y:S02]  /*18250*/  SHFL.IDX P0, R123, R88, R89, R90 ;  /* 0x00000059587b7389 */ /* 0x000064000000005a */
[----:B01----:R-:W-:Y:S05]  /*18260*/  ENDCOLLECTIVE ;  /* 0x000000000000791b */ /* 0x003fea0003800000 */
.L_x_4158:
[-C--:B------:R-:W-:Y:S01]  /*18270*/  FFMA R109, R8, R34.reuse, R109 ;  /* 0x00000022086d7223 */ /* 0x080fe2000000006d */
[----:B------:R-:W-:Y:S01]  /*18280*/  FFMA R110, R27, R34, R110 ;  /* 0x000000221b6e7223 */ /* 0x000fe2000000006e */
[----:B------:R-:W-:Y:S02]  /*18290*/  MOV R88, R36 ;  /* 0x0000002400587202 */ /* 0x000fe40000000f00 */
[----:B------:R-:W-:-:S07]  /*182a0*/  MOV R132, R123 ;  /* 0x0000007b00847202 */ /* 0x000fce0000000f00 */
[----:B------:R-:W-:Y:S05]  /*182b0*/  WARPSYNC.COLLECTIVE R91, `(.L_x_4159) ;  /* 0x000000005b087348 */ /* 0x000fea0003c00000 */
[----:B------:R0:W1:Y:S02]  /*182c0*/  SHFL.IDX P0, R123, R88, R89, R90 ;  /* 0x00000059587b7389 */ /* 0x000064000000005a */
[----:B01----:R-:W-:Y:S05]  /*182d0*/  ENDCOLLECTIVE ;  /* 0x000000000000791b */ /* 0x003fea0003800000 */
.L_x_4159:
[-C--:B------:R-:W-:Y:S01]  /*182e0*/  FFMA R111, R8, R132.reuse, R111 ;  /* 0x00000084086f7223 */ /* 0x080fe2000000006f */
[----:B------:R-:W-:Y:S01]  /*182f0*/  FFMA R112, R27, R132, R112 ;  /* 0x000000841b707223 */ /* 0x000fe20000000070 */
[----:B------:R-:W-:Y:S02]  /*18300*/  MOV R88, R37 ;  /* 0x0000002500587202 */ /* 0x000fe40000000f00 */
[----:B------:R-:W-:-:S07]  /*18310*/  MOV R36, R123 ;  /* 0x0000007b00247202 */ /* 0x000fce0000000f00 */
[----:B------:R-:W-:Y:S05]  /*18320*/  WARPSYNC.COLLECTIVE R91, `(.L_x_4160) ;  /* 0x000000005b087348 */ /* 0x000fea0003c00000 */
[----:B------:R0:W1:Y:S02]  /*18330*/  SHFL.IDX P0, R123, R88, R89, R90 ;  /* 0x00000059587b7389 */ /* 0x000064000000005a */
[----:B01----:R-:W-:Y:S05]  /*18340*/  ENDCOLLECTIVE ;  /* 0x000000000000791b */ /* 0x003fea0003800000 */
.L_x_4160:
[-C--:B------:R-:W-:Y:S01]  /*18350*/  FFMA R113, R8, R36.reuse, R113 ;  /* 0x0000002408717223 */ /* 0x080fe20000000071 */
[----:B------:R-:W-:Y:S01]  /*18360*/  FFMA R114, R27, R36, R114 ;  /* 0x000000241b727223 */ /* 0x000fe20000000072 */
[----:B------:R-:W-:Y:S02]  /*18370*/  MOV R88, R38 ;  /* 0x0000002600587202 */ /* 0x000fe40000000f00 */
[----:B------:R-:W-:-:S07]  /*18380*/  MOV R134, R123 ;  /* 0x0000007b00867202 */ /* 0x000fce0000000f00 */
[----:B------:R-:W-:Y:S05]  /*18390*/  WARPSYNC.COLLECTIVE R91, `(.L_x_4161) ;  /* 0x000000005b087348 */ /* 0x000fea0003c00000 */
[----:B------:R0:W1:Y:S02]  /*183a0*/  SHFL.IDX P0, R123, R88, R89, R90 ;  /* 0x00000059587b7389 */ /* 0x000064000000005a */
[----:B01----:R-:W-:Y:S05]  /*183b0*/  ENDCOLLECTIVE ;  /* 0x000000000000791b */ /* 0x003fea0003800000 */
.L_x_4161:
[-C--:B------:R-:W-:Y:S01]  /*183c0*/  FFMA R115, R8, R134.reuse, R115 ;  /* 0x0000008608737223 */ /* 0x080fe20000000073 */
[----:B------:R-:W-:Y:S01]  /*183d0*/  FFMA R116, R27, R134, R116 ;  /* 0x000000861b747223 */ /* 0x000fe20000000074 */
[----:B------:R-:W-:Y:S02]  /*183e0*/  MOV R88, R39 ;  /* 0x0000002700587202 */ /* 0x000fe40000000f00 */
[----:B------:R-:W-:-:S07]  /*183f0*/  MOV R38, R123 ;  /* 0x0000007b00267202 */ /* 0x000fce0000000f00 */
[----:B------:R-:W-:Y:S05]  /*18400*/  WARPSYNC.COLLECTIVE R91, `(.L_x_4162) ;  /* 0x000000005b087348 */ /* 0x000fea0003c00000 */
[----:B------:R0:W1:Y:S02]  /*18410*/  SHFL.IDX P0, R123, R88, R89, R90 ;  /* 0x00000059587b7389 */ /* 0x000064000000005a */
[----:B01----:R-:W-:Y:S05]  /*18420*/  ENDCOLLECTIVE ;  /* 0x000000000000791b */ /* 0x003fea0003800000 */
.L_x_4162:
[-C--:B------:R-:W-:Y:S01]  /*18430*/  FFMA R117, R8, R38.reuse, R117 ;  /* 0x0000002608757223 */ /* 0x080fe20000000075 */
[----:B------:R-:W-:Y:S01]  /*18440*/  FFMA R118, R27, R38, R118 ;  /* 0x000000261b767223 */ /* 0x000fe20000000076 */
[----:B------:R-:W-:Y:S02]  /*18450*/  MOV R88, R40 ;  /* 0x0000002800587202 */ /* 0x000fe40000000f00 */
[----:B------:R-:W-:-:S07]  /*18460*/  MOV R4, R123 ;  /* 0x0000007b00047202 */ /* 0x000fce0000000f00 */
[----:B------:R-:W-:Y:S05]  /*18470*/  WARPSYNC.COLLECTIVE R91, `(.L_x_4163) ;  /* 0x000000005b087348 */ /* 0x000fea0003c00000 */
[----:B------:R0:W1:Y:S02]  /*18480*/  SHFL.IDX P0, R123, R88, R89, R90 ;  /* 0x00000059587b7389 */ /* 0x000064000000005a */
[----:B01----:R-:W-:Y:S05]  /*18490*/  ENDCOLLECTIVE ;  /* 0x000000000000791b */ /* 0x003fea0003800000 */
.L_x_4163:
[-C--:B------:R-:W-:Y:S01]  /*184a0*/  FFMA R119, R8, R4.reuse, R119 ;  /* 0x0000000408777223 */ /* 0x080fe20000000077 */
[----:B------:R-:W-:Y:S01]  /*184b0*/  FFMA R120, R27, R4, R120 ;  /* 0x000000041b787223 */ /* 0x000fe20000000078 */
[----:B------:R-:W-:Y:S02]  /*184c0*/  MOV R88, R41 ;  /* 0x0000002900587202 */ /* 0x000fe40000000f00 */
[----:B------:R-:W-:-:S07]  /*184d0*/  MOV R40, R123 ;  /* 0x0000007b00287202 */ /* 0x000fce0000000f00 */
[----:B------:R-:W-:Y:S05]  /*184e0*/  WARPSYNC.COLLECTIVE R91, `(.L_x_4164) ;  /* 0x000000005b087348 */ /* 0x000fea0003c00000 */
[----:B------:R0:W1:Y:S02]  /*184f0*/  SHFL.IDX P0, R123, R88, R89, R90 ;  /* 0x00000059587b7389 */ /* 0x000064000000005a */
[----:B01----:R-:W-:Y:S05]  /*18500*/  ENDCOLLECTIVE ;  /* 0x000000000000791b */ /* 0x003fea0003800000 */
.L_x_4164:
[-C--:B------:R-:W-:Y:S01]  /*18510*/  FFMA R121, R8, R40.reuse, R121 ;  /* 0x0000002808797223 */ /* 0x080fe20000000079 */
[----:B------:R-:W-:Y:S01]  /*18520*/  FFMA R87, R27, R40, R87 ;  /* 0x000000281b577223 */ /* 0x000fe20000000057 */
[----:B------:R-:W-:Y:S02]  /*18530*/  MOV R88, R42 ;  /* 0x0000002a00587202 */ /* 0x000fe40000000f00 */
[----:B------:R-:W-:-:S07]  /*18540*/  MOV R41, R123 ;  /* 0x0000007b00297202 */ /* 0x000fce0000000f00 */
[----:B------:R-:W-:Y:S05]  /*18550*/  WARPSYNC.COLLECTIVE R91, `(.L_x_4165) ;  /* 0x000000005b087348 */ /* 0x000fea0003c00000 */
[----:B------:R0:W1:Y:S02]  /*18560*/  SHFL.IDX P0, R123, R88, R89, R90 ;  /* 0x00000059587b7389 */ /* 0x000064000000005a */
[----:B01----:R-:W-:Y:S05]  /*18570*/  ENDCOLLECTIVE ;  /* 0x000000000000791b */ /* 0x003fea0003800000 */
.L_x_4165:
[-C--:B------:R-:W-:Y:S01]  /*18580*/  FFMA R80, R8, R41.reuse, R80 ;  /* 0x0000002908507223 */ /* 0x080fe20000000050 */
[----:B------:R-:W-:Y:S01]  /*18590*/  FFMA R78, R27, R41, R78 ;  /* 0x000000291b4e7223 */ /* 0x000fe2000000004e */
[----:B------:R-:W-:Y:S06]  /*185a0*/  BRA `(.L_x_4166) ;  /* 0xffffff0400487947 */ /* 0x000fec000383ffff */
.L_x_4167:
        /* <DEDUP_REMOVED lines=13> */
.L_x_4175:


//--------------------- .nv.shared.reserved.0     --------------------------
	.section	.nv.shared.reserved.0,"aw",@nobits
	.weak		__nv_reservedSMEM_offset_0_alias
	.size		__nv_reservedSMEM_offset_0_alias, 0, 64
	.other		__nv_reservedSMEM_offset_0_alias,@"STO_CUDA_RESERVED_SHARED STV_DEFAULT"
__nv_reservedSMEM_offset_0_alias:
	.zero		0
	.zero		64


//--------------------- .nv.constant0._Z13_spmm_conv_14PKfPfiiPKiS3_S3_S0_ --------------------------
	.section	.nv.constant0._Z13_spmm_conv_14PKfPfiiPKiS3_S3_S0_,"a",@progbits
	.sectionflags	@""
	.align	4
.nv.constant0._Z13_spmm_conv_14PKfPfiiPKiS3_S3_S0_:
	.zero		952


//--------------------- .nv.constant0._Z13_spmm_conv_12PKfPfiiPKiS3_S3_S0_ --------------------------
	.section	.nv.constant0._Z13_spmm_conv_12PKfPfiiPKiS3_S3_S0_,"a",@progbits
	.sectionflags	@""
	.align	4
.nv.constant0._Z13_spmm_conv_12PKfPfiiPKiS3_S3_S0_:
	.zero		952


//--------------------- .nv.constant0._Z13_spmm_conv_10PKfPfiiPKiS3_S3_S0_ --------------------------
	.section	.nv.constant0._Z13_spmm_conv_10PKfPfiiPKiS3_S3_S0_,"a",@progbits
	.sectionflags	@""
	.align	4
.nv.constant0._Z13_spmm_conv_10PKfPfiiPKiS3_S3_S0_:
	.zero		952


//--------------------- .nv.constant0._Z12_spmm_conv_8PKfPfiiPKiS3_S3_S0_ --------------------------
	.section	.nv.constant0._Z12_spmm_conv_8PKfPfiiPKiS3_S3_S0_,"a",@progbits
	.sectionflags	@""
	.align	4
.nv.constant0._Z12_spmm_conv_8PKfPfiiPKiS3_S3_S0_:
	.zero		952


//--------------------- .nv.constant0._Z12_spmm_conv_6PKfPfiiPKiS3_S3_S0_ --------------------------
	.section	.nv.constant0._Z12_spmm_conv_6PKfPfiiPKiS3_S3_S0_,"a",@progbits
	.sectionflags	@""
	.align	4
.nv.constant0._Z12_spmm_conv_6PKfPfiiPKiS3_S3_S0_:
	.zero		952


//--------------------- .nv.constant0._Z12_spmm_conv_4PKfPfiiPKiS3_S3_S0_ --------------------------
	.section	.nv.constant0._Z12_spmm_conv_4PKfPfiiPKiS3_S3_S0_,"a",@progbits
	.sectionflags	@""
	.align	4
.nv.constant0._Z12_spmm_conv_4PKfPfiiPKiS3_S3_S0_:
	.zero		952


//--------------------- .nv.constant0._Z12_spmm_conv_2PKfPfiiPKiS3_S3_S0_ --------------------------
	.section	.nv.constant0._Z12_spmm_conv_2PKfPfiiPKiS3_S3_S0_,"a",@progbits
	.sectionflags	@""
	.align	4
.nv.constant0._Z12_spmm_conv_2PKfPfiiPKiS3_S3_S0_:
	.zero		952


//--------------------- .nv.constant0._Z12_spmm_conv_0PKfPfiiPKiS3_S3_S0_ --------------------------
	.section	.nv.constant0._Z12_spmm_conv_0PKfPfiiPKiS3_S3_S0_,"a",@progbits
	.sectionflags	@""
	.align	4
.nv.constant0._Z12_spmm_conv_0PKfPfiiPKiS3_S3_S0_:
	.zero		952


//--------------------- SYMBOLS --------------------------

	.type		.nv.reservedSmem.offset0,@object
	.size		.nv.reservedSmem.offset0,0x4
